	.target	sm_90a

	.elftype	@"ET_EXEC"


//--------------------- .note.nv.tkinfo           --------------------------
	.section	.note.nv.tkinfo,"",@"SHT_NOTE"
	.sectionflags	@"SHF_NOTE_NV_TKINFO"
	.tkinfo
        /*0018*/ 	.word	0x00000002
        /*0030*/ 	.string	""
        /*0030*/ 	.string	"ptxas"
        /*0030*/ 	.string	"Cuda compilation tools, release 13.0, V13.0.88"
        /*0030*/ 	.string	"Build cuda_13.0.r13.0/compiler.36424714_0"
        /*0030*/ 	.string	"-arch sm_90a -m 64 "



//--------------------- .note.nv.cuinfo           --------------------------
	.section	.note.nv.cuinfo,"",@"SHT_NOTE"
	.sectionflags	@"SHF_NOTE_NV_CUINFO"
        /*0018*/ 	.short	0x0002
        /*001a*/ 	.short	0x005a
        /*001c*/ 	.short	0x0082
	.zero		2


//--------------------- .nv.info                  --------------------------
	.section	.nv.info,"",@"SHT_CUDA_INFO"
	.align	4


	//----- nvinfo : EIATTR_REGCOUNT
	.align		4
        /*0000*/ 	.byte	0x04, 0x2f
        /*0002*/ 	.short	(.L_20 - .L_19)
	.align		4
.L_19:
        /*0004*/ 	.word	index@(_ZN7cutlass13device_kernelIN5flash11enable_sm90INS1_16FlashAttnFwdSm90INS1_25CollectiveMainloopFwdSm90ILi2EN4cute5tupleIJNS5_1CILi1EEES8_S8_EEENS6_IJNS7_ILi128EEENS7_ILi96EEENS7_ILi192EEEEEELi128ENS_10bfloat16_tEfNS_4arch4Sm90ELb1ELb0ELb0ELb1ELb1ELb1ELb0ELb1ELb1ELb1ELb0ELb0EEENS1_21CollectiveEpilogueFwdINS6_IJSA_SA_SB_EEES9_SE_SG_Li256ELb1ELb1ELb0ELb0EEENS1_36VarlenDynamicPersistentTileSchedulerILi128ELi96ELi256ELi128ELb0ELb1ELb1ELb1ELb1ELb1EEEEEEEEEvNT_6ParamsE)
        /*0008*/ 	.word	0x000000a8


	//----- nvinfo : EIATTR_FRAME_SIZE
	.align		4
.L_20:
        /*000c*/ 	.byte	0x04, 0x11
        /*000e*/ 	.short	(.L_22 - .L_21)
	.align		4
.L_21:
        /*0010*/ 	.word	index@(_ZN7cutlass13device_kernelIN5flash11enable_sm90INS1_16FlashAttnFwdSm90INS1_25CollectiveMainloopFwdSm90ILi2EN4cute5tupleIJNS5_1CILi1EEES8_S8_EEENS6_IJNS7_ILi128EEENS7_ILi96EEENS7_ILi192EEEEEELi128ENS_10bfloat16_tEfNS_4arch4Sm90ELb1ELb0ELb0ELb1ELb1ELb1ELb0ELb1ELb1ELb1ELb0ELb0EEENS1_21CollectiveEpilogueFwdINS6_IJSA_SA_SB_EEES9_SE_SG_Li256ELb1ELb1ELb0ELb0EEENS1_36VarlenDynamicPersistentTileSchedulerILi128ELi96ELi256ELi128ELb0ELb1ELb1ELb1ELb1ELb1EEEEEEEEEvNT_6ParamsE)
        /*0014*/ 	.word	0x00000040


	//----- nvinfo : EIATTR_REGCOUNT
	.align		4
.L_22:
        /*0018*/ 	.byte	0x04, 0x2f
        /*001a*/ 	.short	(.L_24 - .L_23)
	.align		4
.L_23:
        /*001c*/ 	.word	index@(_ZN7cutlass13device_kernelIN5flash11enable_sm90INS1_16FlashAttnFwdSm90INS1_25CollectiveMainloopFwdSm90ILi2EN4cute5tupleIJNS5_1CILi1EEES8_S8_EEENS6_IJNS7_ILi128EEENS7_ILi96EEENS7_ILi192EEEEEELi128ENS_10bfloat16_tEfNS_4arch4Sm90ELb1ELb0ELb0ELb1ELb1ELb0ELb0ELb1ELb1ELb1ELb0ELb0EEENS1_21CollectiveEpilogueFwdINS6_IJSA_SA_SB_EEES9_SE_SG_Li256ELb1ELb1ELb0ELb0EEENS1_36VarlenDynamicPersistentTileSchedulerILi128ELi96ELi256ELi128ELb0ELb1ELb1ELb1ELb1ELb1EEEEEEEEEvNT_6ParamsE)
        /*0020*/ 	.word	0x000000a8


	//----- nvinfo : EIATTR_FRAME_SIZE
	.align		4
.L_24:
        /*0024*/ 	.byte	0x04, 0x11
        /*0026*/ 	.short	(.L_26 - .L_25)
	.align		4
.L_25:
        /*0028*/ 	.word	index@(_ZN7cutlass13device_kernelIN5flash11enable_sm90INS1_16FlashAttnFwdSm90INS1_25CollectiveMainloopFwdSm90ILi2EN4cute5tupleIJNS5_1CILi1EEES8_S8_EEENS6_IJNS7_ILi128EEENS7_ILi96EEENS7_ILi192EEEEEELi128ENS_10bfloat16_tEfNS_4arch4Sm90ELb1ELb0ELb0ELb1ELb1ELb0ELb0ELb1ELb1ELb1ELb0ELb0EEENS1_21CollectiveEpilogueFwdINS6_IJSA_SA_SB_EEES9_SE_SG_Li256ELb1ELb1ELb0ELb0EEENS1_36VarlenDynamicPersistentTileSchedulerILi128ELi96ELi256ELi128ELb0ELb1ELb1ELb1ELb1ELb1EEEEEEEEEvNT_6ParamsE)
        /*002c*/ 	.word	0x00000020


	//----- nvinfo : EIATTR_REGCOUNT
	.align		4
.L_26:
        /*0030*/ 	.byte	0x04, 0x2f
        /*0032*/ 	.short	(.L_28 - .L_27)
	.align		4
.L_27:
        /*0034*/ 	.word	index@(_ZN7cutlass13device_kernelIN5flash11enable_sm90INS1_16FlashAttnFwdSm90INS1_25CollectiveMainloopFwdSm90ILi2EN4cute5tupleIJNS5_1CILi1EEES8_S8_EEENS6_IJNS7_ILi128EEENS7_ILi96EEENS7_ILi192EEEEEELi128ENS_10bfloat16_tEfNS_4arch4Sm90ELb1ELb0ELb0ELb0ELb1ELb0ELb0ELb1ELb1ELb1ELb0ELb0EEENS1_21CollectiveEpilogueFwdINS6_IJSA_SA_SB_EEES9_SE_SG_Li256ELb0ELb1ELb0ELb0EEENS1_30DynamicPersistentTileSchedulerILi256ELi128ELb0ELb1ELb1EEEEEEEEEvNT_6ParamsE)
        /*0038*/ 	.word	0x000000a8


	//----- nvinfo : EIATTR_FRAME_SIZE
	.align		4
.L_28:
        /*003c*/ 	.byte	0x04, 0x11
        /*003e*/ 	.short	(.L_30 - .L_29)
	.align		4
.L_29:
        /*0040*/ 	.word	index@(_ZN7cutlass13device_kernelIN5flash11enable_sm90INS1_16FlashAttnFwdSm90INS1_25CollectiveMainloopFwdSm90ILi2EN4cute5tupleIJNS5_1CILi1EEES8_S8_EEENS6_IJNS7_ILi128EEENS7_ILi96EEENS7_ILi192EEEEEELi128ENS_10bfloat16_tEfNS_4arch4Sm90ELb1ELb0ELb0ELb0ELb1ELb0ELb0ELb1ELb1ELb1ELb0ELb0EEENS1_21CollectiveEpilogueFwdINS6_IJSA_SA_SB_EEES9_SE_SG_Li256ELb0ELb1ELb0ELb0EEENS1_30DynamicPersistentTileSchedulerILi256ELi128ELb0ELb1ELb1EEEEEEEEEvNT_6ParamsE)
        /*0044*/ 	.word	0x00000008


	//----- nvinfo : EIATTR_REGCOUNT
	.align		4
.L_30:
        /*0048*/ 	.byte	0x04, 0x2f
        /*004a*/ 	.short	(.L_32 - .L_31)
	.align		4
.L_31:
        /*004c*/ 	.word	index@(_ZN7cutlass13device_kernelIN5flash11enable_sm90INS1_16FlashAttnFwdSm90INS1_25CollectiveMainloopFwdSm90ILi2EN4cute5tupleIJNS5_1CILi1EEES8_S8_EEENS6_IJNS7_ILi128EEENS7_ILi96EEENS7_ILi192EEEEEELi128ENS_10bfloat16_tEfNS_4arch4Sm90ELb0ELb1ELb0ELb1ELb1ELb1ELb0ELb1ELb1ELb1ELb0ELb0EEENS1_21CollectiveEpilogueFwdINS6_IJSA_SA_SB_EEES9_SE_SG_Li256ELb1ELb1ELb0ELb0EEENS1_36VarlenDynamicPersistentTileSchedulerILi128ELi96ELi256ELi128ELb0ELb1ELb1ELb1ELb0ELb1EEEEEEEEEvNT_6ParamsE)
        /*0050*/ 	.word	0x000000a8


	//----- nvinfo : EIATTR_FRAME_SIZE
	.align		4
.L_32:
        /*0054*/ 	.byte	0x04, 0x11
        /*0056*/ 	.short	(.L_34 - .L_33)
	.align		4
.L_33:
        /*0058*/ 	.word	index@(_ZN7cutlass13device_kernelIN5flash11enable_sm90INS1_16FlashAttnFwdSm90INS1_25CollectiveMainloopFwdSm90ILi2EN4cute5tupleIJNS5_1CILi1EEES8_S8_EEENS6_IJNS7_ILi128EEENS7_ILi96EEENS7_ILi192EEEEEELi128ENS_10bfloat16_tEfNS_4arch4Sm90ELb0ELb1ELb0ELb1ELb1ELb1ELb0ELb1ELb1ELb1ELb0ELb0EEENS1_21CollectiveEpilogueFwdINS6_IJSA_SA_SB_EEES9_SE_SG_Li256ELb1ELb1ELb0ELb0EEENS1_36VarlenDynamicPersistentTileSchedulerILi128ELi96ELi256ELi128ELb0ELb1ELb1ELb1ELb0ELb1EEEEEEEEEvNT_6ParamsE)
        /*005c*/ 	.word	0x00000048


	//----- nvinfo : EIATTR_REGCOUNT
	.align		4
.L_34:
        /*0060*/ 	.byte	0x04, 0x2f
        /*0062*/ 	.short	(.L_36 - .L_35)
	.align		4
.L_35:
        /*0064*/ 	.word	index@(_ZN7cutlass13device_kernelIN5flash11enable_sm90INS1_16FlashAttnFwdSm90INS1_25CollectiveMainloopFwdSm90ILi2EN4cute5tupleIJNS5_1CILi1EEES8_S8_EEENS6_IJNS7_ILi128EEENS7_ILi96EEENS7_ILi192EEEEEELi128ENS_10bfloat16_tEfNS_4arch4Sm90ELb0ELb1ELb0ELb1ELb1ELb0ELb0ELb1ELb1ELb1ELb0ELb0EEENS1_21CollectiveEpilogueFwdINS6_IJSA_SA_SB_EEES9_SE_SG_Li256ELb1ELb1ELb0ELb0EEENS1_36VarlenDynamicPersistentTileSchedulerILi128ELi96ELi256ELi128ELb0ELb1ELb1ELb1ELb0ELb1EEEEEEEEEvNT_6ParamsE)
        /*0068*/ 	.word	0x000000a8


	//----- nvinfo : EIATTR_FRAME_SIZE
	.align		4
.L_36:
        /*006c*/ 	.byte	0x04, 0x11
        /*006e*/ 	.short	(.L_38 - .L_37)
	.align		4
.L_37:
        /*0070*/ 	.word	index@(_ZN7cutlass13device_kernelIN5flash11enable_sm90INS1_16FlashAttnFwdSm90INS1_25CollectiveMainloopFwdSm90ILi2EN4cute5tupleIJNS5_1CILi1EEES8_S8_EEENS6_IJNS7_ILi128EEENS7_ILi96EEENS7_ILi192EEEEEELi128ENS_10bfloat16_tEfNS_4arch4Sm90ELb0ELb1ELb0ELb1ELb1ELb0ELb0ELb1ELb1ELb1ELb0ELb0EEENS1_21CollectiveEpilogueFwdINS6_IJSA_SA_SB_EEES9_SE_SG_Li256ELb1ELb1ELb0ELb0EEENS1_36VarlenDynamicPersistentTileSchedulerILi128ELi96ELi256ELi128ELb0ELb1ELb1ELb1ELb0ELb1EEEEEEEEEvNT_6ParamsE)
        /*0074*/ 	.word	0x00000020


	//----- nvinfo : EIATTR_REGCOUNT
	.align		4
.L_38:
        /*0078*/ 	.byte	0x04, 0x2f
        /*007a*/ 	.short	(.L_40 - .L_39)
	.align		4
.L_39:
        /*007c*/ 	.word	index@(_ZN7cutlass13device_kernelIN5flash11enable_sm90INS1_16FlashAttnFwdSm90INS1_25CollectiveMainloopFwdSm90ILi2EN4cute5tupleIJNS5_1CILi1EEES8_S8_EEENS6_IJNS7_ILi128EEENS7_ILi96EEENS7_ILi192EEEEEELi128ENS_10bfloat16_tEfNS_4arch4Sm90ELb0ELb1ELb0ELb0ELb1ELb0ELb0ELb1ELb1ELb1ELb0ELb0EEENS1_21CollectiveEpilogueFwdINS6_IJSA_SA_SB_EEES9_SE_SG_Li256ELb0ELb1ELb0ELb0EEENS1_30DynamicPersistentTileSchedulerILi256ELi128ELb0ELb1ELb1EEEEEEEEEvNT_6ParamsE)
        /*0080*/ 	.word	0x000000a8


	//----- nvinfo : EIATTR_FRAME_SIZE
	.align		4
.L_40:
        /*0084*/ 	.byte	0x04, 0x11
        /*0086*/ 	.short	(.L_42 - .L_41)
	.align		4
.L_41:
        /*0088*/ 	.word	index@(_ZN7cutlass13device_kernelIN5flash11enable_sm90INS1_16FlashAttnFwdSm90INS1_25CollectiveMainloopFwdSm90ILi2EN4cute5tupleIJNS5_1CILi1EEES8_S8_EEENS6_IJNS7_ILi128EEENS7_ILi96EEENS7_ILi192EEEEEELi128ENS_10bfloat16_tEfNS_4arch4Sm90ELb0ELb1ELb0ELb0ELb1ELb0ELb0ELb1ELb1ELb1ELb0ELb0EEENS1_21CollectiveEpilogueFwdINS6_IJSA_SA_SB_EEES9_SE_SG_Li256ELb0ELb1ELb0ELb0EEENS1_30DynamicPersistentTileSchedulerILi256ELi128ELb0ELb1ELb1EEEEEEEEEvNT_6ParamsE)
        /*008c*/ 	.word	0x00000008


	//----- nvinfo : EIATTR_REGCOUNT
	.align		4
.L_42:
        /*0090*/ 	.byte	0x04, 0x2f
        /*0092*/ 	.short	(.L_44 - .L_43)
	.align		4
.L_43:
        /*0094*/ 	.word	index@(_ZN7cutlass13device_kernelIN5flash11enable_sm90INS1_16FlashAttnFwdSm90INS1_25CollectiveMainloopFwdSm90ILi2EN4cute5tupleIJNS5_1CILi1EEES8_S8_EEENS6_IJNS7_ILi128EEENS7_ILi96EEENS7_ILi192EEEEEELi128ENS_10bfloat16_tEfNS_4arch4Sm90ELb0ELb0ELb0ELb1ELb1ELb1ELb0ELb1ELb1ELb1ELb0ELb0EEENS1_21CollectiveEpilogueFwdINS6_IJSA_SA_SB_EEES9_SE_SG_Li256ELb1ELb1ELb0ELb0EEENS1_36VarlenDynamicPersistentTileSchedulerILi128ELi96ELi256ELi128ELb0ELb1ELb1ELb0ELb1ELb1EEEEEEEEEvNT_6ParamsE)
        /*0098*/ 	.word	0x000000a8


	//----- nvinfo : EIATTR_FRAME_SIZE
	.align		4
.L_44:
        /*009c*/ 	.byte	0x04, 0x11
        /*009e*/ 	.short	(.L_46 - .L_45)
	.align		4
.L_45:
        /*00a0*/ 	.word	index@(_ZN7cutlass13device_kernelIN5flash11enable_sm90INS1_16FlashAttnFwdSm90INS1_25CollectiveMainloopFwdSm90ILi2EN4cute5tupleIJNS5_1CILi1EEES8_S8_EEENS6_IJNS7_ILi128EEENS7_ILi96EEENS7_ILi192EEEEEELi128ENS_10bfloat16_tEfNS_4arch4Sm90ELb0ELb0ELb0ELb1ELb1ELb1ELb0ELb1ELb1ELb1ELb0ELb0EEENS1_21CollectiveEpilogueFwdINS6_IJSA_SA_SB_EEES9_SE_SG_Li256ELb1ELb1ELb0ELb0EEENS1_36VarlenDynamicPersistentTileSchedulerILi128ELi96ELi256ELi128ELb0ELb1ELb1ELb0ELb1ELb1EEEEEEEEEvNT_6ParamsE)
        /*00a4*/ 	.word	0x00000050


	//----- nvinfo : EIATTR_REGCOUNT
	.align		4
.L_46:
        /*00a8*/ 	.byte	0x04, 0x2f
        /*00aa*/ 	.short	(.L_48 - .L_47)
	.align		4
.L_47:
        /*00ac*/ 	.word	index@(_ZN7cutlass13device_kernelIN5flash11enable_sm90INS1_16FlashAttnFwdSm90INS1_25CollectiveMainloopFwdSm90ILi2EN4cute5tupleIJNS5_1CILi1EEES8_S8_EEENS6_IJNS7_ILi128EEENS7_ILi96EEENS7_ILi192EEEEEELi128ENS_10bfloat16_tEfNS_4arch4Sm90ELb0ELb0ELb0ELb1ELb1ELb0ELb0ELb1ELb1ELb1ELb0ELb0EEENS1_21CollectiveEpilogueFwdINS6_IJSA_SA_SB_EEES9_SE_SG_Li256ELb1ELb1ELb0ELb0EEENS1_36VarlenDynamicPersistentTileSchedulerILi128ELi96ELi256ELi128ELb0ELb1ELb1ELb0ELb1ELb1EEEEEEEEEvNT_6ParamsE)
        /*00b0*/ 	.word	0x000000a8


	//----- nvinfo : EIATTR_FRAME_SIZE
	.align		4
.L_48:
        /*00b4*/ 	.byte	0x04, 0x11
        /*00b6*/ 	.short	(.L_50 - .L_49)
	.align		4
.L_49:
        /*00b8*/ 	.word	index@(_ZN7cutlass13device_kernelIN5flash11enable_sm90INS1_16FlashAttnFwdSm90INS1_25CollectiveMainloopFwdSm90ILi2EN4cute5tupleIJNS5_1CILi1EEES8_S8_EEENS6_IJNS7_ILi128EEENS7_ILi96EEENS7_ILi192EEEEEELi128ENS_10bfloat16_tEfNS_4arch4Sm90ELb0ELb0ELb0ELb1ELb1ELb0ELb0ELb1ELb1ELb1ELb0ELb0EEENS1_21CollectiveEpilogueFwdINS6_IJSA_SA_SB_EEES9_SE_SG_Li256ELb1ELb1ELb0ELb0EEENS1_36VarlenDynamicPersistentTileSchedulerILi128ELi96ELi256ELi128ELb0ELb1ELb1ELb0ELb1ELb1EEEEEEEEEvNT_6ParamsE)
        /*00bc*/ 	.word	0x00000028


	//----- nvinfo : EIATTR_REGCOUNT
	.align		4
.L_50:
        /*00c0*/ 	.byte	0x04, 0x2f
        /*00c2*/ 	.short	(.L_52 - .L_51)
	.align		4
.L_51:
        /*00c4*/ 	.word	index@(_ZN7cutlass13device_kernelIN5flash11enable_sm90INS1_16FlashAttnFwdSm90INS1_25CollectiveMainloopFwdSm90ILi2EN4cute5tupleIJNS5_1CILi1EEES8_S8_EEENS6_IJNS7_ILi128EEENS7_ILi96EEENS7_ILi192EEEEEELi128ENS_10bfloat16_tEfNS_4arch4Sm90ELb0ELb0ELb0ELb0ELb1ELb0ELb0ELb1ELb1ELb1ELb0ELb0EEENS1_21CollectiveEpilogueFwdINS6_IJSA_SA_SB_EEES9_SE_SG_Li256ELb0ELb1ELb0ELb0EEENS1_29StaticPersistentTileSchedulerILb0EEEEEEEEEvNT_6ParamsE)
        /*00c8*/ 	.word	0x000000a8


	//----- nvinfo : EIATTR_FRAME_SIZE
	.align		4
.L_52:
        /*00cc*/ 	.byte	0x04, 0x11
        /*00ce*/ 	.short	(.L_54 - .L_53)
	.align		4
.L_53:
        /*00d0*/ 	.word	index@(_ZN7cutlass13device_kernelIN5flash11enable_sm90INS1_16FlashAttnFwdSm90INS1_25CollectiveMainloopFwdSm90ILi2EN4cute5tupleIJNS5_1CILi1EEES8_S8_EEENS6_IJNS7_ILi128EEENS7_ILi96EEENS7_ILi192EEEEEELi128ENS_10bfloat16_tEfNS_4arch4Sm90ELb0ELb0ELb0ELb0ELb1ELb0ELb0ELb1ELb1ELb1ELb0ELb0EEENS1_21CollectiveEpilogueFwdINS6_IJSA_SA_SB_EEES9_SE_SG_Li256ELb0ELb1ELb0ELb0EEENS1_29StaticPersistentTileSchedulerILb0EEEEEEEEEvNT_6ParamsE)
        /*00d4*/ 	.word	0x00000008


	//----- nvinfo : EIATTR_MIN_STACK_SIZE
	.align		4
.L_54:
        /*00d8*/ 	.byte	0x04, 0x12
        /*00da*/ 	.short	(.L_56 - .L_55)
	.align		4
.L_55:
        /*00dc*/ 	.word	index@(_ZN7cutlass13device_kernelIN5flash11enable_sm90INS1_16FlashAttnFwdSm90INS1_25CollectiveMainloopFwdSm90ILi2EN4cute5tupleIJNS5_1CILi1EEES8_S8_EEENS6_IJNS7_ILi128EEENS7_ILi96EEENS7_ILi192EEEEEELi128ENS_10bfloat16_tEfNS_4arch4Sm90ELb0ELb0ELb0ELb0ELb1ELb0ELb0ELb1ELb1ELb1ELb0ELb0EEENS1_21CollectiveEpilogueFwdINS6_IJSA_SA_SB_EEES9_SE_SG_Li256ELb0ELb1ELb0ELb0EEENS1_29StaticPersistentTileSchedulerILb0EEEEEEEEEvNT_6ParamsE)
        /*00e0*/ 	.word	0x00000008


	//----- nvinfo : EIATTR_MIN_STACK_SIZE
	.align		4
.L_56:
        /*00e4*/ 	.byte	0x04, 0x12
        /*00e6*/ 	.short	(.L_58 - .L_57)
	.align		4
.L_57:
        /*00e8*/ 	.word	index@(_ZN7cutlass13device_kernelIN5flash11enable_sm90INS1_16FlashAttnFwdSm90INS1_25CollectiveMainloopFwdSm90ILi2EN4cute5tupleIJNS5_1CILi1EEES8_S8_EEENS6_IJNS7_ILi128EEENS7_ILi96EEENS7_ILi192EEEEEELi128ENS_10bfloat16_tEfNS_4arch4Sm90ELb0ELb0ELb0ELb1ELb1ELb0ELb0ELb1ELb1ELb1ELb0ELb0EEENS1_21CollectiveEpilogueFwdINS6_IJSA_SA_SB_EEES9_SE_SG_Li256ELb1ELb1ELb0ELb0EEENS1_36VarlenDynamicPersistentTileSchedulerILi128ELi96ELi256ELi128ELb0ELb1ELb1ELb0ELb1ELb1EEEEEEEEEvNT_6ParamsE)
        /*00ec*/ 	.word	0x00000028


	//----- nvinfo : EIATTR_MIN_STACK_SIZE
	.align		4
.L_58:
        /*00f0*/ 	.byte	0x04, 0x12
        /*00f2*/ 	.short	(.L_60 - .L_59)
	.align		4
.L_59:
        /*00f4*/ 	.word	index@(_ZN7cutlass13device_kernelIN5flash11enable_sm90INS1_16FlashAttnFwdSm90INS1_25CollectiveMainloopFwdSm90ILi2EN4cute5tupleIJNS5_1CILi1EEES8_S8_EEENS6_IJNS7_ILi128EEENS7_ILi96EEENS7_ILi192EEEEEELi128ENS_10bfloat16_tEfNS_4arch4Sm90ELb0ELb0ELb0ELb1ELb1ELb1ELb0ELb1ELb1ELb1ELb0ELb0EEENS1_21CollectiveEpilogueFwdINS6_IJSA_SA_SB_EEES9_SE_SG_Li256ELb1ELb1ELb0ELb0EEENS1_36VarlenDynamicPersistentTileSchedulerILi128ELi96ELi256ELi128ELb0ELb1ELb1ELb0ELb1ELb1EEEEEEEEEvNT_6ParamsE)
        /*00f8*/ 	.word	0x00000050


	//----- nvinfo : EIATTR_MIN_STACK_SIZE
	.align		4
.L_60:
        /*00fc*/ 	.byte	0x04, 0x12
        /*00fe*/ 	.short	(.L_62 - .L_61)
	.align		4
.L_61:
        /*0100*/ 	.word	index@(_ZN7cutlass13device_kernelIN5flash11enable_sm90INS1_16FlashAttnFwdSm90INS1_25CollectiveMainloopFwdSm90ILi2EN4cute5tupleIJNS5_1CILi1EEES8_S8_EEENS6_IJNS7_ILi128EEENS7_ILi96EEENS7_ILi192EEEEEELi128ENS_10bfloat16_tEfNS_4arch4Sm90ELb0ELb1ELb0ELb0ELb1ELb0ELb0ELb1ELb1ELb1ELb0ELb0EEENS1_21CollectiveEpilogueFwdINS6_IJSA_SA_SB_EEES9_SE_SG_Li256ELb0ELb1ELb0ELb0EEENS1_30DynamicPersistentTileSchedulerILi256ELi128ELb0ELb1ELb1EEEEEEEEEvNT_6ParamsE)
        /*0104*/ 	.word	0x00000008


	//----- nvinfo : EIATTR_MIN_STACK_SIZE
	.align		4
.L_62:
        /*0108*/ 	.byte	0x04, 0x12
        /*010a*/ 	.short	(.L_64 - .L_63)
	.align		4
.L_63:
        /*010c*/ 	.word	index@(_ZN7cutlass13device_kernelIN5flash11enable_sm90INS1_16FlashAttnFwdSm90INS1_25CollectiveMainloopFwdSm90ILi2EN4cute5tupleIJNS5_1CILi1EEES8_S8_EEENS6_IJNS7_ILi128EEENS7_ILi96EEENS7_ILi192EEEEEELi128ENS_10bfloat16_tEfNS_4arch4Sm90ELb0ELb1ELb0ELb1ELb1ELb0ELb0ELb1ELb1ELb1ELb0ELb0EEENS1_21CollectiveEpilogueFwdINS6_IJSA_SA_SB_EEES9_SE_SG_Li256ELb1ELb1ELb0ELb0EEENS1_36VarlenDynamicPersistentTileSchedulerILi128ELi96ELi256ELi128ELb0ELb1ELb1ELb1ELb0ELb1EEEEEEEEEvNT_6ParamsE)
        /*0110*/ 	.word	0x00000020


	//----- nvinfo : EIATTR_MIN_STACK_SIZE
	.align		4
.L_64:
        /*0114*/ 	.byte	0x04, 0x12
        /*0116*/ 	.short	(.L_66 - .L_65)
	.align		4
.L_65:
        /*0118*/ 	.word	index@(_ZN7cutlass13device_kernelIN5flash11enable_sm90INS1_16FlashAttnFwdSm90INS1_25CollectiveMainloopFwdSm90ILi2EN4cute5tupleIJNS5_1CILi1EEES8_S8_EEENS6_IJNS7_ILi128EEENS7_ILi96EEENS7_ILi192EEEEEELi128ENS_10bfloat16_tEfNS_4arch4Sm90ELb0ELb1ELb0ELb1ELb1ELb1ELb0ELb1ELb1ELb1ELb0ELb0EEENS1_21CollectiveEpilogueFwdINS6_IJSA_SA_SB_EEES9_SE_SG_Li256ELb1ELb1ELb0ELb0EEENS1_36VarlenDynamicPersistentTileSchedulerILi128ELi96ELi256ELi128ELb0ELb1ELb1ELb1ELb0ELb1EEEEEEEEEvNT_6ParamsE)
        /*011c*/ 	.word	0x00000048


	//----- nvinfo : EIATTR_MIN_STACK_SIZE
	.align		4
.L_66:
        /*0120*/ 	.byte	0x04, 0x12
        /*0122*/ 	.short	(.L_68 - .L_67)
	.align		4
.L_67:
        /*0124*/ 	.word	index@(_ZN7cutlass13device_kernelIN5flash11enable_sm90INS1_16FlashAttnFwdSm90INS1_25CollectiveMainloopFwdSm90ILi2EN4cute5tupleIJNS5_1CILi1EEES8_S8_EEENS6_IJNS7_ILi128EEENS7_ILi96EEENS7_ILi192EEEEEELi128ENS_10bfloat16_tEfNS_4arch4Sm90ELb1ELb0ELb0ELb0ELb1ELb0ELb0ELb1ELb1ELb1ELb0ELb0EEENS1_21CollectiveEpilogueFwdINS6_IJSA_SA_SB_EEES9_SE_SG_Li256ELb0ELb1ELb0ELb0EEENS1_30DynamicPersistentTileSchedulerILi256ELi128ELb0ELb1ELb1EEEEEEEEEvNT_6ParamsE)
        /*0128*/ 	.word	0x00000008


	//----- nvinfo : EIATTR_MIN_STACK_SIZE
	.align		4
.L_68:
        /*012c*/ 	.byte	0x04, 0x12
        /*012e*/ 	.short	(.L_70 - .L_69)
	.align		4
.L_69:
        /*0130*/ 	.word	index@(_ZN7cutlass13device_kernelIN5flash11enable_sm90INS1_16FlashAttnFwdSm90INS1_25CollectiveMainloopFwdSm90ILi2EN4cute5tupleIJNS5_1CILi1EEES8_S8_EEENS6_IJNS7_ILi128EEENS7_ILi96EEENS7_ILi192EEEEEELi128ENS_10bfloat16_tEfNS_4arch4Sm90ELb1ELb0ELb0ELb1ELb1ELb0ELb0ELb1ELb1ELb1ELb0ELb0EEENS1_21CollectiveEpilogueFwdINS6_IJSA_SA_SB_EEES9_SE_SG_Li256ELb1ELb1ELb0ELb0EEENS1_36VarlenDynamicPersistentTileSchedulerILi128ELi96ELi256ELi128ELb0ELb1ELb1ELb1ELb1ELb1EEEEEEEEEvNT_6ParamsE)
        /*0134*/ 	.word	0x00000020


	//----- nvinfo : EIATTR_MIN_STACK_SIZE
	.align		4
.L_70:
        /*0138*/ 	.byte	0x04, 0x12
        /*013a*/ 	.short	(.L_72 - .L_71)
	.align		4
.L_71:
        /*013c*/ 	.word	index@(_ZN7cutlass13device_kernelIN5flash11enable_sm90INS1_16FlashAttnFwdSm90INS1_25CollectiveMainloopFwdSm90ILi2EN4cute5tupleIJNS5_1CILi1EEES8_S8_EEENS6_IJNS7_ILi128EEENS7_ILi96EEENS7_ILi192EEEEEELi128ENS_10bfloat16_tEfNS_4arch4Sm90ELb1ELb0ELb0ELb1ELb1ELb1ELb0ELb1ELb1ELb1ELb0ELb0EEENS1_21CollectiveEpilogueFwdINS6_IJSA_SA_SB_EEES9_SE_SG_Li256ELb1ELb1ELb0ELb0EEENS1_36VarlenDynamicPersistentTileSchedulerILi128ELi96ELi256ELi128ELb0ELb1ELb1ELb1ELb1ELb1EEEEEEEEEvNT_6ParamsE)
        /*0140*/ 	.word	0x00000040
.L_72:


//--------------------- .nv.compat                --------------------------
	.section	.nv.compat,"",@"SHT_CUDA_COMPAT_INFO"
	.align	4
        /*0000*/ 	.byte	0x02, 0x09, 0x01, 0x00, 0x02, 0x02, 0x04, 0x00, 0x02, 0x05, 0x05, 0x00, 0x03, 0x07, 0x01, 0x01
        /*0010*/ 	.byte	0x02, 0x03, 0x01, 0x00, 0x02, 0x06, 0x01, 0x00, 0x04, 0x0b, 0x08, 0x00, 0x00, 0x00, 0x00, 0x00
        /*0020*/ 	.byte	0x00, 0x00, 0x00, 0x00


//--------------------- .nv.info._ZN7cutlass13device_kernelIN5flash11enable_sm90INS1_16FlashAttnFwdSm90INS1_25CollectiveMainloopFwdSm90ILi2EN4cute5tupleIJNS5_1CILi1EEES8_S8_EEENS6_IJNS7_ILi128EEENS7_ILi96EEENS7_ILi192EEEEEELi128ENS_10bfloat16_tEfNS_4arch4Sm90ELb0ELb0ELb0ELb0ELb1ELb0ELb0ELb1ELb1ELb1ELb0ELb0EEENS1_21CollectiveEpilogueFwdINS6_IJSA_SA_SB_EEES9_SE_SG_Li256ELb0ELb1ELb0ELb0EEENS1_29StaticPersistentTileSchedulerILb0EEEEEEEEEvNT_6ParamsE --------------------------
	.section	.nv.info._ZN7cutlass13device_kernelIN5flash11enable_sm90INS1_16FlashAttnFwdSm90INS1_25CollectiveMainloopFwdSm90ILi2EN4cute5tupleIJNS5_1CILi1EEES8_S8_EEENS6_IJNS7_ILi128EEENS7_ILi96EEENS7_ILi192EEEEEELi128ENS_10bfloat16_tEfNS_4arch4Sm90ELb0ELb0ELb0ELb0ELb1ELb0ELb0ELb1ELb1ELb1ELb0ELb0EEENS1_21CollectiveEpilogueFwdINS6_IJSA_SA_SB_EEES9_SE_SG_Li256ELb0ELb1ELb0ELb0EEENS1_29StaticPersistentTileSchedulerILb0EEEEEEEEEvNT_6ParamsE,"",@"SHT_CUDA_INFO"
	.sectionflags	@""
	.align	4


	//----- nvinfo : EIATTR_CUDA_API_VERSION
	.align		4
        /*0000*/ 	.byte	0x04, 0x37
        /*0002*/ 	.short	(.L_74 - .L_73)
.L_73:
        /*0004*/ 	.word	0x00000082


	//----- nvinfo : EIATTR_KPARAM_INFO
	.align		4
.L_74:
        /*0008*/ 	.byte	0x04, 0x17
        /*000a*/ 	.short	(.L_76 - .L_75)
.L_75:
        /*000c*/ 	.word	0x00000000
        /*0010*/ 	.short	0x0000
        /*0012*/ 	.short	0x0070
        /*0014*/ 	.byte	0x00, 0xf0, 0x01, 0x28


	//----- nvinfo : EIATTR_SPARSE_MMA_MASK
	.align		4
.L_76:
        /*0018*/ 	.byte	0x03, 0x50
        /*001a*/ 	.short	0x0000


	//----- nvinfo : EIATTR_MAXREG_COUNT
	.align		4
        /*001c*/ 	.byte	0x03, 0x1b
        /*001e*/ 	.short	0x00a8


	//----- nvinfo : EIATTR_NUM_BARRIERS
	.align		4
        /*0020*/ 	.byte	0x02, 0x4c
        /*0022*/ 	.byte	0x09
	.zero		1


	//----- nvinfo : EIATTR_EXTERNS
	.align		4
        /*0024*/ 	.byte	0x04, 0x0f
        /*0026*/ 	.short	(.L_78 - .L_77)


	//   ....[0]....
	.align		4
.L_77:
        /*0028*/ 	.word	index@(__assertfail)


	//----- nvinfo : EIATTR_ANNOTATIONS
	.align		4
.L_78:
        /*002c*/ 	.byte	0x04, 0x55
        /*002e*/ 	.short	(.L_80 - .L_79)


	//   ....[0]....
.L_79:
        /*0030*/ 	.word	0x00000001
        /*0034*/ 	.byte	0xa0, 0x08, 0x00, 0x00, 0x01, 0x00, 0x00, 0x00, 0x50, 0x09, 0x00, 0x00, 0x01, 0x00, 0x00, 0x00
        /*0044*/ 	.byte	0x80, 0x6f, 0x00, 0x00, 0x01, 0x00, 0x00, 0x00, 0xb0, 0x70, 0x00, 0x00, 0x01, 0x00, 0x00, 0x00
        /*0054*/ 	.byte	0xf0, 0x8c, 0x00, 0x00, 0x01, 0x00, 0x00, 0x00, 0x90, 0xa2, 0x00, 0x00, 0x01, 0x00, 0x00, 0x00
        /*0064*/ 	.byte	0x40, 0xa3, 0x00, 0x00, 0x01, 0x00, 0x00, 0x00, 0xc0, 0xa4, 0x00, 0x00


	//----- nvinfo : EIATTR_MERCURY_ISA_VERSION
	.align		4
.L_80:
        /*0070*/ 	.byte	0x03, 0x5f
        /*0072*/ 	.short	0x0101


	//----- nvinfo : EIATTR_INT_WARP_WIDE_INSTR_OFFSETS
	.align		4
        /*0074*/ 	.byte	0x04, 0x31
        /*0076*/ 	.short	(.L_82 - .L_81)


	//   ....[0]....
.L_81:
        /*0078*/ 	.word	0x000000c0


	//   ....[1]....
        /*007c*/ 	.word	0x000000d0


	//   ....[2]....
        /*0080*/ 	.word	0x00000170


	//----- nvinfo : EIATTR_COOP_GROUP_MASK_REGIDS
	.align		4
.L_82:
        /*0084*/ 	.byte	0x04, 0x29
        /*0086*/ 	.short	(.L_84 - .L_83)


	//   ....[0]....
.L_83:
        /*0088*/ 	.word	0xffffffff


	//   ....[1]....
        /*008c*/ 	.word	0xffffffff


	//   ....[2]....
        /*0090*/ 	.word	0xffffffff


	//   ....[3]....
        /*0094*/ 	.word	0xffffffff


	//   ....[4]....
        /*0098*/ 	.word	0xffffffff


	//   ....[5]....
        /*009c*/ 	.word	0xffffffff


	//   ....[6]....
        /*00a0*/ 	.word	0xffffffff


	//   ....[7]....
        /*00a4*/ 	.word	0xffffffff


	//   ....[8]....
        /*00a8*/ 	.word	0xffffffff


	//   ....[9]....
        /*00ac*/ 	.word	0xffffffff


	//   ....[10]....
        /*00b0*/ 	.word	0xffffffff


	//   ....[11]....
        /*00b4*/ 	.word	0xffffffff


	//   ....[12]....
        /*00b8*/ 	.word	0xffffffff


	//   ....[13]....
        /*00bc*/ 	.word	0xffffffff


	//   ....[14]....
        /*00c0*/ 	.word	0xffffffff


	//   ....[15]....
        /*00c4*/ 	.word	0xffffffff


	//   ....[16]....
        /*00c8*/ 	.word	0xffffffff


	//   ....[17]....
        /*00cc*/ 	.word	0xffffffff


	//   ....[18]....
        /*00d0*/ 	.word	0xffffffff


	//   ....[19]....
        /*00d4*/ 	.word	0xffffffff


	//   ....[20]....
        /*00d8*/ 	.word	0xffffffff


	//   ....[21]....
        /*00dc*/ 	.word	0xffffffff


	//   ....[22]....
        /*00e0*/ 	.word	0xffffffff


	//   ....[23]....
        /*00e4*/ 	.word	0xffffffff


	//   ....[24]....
        /*00e8*/ 	.word	0xffffffff


	//   ....[25]....
        /*00ec*/ 	.word	0xffffffff


	//   ....[26]....
        /*00f0*/ 	.word	0xffffffff


	//   ....[27]....
        /*00f4*/ 	.word	0xffffffff


	//   ....[28]....
        /*00f8*/ 	.word	0xffffffff


	//   ....[29]....
        /*00fc*/ 	.word	0xffffffff


	//   ....[30]....
        /*0100*/ 	.word	0xffffffff


	//   ....[31]....
        /*0104*/ 	.word	0xffffffff


	//   ....[32]....
        /*0108*/ 	.word	0xffffffff


	//   ....[33]....
        /*010c*/ 	.word	0xffffffff


	//   ....[34]....
        /*0110*/ 	.word	0xffffffff


	//   ....[35]....
        /*0114*/ 	.word	0xffffffff


	//   ....[36]....
        /*0118*/ 	.word	0xffffffff


	//   ....[37]....
        /*011c*/ 	.word	0xffffffff


	//   ....[38]....
        /*0120*/ 	.word	0xffffffff


	//   ....[39]....
        /*0124*/ 	.word	0xffffffff


	//   ....[40]....
        /*0128*/ 	.word	0xffffffff


	//   ....[41]....
        /*012c*/ 	.word	0xffffffff


	//   ....[42]....
        /*0130*/ 	.word	0xffffffff


	//   ....[43]....
        /*0134*/ 	.word	0xffffffff


	//   ....[44]....
        /*0138*/ 	.word	0xffffffff


	//   ....[45]....
        /*013c*/ 	.word	0xffffffff


	//   ....[46]....
        /*0140*/ 	.word	0xffffffff


	//   ....[47]....
        /*0144*/ 	.word	0xffffffff


	//   ....[48]....
        /*0148*/ 	.word	0xffffffff


	//   ....[49]....
        /*014c*/ 	.word	0xffffffff


	//   ....[50]....
        /*0150*/ 	.word	0xffffffff


	//   ....[51]....
        /*0154*/ 	.word	0xffffffff


	//   ....[52]....
        /*0158*/ 	.word	0xffffffff


	//   ....[53]....
        /*015c*/ 	.word	0xffffffff


	//   ....[54]....
        /*0160*/ 	.word	0xffffffff


	//   ....[55]....
        /*0164*/ 	.word	0xffffffff


	//   ....[56]....
        /*0168*/ 	.word	0xffffffff


	//   ....[57]....
        /*016c*/ 	.word	0xffffffff


	//   ....[58]....
        /*0170*/ 	.word	0xffffffff


	//   ....[59]....
        /*0174*/ 	.word	0xffffffff


	//   ....[60]....
        /*0178*/ 	.word	0xffffffff


	//   ....[61]....
        /*017c*/ 	.word	0xffffffff


	//   ....[62]....
        /*0180*/ 	.word	0xffffffff


	//   ....[63]....
        /*0184*/ 	.word	0xffffffff


	//   ....[64]....
        /*0188*/ 	.word	0xffffffff


	//   ....[65]....
        /*018c*/ 	.word	0xffffffff


	//   ....[66]....
        /*0190*/ 	.word	0xffffffff


	//   ....[67]....
        /*0194*/ 	.word	0xffffffff


	//   ....[68]....
        /*0198*/ 	.word	0xffffffff


	//   ....[69]....
        /*019c*/ 	.word	0xffffffff


	//   ....[70]....
        /*01a0*/ 	.word	0xffffffff


	//   ....[71]....
        /*01a4*/ 	.word	0xffffffff


	//   ....[72]....
        /*01a8*/ 	.word	0xffffffff


	//   ....[73]....
        /*01ac*/ 	.word	0xffffffff


	//   ....[74]....
        /*01b0*/ 	.word	0xffffffff


	//   ....[75]....
        /*01b4*/ 	.word	0xffffffff


	//   ....[76]....
        /*01b8*/ 	.word	0xffffffff


	//   ....[77]....
        /*01bc*/ 	.word	0xffffffff


	//   ....[78]....
        /*01c0*/ 	.word	0xffffffff


	//   ....[79]....
        /*01c4*/ 	.word	0xffffffff


	//   ....[80]....
        /*01c8*/ 	.word	0xffffffff


	//   ....[81]....
        /*01cc*/ 	.word	0xffffffff


	//   ....[82]....
        /*01d0*/ 	.word	0xffffffff


	//   ....[83]....
        /*01d4*/ 	.word	0xffffffff


	//   ....[84]....
        /*01d8*/ 	.word	0xffffffff


	//   ....[85]....
        /*01dc*/ 	.word	0xffffffff


	//   ....[86]....
        /*01e0*/ 	.word	0xffffffff


	//   ....[87]....
        /*01e4*/ 	.word	0xffffffff


	//   ....[88]....
        /*01e8*/ 	.word	0xffffffff


	//   ....[89]....
        /*01ec*/ 	.word	0xffffffff


	//   ....[90]....
        /*01f0*/ 	.word	0xffffffff


	//   ....[91]....
        /*01f4*/ 	.word	0xffffffff


	//   ....[92]....
        /*01f8*/ 	.word	0xffffffff


	//   ....[93]....
        /*01fc*/ 	.word	0xffffffff


	//   ....[94]....
        /*0200*/ 	.word	0xffffffff


	//   ....[95]....
        /*0204*/ 	.word	0xffffffff


	//   ....[96]....
        /*0208*/ 	.word	0x0500000f


	//   ....[97]....
        /*020c*/ 	.word	0x0500000f


	//   ....[98]....
        /*0210*/ 	.word	0x0500000f


	//   ....[99]....
        /*0214*/ 	.word	0x0500000f


	//   ....[100]....
        /*0218*/ 	.word	0x0500000f


	//   ....[101]....
        /*021c*/ 	.word	0x0500000f


	//   ....[102]....
        /*0220*/ 	.word	0x0500000f


	//   ....[103]....
        /*0224*/ 	.word	0x0500000f


	//   ....[104]....
        /*0228*/ 	.word	0x0500000f


	//   ....[105]....
        /*022c*/ 	.word	0x0500000f


	//   ....[106]....
        /*0230*/ 	.word	0x0500000f


	//   ....[107]....
        /*0234*/ 	.word	0x0500000f


	//   ....[108]....
        /*0238*/ 	.word	0x0500000f


	//   ....[109]....
        /*023c*/ 	.word	0x0500000f


	//   ....[110]....
        /*0240*/ 	.word	0x0500000f


	//   ....[111]....
        /*0244*/ 	.word	0x0500000f


	//   ....[112]....
        /*0248*/ 	.word	0x0500000f


	//   ....[113]....
        /*024c*/ 	.word	0x0500000f


	//   ....[114]....
        /*0250*/ 	.word	0x0500000f


	//   ....[115]....
        /*0254*/ 	.word	0x0500000f


	//   ....[116]....
        /*0258*/ 	.word	0x0500000f


	//   ....[117]....
        /*025c*/ 	.word	0x0500000f


	//   ....[118]....
        /*0260*/ 	.word	0x0500000f


	//   ....[119]....
        /*0264*/ 	.word	0x0500000f


	//   ....[120]....
        /*0268*/ 	.word	0x0500000f


	//   ....[121]....
        /*026c*/ 	.word	0x0500000f


	//   ....[122]....
        /*0270*/ 	.word	0x0500000f


	//   ....[123]....
        /*0274*/ 	.word	0x0500000f


	//   ....[124]....
        /*0278*/ 	.word	0x0500000f


	//   ....[125]....
        /*027c*/ 	.word	0x0500000f


	//   ....[126]....
        /*0280*/ 	.word	0x0500000f


	//   ....[127]....
        /*0284*/ 	.word	0x0500000f


	//   ....[128]....
        /*0288*/ 	.word	0x0500000f


	//   ....[129]....
        /*028c*/ 	.word	0x0500000f


	//   ....[130]....
        /*0290*/ 	.word	0x0500000f


	//   ....[131]....
        /*0294*/ 	.word	0x0500000f


	//   ....[132]....
        /*0298*/ 	.word	0x0500000f


	//   ....[133]....
        /*029c*/ 	.word	0x0500000f


	//   ....[134]....
        /*02a0*/ 	.word	0x0500000f


	//   ....[135]....
        /*02a4*/ 	.word	0x0500000f


	//   ....[136]....
        /*02a8*/ 	.word	0x0500000f


	//   ....[137]....
        /*02ac*/ 	.word	0x0500000f


	//   ....[138]....
        /*02b0*/ 	.word	0x0500000f


	//   ....[139]....
        /*02b4*/ 	.word	0x0500000f


	//   ....[140]....
        /*02b8*/ 	.word	0x0500000f


	//   ....[141]....
        /*02bc*/ 	.word	0x0500000f


	//   ....[142]....
        /*02c0*/ 	.word	0x0500000f


	//   ....[143]....
        /*02c4*/ 	.word	0x0500000f


	//   ....[144]....
        /*02c8*/ 	.word	0x0500000f


	//   ....[145]....
        /*02cc*/ 	.word	0x0500000f


	//   ....[146]....
        /*02d0*/ 	.word	0x0500000f


	//   ....[147]....
        /*02d4*/ 	.word	0x0500000f


	//   ....[148]....
        /*02d8*/ 	.word	0x0500000f


	//   ....[149]....
        /*02dc*/ 	.word	0x0500000f


	//   ....[150]....
        /*02e0*/ 	.word	0x0500000f


	//   ....[151]....
        /*02e4*/ 	.word	0x0500000f


	//   ....[152]....
        /*02e8*/ 	.word	0x0500000f


	//   ....[153]....
        /*02ec*/ 	.word	0x0500000f


	//   ....[154]....
        /*02f0*/ 	.word	0x0500000f


	//   ....[155]....
        /*02f4*/ 	.word	0x0500000f


	//   ....[156]....
        /*02f8*/ 	.word	0x0500000f


	//   ....[157]....
        /*02fc*/ 	.word	0x0500000f


	//   ....[158]....
        /*0300*/ 	.word	0x0500000f


	//   ....[159]....
        /*0304*/ 	.word	0x0500000f


	//   ....[160]....
        /*0308*/ 	.word	0x0500000f


	//   ....[161]....
        /*030c*/ 	.word	0x0500000f


	//----- nvinfo : EIATTR_COOP_GROUP_INSTR_OFFSETS
	.align		4
.L_84:
        /*0310*/ 	.byte	0x04, 0x28
        /*0312*/ 	.short	(.L_86 - .L_85)


	//   ....[0]....
.L_85:
        /*0314*/ 	.word	0x00000070


	//   ....[1]....
        /*0318*/ 	.word	0x000000b0


	//   ....[2]....
        /*031c*/ 	.word	0x000002d0


	//   ....[3]....
        /*0320*/ 	.word	0x00000430


	//   ....[4]....
        /*0324*/ 	.word	0x00000550


	//   ....[5]....
        /*0328*/ 	.word	0x000006b0


	//   ....[6]....
        /*032c*/ 	.word	0x00000cf0


	//   ....[7]....
        /*0330*/ 	.word	0x00001ee0


	//   ....[8]....
        /*0334*/ 	.word	0x00001f80


	//   ....[9]....
        /*0338*/ 	.word	0x00002410


	//   ....[10]....
        /*033c*/ 	.word	0x00002480


	//   ....[11]....
        /*0340*/ 	.word	0x000041b0


	//   ....[12]....
        /*0344*/ 	.word	0x000041c0


	//   ....[13]....
        /*0348*/ 	.word	0x00004200


	//   ....[14]....
        /*034c*/ 	.word	0x00004210


	//   ....[15]....
        /*0350*/ 	.word	0x00005340


	//   ....[16]....
        /*0354*/ 	.word	0x00005370


	//   ....[17]....
        /*0358*/ 	.word	0x00005420


	//   ....[18]....
        /*035c*/ 	.word	0x00005440


	//   ....[19]....
        /*0360*/ 	.word	0x00006420


	//   ....[20]....
        /*0364*/ 	.word	0x00006470


	//   ....[21]....
        /*0368*/ 	.word	0x00006500


	//   ....[22]....
        /*036c*/ 	.word	0x00006570


	//   ....[23]....
        /*0370*/ 	.word	0x00006af0


	//   ....[24]....
        /*0374*/ 	.word	0x00006b30


	//   ....[25]....
        /*0378*/ 	.word	0x00006c00


	//   ....[26]....
        /*037c*/ 	.word	0x00006c20


	//   ....[27]....
        /*0380*/ 	.word	0x00006cd0


	//   ....[28]....
        /*0384*/ 	.word	0x00006cf0


	//   ....[29]....
        /*0388*/ 	.word	0x00006db0


	//   ....[30]....
        /*038c*/ 	.word	0x00006df0


	//   ....[31]....
        /*0390*/ 	.word	0x00007ee0


	//   ....[32]....
        /*0394*/ 	.word	0x00007f00


	//   ....[33]....
        /*0398*/ 	.word	0x00007f10


	//   ....[34]....
        /*039c*/ 	.word	0x00007f60


	//   ....[35]....
        /*03a0*/ 	.word	0x00007fb0


	//   ....[36]....
        /*03a4*/ 	.word	0x00008000


	//   ....[37]....
        /*03a8*/ 	.word	0x000080a0


	//   ....[38]....
        /*03ac*/ 	.word	0x000080c0


	//   ....[39]....
        /*03b0*/ 	.word	0x00008150


	//   ....[40]....
        /*03b4*/ 	.word	0x00008170


	//   ....[41]....
        /*03b8*/ 	.word	0x00008200


	//   ....[42]....
        /*03bc*/ 	.word	0x00008220


	//   ....[43]....
        /*03c0*/ 	.word	0x00008810


	//   ....[44]....
        /*03c4*/ 	.word	0x00008830


	//   ....[45]....
        /*03c8*/ 	.word	0x00008850


	//   ....[46]....
        /*03cc*/ 	.word	0x000088a0


	//   ....[47]....
        /*03d0*/ 	.word	0x00008920


	//   ....[48]....
        /*03d4*/ 	.word	0x00008950


	//   ....[49]....
        /*03d8*/ 	.word	0x000089d0


	//   ....[50]....
        /*03dc*/ 	.word	0x00008a00


	//   ....[51]....
        /*03e0*/ 	.word	0x00008a80


	//   ....[52]....
        /*03e4*/ 	.word	0x00008ab0


	//   ....[53]....
        /*03e8*/ 	.word	0x00008b30


	//   ....[54]....
        /*03ec*/ 	.word	0x00008b60


	//   ....[55]....
        /*03f0*/ 	.word	0x00008be0


	//   ....[56]....
        /*03f4*/ 	.word	0x00008c10


	//   ....[57]....
        /*03f8*/ 	.word	0x00008c90


	//   ....[58]....
        /*03fc*/ 	.word	0x00008cb0


	//   ....[59]....
        /*0400*/ 	.word	0x00009300


	//   ....[60]....
        /*0404*/ 	.word	0x00009330


	//   ....[61]....
        /*0408*/ 	.word	0x00009340


	//   ....[62]....
        /*040c*/ 	.word	0x00009360


	//   ....[63]....
        /*0410*/ 	.word	0x000093b0


	//   ....[64]....
        /*0414*/ 	.word	0x000093d0


	//   ....[65]....
        /*0418*/ 	.word	0x00009430


	//   ....[66]....
        /*041c*/ 	.word	0x00009450


	//   ....[67]....
        /*0420*/ 	.word	0x000094a0


	//   ....[68]....
        /*0424*/ 	.word	0x000094c0


	//   ....[69]....
        /*0428*/ 	.word	0x00009510


	//   ....[70]....
        /*042c*/ 	.word	0x00009530


	//   ....[71]....
        /*0430*/ 	.word	0x000097c0


	//   ....[72]....
        /*0434*/ 	.word	0x000097e0


	//   ....[73]....
        /*0438*/ 	.word	0x00009800


	//   ....[74]....
        /*043c*/ 	.word	0x00009860


	//   ....[75]....
        /*0440*/ 	.word	0x00009880


	//   ....[76]....
        /*0444*/ 	.word	0x000098e0


	//   ....[77]....
        /*0448*/ 	.word	0x00009900


	//   ....[78]....
        /*044c*/ 	.word	0x00009960


	//   ....[79]....
        /*0450*/ 	.word	0x00009980


	//   ....[80]....
        /*0454*/ 	.word	0x000099e0


	//   ....[81]....
        /*0458*/ 	.word	0x00009a00


	//   ....[82]....
        /*045c*/ 	.word	0x00009a10


	//   ....[83]....
        /*0460*/ 	.word	0x00009e80


	//   ....[84]....
        /*0464*/ 	.word	0x00009ea0


	//   ....[85]....
        /*0468*/ 	.word	0x00009ec0


	//   ....[86]....
        /*046c*/ 	.word	0x00009f00


	//   ....[87]....
        /*0470*/ 	.word	0x00009f50


	//   ....[88]....
        /*0474*/ 	.word	0x00009f80


	//   ....[89]....
        /*0478*/ 	.word	0x00009fd0


	//   ....[90]....
        /*047c*/ 	.word	0x0000a000


	//   ....[91]....
        /*0480*/ 	.word	0x0000a050


	//   ....[92]....
        /*0484*/ 	.word	0x0000a080


	//   ....[93]....
        /*0488*/ 	.word	0x0000a0d0


	//   ....[94]....
        /*048c*/ 	.word	0x0000a100


	//   ....[95]....
        /*0490*/ 	.word	0x0000a440


	//   ....[96]....
        /*0494*/ 	.word	0x0000a940


	//   ....[97]....
        /*0498*/ 	.word	0x0000aa30


	//   ....[98]....
        /*049c*/ 	.word	0x0000aad0


	//   ....[99]....
        /*04a0*/ 	.word	0x0000ab60


	//   ....[100]....
        /*04a4*/ 	.word	0x0000ac20


	//   ....[101]....
        /*04a8*/ 	.word	0x0000acb0


	//   ....[102]....
        /*04ac*/ 	.word	0x0000ad80


	//   ....[103]....
        /*04b0*/ 	.word	0x0000ae10


	//   ....[104]....
        /*04b4*/ 	.word	0x0000aee0


	//   ....[105]....
        /*04b8*/ 	.word	0x0000af60


	//   ....[106]....
        /*04bc*/ 	.word	0x0000b040


	//   ....[107]....
        /*04c0*/ 	.word	0x0000b0c0


	//   ....[108]....
        /*04c4*/ 	.word	0x0000b190


	//   ....[109]....
        /*04c8*/ 	.word	0x0000b220


	//   ....[110]....
        /*04cc*/ 	.word	0x0000b290


	//   ....[111]....
        /*04d0*/ 	.word	0x0000b310


	//   ....[112]....
        /*04d4*/ 	.word	0x0000b3d0


	//   ....[113]....
        /*04d8*/ 	.word	0x0000b440


	//   ....[114]....
        /*04dc*/ 	.word	0x0000b530


	//   ....[115]....
        /*04e0*/ 	.word	0x0000b5a0


	//   ....[116]....
        /*04e4*/ 	.word	0x0000b690


	//   ....[117]....
        /*04e8*/ 	.word	0x0000b700


	//   ....[118]....
        /*04ec*/ 	.word	0x0000b7f0


	//   ....[119]....
        /*04f0*/ 	.word	0x0000b860


	//   ....[120]....
        /*04f4*/ 	.word	0x0000b950


	//   ....[121]....
        /*04f8*/ 	.word	0x0000b9c0


	//   ....[122]....
        /*04fc*/ 	.word	0x0000bab0


	//   ....[123]....
        /*0500*/ 	.word	0x0000bb20


	//   ....[124]....
        /*0504*/ 	.word	0x0000bbf0


	//   ....[125]....
        /*0508*/ 	.word	0x0000bd30


	//   ....[126]....
        /*050c*/ 	.word	0x0000bde0


	//   ....[127]....
        /*0510*/ 	.word	0x0000be40


	//   ....[128]....
        /*0514*/ 	.word	0x0000bf00


	//   ....[129]....
        /*0518*/ 	.word	0x0000bf60


	//   ....[130]....
        /*051c*/ 	.word	0x0000c020


	//   ....[131]....
        /*0520*/ 	.word	0x0000c080


	//   ....[132]....
        /*0524*/ 	.word	0x0000c140


	//   ....[133]....
        /*0528*/ 	.word	0x0000c1a0


	//   ....[134]....
        /*052c*/ 	.word	0x0000c260


	//   ....[135]....
        /*0530*/ 	.word	0x0000c2c0


	//   ....[136]....
        /*0534*/ 	.word	0x0000c380


	//   ....[137]....
        /*0538*/ 	.word	0x0000c460


	//   ....[138]....
        /*053c*/ 	.word	0x0000c500


	//   ....[139]....
        /*0540*/ 	.word	0x0000c560


	//   ....[140]....
        /*0544*/ 	.word	0x0000c630


	//   ....[141]....
        /*0548*/ 	.word	0x0000c690


	//   ....[142]....
        /*054c*/ 	.word	0x0000c760


	//   ....[143]....
        /*0550*/ 	.word	0x0000c7c0


	//   ....[144]....
        /*0554*/ 	.word	0x0000c890


	//   ....[145]....
        /*0558*/ 	.word	0x0000c8f0


	//   ....[146]....
        /*055c*/ 	.word	0x0000c9c0


	//   ....[147]....
        /*0560*/ 	.word	0x0000ca20


	//   ....[148]....
        /*0564*/ 	.word	0x0000cae0


	//   ....[149]....
        /*0568*/ 	.word	0x0000cc00


	//   ....[150]....
        /*056c*/ 	.word	0x0000cca0


	//   ....[151]....
        /*0570*/ 	.word	0x0000cd00


	//   ....[152]....
        /*0574*/ 	.word	0x0000cdd0


	//   ....[153]....
        /*0578*/ 	.word	0x0000ce70


	//   ....[154]....
        /*057c*/ 	.word	0x0000cf30


	//   ....[155]....
        /*0580*/ 	.word	0x0000cfd0


	//   ....[156]....
        /*0584*/ 	.word	0x0000d090


	//   ....[157]....
        /*0588*/ 	.word	0x0000d130


	//   ....[158]....
        /*058c*/ 	.word	0x0000d1f0


	//   ....[159]....
        /*0590*/ 	.word	0x0000d290


	//   ....[160]....
        /*0594*/ 	.word	0x0000d350


	//   ....[161]....
        /*0598*/ 	.word	0x0000d4a0


	//----- nvinfo : EIATTR_REG_RECONFIG
	.align		4
.L_86:
        /*059c*/ 	.byte	0x01, 0x54
	.zero		2


	//----- nvinfo : EIATTR_SYSCALL_OFFSETS
	.align		4
        /*05a0*/ 	.byte	0x04, 0x46
        /*05a2*/ 	.short	(.L_88 - .L_87)


	//   ....[0]....
.L_87:
        /*05a4*/ 	.word	0x00001090


	//   ....[1]....
        /*05a8*/ 	.word	0x00007690


	//   ....[2]....
        /*05ac*/ 	.word	0x000077d0


	//   ....[3]....
        /*05b0*/ 	.word	0x000078c0


	//   ....[4]....
        /*05b4*/ 	.word	0x00008520


	//----- nvinfo : EIATTR_MBARRIER_INSTR_OFFSETS
	.align		4
.L_88:
        /*05b8*/ 	.byte	0x04, 0x39
        /*05ba*/ 	.short	(.L_90 - .L_89)


	//   ....[0]....
.L_89:
        /*05bc*/ 	.word	0x00000180
        /*05c0*/ 	.word	0x000000ff
        /*05c4*/ 	.word	0x0002a800
        /*05c8*/ 	.short	0x0100
        /*05ca*/ 	.byte	0x08
	.zero		1


	//   ....[1]....
        /*05cc*/ 	.word	0x00000190
        /*05d0*/ 	.word	0x000000ff
        /*05d4*/ 	.word	0x0002a820
        /*05d8*/ 	.short	0x0100
        /*05da*/ 	.byte	0x08
	.zero		1


	//   ....[2]....
        /*05dc*/ 	.word	0x00000280
        /*05e0*/ 	.word	0x000000ff
        /*05e4*/ 	.word	0x0002a830
        /*05e8*/ 	.short	0x0100
        /*05ea*/ 	.byte	0x08
	.zero		1


	//   ....[3]....
        /*05ec*/ 	.word	0x00000290
        /*05f0*/ 	.word	0x000000ff
        /*05f4*/ 	.word	0x0002a840
        /*05f8*/ 	.short	0x0100
        /*05fa*/ 	.byte	0x08
	.zero		1


	//   ....[4]....
        /*05fc*/ 	.word	0x000002a0
        /*0600*/ 	.word	0x000000ff
        /*0604*/ 	.word	0x0002a838
        /*0608*/ 	.short	0x0100
        /*060a*/ 	.byte	0x08
	.zero		1


	//   ....[5]....
        /*060c*/ 	.word	0x000002b0
        /*0610*/ 	.word	0x000000ff
        /*0614*/ 	.word	0x0002a848
        /*0618*/ 	.short	0x0100
        /*061a*/ 	.byte	0x08
	.zero		1


	//   ....[6]....
        /*061c*/ 	.word	0x000003e0
        /*0620*/ 	.word	0x000000ff
        /*0624*/ 	.word	0x0002a850
        /*0628*/ 	.short	0x0100
        /*062a*/ 	.byte	0x08
	.zero		1


	//   ....[7]....
        /*062c*/ 	.word	0x000003f0
        /*0630*/ 	.word	0x000000ff
        /*0634*/ 	.word	0x0002a860
        /*0638*/ 	.short	0x0100
        /*063a*/ 	.byte	0x08
	.zero		1


	//   ....[8]....
        /*063c*/ 	.word	0x00000400
        /*0640*/ 	.word	0x000000ff
        /*0644*/ 	.word	0x0002a858
        /*0648*/ 	.short	0x0100
        /*064a*/ 	.byte	0x08
	.zero		1


	//   ....[9]....
        /*064c*/ 	.word	0x00000410
        /*0650*/ 	.word	0x000000ff
        /*0654*/ 	.word	0x0002a868
        /*0658*/ 	.short	0x0100
        /*065a*/ 	.byte	0x08
	.zero		1


	//   ....[10]....
        /*065c*/ 	.word	0x00000500
        /*0660*/ 	.word	0x000000ff
        /*0664*/ 	.word	0x0002a870
        /*0668*/ 	.short	0x0100
        /*066a*/ 	.byte	0x06
	.zero		1


	//   ....[11]....
        /*066c*/ 	.word	0x00000510
        /*0670*/ 	.word	0x000000ff
        /*0674*/ 	.word	0x0002a880
        /*0678*/ 	.short	0x0100
        /*067a*/ 	.byte	0x06
	.zero		1


	//   ....[12]....
        /*067c*/ 	.word	0x00000520
        /*0680*/ 	.word	0x000000ff
        /*0684*/ 	.word	0x0002a878
        /*0688*/ 	.short	0x0100
        /*068a*/ 	.byte	0x06
	.zero		1


	//   ....[13]....
        /*068c*/ 	.word	0x00000530
        /*0690*/ 	.word	0x000000ff
        /*0694*/ 	.word	0x0002a888
        /*0698*/ 	.short	0x0100
        /*069a*/ 	.byte	0x06
	.zero		1


	//   ....[14]....
        /*069c*/ 	.word	0x00000660
        /*06a0*/ 	.word	0x000000ff
        /*06a4*/ 	.word	0x0002a890
        /*06a8*/ 	.short	0x0100
        /*06aa*/ 	.byte	0x08
	.zero		1


	//   ....[15]....
        /*06ac*/ 	.word	0x00000670
        /*06b0*/ 	.word	0x000000ff
        /*06b4*/ 	.word	0x0002a8a0
        /*06b8*/ 	.short	0x0100
        /*06ba*/ 	.byte	0x08
	.zero		1


	//   ....[16]....
        /*06bc*/ 	.word	0x00000680
        /*06c0*/ 	.word	0x000000ff
        /*06c4*/ 	.word	0x0002a898
        /*06c8*/ 	.short	0x0100
        /*06ca*/ 	.byte	0x08
	.zero		1


	//   ....[17]....
        /*06cc*/ 	.word	0x00000690
        /*06d0*/ 	.word	0x000000ff
        /*06d4*/ 	.word	0x0002a8a8
        /*06d8*/ 	.short	0x0100
        /*06da*/ 	.byte	0x08
	.zero		1


	//   ....[18]....
        /*06dc*/ 	.word	0x000007d0
        /*06e0*/ 	.word	0x000000ff
        /*06e4*/ 	.word	0x0002a8b0
        /*06e8*/ 	.short	0x0100
        /*06ea*/ 	.byte	0x08
	.zero		1


	//   ....[19]....
        /*06ec*/ 	.word	0x000007e0
        /*06f0*/ 	.word	0x000000ff
        /*06f4*/ 	.word	0x0002a8c0
        /*06f8*/ 	.short	0x0100
        /*06fa*/ 	.byte	0x08
	.zero		1


	//   ....[20]....
        /*06fc*/ 	.word	0x000007f0
        /*0700*/ 	.word	0x000000ff
        /*0704*/ 	.word	0x0002a8b8
        /*0708*/ 	.short	0x0100
        /*070a*/ 	.byte	0x08
	.zero		1


	//   ....[21]....
        /*070c*/ 	.word	0x00000800
        /*0710*/ 	.word	0x000000ff
        /*0714*/ 	.word	0x0002a8c8
        /*0718*/ 	.short	0x0100
        /*071a*/ 	.byte	0x08
	.zero		1


	//   ....[22]....
        /*071c*/ 	.word	0x000010d0
        /*0720*/ 	.word	0x000000ff
        /*0724*/ 	.word	0x0002a800
        /*0728*/ 	.short	0x010a
        /*072a*/ 	.byte	0x29
	.zero		1


	//   ....[23]....
        /*072c*/ 	.word	0x00001170
        /*0730*/ 	.word	0x00000004
        /*0734*/ 	.word	0x0002a830
        /*0738*/ 	.short	0x010a
        /*073a*/ 	.byte	0x3f
	.zero		1


	//   ....[24]....
        /*073c*/ 	.word	0x000011c0
        /*0740*/ 	.word	0x00000004
        /*0744*/ 	.word	0x0002a830
        /*0748*/ 	.short	0x010a
        /*074a*/ 	.byte	0x3f
	.zero		1


	//   ....[25]....
        /*074c*/ 	.word	0x00001f70
        /*0750*/ 	.word	0x000000ff
        /*0754*/ 	.word	0x00000000
        /*0758*/ 	.short	0x0101
        /*075a*/ 	.byte	0x04
	.zero		1


	//   ....[26]....
        /*075c*/ 	.word	0x00003280
        /*0760*/ 	.word	0x000000ff
        /*0764*/ 	.word	0x0002a830
        /*0768*/ 	.short	0x010a
        /*076a*/ 	.byte	0x07
	.zero		1


	//   ....[27]....
        /*076c*/ 	.word	0x000032c0
        /*0770*/ 	.word	0x000000ff
        /*0774*/ 	.word	0x0002a830
        /*0778*/ 	.short	0x010a
        /*077a*/ 	.byte	0x07
	.zero		1


	//   ....[28]....
        /*077c*/ 	.word	0x00003bc0
        /*0780*/ 	.word	0x000000ff
        /*0784*/ 	.word	0x0002a850
        /*0788*/ 	.short	0x010a
        /*078a*/ 	.byte	0x0a
	.zero		1


	//   ....[29]....
        /*078c*/ 	.word	0x00003c00
        /*0790*/ 	.word	0x000000ff
        /*0794*/ 	.word	0x0002a850
        /*0798*/ 	.short	0x010a
        /*079a*/ 	.byte	0x0a
	.zero		1


	//   ....[30]....
        /*079c*/ 	.word	0x00003f20
        /*07a0*/ 	.word	0x000000ff
        /*07a4*/ 	.word	0x00000000
        /*07a8*/ 	.short	0x0101
        /*07aa*/ 	.byte	0x07
	.zero		1


	//   ....[31]....
        /*07ac*/ 	.word	0x00004c90
        /*07b0*/ 	.word	0x000000ff
        /*07b4*/ 	.word	0x00000000
        /*07b8*/ 	.short	0x0101
        /*07ba*/ 	.byte	0x0a
	.zero		1


	//   ....[32]....
        /*07bc*/ 	.word	0x00005290
        /*07c0*/ 	.word	0x000000ff
        /*07c4*/ 	.word	0x0002a850
        /*07c8*/ 	.short	0x010a
        /*07ca*/ 	.byte	0x0a
	.zero		1


	//   ....[33]....
        /*07cc*/ 	.word	0x000052d0
        /*07d0*/ 	.word	0x000000ff
        /*07d4*/ 	.word	0x0002a850
        /*07d8*/ 	.short	0x010a
        /*07da*/ 	.byte	0x0a
	.zero		1


	//   ....[34]....
        /*07dc*/ 	.word	0x00005ca0
        /*07e0*/ 	.word	0x000000ff
        /*07e4*/ 	.word	0x00000000
        /*07e8*/ 	.short	0x0101
        /*07ea*/ 	.byte	0x05
	.zero		1


	//   ....[35]....
        /*07ec*/ 	.word	0x00006b20
        /*07f0*/ 	.word	0x000000ff
        /*07f4*/ 	.word	0x00000000
        /*07f8*/ 	.short	0x0101
        /*07fa*/ 	.byte	0x04
	.zero		1


	//   ....[36]....
        /*07fc*/ 	.word	0x00007d30
        /*0800*/ 	.word	0x00000000
        /*0804*/ 	.word	0x0002a840
        /*0808*/ 	.short	0x010a
        /*080a*/ 	.byte	0x3f
	.zero		1


	//   ....[37]....
        /*080c*/ 	.word	0x00008310
        /*0810*/ 	.word	0x00000000
        /*0814*/ 	.word	0x0002a830
        /*0818*/ 	.short	0x0107
        /*081a*/ 	.byte	0x3f
	.zero		1


	//   ....[38]....
        /*081c*/ 	.word	0x000083c0
        /*0820*/ 	.word	0x00000000
        /*0824*/ 	.word	0x0002a830
        /*0828*/ 	.short	0x0101
        /*082a*/ 	.byte	0x3f
	.zero		1


	//   ....[39]....
        /*082c*/ 	.word	0x00008da0
        /*0830*/ 	.word	0x000000ff
        /*0834*/ 	.word	0x0002a800
        /*0838*/ 	.short	0x0107
        /*083a*/ 	.byte	0x27
	.zero		1


	//   ....[40]....
        /*083c*/ 	.word	0x00008e00
        /*0840*/ 	.word	0x000000ff
        /*0844*/ 	.word	0x0002a800
        /*0848*/ 	.short	0x0101
        /*084a*/ 	.byte	0x27
	.zero		1


	//   ....[41]....
        /*084c*/ 	.word	0x00008e20
        /*0850*/ 	.word	0x000000ff
        /*0854*/ 	.word	0x0002a820
        /*0858*/ 	.short	0x010a
        /*085a*/ 	.byte	0x27
	.zero		1


	//   ....[42]....
        /*085c*/ 	.word	0x00009130
        /*0860*/ 	.word	0x00000006
        /*0864*/ 	.word	0x0002a840
        /*0868*/ 	.short	0x010a
        /*086a*/ 	.byte	0x3f
	.zero		1


	//   ....[43]....
        /*086c*/ 	.word	0x00009600
        /*0870*/ 	.word	0x00000006
        /*0874*/ 	.word	0x0002a830
        /*0878*/ 	.short	0x0107
        /*087a*/ 	.byte	0x3f
	.zero		1


	//   ....[44]....
        /*087c*/ 	.word	0x000096b0
        /*0880*/ 	.word	0x00000006
        /*0884*/ 	.word	0x0002a830
        /*0888*/ 	.short	0x0101
        /*088a*/ 	.byte	0x3f
	.zero		1


	//   ....[45]....
        /*088c*/ 	.word	0x00009730
        /*0890*/ 	.word	0x00000006
        /*0894*/ 	.word	0x0002a860
        /*0898*/ 	.short	0x010a
        /*089a*/ 	.byte	0x3f
	.zero		1


	//   ....[46]....
        /*089c*/ 	.word	0x00009b40
        /*08a0*/ 	.word	0x00000006
        /*08a4*/ 	.word	0x0002a850
        /*08a8*/ 	.short	0x0107
        /*08aa*/ 	.byte	0x3f
	.zero		1


	//   ....[47]....
        /*08ac*/ 	.word	0x00009c80
        /*08b0*/ 	.word	0x00000006
        /*08b4*/ 	.word	0x0002a850
        /*08b8*/ 	.short	0x0101
        /*08ba*/ 	.byte	0x3f
	.zero		1


	//   ....[48]....
        /*08bc*/ 	.word	0x00009df0
        /*08c0*/ 	.word	0x00000004
        /*08c4*/ 	.word	0x0002a860
        /*08c8*/ 	.short	0x010a
        /*08ca*/ 	.byte	0x3f
	.zero		1


	//   ....[49]....
        /*08cc*/ 	.word	0x0000a1e0
        /*08d0*/ 	.word	0x00000004
        /*08d4*/ 	.word	0x0002a850
        /*08d8*/ 	.short	0x0107
        /*08da*/ 	.byte	0x3f
	.zero		1


	//   ....[50]....
        /*08dc*/ 	.word	0x0000a2d0
        /*08e0*/ 	.word	0x00000004
        /*08e4*/ 	.word	0x0002a850
        /*08e8*/ 	.short	0x0101
        /*08ea*/ 	.byte	0x3f
	.zero		1


	//   ....[51]....
        /*08ec*/ 	.word	0x0000a3c0
        /*08f0*/ 	.word	0x00000005
        /*08f4*/ 	.word	0x0002a820
        /*08f8*/ 	.short	0x010a
        /*08fa*/ 	.byte	0x3f
	.zero		1


	//   ....[52]....
        /*08fc*/ 	.word	0x0000a560
        /*0900*/ 	.word	0x00000003
        /*0904*/ 	.word	0x0002a840
        /*0908*/ 	.short	0x010a
        /*090a*/ 	.byte	0x3f
	.zero		1


	//   ....[53]....
        /*090c*/ 	.word	0x0000a600
        /*0910*/ 	.word	0x00000005
        /*0914*/ 	.word	0x0002a840
        /*0918*/ 	.short	0x010a
        /*091a*/ 	.byte	0x3f
	.zero		1


	//   ....[54]....
        /*091c*/ 	.word	0x0000a640
        /*0920*/ 	.word	0x00000003
        /*0924*/ 	.word	0x0002a860
        /*0928*/ 	.short	0x010a
        /*092a*/ 	.byte	0x3f
	.zero		1


	//   ....[55]....
        /*092c*/ 	.word	0x0000a680
        /*0930*/ 	.word	0x00000005
        /*0934*/ 	.word	0x0002a860
        /*0938*/ 	.short	0x010a
        /*093a*/ 	.byte	0x3f
	.zero		1


	//   ....[56]....
        /*093c*/ 	.word	0x0000a6f0
        /*0940*/ 	.word	0x00000003
        /*0944*/ 	.word	0x0002a800
        /*0948*/ 	.short	0x010a
        /*094a*/ 	.byte	0x3f
	.zero		1


	//   ....[57]....
        /*094c*/ 	.word	0x0000a740
        /*0950*/ 	.word	0x00000004
        /*0954*/ 	.word	0x0002a830
        /*0958*/ 	.short	0x010a
        /*095a*/ 	.byte	0x3f
	.zero		1


	//   ....[58]....
        /*095c*/ 	.word	0x0000a7a0
        /*0960*/ 	.word	0x00000003
        /*0964*/ 	.word	0x0002a830
        /*0968*/ 	.short	0x010a
        /*096a*/ 	.byte	0x3f
	.zero		1


	//   ....[59]....
        /*096c*/ 	.word	0x0000a800
        /*0970*/ 	.word	0x00000003
        /*0974*/ 	.word	0x0002a850
        /*0978*/ 	.short	0x010a
        /*097a*/ 	.byte	0x3f
	.zero		1


	//   ....[60]....
        /*097c*/ 	.word	0x0000a860
        /*0980*/ 	.word	0x00000007
        /*0984*/ 	.word	0x0002a850
        /*0988*/ 	.short	0x010a
        /*098a*/ 	.byte	0x3f
	.zero		1


	//   ....[61]....
        /*098c*/ 	.word	0x0000a980
        /*0990*/ 	.word	0x00000000
        /*0994*/ 	.word	0x0002a840
        /*0998*/ 	.short	0x010a
        /*099a*/ 	.byte	0x3f
	.zero		1


	//   ....[62]....
        /*099c*/ 	.word	0x0000bc30
        /*09a0*/ 	.word	0x00000003
        /*09a4*/ 	.word	0x0002a820
        /*09a8*/ 	.short	0x010a
        /*09aa*/ 	.byte	0x3f
	.zero		1


	//   ....[63]....
        /*09ac*/ 	.word	0x0000bc80
        /*09b0*/ 	.word	0x00000006
        /*09b4*/ 	.word	0x0002a840
        /*09b8*/ 	.short	0x010a
        /*09ba*/ 	.byte	0x3f
	.zero		1


	//   ....[64]....
        /*09bc*/ 	.word	0x0000c3b0
        /*09c0*/ 	.word	0x00000006
        /*09c4*/ 	.word	0x0002a860
        /*09c8*/ 	.short	0x010a
        /*09ca*/ 	.byte	0x3f
	.zero		1


	//   ....[65]....
        /*09cc*/ 	.word	0x0000cb50
        /*09d0*/ 	.word	0x00000004
        /*09d4*/ 	.word	0x0002a860
        /*09d8*/ 	.short	0x010a
        /*09da*/ 	.byte	0x3f
	.zero		1


	//   ....[66]....
        /*09dc*/ 	.word	0x0000d3c0
        /*09e0*/ 	.word	0x00000005
        /*09e4*/ 	.word	0x0002a820
        /*09e8*/ 	.short	0x010a
        /*09ea*/ 	.byte	0x3f
	.zero		1


	//   ....[67]....
        /*09ec*/ 	.word	0x0000d560
        /*09f0*/ 	.word	0x00000003
        /*09f4*/ 	.word	0x0002a840
        /*09f8*/ 	.short	0x010a
        /*09fa*/ 	.byte	0x3f
	.zero		1


	//   ....[68]....
        /*09fc*/ 	.word	0x0000d5b0
        /*0a00*/ 	.word	0x00000005
        /*0a04*/ 	.word	0x0002a840
        /*0a08*/ 	.short	0x010a
        /*0a0a*/ 	.byte	0x3f
	.zero		1


	//   ....[69]....
        /*0a0c*/ 	.word	0x0000d600
        /*0a10*/ 	.word	0x00000003
        /*0a14*/ 	.word	0x0002a860
        /*0a18*/ 	.short	0x010a
        /*0a1a*/ 	.byte	0x3f
	.zero		1


	//----- nvinfo : EIATTR_NUM_MBARRIERS
	.align		4
.L_90:
        /*0a1c*/ 	.byte	0x03, 0x38
        /*0a1e*/ 	.short	0x0016


	//----- nvinfo : EIATTR_EXIT_INSTR_OFFSETS
	.align		4
        /*0a20*/ 	.byte	0x04, 0x1c
        /*0a22*/ 	.short	(.L_92 - .L_91)


	//   ....[0]....
.L_91:
        /*0a24*/ 	.word	0x00000940


	//   ....[1]....
        /*0a28*/ 	.word	0x00006ee0


	//   ....[2]....
        /*0a2c*/ 	.word	0x0000a6d0


	//----- nvinfo : EIATTR_MAX_THREADS
	.align		4
.L_92:
        /*0a30*/ 	.byte	0x04, 0x05
        /*0a32*/ 	.short	(.L_94 - .L_93)
.L_93:
        /*0a34*/ 	.word	0x00000180
        /*0a38*/ 	.word	0x00000001
        /*0a3c*/ 	.word	0x00000001


	//----- nvinfo : EIATTR_CRS_STACK_SIZE
	.align		4
.L_94:
        /*0a40*/ 	.byte	0x04, 0x1e
        /*0a42*/ 	.short	(.L_96 - .L_95)
.L_95:
        /*0a44*/ 	.word	0x00000000


	//----- nvinfo : EIATTR_CBANK_PARAM_SIZE
	.align		4
.L_96:
        /*0a48*/ 	.byte	0x03, 0x19
        /*0a4a*/ 	.short	0x0a70


	//----- nvinfo : EIATTR_PARAM_CBANK
	.align		4
        /*0a4c*/ 	.byte	0x04, 0x0a
        /*0a4e*/ 	.short	(.L_98 - .L_97)
	.align		4
.L_97:
        /*0a50*/ 	.word	index@(.nv.constant0._ZN7cutlass13device_kernelIN5flash11enable_sm90INS1_16FlashAttnFwdSm90INS1_25CollectiveMainloopFwdSm90ILi2EN4cute5tupleIJNS5_1CILi1EEES8_S8_EEENS6_IJNS7_ILi128EEENS7_ILi96EEENS7_ILi192EEEEEELi128ENS_10bfloat16_tEfNS_4arch4Sm90ELb0ELb0ELb0ELb0ELb1ELb0ELb0ELb1ELb1ELb1ELb0ELb0EEENS1_21CollectiveEpilogueFwdINS6_IJSA_SA_SB_EEES9_SE_SG_Li256ELb0ELb1ELb0ELb0EEENS1_29StaticPersistentTileSchedulerILb0EEEEEEEEEvNT_6ParamsE)
        /*0a54*/ 	.short	0x0210
        /*0a56*/ 	.short	0x0a70


	//----- nvinfo : EIATTR_SW_WAR
	.align		4
.L_98:
        /*0a58*/ 	.byte	0x04, 0x36
        /*0a5a*/ 	.short	(.L_100 - .L_99)
.L_99:
        /*0a5c*/ 	.word	0x00000008
.L_100:


//--------------------- .nv.info._ZN7cutlass13device_kernelIN5flash11enable_sm90INS1_16FlashAttnFwdSm90INS1_25CollectiveMainloopFwdSm90ILi2EN4cute5tupleIJNS5_1CILi1EEES8_S8_EEENS6_IJNS7_ILi128EEENS7_ILi96EEENS7_ILi192EEEEEELi128ENS_10bfloat16_tEfNS_4arch4Sm90ELb0ELb0ELb0ELb1ELb1ELb0ELb0ELb1ELb1ELb1ELb0ELb0EEENS1_21CollectiveEpilogueFwdINS6_IJSA_SA_SB_EEES9_SE_SG_Li256ELb1ELb1ELb0ELb0EEENS1_36VarlenDynamicPersistentTileSchedulerILi128ELi96ELi256ELi128ELb0ELb1ELb1ELb0ELb1ELb1EEEEEEEEEvNT_6ParamsE --------------------------
	.section	.nv.info._ZN7cutlass13device_kernelIN5flash11enable_sm90INS1_16FlashAttnFwdSm90INS1_25CollectiveMainloopFwdSm90ILi2EN4cute5tupleIJNS5_1CILi1EEES8_S8_EEENS6_IJNS7_ILi128EEENS7_ILi96EEENS7_ILi192EEEEEELi128ENS_10bfloat16_tEfNS_4arch4Sm90ELb0ELb0ELb0ELb1ELb1ELb0ELb0ELb1ELb1ELb1ELb0ELb0EEENS1_21CollectiveEpilogueFwdINS6_IJSA_SA_SB_EEES9_SE_SG_Li256ELb1ELb1ELb0ELb0EEENS1_36VarlenDynamicPersistentTileSchedulerILi128ELi96ELi256ELi128ELb0ELb1ELb1ELb0ELb1ELb1EEEEEEEEEvNT_6ParamsE,"",@"SHT_CUDA_INFO"
	.sectionflags	@""
	.align	4


	//----- nvinfo : EIATTR_CUDA_API_VERSION
	.align		4
        /*0000*/ 	.byte	0x04, 0x37
        /*0002*/ 	.short	(.L_102 - .L_101)
.L_101:
        /*0004*/ 	.word	0x00000082


	//----- nvinfo : EIATTR_KPARAM_INFO
	.align		4
.L_102:
        /*0008*/ 	.byte	0x04, 0x17
        /*000a*/ 	.short	(.L_104 - .L_103)
.L_103:
        /*000c*/ 	.word	0x00000000
        /*0010*/ 	.short	0x0000
        /*0012*/ 	.short	0x0070
        /*0014*/ 	.byte	0x00, 0xf0, 0x01, 0x2a


	//----- nvinfo : EIATTR_SPARSE_MMA_MASK
	.align		4
.L_104:
        /*0018*/ 	.byte	0x03, 0x50
        /*001a*/ 	.short	0x0000


	//----- nvinfo : EIATTR_MAXREG_COUNT
	.align		4
        /*001c*/ 	.byte	0x03, 0x1b
        /*001e*/ 	.short	0x00a8


	//----- nvinfo : EIATTR_NUM_BARRIERS
	.align		4
        /*0020*/ 	.byte	0x02, 0x4c
        /*0022*/ 	.byte	0x09
	.zero		1


	//----- nvinfo : EIATTR_EXTERNS
	.align		4
        /*0024*/ 	.byte	0x04, 0x0f
        /*0026*/ 	.short	(.L_106 - .L_105)


	//   ....[0]....
	.align		4
.L_105:
        /*0028*/ 	.word	index@(__assertfail)


	//----- nvinfo : EIATTR_ANNOTATIONS
	.align		4
.L_106:
        /*002c*/ 	.byte	0x04, 0x55
        /*002e*/ 	.short	(.L_108 - .L_107)


	//   ....[0]....
.L_107:
        /*0030*/ 	.word	0x00000001
        /*0034*/ 	.byte	0x60, 0x08, 0x00, 0x00, 0x01, 0x00, 0x00, 0x00, 0x70, 0x09, 0x00, 0x00, 0x01, 0x00, 0x00, 0x00
        /* <DEDUP_REMOVED lines=14> */
        /*0124*/ 	.byte	0x80, 0xcf, 0x00, 0x00


	//----- nvinfo : EIATTR_MERCURY_ISA_VERSION
	.align		4
.L_108:
        /*0128*/ 	.byte	0x03, 0x5f
        /*012a*/ 	.short	0x0101


	//----- nvinfo : EIATTR_UNUSED_LOAD_BYTE_OFFSET
	.align		4
        /*012c*/ 	.byte	0x04, 0x44
        /*012e*/ 	.short	(.L_110 - .L_109)


	//   ....[0]....
.L_109:
        /*0130*/ 	.word	0x00000920
        /*0134*/ 	.word	0x0000fff0


	//   ....[1]....
        /*0138*/ 	.word	0x00005e50
        /*013c*/ 	.word	0x0000fff0


	//----- nvinfo : EIATTR_INT_WARP_WIDE_INSTR_OFFSETS
	.align		4
.L_110:
        /*0140*/ 	.byte	0x04, 0x31
        /*0142*/ 	.short	(.L_112 - .L_111)


	//   ....[0]....
.L_111:
        /*0144*/ 	.word	0x000000c0


	//   ....[1]....
        /*0148*/ 	.word	0x000000d0


	//   ....[2]....
        /*014c*/ 	.word	0x00000170


	//   ....[3]....
        /*0150*/ 	.word	0x00008da0


	//   ....[4]....
        /*0154*/ 	.word	0x00008e30


	//   ....[5]....
        /*0158*/ 	.word	0x0000bd20


	//   ....[6]....
        /*015c*/ 	.word	0x0000bdb0


	//----- nvinfo : EIATTR_COOP_GROUP_MASK_REGIDS
	.align		4
.L_112:
        /*0160*/ 	.byte	0x04, 0x29
        /*0162*/ 	.short	(.L_114 - .L_113)


	//   ....[0]....
.L_113:
        /*0164*/ 	.word	0xffffffff


	//   ....[1]....
        /*0168*/ 	.word	0xffffffff


	//   ....[2]....
        /*016c*/ 	.word	0xffffffff


	//   ....[3]....
        /*0170*/ 	.word	0xffffffff


	//   ....[4]....
        /*0174*/ 	.word	0xffffffff


	//   ....[5]....
        /*0178*/ 	.word	0xffffffff


	//   ....[6]....
        /*017c*/ 	.word	0xffffffff


	//   ....[7]....
        /*0180*/ 	.word	0xffffffff


	//   ....[8]....
        /*0184*/ 	.word	0xffffffff


	//   ....[9]....
        /*0188*/ 	.word	0xffffffff


	//   ....[10]....
        /*018c*/ 	.word	0xffffffff


	//   ....[11]....
        /*0190*/ 	.word	0xffffffff


	//   ....[12]....
        /*0194*/ 	.word	0xffffffff


	//   ....[13]....
        /*0198*/ 	.word	0xffffffff


	//   ....[14]....
        /*019c*/ 	.word	0xffffffff


	//   ....[15]....
        /*01a0*/ 	.word	0xffffffff


	//   ....[16]....
        /*01a4*/ 	.word	0xffffffff


	//   ....[17]....
        /*01a8*/ 	.word	0xffffffff


	//   ....[18]....
        /*01ac*/ 	.word	0xffffffff


	//   ....[19]....
        /*01b0*/ 	.word	0xffffffff


	//   ....[20]....
        /*01b4*/ 	.word	0xffffffff


	//   ....[21]....
        /*01b8*/ 	.word	0xffffffff


	//   ....[22]....
        /*01bc*/ 	.word	0xffffffff


	//   ....[23]....
        /*01c0*/ 	.word	0xffffffff


	//   ....[24]....
        /*01c4*/ 	.word	0xffffffff


	//   ....[25]....
        /*01c8*/ 	.word	0xffffffff


	//   ....[26]....
        /*01cc*/ 	.word	0xffffffff


	//   ....[27]....
        /*01d0*/ 	.word	0xffffffff


	//   ....[28]....
        /*01d4*/ 	.word	0xffffffff


	//   ....[29]....
        /*01d8*/ 	.word	0xffffffff


	//   ....[30]....
        /*01dc*/ 	.word	0xffffffff


	//   ....[31]....
        /*01e0*/ 	.word	0xffffffff


	//   ....[32]....
        /*01e4*/ 	.word	0xffffffff


	//   ....[33]....
        /*01e8*/ 	.word	0xffffffff


	//   ....[34]....
        /*01ec*/ 	.word	0xffffffff


	//   ....[35]....
        /*01f0*/ 	.word	0xffffffff


	//   ....[36]....
        /*01f4*/ 	.word	0xffffffff


	//   ....[37]....
        /*01f8*/ 	.word	0xffffffff


	//   ....[38]....
        /*01fc*/ 	.word	0xffffffff


	//   ....[39]....
        /*0200*/ 	.word	0xffffffff


	//   ....[40]....
        /*0204*/ 	.word	0xffffffff


	//   ....[41]....
        /*0208*/ 	.word	0xffffffff


	//   ....[42]....
        /*020c*/ 	.word	0xffffffff


	//   ....[43]....
        /*0210*/ 	.word	0xffffffff


	//   ....[44]....
        /*0214*/ 	.word	0xffffffff


	//   ....[45]....
        /*0218*/ 	.word	0xffffffff


	//   ....[46]....
        /*021c*/ 	.word	0xffffffff


	//   ....[47]....
        /*0220*/ 	.word	0xffffffff


	//   ....[48]....
        /*0224*/ 	.word	0xffffffff


	//   ....[49]....
        /*0228*/ 	.word	0xffffffff


	//   ....[50]....
        /*022c*/ 	.word	0xffffffff


	//   ....[51]....
        /*0230*/ 	.word	0xffffffff


	//   ....[52]....
        /*0234*/ 	.word	0xffffffff


	//   ....[53]....
        /*0238*/ 	.word	0xffffffff


	//   ....[54]....
        /*023c*/ 	.word	0xffffffff


	//   ....[55]....
        /*0240*/ 	.word	0xffffffff


	//   ....[56]....
        /*0244*/ 	.word	0xffffffff


	//   ....[57]....
        /*0248*/ 	.word	0xffffffff


	//   ....[58]....
        /*024c*/ 	.word	0xffffffff


	//   ....[59]....
        /*0250*/ 	.word	0xffffffff


	//   ....[60]....
        /*0254*/ 	.word	0xffffffff


	//   ....[61]....
        /*0258*/ 	.word	0xffffffff


	//   ....[62]....
        /*025c*/ 	.word	0xffffffff


	//   ....[63]....
        /*0260*/ 	.word	0xffffffff


	//   ....[64]....
        /*0264*/ 	.word	0xffffffff


	//   ....[65]....
        /*0268*/ 	.word	0xffffffff


	//   ....[66]....
        /*026c*/ 	.word	0xffffffff


	//   ....[67]....
        /*0270*/ 	.word	0xffffffff


	//   ....[68]....
        /*0274*/ 	.word	0xffffffff


	//   ....[69]....
        /*0278*/ 	.word	0xffffffff


	//   ....[70]....
        /*027c*/ 	.word	0xffffffff


	//   ....[71]....
        /*0280*/ 	.word	0xffffffff


	//   ....[72]....
        /*0284*/ 	.word	0xffffffff


	//   ....[73]....
        /*0288*/ 	.word	0xffffffff


	//   ....[74]....
        /*028c*/ 	.word	0xffffffff


	//   ....[75]....
        /*0290*/ 	.word	0xffffffff


	//   ....[76]....
        /*0294*/ 	.word	0xffffffff


	//   ....[77]....
        /*0298*/ 	.word	0xffffffff


	//   ....[78]....
        /*029c*/ 	.word	0xffffffff


	//   ....[79]....
        /*02a0*/ 	.word	0xffffffff


	//   ....[80]....
        /*02a4*/ 	.word	0xffffffff


	//   ....[81]....
        /*02a8*/ 	.word	0xffffffff


	//   ....[82]....
        /*02ac*/ 	.word	0xffffffff


	//   ....[83]....
        /*02b0*/ 	.word	0xffffffff


	//   ....[84]....
        /*02b4*/ 	.word	0xffffffff


	//   ....[85]....
        /*02b8*/ 	.word	0xffffffff


	//   ....[86]....
        /*02bc*/ 	.word	0xffffffff


	//   ....[87]....
        /*02c0*/ 	.word	0xffffffff


	//   ....[88]....
        /*02c4*/ 	.word	0xffffffff


	//   ....[89]....
        /*02c8*/ 	.word	0xffffffff


	//   ....[90]....
        /*02cc*/ 	.word	0xffffffff


	//   ....[91]....
        /*02d0*/ 	.word	0xffffffff


	//   ....[92]....
        /*02d4*/ 	.word	0xffffffff


	//   ....[93]....
        /*02d8*/ 	.word	0xffffffff


	//   ....[94]....
        /*02dc*/ 	.word	0xffffffff


	//   ....[95]....
        /*02e0*/ 	.word	0xffffffff


	//   ....[96]....
        /*02e4*/ 	.word	0xffffffff


	//   ....[97]....
        /*02e8*/ 	.word	0xffffffff


	//   ....[98]....
        /*02ec*/ 	.word	0xffffffff


	//   ....[99]....
        /*02f0*/ 	.word	0xffffffff


	//   ....[100]....
        /*02f4*/ 	.word	0xffffffff


	//   ....[101]....
        /*02f8*/ 	.word	0xffffffff


	//   ....[102]....
        /*02fc*/ 	.word	0xffffffff


	//   ....[103]....
        /*0300*/ 	.word	0xffffffff


	//   ....[104]....
        /*0304*/ 	.word	0xffffffff


	//   ....[105]....
        /*0308*/ 	.word	0xffffffff


	//   ....[106]....
        /*030c*/ 	.word	0xffffffff


	//   ....[107]....
        /*0310*/ 	.word	0xffffffff


	//   ....[108]....
        /*0314*/ 	.word	0xffffffff


	//   ....[109]....
        /*0318*/ 	.word	0xffffffff


	//   ....[110]....
        /*031c*/ 	.word	0xffffffff


	//   ....[111]....
        /*0320*/ 	.word	0xffffffff


	//   ....[112]....
        /*0324*/ 	.word	0xffffffff


	//   ....[113]....
        /*0328*/ 	.word	0xffffffff


	//   ....[114]....
        /*032c*/ 	.word	0xffffffff


	//   ....[115]....
        /*0330*/ 	.word	0xffffffff


	//   ....[116]....
        /*0334*/ 	.word	0xffffffff


	//   ....[117]....
        /*0338*/ 	.word	0xffffffff


	//   ....[118]....
        /*033c*/ 	.word	0xffffffff


	//   ....[119]....
        /*0340*/ 	.word	0xffffffff


	//   ....[120]....
        /*0344*/ 	.word	0xffffffff


	//   ....[121]....
        /*0348*/ 	.word	0xffffffff


	//   ....[122]....
        /*034c*/ 	.word	0xffffffff


	//   ....[123]....
        /*0350*/ 	.word	0xffffffff


	//   ....[124]....
        /*0354*/ 	.word	0xffffffff


	//   ....[125]....
        /*0358*/ 	.word	0xffffffff


	//   ....[126]....
        /*035c*/ 	.word	0xffffffff


	//   ....[127]....
        /*0360*/ 	.word	0xffffffff


	//   ....[128]....
        /*0364*/ 	.word	0xffffffff


	//   ....[129]....
        /*0368*/ 	.word	0xffffffff


	//   ....[130]....
        /*036c*/ 	.word	0xffffffff


	//   ....[131]....
        /*0370*/ 	.word	0xffffffff


	//   ....[132]....
        /*0374*/ 	.word	0xffffffff


	//   ....[133]....
        /*0378*/ 	.word	0xffffffff


	//   ....[134]....
        /*037c*/ 	.word	0xffffffff


	//   ....[135]....
        /*0380*/ 	.word	0xffffffff


	//   ....[136]....
        /*0384*/ 	.word	0xffffffff


	//   ....[137]....
        /*0388*/ 	.word	0x0500000f


	//   ....[138]....
        /*038c*/ 	.word	0x0500000f


	//   ....[139]....
        /*0390*/ 	.word	0x0500000f


	//   ....[140]....
        /*0394*/ 	.word	0x0500000f


	//   ....[141]....
        /*0398*/ 	.word	0x0500000f


	//   ....[142]....
        /*039c*/ 	.word	0x0500000f


	//   ....[143]....
        /*03a0*/ 	.word	0x0500000f


	//   ....[144]....
        /*03a4*/ 	.word	0x0500000f


	//   ....[145]....
        /*03a8*/ 	.word	0x0500000f


	//   ....[146]....
        /*03ac*/ 	.word	0x0500000f


	//   ....[147]....
        /*03b0*/ 	.word	0x0500000f


	//   ....[148]....
        /*03b4*/ 	.word	0x0500000f


	//   ....[149]....
        /*03b8*/ 	.word	0x0500000f


	//   ....[150]....
        /*03bc*/ 	.word	0x0500000f


	//   ....[151]....
        /*03c0*/ 	.word	0x0500000f


	//   ....[152]....
        /*03c4*/ 	.word	0x0500000f


	//   ....[153]....
        /*03c8*/ 	.word	0x0500000f


	//   ....[154]....
        /*03cc*/ 	.word	0x0500000f


	//   ....[155]....
        /*03d0*/ 	.word	0x0500000f


	//   ....[156]....
        /*03d4*/ 	.word	0x0500000f


	//   ....[157]....
        /*03d8*/ 	.word	0x0500000f


	//   ....[158]....
        /*03dc*/ 	.word	0x0500000f


	//   ....[159]....
        /*03e0*/ 	.word	0x0500000f


	//   ....[160]....
        /*03e4*/ 	.word	0x0500000f


	//   ....[161]....
        /*03e8*/ 	.word	0x0500000f


	//   ....[162]....
        /*03ec*/ 	.word	0x0500000f


	//   ....[163]....
        /*03f0*/ 	.word	0x0500000f


	//   ....[164]....
        /*03f4*/ 	.word	0x0500000f


	//   ....[165]....
        /*03f8*/ 	.word	0x0500000f


	//   ....[166]....
        /*03fc*/ 	.word	0x0500000f


	//   ....[167]....
        /*0400*/ 	.word	0x0500000f


	//   ....[168]....
        /*0404*/ 	.word	0x0500000f


	//   ....[169]....
        /*0408*/ 	.word	0x0500000f


	//   ....[170]....
        /*040c*/ 	.word	0x0500000f


	//   ....[171]....
        /*0410*/ 	.word	0x0500000f


	//   ....[172]....
        /*0414*/ 	.word	0x0500000f


	//   ....[173]....
        /*0418*/ 	.word	0x0500000f


	//   ....[174]....
        /*041c*/ 	.word	0x0500000f


	//   ....[175]....
        /*0420*/ 	.word	0x0500000f


	//   ....[176]....
        /*0424*/ 	.word	0x0500000f


	//   ....[177]....
        /*0428*/ 	.word	0x0500000f


	//   ....[178]....
        /*042c*/ 	.word	0x0500000f


	//   ....[179]....
        /*0430*/ 	.word	0x0500000f


	//   ....[180]....
        /*0434*/ 	.word	0x0500000f


	//   ....[181]....
        /*0438*/ 	.word	0x0500000f


	//   ....[182]....
        /*043c*/ 	.word	0x0500000f


	//   ....[183]....
        /*0440*/ 	.word	0x0500000f


	//   ....[184]....
        /*0444*/ 	.word	0x0500000f


	//   ....[185]....
        /*0448*/ 	.word	0x0500000f


	//   ....[186]....
        /*044c*/ 	.word	0x0500000f


	//   ....[187]....
        /*0450*/ 	.word	0x0500000f


	//   ....[188]....
        /*0454*/ 	.word	0x0500000f


	//   ....[189]....
        /*0458*/ 	.word	0x0500000f


	//   ....[190]....
        /*045c*/ 	.word	0x0500000f


	//   ....[191]....
        /*0460*/ 	.word	0x0500000f


	//   ....[192]....
        /*0464*/ 	.word	0x0500000f


	//   ....[193]....
        /*0468*/ 	.word	0x0500000f


	//   ....[194]....
        /*046c*/ 	.word	0x0500000f


	//   ....[195]....
        /*0470*/ 	.word	0x0500000f


	//   ....[196]....
        /*0474*/ 	.word	0x0500000f


	//   ....[197]....
        /*0478*/ 	.word	0x0500000f


	//   ....[198]....
        /*047c*/ 	.word	0x0500000f


	//   ....[199]....
        /*0480*/ 	.word	0x0500000f


	//   ....[200]....
        /*0484*/ 	.word	0x0500000f


	//   ....[201]....
        /*0488*/ 	.word	0x0500000f


	//   ....[202]....
        /*048c*/ 	.word	0x0500000f


	//   ....[203]....
        /*0490*/ 	.word	0x0500000f


	//   ....[204]....
        /*0494*/ 	.word	0x0500000f


	//   ....[205]....
        /*0498*/ 	.word	0x0500000f


	//   ....[206]....
        /*049c*/ 	.word	0x0500000f


	//   ....[207]....
        /*04a0*/ 	.word	0x0500000f


	//   ....[208]....
        /*04a4*/ 	.word	0x0500000f


	//   ....[209]....
        /*04a8*/ 	.word	0x0500000f


	//   ....[210]....
        /*04ac*/ 	.word	0x0500000f


	//   ....[211]....
        /*04b0*/ 	.word	0x0500000f


	//   ....[212]....
        /*04b4*/ 	.word	0x0500000f


	//   ....[213]....
        /*04b8*/ 	.word	0x0500000f


	//   ....[214]....
        /*04bc*/ 	.word	0x0500000f


	//   ....[215]....
        /*04c0*/ 	.word	0x0500000f


	//   ....[216]....
        /*04c4*/ 	.word	0x0500000f


	//   ....[217]....
        /*04c8*/ 	.word	0x0500000f


	//   ....[218]....
        /*04cc*/ 	.word	0x0500000f


	//   ....[219]....
        /*04d0*/ 	.word	0x0500000f


	//----- nvinfo : EIATTR_COOP_GROUP_INSTR_OFFSETS
	.align		4
.L_114:
        /*04d4*/ 	.byte	0x04, 0x28
        /*04d6*/ 	.short	(.L_116 - .L_115)


	//   ....[0]....
.L_115:
        /*04d8*/ 	.word	0x00000070


	//   ....[1]....
        /*04dc*/ 	.word	0x000000b0


	//   ....[2]....
        /*04e0*/ 	.word	0x000002d0


	//   ....[3]....
        /*04e4*/ 	.word	0x00000430


	//   ....[4]....
        /*04e8*/ 	.word	0x00000550


	//   ....[5]....
        /*04ec*/ 	.word	0x000006b0


	//   ....[6]....
        /*04f0*/ 	.word	0x00001230


	//   ....[7]....
        /*04f4*/ 	.word	0x00002250


	//   ....[8]....
        /*04f8*/ 	.word	0x000022b0


	//   ....[9]....
        /*04fc*/ 	.word	0x00002750


	//   ....[10]....
        /*0500*/ 	.word	0x000027d0


	//   ....[11]....
        /*0504*/ 	.word	0x00004400


	//   ....[12]....
        /*0508*/ 	.word	0x00004410


	//   ....[13]....
        /*050c*/ 	.word	0x00004450


	//   ....[14]....
        /*0510*/ 	.word	0x00004460


	//   ....[15]....
        /*0514*/ 	.word	0x00005570


	//   ....[16]....
        /*0518*/ 	.word	0x000055b0


	//   ....[17]....
        /*051c*/ 	.word	0x00005690


	//   ....[18]....
        /*0520*/ 	.word	0x000056a0


	//   ....[19]....
        /*0524*/ 	.word	0x000068b0


	//   ....[20]....
        /*0528*/ 	.word	0x000068f0


	//   ....[21]....
        /*052c*/ 	.word	0x00006930


	//   ....[22]....
        /*0530*/ 	.word	0x00006970


	//   ....[23]....
        /*0534*/ 	.word	0x00006ef0


	//   ....[24]....
        /*0538*/ 	.word	0x00006f20


	//   ....[25]....
        /*053c*/ 	.word	0x00006fe0


	//   ....[26]....
        /*0540*/ 	.word	0x00007000


	//   ....[27]....
        /*0544*/ 	.word	0x000070c0


	//   ....[28]....
        /*0548*/ 	.word	0x000070e0


	//   ....[29]....
        /*054c*/ 	.word	0x000071b0


	//   ....[30]....
        /*0550*/ 	.word	0x000071d0


	//   ....[31]....
        /*0554*/ 	.word	0x000079f0


	//   ....[32]....
        /*0558*/ 	.word	0x00007a00


	//   ....[33]....
        /*055c*/ 	.word	0x00007ac0


	//   ....[34]....
        /*0560*/ 	.word	0x00007ae0


	//   ....[35]....
        /*0564*/ 	.word	0x00007ba0


	//   ....[36]....
        /*0568*/ 	.word	0x00007bc0


	//   ....[37]....
        /*056c*/ 	.word	0x00007c90


	//   ....[38]....
        /*0570*/ 	.word	0x00007cb0


	//   ....[39]....
        /*0574*/ 	.word	0x00007df0


	//   ....[40]....
        /*0578*/ 	.word	0x00007fc0


	//   ....[41]....
        /*057c*/ 	.word	0x00007ff0


	//   ....[42]....
        /*0580*/ 	.word	0x00008020


	//   ....[43]....
        /*0584*/ 	.word	0x00008050


	//   ....[44]....
        /*0588*/ 	.word	0x00008080


	//   ....[45]....
        /*058c*/ 	.word	0x000080b0


	//   ....[46]....
        /*0590*/ 	.word	0x00008200


	//   ....[47]....
        /*0594*/ 	.word	0x00008230


	//   ....[48]....
        /*0598*/ 	.word	0x00008260


	//   ....[49]....
        /*059c*/ 	.word	0x00008290


	//   ....[50]....
        /*05a0*/ 	.word	0x000082c0


	//   ....[51]....
        /*05a4*/ 	.word	0x000082f0


	//   ....[52]....
        /*05a8*/ 	.word	0x00008380


	//   ....[53]....
        /*05ac*/ 	.word	0x000083b0


	//   ....[54]....
        /*05b0*/ 	.word	0x00008430


	//   ....[55]....
        /*05b4*/ 	.word	0x00009a40


	//   ....[56]....
        /*05b8*/ 	.word	0x00009a60


	//   ....[57]....
        /*05bc*/ 	.word	0x00009b10


	//   ....[58]....
        /*05c0*/ 	.word	0x00009b30


	//   ....[59]....
        /*05c4*/ 	.word	0x00009bd0


	//   ....[60]....
        /*05c8*/ 	.word	0x00009bf0


	//   ....[61]....
        /*05cc*/ 	.word	0x00009c90


	//   ....[62]....
        /*05d0*/ 	.word	0x00009cb0


	//   ....[63]....
        /*05d4*/ 	.word	0x00009d50


	//   ....[64]....
        /*05d8*/ 	.word	0x00009d70


	//   ....[65]....
        /*05dc*/ 	.word	0x00009d80


	//   ....[66]....
        /*05e0*/ 	.word	0x00009e10


	//   ....[67]....
        /*05e4*/ 	.word	0x0000a5a0


	//   ....[68]....
        /*05e8*/ 	.word	0x0000a5d0


	//   ....[69]....
        /*05ec*/ 	.word	0x0000a5f0


	//   ....[70]....
        /*05f0*/ 	.word	0x0000a680


	//   ....[71]....
        /*05f4*/ 	.word	0x0000a690


	//   ....[72]....
        /*05f8*/ 	.word	0x0000a730


	//   ....[73]....
        /*05fc*/ 	.word	0x0000a740


	//   ....[74]....
        /*0600*/ 	.word	0x0000a7e0


	//   ....[75]....
        /*0604*/ 	.word	0x0000a7f0


	//   ....[76]....
        /*0608*/ 	.word	0x0000a890


	//   ....[77]....
        /*060c*/ 	.word	0x0000a8a0


	//   ....[78]....
        /*0610*/ 	.word	0x0000a940


	//   ....[79]....
        /*0614*/ 	.word	0x0000a950


	//   ....[80]....
        /*0618*/ 	.word	0x0000a9f0


	//   ....[81]....
        /*061c*/ 	.word	0x0000aa00


	//   ....[82]....
        /*0620*/ 	.word	0x0000aa10


	//   ....[83]....
        /*0624*/ 	.word	0x0000b1f0


	//   ....[84]....
        /*0628*/ 	.word	0x0000b200


	//   ....[85]....
        /*062c*/ 	.word	0x0000b220


	//   ....[86]....
        /*0630*/ 	.word	0x0000b2a0


	//   ....[87]....
        /*0634*/ 	.word	0x0000b2b0


	//   ....[88]....
        /*0638*/ 	.word	0x0000b310


	//   ....[89]....
        /*063c*/ 	.word	0x0000b340


	//   ....[90]....
        /*0640*/ 	.word	0x0000b380


	//   ....[91]....
        /*0644*/ 	.word	0x0000b3b0


	//   ....[92]....
        /*0648*/ 	.word	0x0000b3f0


	//   ....[93]....
        /*064c*/ 	.word	0x0000b420


	//   ....[94]....
        /*0650*/ 	.word	0x0000b460


	//   ....[95]....
        /*0654*/ 	.word	0x0000b6e0


	//   ....[96]....
        /*0658*/ 	.word	0x0000b700


	//   ....[97]....
        /*065c*/ 	.word	0x0000b790


	//   ....[98]....
        /*0660*/ 	.word	0x0000b7a0


	//   ....[99]....
        /*0664*/ 	.word	0x0000b810


	//   ....[100]....
        /*0668*/ 	.word	0x0000b820


	//   ....[101]....
        /*066c*/ 	.word	0x0000b890


	//   ....[102]....
        /*0670*/ 	.word	0x0000b8a0


	//   ....[103]....
        /*0674*/ 	.word	0x0000b910


	//   ....[104]....
        /*0678*/ 	.word	0x0000b920


	//   ....[105]....
        /*067c*/ 	.word	0x0000b930


	//   ....[106]....
        /*0680*/ 	.word	0x0000b9a0


	//   ....[107]....
        /*0684*/ 	.word	0x0000bf30


	//   ....[108]....
        /*0688*/ 	.word	0x0000bf50


	//   ....[109]....
        /*068c*/ 	.word	0x0000bf60


	//   ....[110]....
        /*0690*/ 	.word	0x0000bf70


	//   ....[111]....
        /*0694*/ 	.word	0x0000bfe0


	//   ....[112]....
        /*0698*/ 	.word	0x0000c000


	//   ....[113]....
        /*069c*/ 	.word	0x0000c070


	//   ....[114]....
        /*06a0*/ 	.word	0x0000c090


	//   ....[115]....
        /*06a4*/ 	.word	0x0000c0f0


	//   ....[116]....
        /*06a8*/ 	.word	0x0000c110


	//   ....[117]....
        /*06ac*/ 	.word	0x0000c160


	//   ....[118]....
        /*06b0*/ 	.word	0x0000c180


	//   ....[119]....
        /*06b4*/ 	.word	0x0000c580


	//   ....[120]....
        /*06b8*/ 	.word	0x0000c5d0


	//   ....[121]....
        /*06bc*/ 	.word	0x0000c600


	//   ....[122]....
        /*06c0*/ 	.word	0x0000c610


	//   ....[123]....
        /*06c4*/ 	.word	0x0000c640


	//   ....[124]....
        /*06c8*/ 	.word	0x0000c670


	//   ....[125]....
        /*06cc*/ 	.word	0x0000c6a0


	//   ....[126]....
        /*06d0*/ 	.word	0x0000c6d0


	//   ....[127]....
        /*06d4*/ 	.word	0x0000c850


	//   ....[128]....
        /*06d8*/ 	.word	0x0000c880


	//   ....[129]....
        /*06dc*/ 	.word	0x0000c8b0


	//   ....[130]....
        /*06e0*/ 	.word	0x0000c8e0


	//   ....[131]....
        /*06e4*/ 	.word	0x0000c910


	//   ....[132]....
        /*06e8*/ 	.word	0x0000c940


	//   ....[133]....
        /*06ec*/ 	.word	0x0000ca00


	//   ....[134]....
        /*06f0*/ 	.word	0x0000ca20


	//   ....[135]....
        /*06f4*/ 	.word	0x0000ca90


	//   ....[136]....
        /*06f8*/ 	.word	0x0000cf00


	//   ....[137]....
        /*06fc*/ 	.word	0x0000d3e0


	//   ....[138]....
        /*0700*/ 	.word	0x0000d4d0


	//   ....[139]....
        /*0704*/ 	.word	0x0000d570


	//   ....[140]....
        /*0708*/ 	.word	0x0000d5d0


	//   ....[141]....
        /*070c*/ 	.word	0x0000d6f0


	//   ....[142]....
        /*0710*/ 	.word	0x0000d750


	//   ....[143]....
        /*0714*/ 	.word	0x0000d860


	//   ....[144]....
        /*0718*/ 	.word	0x0000d8d0


	//   ....[145]....
        /*071c*/ 	.word	0x0000d9e0


	//   ....[146]....
        /*0720*/ 	.word	0x0000da50


	//   ....[147]....
        /*0724*/ 	.word	0x0000db60


	//   ....[148]....
        /*0728*/ 	.word	0x0000dbd0


	//   ....[149]....
        /*072c*/ 	.word	0x0000dc70


	//   ....[150]....
        /*0730*/ 	.word	0x0000dd80


	//   ....[151]....
        /*0734*/ 	.word	0x0000dde0


	//   ....[152]....
        /*0738*/ 	.word	0x0000de40


	//   ....[153]....
        /*073c*/ 	.word	0x0000df40


	//   ....[154]....
        /*0740*/ 	.word	0x0000dfa0


	//   ....[155]....
        /*0744*/ 	.word	0x0000e0b0


	//   ....[156]....
        /*0748*/ 	.word	0x0000e110


	//   ....[157]....
        /*074c*/ 	.word	0x0000e220


	//   ....[158]....
        /*0750*/ 	.word	0x0000e280


	//   ....[159]....
        /*0754*/ 	.word	0x0000e390


	//   ....[160]....
        /*0758*/ 	.word	0x0000e3f0


	//   ....[161]....
        /*075c*/ 	.word	0x0000e500


	//   ....[162]....
        /*0760*/ 	.word	0x0000e560


	//   ....[163]....
        /*0764*/ 	.word	0x0000e670


	//   ....[164]....
        /*0768*/ 	.word	0x0000e6d0


	//   ....[165]....
        /*076c*/ 	.word	0x0000e7c0


	//   ....[166]....
        /*0770*/ 	.word	0x0000e8f0


	//   ....[167]....
        /*0774*/ 	.word	0x0000e9a0


	//   ....[168]....
        /*0778*/ 	.word	0x0000ea10


	//   ....[169]....
        /*077c*/ 	.word	0x0000eb00


	//   ....[170]....
        /*0780*/ 	.word	0x0000eb60


	//   ....[171]....
        /*0784*/ 	.word	0x0000ec30


	//   ....[172]....
        /*0788*/ 	.word	0x0000ec90


	//   ....[173]....
        /*078c*/ 	.word	0x0000ed60


	//   ....[174]....
        /*0790*/ 	.word	0x0000edc0


	//   ....[175]....
        /*0794*/ 	.word	0x0000ee90


	//   ....[176]....
        /*0798*/ 	.word	0x0000eef0


	//   ....[177]....
        /*079c*/ 	.word	0x0000efc0


	//   ....[178]....
        /*07a0*/ 	.word	0x0000f0b0


	//   ....[179]....
        /*07a4*/ 	.word	0x0000f150


	//   ....[180]....
        /*07a8*/ 	.word	0x0000f1b0


	//   ....[181]....
        /*07ac*/ 	.word	0x0000f2a0


	//   ....[182]....
        /*07b0*/ 	.word	0x0000f300


	//   ....[183]....
        /*07b4*/ 	.word	0x0000f3e0


	//   ....[184]....
        /*07b8*/ 	.word	0x0000f440


	//   ....[185]....
        /*07bc*/ 	.word	0x0000f520


	//   ....[186]....
        /*07c0*/ 	.word	0x0000f580


	//   ....[187]....
        /*07c4*/ 	.word	0x0000f660


	//   ....[188]....
        /*07c8*/ 	.word	0x0000f6c0


	//   ....[189]....
        /*07cc*/ 	.word	0x0000f790


	//   ....[190]....
        /*07d0*/ 	.word	0x0000f8c0


	//   ....[191]....
        /*07d4*/ 	.word	0x0000f990


	//   ....[192]....
        /*07d8*/ 	.word	0x0000fa50


	//   ....[193]....
        /*07dc*/ 	.word	0x0000fb20


	//   ....[194]....
        /*07e0*/ 	.word	0x0000fb80


	//   ....[195]....
        /*07e4*/ 	.word	0x0000fc50


	//   ....[196]....
        /*07e8*/ 	.word	0x0000fcb0


	//   ....[197]....
        /*07ec*/ 	.word	0x0000fd90


	//   ....[198]....
        /*07f0*/ 	.word	0x0000fdf0


	//   ....[199]....
        /*07f4*/ 	.word	0x0000fec0


	//   ....[200]....
        /*07f8*/ 	.word	0x0000ff20


	//   ....[201]....
        /*07fc*/ 	.word	0x0000ffe0


	//   ....[202]....
        /*0800*/ 	.word	0x00010070


	//   ....[203]....
        /*0804*/ 	.word	0x00010110


	//   ....[204]....
        /*0808*/ 	.word	0x00010230


	//   ....[205]....
        /*080c*/ 	.word	0x000102a0


	//   ....[206]....
        /*0810*/ 	.word	0x00010310


	//   ....[207]....
        /*0814*/ 	.word	0x00010380


	//   ....[208]....
        /*0818*/ 	.word	0x000103f0


	//   ....[209]....
        /*081c*/ 	.word	0x00010470


	//   ....[210]....
        /*0820*/ 	.word	0x00010500


	//   ....[211]....
        /*0824*/ 	.word	0x00010590


	//   ....[212]....
        /*0828*/ 	.word	0x00010600


	//   ....[213]....
        /*082c*/ 	.word	0x00010670


	//   ....[214]....
        /*0830*/ 	.word	0x000106e0


	//   ....[215]....
        /*0834*/ 	.word	0x00010760


	//   ....[216]....
        /*0838*/ 	.word	0x000107d0


	//   ....[217]....
        /*083c*/ 	.word	0x00010870


	//   ....[218]....
        /*0840*/ 	.word	0x00010900


	//   ....[219]....
        /*0844*/ 	.word	0x00010a20


	//----- nvinfo : EIATTR_REG_RECONFIG
	.align		4
.L_116:
        /*0848*/ 	.byte	0x01, 0x54
	.zero		2


	//----- nvinfo : EIATTR_SYSCALL_OFFSETS
	.align		4
        /*084c*/ 	.byte	0x04, 0x46
        /*084e*/ 	.short	(.L_118 - .L_117)


	//   ....[0]....
.L_117:
        /*0850*/ 	.word	0x00001410


	//   ....[1]....
        /*0854*/ 	.word	0x00008f90


	//   ....[2]....
        /*0858*/ 	.word	0x000090e0


	//   ....[3]....
        /*085c*/ 	.word	0x000091d0


	//   ....[4]....
        /*0860*/ 	.word	0x0000a1b0


	//----- nvinfo : EIATTR_MBARRIER_INSTR_OFFSETS
	.align		4
.L_118:
        /*0864*/ 	.byte	0x04, 0x39
        /*0866*/ 	.short	(.L_120 - .L_119)


	//   ....[0]....
.L_119:
        /*0868*/ 	.word	0x00000180
        /*086c*/ 	.word	0x000000ff
        /*0870*/ 	.word	0x0002a800
        /*0874*/ 	.short	0x0100
        /*0876*/ 	.byte	0x08
	.zero		1


	//   ....[1]....
        /*0878*/ 	.word	0x00000190
        /*087c*/ 	.word	0x000000ff
        /*0880*/ 	.word	0x0002a820
        /*0884*/ 	.short	0x0100
        /*0886*/ 	.byte	0x08
	.zero		1


	//   ....[2]....
        /*0888*/ 	.word	0x00000280
        /*088c*/ 	.word	0x000000ff
        /*0890*/ 	.word	0x0002a830
        /*0894*/ 	.short	0x0100
        /*0896*/ 	.byte	0x08
	.zero		1


	//   ....[3]....
        /*0898*/ 	.word	0x00000290
        /*089c*/ 	.word	0x000000ff
        /*08a0*/ 	.word	0x0002a840
        /*08a4*/ 	.short	0x0100
        /*08a6*/ 	.byte	0x08
	.zero		1


	//   ....[4]....
        /*08a8*/ 	.word	0x000002a0
        /*08ac*/ 	.word	0x000000ff
        /*08b0*/ 	.word	0x0002a838
        /*08b4*/ 	.short	0x0100
        /*08b6*/ 	.byte	0x08
	.zero		1


	//   ....[5]....
        /*08b8*/ 	.word	0x000002b0
        /*08bc*/ 	.word	0x000000ff
        /*08c0*/ 	.word	0x0002a848
        /*08c4*/ 	.short	0x0100
        /*08c6*/ 	.byte	0x08
	.zero		1


	//   ....[6]....
        /*08c8*/ 	.word	0x000003e0
        /*08cc*/ 	.word	0x000000ff
        /*08d0*/ 	.word	0x0002a850
        /*08d4*/ 	.short	0x0100
        /*08d6*/ 	.byte	0x08
	.zero		1


	//   ....[7]....
        /*08d8*/ 	.word	0x000003f0
        /*08dc*/ 	.word	0x000000ff
        /*08e0*/ 	.word	0x0002a860
        /*08e4*/ 	.short	0x0100
        /*08e6*/ 	.byte	0x08
	.zero		1


	//   ....[8]....
        /*08e8*/ 	.word	0x00000400
        /*08ec*/ 	.word	0x000000ff
        /*08f0*/ 	.word	0x0002a858
        /*08f4*/ 	.short	0x0100
        /*08f6*/ 	.byte	0x08
	.zero		1


	//   ....[9]....
        /*08f8*/ 	.word	0x00000410
        /*08fc*/ 	.word	0x000000ff
        /*0900*/ 	.word	0x0002a868
        /*0904*/ 	.short	0x0100
        /*0906*/ 	.byte	0x08
	.zero		1


	//   ....[10]....
        /*0908*/ 	.word	0x00000500
        /*090c*/ 	.word	0x000000ff
        /*0910*/ 	.word	0x0002a870
        /*0914*/ 	.short	0x0100
        /*0916*/ 	.byte	0x06
	.zero		1


	//   ....[11]....
        /*0918*/ 	.word	0x00000510
        /*091c*/ 	.word	0x000000ff
        /*0920*/ 	.word	0x0002a880
        /*0924*/ 	.short	0x0100
        /*0926*/ 	.byte	0x06
	.zero		1


	//   ....[12]....
        /*0928*/ 	.word	0x00000520
        /*092c*/ 	.word	0x000000ff
        /*0930*/ 	.word	0x0002a878
        /*0934*/ 	.short	0x0100
        /*0936*/ 	.byte	0x06
	.zero		1


	//   ....[13]....
        /*0938*/ 	.word	0x00000530
        /*093c*/ 	.word	0x000000ff
        /*0940*/ 	.word	0x0002a888
        /*0944*/ 	.short	0x0100
        /*0946*/ 	.byte	0x06
	.zero		1


	//   ....[14]....
        /*0948*/ 	.word	0x00000660
        /*094c*/ 	.word	0x000000ff
        /*0950*/ 	.word	0x0002a890
        /*0954*/ 	.short	0x0100
        /*0956*/ 	.byte	0x08
	.zero		1


	//   ....[15]....
        /*0958*/ 	.word	0x00000670
        /*095c*/ 	.word	0x000000ff
        /*0960*/ 	.word	0x0002a8a0
        /*0964*/ 	.short	0x0100
        /*0966*/ 	.byte	0x08
	.zero		1


	//   ....[16]....
        /*0968*/ 	.word	0x00000680
        /*096c*/ 	.word	0x000000ff
        /*0970*/ 	.word	0x0002a898
        /*0974*/ 	.short	0x0100
        /*0976*/ 	.byte	0x08
	.zero		1


	//   ....[17]....
        /*0978*/ 	.word	0x00000690
        /*097c*/ 	.word	0x000000ff
        /*0980*/ 	.word	0x0002a8a8
        /*0984*/ 	.short	0x0100
        /*0986*/ 	.byte	0x08
	.zero		1


	//   ....[18]....
        /*0988*/ 	.word	0x000007c0
        /*098c*/ 	.word	0x000000ff
        /*0990*/ 	.word	0x0002a8b0
        /*0994*/ 	.short	0x0100
        /*0996*/ 	.byte	0x08
	.zero		1


	//   ....[19]....
        /*0998*/ 	.word	0x000007d0
        /*099c*/ 	.word	0x000000ff
        /*09a0*/ 	.word	0x0002a8c0
        /*09a4*/ 	.short	0x0100
        /*09a6*/ 	.byte	0x08
	.zero		1


	//   ....[20]....
        /*09a8*/ 	.word	0x000007e0
        /*09ac*/ 	.word	0x000000ff
        /*09b0*/ 	.word	0x0002a8b8
        /*09b4*/ 	.short	0x0100
        /*09b6*/ 	.byte	0x08
	.zero		1


	//   ....[21]....
        /*09b8*/ 	.word	0x000007f0
        /*09bc*/ 	.word	0x000000ff
        /*09c0*/ 	.word	0x0002a8c8
        /*09c4*/ 	.short	0x0100
        /*09c6*/ 	.byte	0x08
	.zero		1


	//   ....[22]....
        /*09c8*/ 	.word	0x00001470
        /*09cc*/ 	.word	0x000000ff
        /*09d0*/ 	.word	0x0002a800
        /*09d4*/ 	.short	0x010a
        /*09d6*/ 	.byte	0x26
	.zero		1


	//   ....[23]....
        /*09d8*/ 	.word	0x000014f0
        /*09dc*/ 	.word	0x00000004
        /*09e0*/ 	.word	0x0002a830
        /*09e4*/ 	.short	0x010a
        /*09e6*/ 	.byte	0x3f
	.zero		1


	//   ....[24]....
        /*09e8*/ 	.word	0x00001540
        /*09ec*/ 	.word	0x00000004
        /*09f0*/ 	.word	0x0002a830
        /*09f4*/ 	.short	0x010a
        /*09f6*/ 	.byte	0x3f
	.zero		1


	//   ....[25]....
        /*09f8*/ 	.word	0x000022c0
        /*09fc*/ 	.word	0x000000ff
        /*0a00*/ 	.word	0x00000000
        /*0a04*/ 	.short	0x0101
        /*0a06*/ 	.byte	0x06
	.zero		1


	//   ....[26]....
        /*0a08*/ 	.word	0x000035c0
        /*0a0c*/ 	.word	0x000000ff
        /*0a10*/ 	.word	0x0002a830
        /*0a14*/ 	.short	0x010a
        /*0a16*/ 	.byte	0x3b
	.zero		1


	//   ....[27]....
        /*0a18*/ 	.word	0x00003600
        /*0a1c*/ 	.word	0x000000ff
        /*0a20*/ 	.word	0x0002a830
        /*0a24*/ 	.short	0x010a
        /*0a26*/ 	.byte	0x3b
	.zero		1


	//   ....[28]....
        /*0a28*/ 	.word	0x00003e30
        /*0a2c*/ 	.word	0x000000ff
        /*0a30*/ 	.word	0x0002a850
        /*0a34*/ 	.short	0x010a
        /*0a36*/ 	.byte	0x06
	.zero		1


	//   ....[29]....
        /*0a38*/ 	.word	0x00003e70
        /*0a3c*/ 	.word	0x000000ff
        /*0a40*/ 	.word	0x0002a850
        /*0a44*/ 	.short	0x010a
        /*0a46*/ 	.byte	0x06
	.zero		1


	//   ....[30]....
        /*0a48*/ 	.word	0x00004170
        /*0a4c*/ 	.word	0x000000ff
        /*0a50*/ 	.word	0x00000000
        /*0a54*/ 	.short	0x0101
        /*0a56*/ 	.byte	0x3b
	.zero		1


	//   ....[31]....
        /*0a58*/ 	.word	0x00004ee0
        /*0a5c*/ 	.word	0x000000ff
        /*0a60*/ 	.word	0x00000000
        /*0a64*/ 	.short	0x0101
        /*0a66*/ 	.byte	0x06
	.zero		1


	//   ....[32]....
        /*0a68*/ 	.word	0x000054e0
        /*0a6c*/ 	.word	0x000000ff
        /*0a70*/ 	.word	0x0002a850
        /*0a74*/ 	.short	0x010a
        /*0a76*/ 	.byte	0x05
	.zero		1


	//   ....[33]....
        /*0a78*/ 	.word	0x00005520
        /*0a7c*/ 	.word	0x000000ff
        /*0a80*/ 	.word	0x0002a850
        /*0a84*/ 	.short	0x010a
        /*0a86*/ 	.byte	0x05
	.zero		1


	//   ....[34]....
        /*0a88*/ 	.word	0x00005a30
        /*0a8c*/ 	.word	0x000000ff
        /*0a90*/ 	.word	0x00000000
        /*0a94*/ 	.short	0x0101
        /*0a96*/ 	.byte	0x04
	.zero		1


	//   ....[35]....
        /*0a98*/ 	.word	0x00006f00
        /*0a9c*/ 	.word	0x00000000
        /*0aa0*/ 	.word	0x00000000
        /*0aa4*/ 	.short	0x0101
        /*0aa6*/ 	.byte	0x3f
	.zero		1


	//   ....[36]....
        /*0aa8*/ 	.word	0x00009800
        /*0aac*/ 	.word	0x00000007
        /*0ab0*/ 	.word	0x0002a840
        /*0ab4*/ 	.short	0x010a
        /*0ab6*/ 	.byte	0x3f
	.zero		1


	//   ....[37]....
        /*0ab8*/ 	.word	0x00009ed0
        /*0abc*/ 	.word	0x00000007
        /*0ac0*/ 	.word	0x0002a830
        /*0ac4*/ 	.short	0x0107
        /*0ac6*/ 	.byte	0x3f
	.zero		1


	//   ....[38]....
        /*0ac8*/ 	.word	0x00009fb0
        /*0acc*/ 	.word	0x00000007
        /*0ad0*/ 	.word	0x0002a830
        /*0ad4*/ 	.short	0x0101
        /*0ad6*/ 	.byte	0x3f
	.zero		1


	//   ....[39]....
        /*0ad8*/ 	.word	0x0000ab60
        /*0adc*/ 	.word	0x00000016
        /*0ae0*/ 	.word	0x0002a800
        /*0ae4*/ 	.short	0x0107
        /*0ae6*/ 	.byte	0x3f
	.zero		1


	//   ....[40]....
        /*0ae8*/ 	.word	0x0000ac60
        /*0aec*/ 	.word	0x00000016
        /*0af0*/ 	.word	0x0002a800
        /*0af4*/ 	.short	0x0101
        /*0af6*/ 	.byte	0x3f
	.zero		1


	//   ....[41]....
        /*0af8*/ 	.word	0x0000ac80
        /*0afc*/ 	.word	0x00000016
        /*0b00*/ 	.word	0x0002a820
        /*0b04*/ 	.short	0x010a
        /*0b06*/ 	.byte	0x3f
	.zero		1


	//   ....[42]....
        /*0b08*/ 	.word	0x0000b000
        /*0b0c*/ 	.word	0x00000006
        /*0b10*/ 	.word	0x0002a840
        /*0b14*/ 	.short	0x010a
        /*0b16*/ 	.byte	0x3f
	.zero		1


	//   ....[43]....
        /*0b18*/ 	.word	0x0000b500
        /*0b1c*/ 	.word	0x00000006
        /*0b20*/ 	.word	0x0002a830
        /*0b24*/ 	.short	0x0107
        /*0b26*/ 	.byte	0x3f
	.zero		1


	//   ....[44]....
        /*0b28*/ 	.word	0x0000b5c0
        /*0b2c*/ 	.word	0x00000006
        /*0b30*/ 	.word	0x0002a830
        /*0b34*/ 	.short	0x0101
        /*0b36*/ 	.byte	0x3f
	.zero		1


	//   ....[45]....
        /*0b38*/ 	.word	0x0000b620
        /*0b3c*/ 	.word	0x00000004
        /*0b40*/ 	.word	0x0002a860
        /*0b44*/ 	.short	0x010a
        /*0b46*/ 	.byte	0x3f
	.zero		1


	//   ....[46]....
        /*0b48*/ 	.word	0x0000ba80
        /*0b4c*/ 	.word	0x00000004
        /*0b50*/ 	.word	0x0002a850
        /*0b54*/ 	.short	0x0107
        /*0b56*/ 	.byte	0x3f
	.zero		1


	//   ....[47]....
        /*0b58*/ 	.word	0x0000bbd0
        /*0b5c*/ 	.word	0x00000004
        /*0b60*/ 	.word	0x0002a850
        /*0b64*/ 	.short	0x0101
        /*0b66*/ 	.byte	0x3f
	.zero		1


	//   ....[48]....
        /*0b68*/ 	.word	0x0000be60
        /*0b6c*/ 	.word	0x00000000
        /*0b70*/ 	.word	0x0002a860
        /*0b74*/ 	.short	0x010a
        /*0b76*/ 	.byte	0x3f
	.zero		1


	//   ....[49]....
        /*0b78*/ 	.word	0x0000c2c0
        /*0b7c*/ 	.word	0x00000000
        /*0b80*/ 	.word	0x0002a850
        /*0b84*/ 	.short	0x0107
        /*0b86*/ 	.byte	0x3f
	.zero		1


	//   ....[50]....
        /*0b88*/ 	.word	0x0000c380
        /*0b8c*/ 	.word	0x00000000
        /*0b90*/ 	.word	0x0002a850
        /*0b94*/ 	.short	0x0101
        /*0b96*/ 	.byte	0x3f
	.zero		1


	//   ....[51]....
        /*0b98*/ 	.word	0x0000ce80
        /*0b9c*/ 	.word	0x00000004
        /*0ba0*/ 	.word	0x0002a820
        /*0ba4*/ 	.short	0x010a
        /*0ba6*/ 	.byte	0x3f
	.zero		1


	//   ....[52]....
        /*0ba8*/ 	.word	0x0000d000
        /*0bac*/ 	.word	0x00000005
        /*0bb0*/ 	.word	0x0002a840
        /*0bb4*/ 	.short	0x010a
        /*0bb6*/ 	.byte	0x3f
	.zero		1


	//   ....[53]....
        /*0bb8*/ 	.word	0x0000d0a0
        /*0bbc*/ 	.word	0x0000001b
        /*0bc0*/ 	.word	0x0002a840
        /*0bc4*/ 	.short	0x010a
        /*0bc6*/ 	.byte	0x3f
	.zero		1


	//   ....[54]....
        /*0bc8*/ 	.word	0x0000d0e0
        /*0bcc*/ 	.word	0x00000005
        /*0bd0*/ 	.word	0x0002a860
        /*0bd4*/ 	.short	0x010a
        /*0bd6*/ 	.byte	0x3f
	.zero		1


	//   ....[55]....
        /*0bd8*/ 	.word	0x0000d120
        /*0bdc*/ 	.word	0x0000001b
        /*0be0*/ 	.word	0x0002a860
        /*0be4*/ 	.short	0x010a
        /*0be6*/ 	.byte	0x3f
	.zero		1


	//   ....[56]....
        /*0be8*/ 	.word	0x0000d190
        /*0bec*/ 	.word	0x00000003
        /*0bf0*/ 	.word	0x0002a800
        /*0bf4*/ 	.short	0x010a
        /*0bf6*/ 	.byte	0x3f
	.zero		1


	//   ....[57]....
        /*0bf8*/ 	.word	0x0000d1e0
        /*0bfc*/ 	.word	0x00000004
        /*0c00*/ 	.word	0x0002a830
        /*0c04*/ 	.short	0x010a
        /*0c06*/ 	.byte	0x3f
	.zero		1


	//   ....[58]....
        /*0c08*/ 	.word	0x0000d240
        /*0c0c*/ 	.word	0x00000003
        /*0c10*/ 	.word	0x0002a830
        /*0c14*/ 	.short	0x010a
        /*0c16*/ 	.byte	0x3f
	.zero		1


	//   ....[59]....
        /*0c18*/ 	.word	0x0000d2a0
        /*0c1c*/ 	.word	0x00000003
        /*0c20*/ 	.word	0x0002a850
        /*0c24*/ 	.short	0x010a
        /*0c26*/ 	.byte	0x3f
	.zero		1


	//   ....[60]....
        /*0c28*/ 	.word	0x0000d300
        /*0c2c*/ 	.word	0x00000008
        /*0c30*/ 	.word	0x0002a850
        /*0c34*/ 	.short	0x010a
        /*0c36*/ 	.byte	0x3f
	.zero		1


	//   ....[61]....
        /*0c38*/ 	.word	0x0000d420
        /*0c3c*/ 	.word	0x00000007
        /*0c40*/ 	.word	0x0002a840
        /*0c44*/ 	.short	0x010a
        /*0c46*/ 	.byte	0x3f
	.zero		1


	//   ....[62]....
        /*0c48*/ 	.word	0x0000e7f0
        /*0c4c*/ 	.word	0x00000016
        /*0c50*/ 	.word	0x0002a820
        /*0c54*/ 	.short	0x010a
        /*0c56*/ 	.byte	0x3f
	.zero		1


	//   ....[63]....
        /*0c58*/ 	.word	0x0000e840
        /*0c5c*/ 	.word	0x00000006
        /*0c60*/ 	.word	0x0002a840
        /*0c64*/ 	.short	0x010a
        /*0c66*/ 	.byte	0x3f
	.zero		1


	//   ....[64]....
        /*0c68*/ 	.word	0x0000f000
        /*0c6c*/ 	.word	0x00000004
        /*0c70*/ 	.word	0x0002a860
        /*0c74*/ 	.short	0x010a
        /*0c76*/ 	.byte	0x3f
	.zero		1


	//   ....[65]....
        /*0c78*/ 	.word	0x0000f810
        /*0c7c*/ 	.word	0x00000000
        /*0c80*/ 	.word	0x0002a860
        /*0c84*/ 	.short	0x010a
        /*0c86*/ 	.byte	0x3f
	.zero		1


	//   ....[66]....
        /*0c88*/ 	.word	0x00010940
        /*0c8c*/ 	.word	0x00000004
        /*0c90*/ 	.word	0x0002a820
        /*0c94*/ 	.short	0x010a
        /*0c96*/ 	.byte	0x3f
	.zero		1


	//   ....[67]....
        /*0c98*/ 	.word	0x00010ae0
        /*0c9c*/ 	.word	0x00000005
        /*0ca0*/ 	.word	0x0002a840
        /*0ca4*/ 	.short	0x010a
        /*0ca6*/ 	.byte	0x3f
	.zero		1


	//   ....[68]....
        /*0ca8*/ 	.word	0x00010b30
        /*0cac*/ 	.word	0x0000001b
        /*0cb0*/ 	.word	0x0002a840
        /*0cb4*/ 	.short	0x010a
        /*0cb6*/ 	.byte	0x3f
	.zero		1


	//   ....[69]....
        /*0cb8*/ 	.word	0x00010b80
        /*0cbc*/ 	.word	0x00000005
        /*0cc0*/ 	.word	0x0002a860
        /*0cc4*/ 	.short	0x010a
        /*0cc6*/ 	.byte	0x3f
	.zero		1


	//----- nvinfo : EIATTR_NUM_MBARRIERS
	.align		4
.L_120:
        /*0cc8*/ 	.byte	0x03, 0x38
        /*0cca*/ 	.short	0x0016


	//----- nvinfo : EIATTR_EXIT_INSTR_OFFSETS
	.align		4
        /*0ccc*/ 	.byte	0x04, 0x1c
        /*0cce*/ 	.short	(.L_122 - .L_121)


	//   ....[0]....
.L_121:
        /*0cd0*/ 	.word	0x00000960


	//   ....[1]....
        /*0cd4*/ 	.word	0x00007da0


	//   ....[2]....
        /*0cd8*/ 	.word	0x0000d170


	//----- nvinfo : EIATTR_MAX_THREADS
	.align		4
.L_122:
        /*0cdc*/ 	.byte	0x04, 0x05
        /*0cde*/ 	.short	(.L_124 - .L_123)
.L_123:
        /*0ce0*/ 	.word	0x00000180
        /*0ce4*/ 	.word	0x00000001
        /*0ce8*/ 	.word	0x00000001


	//----- nvinfo : EIATTR_CRS_STACK_SIZE
	.align		4
.L_124:
        /*0cec*/ 	.byte	0x04, 0x1e
        /*0cee*/ 	.short	(.L_126 - .L_125)
.L_125:
        /*0cf0*/ 	.word	0x00000000


	//----- nvinfo : EIATTR_CBANK_PARAM_SIZE
	.align		4
.L_126:
        /*0cf4*/ 	.byte	0x03, 0x19
        /*0cf6*/ 	.short	0x0af0


	//----- nvinfo : EIATTR_PARAM_CBANK
	.align		4
        /*0cf8*/ 	.byte	0x04, 0x0a
        /*0cfa*/ 	.short	(.L_128 - .L_127)
	.align		4
.L_127:
        /*0cfc*/ 	.word	index@(.nv.constant0._ZN7cutlass13device_kernelIN5flash11enable_sm90INS1_16FlashAttnFwdSm90INS1_25CollectiveMainloopFwdSm90ILi2EN4cute5tupleIJNS5_1CILi1EEES8_S8_EEENS6_IJNS7_ILi128EEENS7_ILi96EEENS7_ILi192EEEEEELi128ENS_10bfloat16_tEfNS_4arch4Sm90ELb0ELb0ELb0ELb1ELb1ELb0ELb0ELb1ELb1ELb1ELb0ELb0EEENS1_21CollectiveEpilogueFwdINS6_IJSA_SA_SB_EEES9_SE_SG_Li256ELb1ELb1ELb0ELb0EEENS1_36VarlenDynamicPersistentTileSchedulerILi128ELi96ELi256ELi128ELb0ELb1ELb1ELb0ELb1ELb1EEEEEEEEEvNT_6ParamsE)
        /*0d00*/ 	.short	0x0210
        /*0d02*/ 	.short	0x0af0


	//----- nvinfo : EIATTR_SW_WAR
	.align		4
.L_128:
        /*0d04*/ 	.byte	0x04, 0x36
        /*0d06*/ 	.short	(.L_130 - .L_129)
.L_129:
        /*0d08*/ 	.word	0x00000008
.L_130:


//--------------------- .nv.info._ZN7cutlass13device_kernelIN5flash11enable_sm90INS1_16FlashAttnFwdSm90INS1_25CollectiveMainloopFwdSm90ILi2EN4cute5tupleIJNS5_1CILi1EEES8_S8_EEENS6_IJNS7_ILi128EEENS7_ILi96EEENS7_ILi192EEEEEELi128ENS_10bfloat16_tEfNS_4arch4Sm90ELb0ELb0ELb0ELb1ELb1ELb1ELb0ELb1ELb1ELb1ELb0ELb0EEENS1_21CollectiveEpilogueFwdINS6_IJSA_SA_SB_EEES9_SE_SG_Li256ELb1ELb1ELb0ELb0EEENS1_36VarlenDynamicPersistentTileSchedulerILi128ELi96ELi256ELi128ELb0ELb1ELb1ELb0ELb1ELb1EEEEEEEEEvNT_6ParamsE --------------------------
	.section	.nv.info._ZN7cutlass13device_kernelIN5flash11enable_sm90INS1_16FlashAttnFwdSm90INS1_25CollectiveMainloopFwdSm90ILi2EN4cute5tupleIJNS5_1CILi1EEES8_S8_EEENS6_IJNS7_ILi128EEENS7_ILi96EEENS7_ILi192EEEEEELi128ENS_10bfloat16_tEfNS_4arch4Sm90ELb0ELb0ELb0ELb1ELb1ELb1ELb0ELb1ELb1ELb1ELb0ELb0EEENS1_21CollectiveEpilogueFwdINS6_IJSA_SA_SB_EEES9_SE_SG_Li256ELb1ELb1ELb0ELb0EEENS1_36VarlenDynamicPersistentTileSchedulerILi128ELi96ELi256ELi128ELb0ELb1ELb1ELb0ELb1ELb1EEEEEEEEEvNT_6ParamsE,"",@"SHT_CUDA_INFO"
	.sectionflags	@""
	.align	4


	//----- nvinfo : EIATTR_CUDA_API_VERSION
	.align		4
        /*0000*/ 	.byte	0x04, 0x37
        /*0002*/ 	.short	(.L_132 - .L_131)
.L_131:
        /*0004*/ 	.word	0x00000082


	//----- nvinfo : EIATTR_KPARAM_INFO
	.align		4
.L_132:
        /*0008*/ 	.byte	0x04, 0x17
        /*000a*/ 	.short	(.L_134 - .L_133)
.L_133:
        /*000c*/ 	.word	0x00000000
        /*0010*/ 	.short	0x0000
        /*0012*/ 	.short	0x0070
        /*0014*/ 	.byte	0x00, 0xf0, 0x01, 0x2a


	//----- nvinfo : EIATTR_SPARSE_MMA_MASK
	.align		4
.L_134:
        /*0018*/ 	.byte	0x03, 0x50
        /*001a*/ 	.short	0x0000


	//----- nvinfo : EIATTR_MAXREG_COUNT
	.align		4
        /*001c*/ 	.byte	0x03, 0x1b
        /*001e*/ 	.short	0x00a8


	//----- nvinfo : EIATTR_NUM_BARRIERS
	.align		4
        /*0020*/ 	.byte	0x02, 0x4c
        /*0022*/ 	.byte	0x10
	.zero		1


	//----- nvinfo : EIATTR_EXTERNS
	.align		4
        /*0024*/ 	.byte	0x04, 0x0f
        /*0026*/ 	.short	(.L_136 - .L_135)


	//   ....[0]....
	.align		4
.L_135:
        /*0028*/ 	.word	index@(__assertfail)


	//----- nvinfo : EIATTR_ANNOTATIONS
	.align		4
.L_136:
        /*002c*/ 	.byte	0x04, 0x55
        /*002e*/ 	.short	(.L_138 - .L_137)


	//   ....[0]....
.L_137:
        /* <DEDUP_REMOVED lines=36> */


	//----- nvinfo : EIATTR_MERCURY_ISA_VERSION
	.align		4
.L_138:
        /*0258*/ 	.byte	0x03, 0x5f
        /*025a*/ 	.short	0x0101


	//----- nvinfo : EIATTR_UNUSED_LOAD_BYTE_OFFSET
	.align		4
        /*025c*/ 	.byte	0x04, 0x44
        /*025e*/ 	.short	(.L_140 - .L_139)


	//   ....[0]....
.L_139:
        /*0260*/ 	.word	0x00000a50
        /*0264*/ 	.word	0x0000fff0


	//   ....[1]....
        /*0268*/ 	.word	0x00015ec0
        /*026c*/ 	.word	0x0000fff0


	//----- nvinfo : EIATTR_INT_WARP_WIDE_INSTR_OFFSETS
	.align		4
.L_140:
        /*0270*/ 	.byte	0x04, 0x31
        /*0272*/ 	.short	(.L_142 - .L_141)


	//   ....[0]....
.L_141:
        /*0274*/ 	.word	0x00000130


	//   ....[1]....
        /*0278*/ 	.word	0x00000170


	//   ....[2]....
        /*027c*/ 	.word	0x000001e0


	//   ....[3]....
        /*0280*/ 	.word	0x0001a280


	//   ....[4]....
        /*0284*/ 	.word	0x0001a310


	//   ....[5]....
        /*0288*/ 	.word	0x0001d240


	//   ....[6]....
        /*028c*/ 	.word	0x0001d2d0


	//----- nvinfo : EIATTR_COOP_GROUP_MASK_REGIDS
	.align		4
.L_142:
        /*0290*/ 	.byte	0x04, 0x29
        /*0292*/ 	.short	(.L_144 - .L_143)


	//   ....[0]....
.L_143:
        /*0294*/ 	.word	0xffffffff


	//   ....[1]....
        /*0298*/ 	.word	0xffffffff


	//   ....[2]....
        /*029c*/ 	.word	0xffffffff


	//   ....[3]....
        /*02a0*/ 	.word	0xffffffff


	//   ....[4]....
        /*02a4*/ 	.word	0xffffffff


	//   ....[5]....
        /*02a8*/ 	.word	0xffffffff


	//   ....[6]....
        /*02ac*/ 	.word	0xffffffff


	//   ....[7]....
        /*02b0*/ 	.word	0xffffffff


	//   ....[8]....
        /*02b4*/ 	.word	0xffffffff


	//   ....[9]....
        /*02b8*/ 	.word	0xffffffff


	//   ....[10]....
        /*02bc*/ 	.word	0xffffffff


	//   ....[11]....
        /*02c0*/ 	.word	0xffffffff


	//   ....[12]....
        /*02c4*/ 	.word	0xffffffff


	//   ....[13]....
        /*02c8*/ 	.word	0xffffffff


	//   ....[14]....
        /*02cc*/ 	.word	0xffffffff


	//   ....[15]....
        /*02d0*/ 	.word	0xffffffff


	//   ....[16]....
        /*02d4*/ 	.word	0xffffffff


	//   ....[17]....
        /*02d8*/ 	.word	0xffffffff


	//   ....[18]....
        /*02dc*/ 	.word	0xffffffff


	//   ....[19]....
        /*02e0*/ 	.word	0xffffffff


	//   ....[20]....
        /*02e4*/ 	.word	0xffffffff


	//   ....[21]....
        /*02e8*/ 	.word	0xffffffff


	//   ....[22]....
        /*02ec*/ 	.word	0xffffffff


	//   ....[23]....
        /*02f0*/ 	.word	0xffffffff


	//   ....[24]....
        /*02f4*/ 	.word	0xffffffff


	//   ....[25]....
        /*02f8*/ 	.word	0xffffffff


	//   ....[26]....
        /*02fc*/ 	.word	0xffffffff


	//   ....[27]....
        /*0300*/ 	.word	0xffffffff


	//   ....[28]....
        /*0304*/ 	.word	0xffffffff


	//   ....[29]....
        /*0308*/ 	.word	0xffffffff


	//   ....[30]....
        /*030c*/ 	.word	0xffffffff


	//   ....[31]....
        /*0310*/ 	.word	0xffffffff


	//   ....[32]....
        /*0314*/ 	.word	0xffffffff


	//   ....[33]....
        /*0318*/ 	.word	0xffffffff


	//   ....[34]....
        /*031c*/ 	.word	0xffffffff


	//   ....[35]....
        /*0320*/ 	.word	0xffffffff


	//   ....[36]....
        /*0324*/ 	.word	0xffffffff


	//   ....[37]....
        /*0328*/ 	.word	0xffffffff


	//   ....[38]....
        /*032c*/ 	.word	0xffffffff


	//   ....[39]....
        /*0330*/ 	.word	0xffffffff


	//   ....[40]....
        /*0334*/ 	.word	0xffffffff


	//   ....[41]....
        /*0338*/ 	.word	0xffffffff


	//   ....[42]....
        /*033c*/ 	.word	0xffffffff


	//   ....[43]....
        /*0340*/ 	.word	0xffffffff


	//   ....[44]....
        /*0344*/ 	.word	0xffffffff


	//   ....[45]....
        /*0348*/ 	.word	0xffffffff


	//   ....[46]....
        /*034c*/ 	.word	0xffffffff


	//   ....[47]....
        /*0350*/ 	.word	0xffffffff


	//   ....[48]....
        /*0354*/ 	.word	0xffffffff


	//   ....[49]....
        /*0358*/ 	.word	0xffffffff


	//   ....[50]....
        /*035c*/ 	.word	0xffffffff


	//   ....[51]....
        /*0360*/ 	.word	0xffffffff


	//   ....[52]....
        /*0364*/ 	.word	0xffffffff


	//   ....[53]....
        /*0368*/ 	.word	0xffffffff


	//   ....[54]....
        /*036c*/ 	.word	0xffffffff


	//   ....[55]....
        /*0370*/ 	.word	0xffffffff


	//   ....[56]....
        /*0374*/ 	.word	0xffffffff


	//   ....[57]....
        /*0378*/ 	.word	0xffffffff


	//   ....[58]....
        /*037c*/ 	.word	0xffffffff


	//   ....[59]....
        /*0380*/ 	.word	0xffffffff


	//   ....[60]....
        /*0384*/ 	.word	0xffffffff


	//   ....[61]....
        /*0388*/ 	.word	0xffffffff


	//   ....[62]....
        /*038c*/ 	.word	0xffffffff


	//   ....[63]....
        /*0390*/ 	.word	0xffffffff


	//   ....[64]....
        /*0394*/ 	.word	0xffffffff


	//   ....[65]....
        /*0398*/ 	.word	0xffffffff


	//   ....[66]....
        /*039c*/ 	.word	0xffffffff


	//   ....[67]....
        /*03a0*/ 	.word	0xffffffff


	//   ....[68]....
        /*03a4*/ 	.word	0xffffffff


	//   ....[69]....
        /*03a8*/ 	.word	0xffffffff


	//   ....[70]....
        /*03ac*/ 	.word	0xffffffff


	//   ....[71]....
        /*03b0*/ 	.word	0xffffffff


	//   ....[72]....
        /*03b4*/ 	.word	0xffffffff


	//   ....[73]....
        /*03b8*/ 	.word	0xffffffff


	//   ....[74]....
        /*03bc*/ 	.word	0xffffffff


	//   ....[75]....
        /*03c0*/ 	.word	0xffffffff


	//   ....[76]....
        /*03c4*/ 	.word	0xffffffff


	//   ....[77]....
        /*03c8*/ 	.word	0xffffffff


	//   ....[78]....
        /*03cc*/ 	.word	0xffffffff


	//   ....[79]....
        /*03d0*/ 	.word	0xffffffff


	//   ....[80]....
        /*03d4*/ 	.word	0xffffffff


	//   ....[81]....
        /*03d8*/ 	.word	0xffffffff


	//   ....[82]....
        /*03dc*/ 	.word	0xffffffff


	//   ....[83]....
        /*03e0*/ 	.word	0xffffffff


	//   ....[84]....
        /*03e4*/ 	.word	0xffffffff


	//   ....[85]....
        /*03e8*/ 	.word	0xffffffff


	//   ....[86]....
        /*03ec*/ 	.word	0xffffffff


	//   ....[87]....
        /*03f0*/ 	.word	0xffffffff


	//   ....[88]....
        /*03f4*/ 	.word	0xffffffff


	//   ....[89]....
        /*03f8*/ 	.word	0xffffffff


	//   ....[90]....
        /*03fc*/ 	.word	0xffffffff


	//   ....[91]....
        /*0400*/ 	.word	0xffffffff


	//   ....[92]....
        /*0404*/ 	.word	0xffffffff


	//   ....[93]....
        /*0408*/ 	.word	0xffffffff


	//   ....[94]....
        /*040c*/ 	.word	0xffffffff


	//   ....[95]....
        /*0410*/ 	.word	0xffffffff


	//   ....[96]....
        /*0414*/ 	.word	0xffffffff


	//   ....[97]....
        /*0418*/ 	.word	0xffffffff


	//   ....[98]....
        /*041c*/ 	.word	0xffffffff


	//   ....[99]....
        /*0420*/ 	.word	0xffffffff


	//   ....[100]....
        /*0424*/ 	.word	0xffffffff


	//   ....[101]....
        /*0428*/ 	.word	0xffffffff


	//   ....[102]....
        /*042c*/ 	.word	0xffffffff


	//   ....[103]....
        /*0430*/ 	.word	0xffffffff


	//   ....[104]....
        /*0434*/ 	.word	0xffffffff


	//   ....[105]....
        /*0438*/ 	.word	0xffffffff


	//   ....[106]....
        /*043c*/ 	.word	0xffffffff


	//   ....[107]....
        /*0440*/ 	.word	0xffffffff


	//   ....[108]....
        /*0444*/ 	.word	0xffffffff


	//   ....[109]....
        /*0448*/ 	.word	0xffffffff


	//   ....[110]....
        /*044c*/ 	.word	0xffffffff


	//   ....[111]....
        /*0450*/ 	.word	0xffffffff


	//   ....[112]....
        /*0454*/ 	.word	0xffffffff


	//   ....[113]....
        /*0458*/ 	.word	0xffffffff


	//   ....[114]....
        /*045c*/ 	.word	0xffffffff


	//   ....[115]....
        /*0460*/ 	.word	0xffffffff


	//   ....[116]....
        /*0464*/ 	.word	0xffffffff


	//   ....[117]....
        /*0468*/ 	.word	0xffffffff


	//   ....[118]....
        /*046c*/ 	.word	0xffffffff


	//   ....[119]....
        /*0470*/ 	.word	0xffffffff


	//   ....[120]....
        /*0474*/ 	.word	0xffffffff


	//   ....[121]....
        /*0478*/ 	.word	0xffffffff


	//   ....[122]....
        /*047c*/ 	.word	0xffffffff


	//   ....[123]....
        /*0480*/ 	.word	0xffffffff


	//   ....[124]....
        /*0484*/ 	.word	0xffffffff


	//   ....[125]....
        /*0488*/ 	.word	0xffffffff


	//   ....[126]....
        /*048c*/ 	.word	0xffffffff


	//   ....[127]....
        /*0490*/ 	.word	0xffffffff


	//   ....[128]....
        /*0494*/ 	.word	0xffffffff


	//   ....[129]....
        /*0498*/ 	.word	0xffffffff


	//   ....[130]....
        /*049c*/ 	.word	0xffffffff


	//   ....[131]....
        /*04a0*/ 	.word	0xffffffff


	//   ....[132]....
        /*04a4*/ 	.word	0xffffffff


	//   ....[133]....
        /*04a8*/ 	.word	0xffffffff


	//   ....[134]....
        /*04ac*/ 	.word	0xffffffff


	//   ....[135]....
        /*04b0*/ 	.word	0xffffffff


	//   ....[136]....
        /*04b4*/ 	.word	0xffffffff


	//   ....[137]....
        /*04b8*/ 	.word	0xffffffff


	//   ....[138]....
        /*04bc*/ 	.word	0xffffffff


	//   ....[139]....
        /*04c0*/ 	.word	0xffffffff


	//   ....[140]....
        /*04c4*/ 	.word	0xffffffff


	//   ....[141]....
        /*04c8*/ 	.word	0xffffffff


	//   ....[142]....
        /*04cc*/ 	.word	0xffffffff


	//   ....[143]....
        /*04d0*/ 	.word	0xffffffff


	//   ....[144]....
        /*04d4*/ 	.word	0xffffffff


	//   ....[145]....
        /*04d8*/ 	.word	0xffffffff


	//   ....[146]....
        /*04dc*/ 	.word	0xffffffff


	//   ....[147]....
        /*04e0*/ 	.word	0xffffffff


	//   ....[148]....
        /*04e4*/ 	.word	0xffffffff


	//   ....[149]....
        /*04e8*/ 	.word	0xffffffff


	//   ....[150]....
        /*04ec*/ 	.word	0xffffffff


	//   ....[151]....
        /*04f0*/ 	.word	0xffffffff


	//   ....[152]....
        /*04f4*/ 	.word	0xffffffff


	//   ....[153]....
        /*04f8*/ 	.word	0xffffffff


	//   ....[154]....
        /*04fc*/ 	.word	0xffffffff


	//   ....[155]....
        /*0500*/ 	.word	0xffffffff


	//   ....[156]....
        /*0504*/ 	.word	0xffffffff


	//   ....[157]....
        /*0508*/ 	.word	0xffffffff


	//   ....[158]....
        /*050c*/ 	.word	0xffffffff


	//   ....[159]....
        /*0510*/ 	.word	0xffffffff


	//   ....[160]....
        /*0514*/ 	.word	0xffffffff


	//   ....[161]....
        /*0518*/ 	.word	0xffffffff


	//   ....[162]....
        /*051c*/ 	.word	0xffffffff


	//   ....[163]....
        /*0520*/ 	.word	0x0500000f


	//   ....[164]....
        /*0524*/ 	.word	0x0500000f


	//   ....[165]....
        /*0528*/ 	.word	0x0500000f


	//   ....[166]....
        /*052c*/ 	.word	0x0500000f


	//   ....[167]....
        /*0530*/ 	.word	0x0500000f


	//   ....[168]....
        /*0534*/ 	.word	0x0500000f


	//   ....[169]....
        /*0538*/ 	.word	0x0500000f


	//   ....[170]....
        /*053c*/ 	.word	0x0500000f


	//   ....[171]....
        /*0540*/ 	.word	0x0500000f


	//   ....[172]....
        /*0544*/ 	.word	0x0500000f


	//   ....[173]....
        /*0548*/ 	.word	0x0500000f


	//   ....[174]....
        /*054c*/ 	.word	0x0500000f


	//   ....[175]....
        /*0550*/ 	.word	0x0500000f


	//   ....[176]....
        /*0554*/ 	.word	0x0500000f


	//   ....[177]....
        /*0558*/ 	.word	0x0500000f


	//   ....[178]....
        /*055c*/ 	.word	0x0500000f


	//   ....[179]....
        /*0560*/ 	.word	0x0500000f


	//   ....[180]....
        /*0564*/ 	.word	0x0500000f


	//   ....[181]....
        /*0568*/ 	.word	0x0500000f


	//   ....[182]....
        /*056c*/ 	.word	0x0500000f


	//   ....[183]....
        /*0570*/ 	.word	0x0500000f


	//   ....[184]....
        /*0574*/ 	.word	0x0500000f


	//   ....[185]....
        /*0578*/ 	.word	0x0500000f


	//   ....[186]....
        /*057c*/ 	.word	0x0500000f


	//   ....[187]....
        /*0580*/ 	.word	0x0500000f


	//   ....[188]....
        /*0584*/ 	.word	0x0500000f


	//   ....[189]....
        /*0588*/ 	.word	0x0500000f


	//   ....[190]....
        /*058c*/ 	.word	0x0500000f


	//   ....[191]....
        /*0590*/ 	.word	0x0500000f


	//   ....[192]....
        /*0594*/ 	.word	0x0500000f


	//   ....[193]....
        /*0598*/ 	.word	0x0500000f


	//   ....[194]....
        /*059c*/ 	.word	0x0500000f


	//   ....[195]....
        /*05a0*/ 	.word	0x0500000f


	//   ....[196]....
        /*05a4*/ 	.word	0x0500000f


	//   ....[197]....
        /*05a8*/ 	.word	0x0500000f


	//   ....[198]....
        /*05ac*/ 	.word	0x0500000f


	//   ....[199]....
        /*05b0*/ 	.word	0x0500000f


	//   ....[200]....
        /*05b4*/ 	.word	0x0500000f


	//   ....[201]....
        /*05b8*/ 	.word	0x0500000f


	//   ....[202]....
        /*05bc*/ 	.word	0x0500000f


	//   ....[203]....
        /*05c0*/ 	.word	0x0500000f


	//   ....[204]....
        /*05c4*/ 	.word	0x0500000f


	//   ....[205]....
        /*05c8*/ 	.word	0x0500000f


	//   ....[206]....
        /*05cc*/ 	.word	0x0500000f


	//   ....[207]....
        /*05d0*/ 	.word	0x0500000f


	//   ....[208]....
        /*05d4*/ 	.word	0x0500000f


	//   ....[209]....
        /*05d8*/ 	.word	0x0500000f


	//   ....[210]....
        /*05dc*/ 	.word	0x0500000f


	//   ....[211]....
        /*05e0*/ 	.word	0x0500000f


	//   ....[212]....
        /*05e4*/ 	.word	0x0500000f


	//   ....[213]....
        /*05e8*/ 	.word	0x0500000f


	//   ....[214]....
        /*05ec*/ 	.word	0x0500000f


	//   ....[215]....
        /*05f0*/ 	.word	0x0500000f


	//   ....[216]....
        /*05f4*/ 	.word	0x0500000f


	//   ....[217]....
        /*05f8*/ 	.word	0x0500000f


	//   ....[218]....
        /*05fc*/ 	.word	0x0500000f


	//   ....[219]....
        /*0600*/ 	.word	0x0500000f


	//   ....[220]....
        /*0604*/ 	.word	0x0500000f


	//   ....[221]....
        /*0608*/ 	.word	0x0500000f


	//   ....[222]....
        /*060c*/ 	.word	0x0500000f


	//   ....[223]....
        /*0610*/ 	.word	0x0500000f


	//   ....[224]....
        /*0614*/ 	.word	0x0500000f


	//   ....[225]....
        /*0618*/ 	.word	0x0500000f


	//   ....[226]....
        /*061c*/ 	.word	0x0500000f


	//   ....[227]....
        /*0620*/ 	.word	0x0500000f


	//   ....[228]....
        /*0624*/ 	.word	0x0500000f


	//   ....[229]....
        /*0628*/ 	.word	0x0500000f


	//   ....[230]....
        /*062c*/ 	.word	0x0500000f


	//   ....[231]....
        /*0630*/ 	.word	0x0500000f


	//   ....[232]....
        /*0634*/ 	.word	0x0500000f


	//   ....[233]....
        /*0638*/ 	.word	0x0500000f


	//   ....[234]....
        /*063c*/ 	.word	0x0500000f


	//   ....[235]....
        /*0640*/ 	.word	0x0500000f


	//   ....[236]....
        /*0644*/ 	.word	0x0500000f


	//   ....[237]....
        /*0648*/ 	.word	0x0500000f


	//   ....[238]....
        /*064c*/ 	.word	0x0500000f


	//   ....[239]....
        /*0650*/ 	.word	0x0500000f


	//   ....[240]....
        /*0654*/ 	.word	0x0500000f


	//   ....[241]....
        /*0658*/ 	.word	0x0500000f


	//   ....[242]....
        /*065c*/ 	.word	0x0500000f


	//   ....[243]....
        /*0660*/ 	.word	0x0500000f


	//   ....[244]....
        /*0664*/ 	.word	0x0500000f


	//   ....[245]....
        /*0668*/ 	.word	0x0500000f


	//   ....[246]....
        /*066c*/ 	.word	0x0500000f


	//   ....[247]....
        /*0670*/ 	.word	0x0500000f


	//   ....[248]....
        /*0674*/ 	.word	0x0500000f


	//   ....[249]....
        /*0678*/ 	.word	0x0500000f


	//   ....[250]....
        /*067c*/ 	.word	0x0500000f


	//   ....[251]....
        /*0680*/ 	.word	0x0500000f


	//   ....[252]....
        /*0684*/ 	.word	0x0500000f


	//   ....[253]....
        /*0688*/ 	.word	0x0500000f


	//   ....[254]....
        /*068c*/ 	.word	0x0500000f


	//   ....[255]....
        /*0690*/ 	.word	0x0500000f


	//   ....[0]....
        /*0694*/ 	.word	0x0500000f


	//   ....[1]....
        /*0698*/ 	.word	0x0500000f


	//   ....[2]....
        /*069c*/ 	.word	0x0500000f


	//   ....[3]....
        /*06a0*/ 	.word	0x0500000f


	//   ....[4]....
        /*06a4*/ 	.word	0x0500000f


	//   ....[5]....
        /*06a8*/ 	.word	0x0500000f


	//   ....[6]....
        /*06ac*/ 	.word	0x0500000f


	//   ....[7]....
        /*06b0*/ 	.word	0x0500000f


	//   ....[8]....
        /*06b4*/ 	.word	0x0500000f


	//   ....[9]....
        /*06b8*/ 	.word	0x0500000f


	//   ....[10]....
        /*06bc*/ 	.word	0x0500000f


	//----- nvinfo : EIATTR_COOP_GROUP_INSTR_OFFSETS
	.align		4
.L_144:
        /*06c0*/ 	.byte	0x04, 0x28
        /*06c2*/ 	.short	(.L_146 - .L_145)


	//   ....[0]....
.L_145:
        /*06c4*/ 	.word	0x00000060


	//   ....[1]....
        /*06c8*/ 	.word	0x00000140


	//   ....[2]....
        /*06cc*/ 	.word	0x00000190


	//   ....[3]....
        /*06d0*/ 	.word	0x000003c0


	//   ....[4]....
        /*06d4*/ 	.word	0x00000520


	//   ....[5]....
        /*06d8*/ 	.word	0x00000640


	//   ....[6]....
        /*06dc*/ 	.word	0x000007a0


	//   ....[7]....
        /*06e0*/ 	.word	0x00003770


	//   ....[8]....
        /*06e4*/ 	.word	0x00003780


	//   ....[9]....
        /*06e8*/ 	.word	0x00004e30


	//   ....[10]....
        /*06ec*/ 	.word	0x00004e40


	//   ....[11]....
        /*06f0*/ 	.word	0x00006fa0


	//   ....[12]....
        /*06f4*/ 	.word	0x00006fb0


	//   ....[13]....
        /*06f8*/ 	.word	0x000087e0


	//   ....[14]....
        /*06fc*/ 	.word	0x000087f0


	//   ....[15]....
        /*0700*/ 	.word	0x0000a1f0


	//   ....[16]....
        /*0704*/ 	.word	0x0000a200


	//   ....[17]....
        /*0708*/ 	.word	0x0000a490


	//   ....[18]....
        /*070c*/ 	.word	0x0000a4a0


	//   ....[19]....
        /*0710*/ 	.word	0x0000aa00


	//   ....[20]....
        /*0714*/ 	.word	0x0000aa10


	//   ....[21]....
        /*0718*/ 	.word	0x0000ab90


	//   ....[22]....
        /*071c*/ 	.word	0x0000abb0


	//   ....[23]....
        /*0720*/ 	.word	0x0000b130


	//   ....[24]....
        /*0724*/ 	.word	0x0000b6d0


	//   ....[25]....
        /*0728*/ 	.word	0x0000b6e0


	//   ....[26]....
        /*072c*/ 	.word	0x0000b6f0


	//   ....[27]....
        /*0730*/ 	.word	0x0000b700


	//   ....[28]....
        /*0734*/ 	.word	0x0000e140


	//   ....[29]....
        /*0738*/ 	.word	0x0000e150


	//   ....[30]....
        /*073c*/ 	.word	0x0000e160


	//   ....[31]....
        /*0740*/ 	.word	0x0000e170


	//   ....[32]....
        /*0744*/ 	.word	0x00011e20


	//   ....[33]....
        /*0748*/ 	.word	0x00011e60


	//   ....[34]....
        /*074c*/ 	.word	0x000122e0


	//   ....[35]....
        /*0750*/ 	.word	0x00012340


	//   ....[36]....
        /*0754*/ 	.word	0x000143d0


	//   ....[37]....
        /*0758*/ 	.word	0x000143e0


	//   ....[38]....
        /*075c*/ 	.word	0x00014420


	//   ....[39]....
        /*0760*/ 	.word	0x00014430


	//   ....[40]....
        /*0764*/ 	.word	0x000155b0


	//   ....[41]....
        /*0768*/ 	.word	0x000157c0


	//   ....[42]....
        /*076c*/ 	.word	0x00015840


	//   ....[43]....
        /*0770*/ 	.word	0x00015860


	//   ....[44]....
        /*0774*/ 	.word	0x00016910


	//   ....[45]....
        /*0778*/ 	.word	0x00016950


	//   ....[46]....
        /*077c*/ 	.word	0x00016990


	//   ....[47]....
        /*0780*/ 	.word	0x000169d0


	//   ....[48]....
        /*0784*/ 	.word	0x00016f40


	//   ....[49]....
        /*0788*/ 	.word	0x00016f80


	//   ....[50]....
        /*078c*/ 	.word	0x00017040


	//   ....[51]....
        /*0790*/ 	.word	0x00017060


	//   ....[52]....
        /*0794*/ 	.word	0x00017120


	//   ....[53]....
        /*0798*/ 	.word	0x00017140


	//   ....[54]....
        /*079c*/ 	.word	0x00017210


	//   ....[55]....
        /*07a0*/ 	.word	0x00017230


	//   ....[56]....
        /*07a4*/ 	.word	0x00017a80


	//   ....[57]....
        /*07a8*/ 	.word	0x00017aa0


	//   ....[58]....
        /*07ac*/ 	.word	0x00017b60


	//   ....[59]....
        /*07b0*/ 	.word	0x00017b80


	//   ....[60]....
        /*07b4*/ 	.word	0x00017c40


	//   ....[61]....
        /*07b8*/ 	.word	0x00017c60


	//   ....[62]....
        /*07bc*/ 	.word	0x00017d30


	//   ....[63]....
        /*07c0*/ 	.word	0x00017d50


	//   ....[64]....
        /*07c4*/ 	.word	0x00017ea0


	//   ....[65]....
        /*07c8*/ 	.word	0x00018050


	//   ....[66]....
        /*07cc*/ 	.word	0x00018080


	//   ....[67]....
        /*07d0*/ 	.word	0x000180b0


	//   ....[68]....
        /*07d4*/ 	.word	0x000180e0


	//   ....[69]....
        /*07d8*/ 	.word	0x00018110


	//   ....[70]....
        /*07dc*/ 	.word	0x00018140


	//   ....[71]....
        /*07e0*/ 	.word	0x000182b0


	//   ....[72]....
        /*07e4*/ 	.word	0x000182e0


	//   ....[73]....
        /*07e8*/ 	.word	0x00018310


	//   ....[74]....
        /*07ec*/ 	.word	0x00018340


	//   ....[75]....
        /*07f0*/ 	.word	0x00018370


	//   ....[76]....
        /*07f4*/ 	.word	0x000183a0


	//   ....[77]....
        /*07f8*/ 	.word	0x00018430


	//   ....[78]....
        /*07fc*/ 	.word	0x00018460


	//   ....[79]....
        /*0800*/ 	.word	0x000184e0


	//   ....[80]....
        /*0804*/ 	.word	0x00019000


	//   ....[81]....
        /*0808*/ 	.word	0x0001af40


	//   ....[82]....
        /*080c*/ 	.word	0x0001af60


	//   ....[83]....
        /*0810*/ 	.word	0x0001b010


	//   ....[84]....
        /*0814*/ 	.word	0x0001b030


	//   ....[85]....
        /*0818*/ 	.word	0x0001b0d0


	//   ....[86]....
        /*081c*/ 	.word	0x0001b0f0


	//   ....[87]....
        /*0820*/ 	.word	0x0001b190


	//   ....[88]....
        /*0824*/ 	.word	0x0001b1b0


	//   ....[89]....
        /*0828*/ 	.word	0x0001b250


	//   ....[90]....
        /*082c*/ 	.word	0x0001b270


	//   ....[91]....
        /*0830*/ 	.word	0x0001b280


	//   ....[92]....
        /*0834*/ 	.word	0x0001b310


	//   ....[93]....
        /*0838*/ 	.word	0x0001bad0


	//   ....[94]....
        /*083c*/ 	.word	0x0001bb00


	//   ....[95]....
        /*0840*/ 	.word	0x0001bb20


	//   ....[96]....
        /*0844*/ 	.word	0x0001bbb0


	//   ....[97]....
        /*0848*/ 	.word	0x0001bbc0


	//   ....[98]....
        /*084c*/ 	.word	0x0001bc60


	//   ....[99]....
        /*0850*/ 	.word	0x0001bc70


	//   ....[100]....
        /*0854*/ 	.word	0x0001bd10


	//   ....[101]....
        /*0858*/ 	.word	0x0001bd20


	//   ....[102]....
        /*085c*/ 	.word	0x0001bdc0


	//   ....[103]....
        /*0860*/ 	.word	0x0001bdd0


	//   ....[104]....
        /*0864*/ 	.word	0x0001be70


	//   ....[105]....
        /*0868*/ 	.word	0x0001be80


	//   ....[106]....
        /*086c*/ 	.word	0x0001bf20


	//   ....[107]....
        /*0870*/ 	.word	0x0001bf30


	//   ....[108]....
        /*0874*/ 	.word	0x0001bf40


	//   ....[109]....
        /*0878*/ 	.word	0x0001c720


	//   ....[110]....
        /*087c*/ 	.word	0x0001c730


	//   ....[111]....
        /*0880*/ 	.word	0x0001c740


	//   ....[112]....
        /*0884*/ 	.word	0x0001c7d0


	//   ....[113]....
        /*0888*/ 	.word	0x0001c7e0


	//   ....[114]....
        /*088c*/ 	.word	0x0001c840


	//   ....[115]....
        /*0890*/ 	.word	0x0001c870


	//   ....[116]....
        /*0894*/ 	.word	0x0001c8b0


	//   ....[117]....
        /*0898*/ 	.word	0x0001c8e0


	//   ....[118]....
        /*089c*/ 	.word	0x0001c920


	//   ....[119]....
        /*08a0*/ 	.word	0x0001c950


	//   ....[120]....
        /*08a4*/ 	.word	0x0001c990


	//   ....[121]....
        /*08a8*/ 	.word	0x0001cc10


	//   ....[122]....
        /*08ac*/ 	.word	0x0001cc30


	//   ....[123]....
        /*08b0*/ 	.word	0x0001ccc0


	//   ....[124]....
        /*08b4*/ 	.word	0x0001ccd0


	//   ....[125]....
        /*08b8*/ 	.word	0x0001cd40


	//   ....[126]....
        /*08bc*/ 	.word	0x0001cd50


	//   ....[127]....
        /*08c0*/ 	.word	0x0001cdc0


	//   ....[128]....
        /*08c4*/ 	.word	0x0001cdd0


	//   ....[129]....
        /*08c8*/ 	.word	0x0001ce40


	//   ....[130]....
        /*08cc*/ 	.word	0x0001ce50


	//   ....[131]....
        /*08d0*/ 	.word	0x0001ce60


	//   ....[132]....
        /*08d4*/ 	.word	0x0001ced0


	//   ....[133]....
        /*08d8*/ 	.word	0x0001d460


	//   ....[134]....
        /*08dc*/ 	.word	0x0001d490


	//   ....[135]....
        /*08e0*/ 	.word	0x0001d4b0


	//   ....[136]....
        /*08e4*/ 	.word	0x0001d4c0


	//   ....[137]....
        /*08e8*/ 	.word	0x0001d500


	//   ....[138]....
        /*08ec*/ 	.word	0x0001d520


	//   ....[139]....
        /*08f0*/ 	.word	0x0001d590


	//   ....[140]....
        /*08f4*/ 	.word	0x0001d5b0


	//   ....[141]....
        /*08f8*/ 	.word	0x0001d610


	//   ....[142]....
        /*08fc*/ 	.word	0x0001d630


	//   ....[143]....
        /*0900*/ 	.word	0x0001d680


	//   ....[144]....
        /*0904*/ 	.word	0x0001d6a0


	//   ....[145]....
        /*0908*/ 	.word	0x0001da90


	//   ....[146]....
        /*090c*/ 	.word	0x0001dae0


	//   ....[147]....
        /*0910*/ 	.word	0x0001db10


	//   ....[148]....
        /*0914*/ 	.word	0x0001db20


	//   ....[149]....
        /*0918*/ 	.word	0x0001db50


	//   ....[150]....
        /*091c*/ 	.word	0x0001db80


	//   ....[151]....
        /*0920*/ 	.word	0x0001dbb0


	//   ....[152]....
        /*0924*/ 	.word	0x0001dbe0


	//   ....[153]....
        /*0928*/ 	.word	0x0001dd60


	//   ....[154]....
        /*092c*/ 	.word	0x0001dd90


	//   ....[155]....
        /*0930*/ 	.word	0x0001ddc0


	//   ....[156]....
        /*0934*/ 	.word	0x0001ddf0


	//   ....[157]....
        /*0938*/ 	.word	0x0001de20


	//   ....[158]....
        /*093c*/ 	.word	0x0001de50


	//   ....[159]....
        /*0940*/ 	.word	0x0001df10


	//   ....[160]....
        /*0944*/ 	.word	0x0001df30


	//   ....[161]....
        /*0948*/ 	.word	0x0001dfa0


	//   ....[162]....
        /*094c*/ 	.word	0x0001e410


	//   ....[163]....
        /*0950*/ 	.word	0x0001e750


	//   ....[164]....
        /*0954*/ 	.word	0x0001e7e0


	//   ....[165]....
        /*0958*/ 	.word	0x0001e880


	//   ....[166]....
        /*095c*/ 	.word	0x0001e910


	//   ....[167]....
        /*0960*/ 	.word	0x0001ea00


	//   ....[168]....
        /*0964*/ 	.word	0x0001ea90


	//   ....[169]....
        /*0968*/ 	.word	0x0001eb30


	//   ....[170]....
        /*096c*/ 	.word	0x0001ebc0


	//   ....[171]....
        /*0970*/ 	.word	0x0001ecb0


	//   ....[172]....
        /*0974*/ 	.word	0x0001ed40


	//   ....[173]....
        /*0978*/ 	.word	0x0001ede0


	//   ....[174]....
        /*097c*/ 	.word	0x0001ee70


	//   ....[175]....
        /*0980*/ 	.word	0x0001ef60


	//   ....[176]....
        /*0984*/ 	.word	0x0001eff0


	//   ....[177]....
        /*0988*/ 	.word	0x0001f040


	//   ....[178]....
        /*098c*/ 	.word	0x0001f090


	//   ....[179]....
        /*0990*/ 	.word	0x0001f170


	//   ....[180]....
        /*0994*/ 	.word	0x0001f200


	//   ....[181]....
        /*0998*/ 	.word	0x0001f250


	//   ....[182]....
        /*099c*/ 	.word	0x0001f2a0


	//   ....[183]....
        /*09a0*/ 	.word	0x0001f500


	//   ....[184]....
        /*09a4*/ 	.word	0x0001f7e0


	//   ....[185]....
        /*09a8*/ 	.word	0x0001f8d0


	//   ....[186]....
        /*09ac*/ 	.word	0x0001f970


	//   ....[187]....
        /*09b0*/ 	.word	0x0001f9d0


	//   ....[188]....
        /*09b4*/ 	.word	0x0001faf0


	//   ....[189]....
        /*09b8*/ 	.word	0x0001fb50


	//   ....[190]....
        /*09bc*/ 	.word	0x0001fc60


	//   ....[191]....
        /*09c0*/ 	.word	0x0001fcd0


	//   ....[192]....
        /*09c4*/ 	.word	0x0001fde0


	//   ....[193]....
        /*09c8*/ 	.word	0x0001fe50


	//   ....[194]....
        /*09cc*/ 	.word	0x0001ff60


	//   ....[195]....
        /*09d0*/ 	.word	0x0001ffd0


	//   ....[196]....
        /*09d4*/ 	.word	0x00020070


	//   ....[197]....
        /*09d8*/ 	.word	0x00020180


	//   ....[198]....
        /*09dc*/ 	.word	0x000201e0


	//   ....[199]....
        /*09e0*/ 	.word	0x00020240


	//   ....[200]....
        /*09e4*/ 	.word	0x00020340


	//   ....[201]....
        /*09e8*/ 	.word	0x000203a0


	//   ....[202]....
        /*09ec*/ 	.word	0x000204b0


	//   ....[203]....
        /*09f0*/ 	.word	0x00020510


	//   ....[204]....
        /*09f4*/ 	.word	0x00020620


	//   ....[205]....
        /*09f8*/ 	.word	0x00020680


	//   ....[206]....
        /*09fc*/ 	.word	0x00020790


	//   ....[207]....
        /*0a00*/ 	.word	0x000207f0


	//   ....[208]....
        /*0a04*/ 	.word	0x00020900


	//   ....[209]....
        /*0a08*/ 	.word	0x00020960


	//   ....[210]....
        /*0a0c*/ 	.word	0x00020a70


	//   ....[211]....
        /*0a10*/ 	.word	0x00020ad0


	//   ....[212]....
        /*0a14*/ 	.word	0x00020bc0


	//   ....[213]....
        /*0a18*/ 	.word	0x00020cf0


	//   ....[214]....
        /*0a1c*/ 	.word	0x00020da0


	//   ....[215]....
        /*0a20*/ 	.word	0x00020e20


	//   ....[216]....
        /*0a24*/ 	.word	0x00020f00


	//   ....[217]....
        /*0a28*/ 	.word	0x00020f60


	//   ....[218]....
        /*0a2c*/ 	.word	0x00021030


	//   ....[219]....
        /*0a30*/ 	.word	0x00021090


	//   ....[220]....
        /*0a34*/ 	.word	0x00021160


	//   ....[221]....
        /*0a38*/ 	.word	0x000211c0


	//   ....[222]....
        /*0a3c*/ 	.word	0x00021290


	//   ....[223]....
        /*0a40*/ 	.word	0x000212f0


	//   ....[224]....
        /*0a44*/ 	.word	0x000213c0


	//   ....[225]....
        /*0a48*/ 	.word	0x000214b0


	//   ....[226]....
        /*0a4c*/ 	.word	0x00021550


	//   ....[227]....
        /*0a50*/ 	.word	0x000215b0


	//   ....[228]....
        /*0a54*/ 	.word	0x000216a0


	//   ....[229]....
        /*0a58*/ 	.word	0x00021700


	//   ....[230]....
        /*0a5c*/ 	.word	0x000217e0


	//   ....[231]....
        /*0a60*/ 	.word	0x00021840


	//   ....[232]....
        /*0a64*/ 	.word	0x00021920


	//   ....[233]....
        /*0a68*/ 	.word	0x00021980


	//   ....[234]....
        /*0a6c*/ 	.word	0x00021a60


	//   ....[235]....
        /*0a70*/ 	.word	0x00021ac0


	//   ....[236]....
        /*0a74*/ 	.word	0x00021b90


	//   ....[237]....
        /*0a78*/ 	.word	0x00021cc0


	//   ....[238]....
        /*0a7c*/ 	.word	0x00021da0


	//   ....[239]....
        /*0a80*/ 	.word	0x00021e50


	//   ....[240]....
        /*0a84*/ 	.word	0x00021f20


	//   ....[241]....
        /*0a88*/ 	.word	0x00021f80


	//   ....[242]....
        /*0a8c*/ 	.word	0x00022050


	//   ....[243]....
        /*0a90*/ 	.word	0x000220b0


	//   ....[244]....
        /*0a94*/ 	.word	0x00022190


	//   ....[245]....
        /*0a98*/ 	.word	0x000221f0


	//   ....[246]....
        /*0a9c*/ 	.word	0x000222c0


	//   ....[247]....
        /*0aa0*/ 	.word	0x00022320


	//   ....[248]....
        /*0aa4*/ 	.word	0x000223e0


	//   ....[249]....
        /*0aa8*/ 	.word	0x00022470


	//   ....[250]....
        /*0aac*/ 	.word	0x00022510


	//   ....[251]....
        /*0ab0*/ 	.word	0x00022630


	//   ....[252]....
        /*0ab4*/ 	.word	0x000226a0


	//   ....[253]....
        /*0ab8*/ 	.word	0x00022710


	//   ....[254]....
        /*0abc*/ 	.word	0x00022780


	//   ....[255]....
        /*0ac0*/ 	.word	0x000227f0


	//   ....[0]....
        /*0ac4*/ 	.word	0x00022870


	//   ....[1]....
        /*0ac8*/ 	.word	0x00022900


	//   ....[2]....
        /*0acc*/ 	.word	0x00022990


	//   ....[3]....
        /*0ad0*/ 	.word	0x00022a00


	//   ....[4]....
        /*0ad4*/ 	.word	0x00022a70


	//   ....[5]....
        /*0ad8*/ 	.word	0x00022ae0


	//   ....[6]....
        /*0adc*/ 	.word	0x00022b60


	//   ....[7]....
        /*0ae0*/ 	.word	0x00022bd0


	//   ....[8]....
        /*0ae4*/ 	.word	0x00022c70


	//   ....[9]....
        /*0ae8*/ 	.word	0x00022d00


	//   ....[10]....
        /*0aec*/ 	.word	0x00022e20


	//----- nvinfo : EIATTR_REG_RECONFIG
	.align		4
.L_146:
        /*0af0*/ 	.byte	0x01, 0x54
	.zero		2


	//----- nvinfo : EIATTR_SYSCALL_OFFSETS
	.align		4
        /*0af4*/ 	.byte	0x04, 0x46
        /*0af6*/ 	.short	(.L_148 - .L_147)


	//   ....[0]....
.L_147:
        /*0af8*/ 	.word	0x00001af0


	//   ....[1]....
        /*0afc*/ 	.word	0x00001c40


	//   ....[2]....
        /*0b00*/ 	.word	0x0000b2d0


	//   ....[3]....
        /*0b04*/ 	.word	0x0000b650


	//   ....[4]....
        /*0b08*/ 	.word	0x0001a470


	//   ....[5]....
        /*0b0c*/ 	.word	0x0001a5c0


	//   ....[6]....
        /*0b10*/ 	.word	0x0001a6b0


	//   ....[7]....
        /*0b14*/ 	.word	0x0001b6c0


	//----- nvinfo : EIATTR_MBARRIER_INSTR_OFFSETS
	.align		4
.L_148:
        /*0b18*/ 	.byte	0x04, 0x39
        /*0b1a*/ 	.short	(.L_150 - .L_149)


	//   ....[0]....
.L_149:
        /*0b1c*/ 	.word	0x00000270
        /*0b20*/ 	.word	0x000000ff
        /*0b24*/ 	.word	0x0002a800
        /*0b28*/ 	.short	0x0100
        /*0b2a*/ 	.byte	0x08
	.zero		1


	//   ....[1]....
        /*0b2c*/ 	.word	0x00000280
        /*0b30*/ 	.word	0x000000ff
        /*0b34*/ 	.word	0x0002a820
        /*0b38*/ 	.short	0x0100
        /*0b3a*/ 	.byte	0x08
	.zero		1


	//   ....[2]....
        /*0b3c*/ 	.word	0x00000370
        /*0b40*/ 	.word	0x000000ff
        /*0b44*/ 	.word	0x0002a830
        /*0b48*/ 	.short	0x0100
        /*0b4a*/ 	.byte	0x08
	.zero		1


	//   ....[3]....
        /*0b4c*/ 	.word	0x00000380
        /*0b50*/ 	.word	0x000000ff
        /*0b54*/ 	.word	0x0002a840
        /*0b58*/ 	.short	0x0100
        /*0b5a*/ 	.byte	0x08
	.zero		1


	//   ....[4]....
        /*0b5c*/ 	.word	0x00000390
        /*0b60*/ 	.word	0x000000ff
        /*0b64*/ 	.word	0x0002a838
        /*0b68*/ 	.short	0x0100
        /*0b6a*/ 	.byte	0x08
	.zero		1


	//   ....[5]....
        /*0b6c*/ 	.word	0x000003a0
        /*0b70*/ 	.word	0x000000ff
        /*0b74*/ 	.word	0x0002a848
        /*0b78*/ 	.short	0x0100
        /*0b7a*/ 	.byte	0x08
	.zero		1


	//   ....[6]....
        /*0b7c*/ 	.word	0x000004d0
        /*0b80*/ 	.word	0x000000ff
        /*0b84*/ 	.word	0x0002a850
        /*0b88*/ 	.short	0x0100
        /*0b8a*/ 	.byte	0x08
	.zero		1


	//   ....[7]....
        /*0b8c*/ 	.word	0x000004e0
        /*0b90*/ 	.word	0x000000ff
        /*0b94*/ 	.word	0x0002a860
        /*0b98*/ 	.short	0x0100
        /*0b9a*/ 	.byte	0x08
	.zero		1


	//   ....[8]....
        /*0b9c*/ 	.word	0x000004f0
        /*0ba0*/ 	.word	0x000000ff
        /*0ba4*/ 	.word	0x0002a858
        /*0ba8*/ 	.short	0x0100
        /*0baa*/ 	.byte	0x08
	.zero		1


	//   ....[9]....
        /*0bac*/ 	.word	0x00000500
        /*0bb0*/ 	.word	0x000000ff
        /*0bb4*/ 	.word	0x0002a868
        /*0bb8*/ 	.short	0x0100
        /*0bba*/ 	.byte	0x08
	.zero		1


	//   ....[10]....
        /*0bbc*/ 	.word	0x000005f0
        /*0bc0*/ 	.word	0x000000ff
        /*0bc4*/ 	.word	0x0002a870
        /*0bc8*/ 	.short	0x0100
        /*0bca*/ 	.byte	0x06
	.zero		1


	//   ....[11]....
        /*0bcc*/ 	.word	0x00000600
        /*0bd0*/ 	.word	0x000000ff
        /*0bd4*/ 	.word	0x0002a880
        /*0bd8*/ 	.short	0x0100
        /*0bda*/ 	.byte	0x06
	.zero		1


	//   ....[12]....
        /*0bdc*/ 	.word	0x00000610
        /*0be0*/ 	.word	0x000000ff
        /*0be4*/ 	.word	0x0002a878
        /*0be8*/ 	.short	0x0100
        /*0bea*/ 	.byte	0x06
	.zero		1


	//   ....[13]....
        /*0bec*/ 	.word	0x00000620
        /*0bf0*/ 	.word	0x000000ff
        /*0bf4*/ 	.word	0x0002a888
        /*0bf8*/ 	.short	0x0100
        /*0bfa*/ 	.byte	0x06
	.zero		1


	//   ....[14]....
        /*0bfc*/ 	.word	0x00000750
        /*0c00*/ 	.word	0x000000ff
        /*0c04*/ 	.word	0x0002a890
        /*0c08*/ 	.short	0x0100
        /*0c0a*/ 	.byte	0x08
	.zero		1


	//   ....[15]....
        /*0c0c*/ 	.word	0x00000760
        /*0c10*/ 	.word	0x000000ff
        /*0c14*/ 	.word	0x0002a8a0
        /*0c18*/ 	.short	0x0100
        /*0c1a*/ 	.byte	0x08
	.zero		1


	//   ....[16]....
        /*0c1c*/ 	.word	0x00000770
        /*0c20*/ 	.word	0x000000ff
        /*0c24*/ 	.word	0x0002a898
        /*0c28*/ 	.short	0x0100
        /*0c2a*/ 	.byte	0x08
	.zero		1


	//   ....[17]....
        /*0c2c*/ 	.word	0x00000780
        /*0c30*/ 	.word	0x000000ff
        /*0c34*/ 	.word	0x0002a8a8
        /*0c38*/ 	.short	0x0100
        /*0c3a*/ 	.byte	0x08
	.zero		1


	//   ....[18]....
        /*0c3c*/ 	.word	0x000008b0
        /*0c40*/ 	.word	0x000000ff
        /*0c44*/ 	.word	0x0002a8b0
        /*0c48*/ 	.short	0x0100
        /*0c4a*/ 	.byte	0x08
	.zero		1


	//   ....[19]....
        /*0c4c*/ 	.word	0x000008c0
        /*0c50*/ 	.word	0x000000ff
        /*0c54*/ 	.word	0x0002a8c0
        /*0c58*/ 	.short	0x0100
        /*0c5a*/ 	.byte	0x08
	.zero		1


	//   ....[20]....
        /*0c5c*/ 	.word	0x000008d0
        /*0c60*/ 	.word	0x000000ff
        /*0c64*/ 	.word	0x0002a8b8
        /*0c68*/ 	.short	0x0100
        /*0c6a*/ 	.byte	0x08
	.zero		1


	//   ....[21]....
        /*0c6c*/ 	.word	0x000008e0
        /*0c70*/ 	.word	0x000000ff
        /*0c74*/ 	.word	0x0002a8c8
        /*0c78*/ 	.short	0x0100
        /*0c7a*/ 	.byte	0x08
	.zero		1


	//   ....[22]....
        /*0c7c*/ 	.word	0x00003720
        /*0c80*/ 	.word	0x00000058
        /*0c84*/ 	.word	0x0002a890
        /*0c88*/ 	.short	0x010a
        /*0c8a*/ 	.byte	0x3f
	.zero		1


	//   ....[23]....
        /*0c8c*/ 	.word	0x00006f40
        /*0c90*/ 	.word	0x00000058
        /*0c94*/ 	.word	0x0002a890
        /*0c98*/ 	.short	0x010a
        /*0c9a*/ 	.byte	0x3f
	.zero		1


	//   ....[24]....
        /*0c9c*/ 	.word	0x0000a030
        /*0ca0*/ 	.word	0x00000058
        /*0ca4*/ 	.word	0x0002a890
        /*0ca8*/ 	.short	0x010a
        /*0caa*/ 	.byte	0x3f
	.zero		1


	//   ....[25]....
        /*0cac*/ 	.word	0x0000a7f0
        /*0cb0*/ 	.word	0x0000000b
        /*0cb4*/ 	.word	0x00000000
        /*0cb8*/ 	.short	0x0101
        /*0cba*/ 	.byte	0x3f
	.zero		1


	//   ....[26]....
        /*0cbc*/ 	.word	0x0000a830
        /*0cc0*/ 	.word	0x00000058
        /*0cc4*/ 	.word	0x0002a8b0
        /*0cc8*/ 	.short	0x010a
        /*0cca*/ 	.byte	0x3f
	.zero		1


	//   ....[27]....
        /*0ccc*/ 	.word	0x0000ade0
        /*0cd0*/ 	.word	0x00000058
        /*0cd4*/ 	.word	0x00000000
        /*0cd8*/ 	.short	0x0101
        /*0cda*/ 	.byte	0x3f
	.zero		1


	//   ....[28]....
        /*0cdc*/ 	.word	0x0000b350
        /*0ce0*/ 	.word	0x00000002
        /*0ce4*/ 	.word	0x0002a800
        /*0ce8*/ 	.short	0x010a
        /*0cea*/ 	.byte	0x3f
	.zero		1


	//   ....[29]....
        /*0cec*/ 	.word	0x0000b3a0
        /*0cf0*/ 	.word	0x00000002
        /*0cf4*/ 	.word	0x0002a800
        /*0cf8*/ 	.short	0x010a
        /*0cfa*/ 	.byte	0x3f
	.zero		1


	//   ....[30]....
        /*0cfc*/ 	.word	0x0000bd50
        /*0d00*/ 	.word	0x00000002
        /*0d04*/ 	.word	0x0002a800
        /*0d08*/ 	.short	0x010a
        /*0d0a*/ 	.byte	0x3f
	.zero		1


	//   ....[31]....
        /*0d0c*/ 	.word	0x0000e630
        /*0d10*/ 	.word	0x00000002
        /*0d14*/ 	.word	0x0002a800
        /*0d18*/ 	.short	0x010a
        /*0d1a*/ 	.byte	0x3f
	.zero		1


	//   ....[32]....
        /*0d1c*/ 	.word	0x00010db0
        /*0d20*/ 	.word	0x00000005
        /*0d24*/ 	.word	0x0002a830
        /*0d28*/ 	.short	0x010a
        /*0d2a*/ 	.byte	0x3f
	.zero		1


	//   ....[33]....
        /*0d2c*/ 	.word	0x00010e00
        /*0d30*/ 	.word	0x00000005
        /*0d34*/ 	.word	0x0002a830
        /*0d38*/ 	.short	0x010a
        /*0d3a*/ 	.byte	0x3f
	.zero		1


	//   ....[34]....
        /*0d3c*/ 	.word	0x00012870
        /*0d40*/ 	.word	0x00000018
        /*0d44*/ 	.word	0x00000000
        /*0d48*/ 	.short	0x0101
        /*0d4a*/ 	.byte	0x3f
	.zero		1


	//   ....[35]....
        /*0d4c*/ 	.word	0x00013160
        /*0d50*/ 	.word	0x00000015
        /*0d54*/ 	.word	0x0002a830
        /*0d58*/ 	.short	0x010a
        /*0d5a*/ 	.byte	0x3f
	.zero		1


	//   ....[36]....
        /*0d5c*/ 	.word	0x000131d0
        /*0d60*/ 	.word	0x00000015
        /*0d64*/ 	.word	0x0002a830
        /*0d68*/ 	.short	0x010a
        /*0d6a*/ 	.byte	0x3f
	.zero		1


	//   ....[37]....
        /*0d6c*/ 	.word	0x00013d40
        /*0d70*/ 	.word	0x0000000a
        /*0d74*/ 	.word	0x0002a850
        /*0d78*/ 	.short	0x010a
        /*0d7a*/ 	.byte	0x3f
	.zero		1


	//   ....[38]....
        /*0d7c*/ 	.word	0x00013de0
        /*0d80*/ 	.word	0x0000000a
        /*0d84*/ 	.word	0x0002a850
        /*0d88*/ 	.short	0x010a
        /*0d8a*/ 	.byte	0x3f
	.zero		1


	//   ....[39]....
        /*0d8c*/ 	.word	0x00014c80
        /*0d90*/ 	.word	0x00000006
        /*0d94*/ 	.word	0x00000000
        /*0d98*/ 	.short	0x0101
        /*0d9a*/ 	.byte	0x3f
	.zero		1


	//   ....[40]....
        /*0d9c*/ 	.word	0x00014ed0
        /*0da0*/ 	.word	0x0000000a
        /*0da4*/ 	.word	0x00000000
        /*0da8*/ 	.short	0x0101
        /*0daa*/ 	.byte	0x3f
	.zero		1


	//   ....[41]....
        /*0dac*/ 	.word	0x000154b0
        /*0db0*/ 	.word	0x0000000a
        /*0db4*/ 	.word	0x0002a850
        /*0db8*/ 	.short	0x010a
        /*0dba*/ 	.byte	0x3f
	.zero		1


	//   ....[42]....
        /*0dbc*/ 	.word	0x00015550
        /*0dc0*/ 	.word	0x0000000a
        /*0dc4*/ 	.word	0x0002a850
        /*0dc8*/ 	.short	0x010a
        /*0dca*/ 	.byte	0x3f
	.zero		1


	//   ....[43]....
        /*0dcc*/ 	.word	0x00015a50
        /*0dd0*/ 	.word	0x000000b5
        /*0dd4*/ 	.word	0x00000000
        /*0dd8*/ 	.short	0x0101
        /*0dda*/ 	.byte	0x3f
	.zero		1


	//   ....[44]....
        /*0ddc*/ 	.word	0x00016f70
        /*0de0*/ 	.word	0x00000000
        /*0de4*/ 	.word	0x00000000
        /*0de8*/ 	.short	0x0101
        /*0dea*/ 	.byte	0x3f
	.zero		1


	//   ....[45]....
        /*0dec*/ 	.word	0x000190e0
        /*0df0*/ 	.word	0x00000016
        /*0df4*/ 	.word	0x0002a820
        /*0df8*/ 	.short	0x010a
        /*0dfa*/ 	.byte	0x3f
	.zero		1


	//   ....[46]....
        /*0dfc*/ 	.word	0x00019170
        /*0e00*/ 	.word	0x00000009
        /*0e04*/ 	.word	0x0002a8a0
        /*0e08*/ 	.short	0x010a
        /*0e0a*/ 	.byte	0x3f
	.zero		1


	//   ....[47]....
        /*0e0c*/ 	.word	0x000195b0
        /*0e10*/ 	.word	0x00000009
        /*0e14*/ 	.word	0x0002a8c0
        /*0e18*/ 	.short	0x010a
        /*0e1a*/ 	.byte	0x3f
	.zero		1


	//   ....[48]....
        /*0e1c*/ 	.word	0x000199e0
        /*0e20*/ 	.word	0x00000006
        /*0e24*/ 	.word	0x0002a8a0
        /*0e28*/ 	.short	0x010a
        /*0e2a*/ 	.byte	0x3f
	.zero		1


	//   ....[49]....
        /*0e2c*/ 	.word	0x00019e10
        /*0e30*/ 	.word	0x00000006
        /*0e34*/ 	.word	0x0002a8c0
        /*0e38*/ 	.short	0x010a
        /*0e3a*/ 	.byte	0x3f
	.zero		1


	//   ....[50]....
        /*0e3c*/ 	.word	0x0001acf0
        /*0e40*/ 	.word	0x00000007
        /*0e44*/ 	.word	0x0002a840
        /*0e48*/ 	.short	0x010a
        /*0e4a*/ 	.byte	0x3f
	.zero		1


	//   ....[51]....
        /*0e4c*/ 	.word	0x0001b3d0
        /*0e50*/ 	.word	0x00000007
        /*0e54*/ 	.word	0x0002a830
        /*0e58*/ 	.short	0x0107
        /*0e5a*/ 	.byte	0x3f
	.zero		1


	//   ....[52]....
        /*0e5c*/ 	.word	0x0001b490
        /*0e60*/ 	.word	0x00000007
        /*0e64*/ 	.word	0x0002a830
        /*0e68*/ 	.short	0x0101
        /*0e6a*/ 	.byte	0x3f
	.zero		1


	//   ....[53]....
        /*0e6c*/ 	.word	0x0001c090
        /*0e70*/ 	.word	0x00000016
        /*0e74*/ 	.word	0x0002a800
        /*0e78*/ 	.short	0x0107
        /*0e7a*/ 	.byte	0x3f
	.zero		1


	//   ....[54]....
        /*0e7c*/ 	.word	0x0001c190
        /*0e80*/ 	.word	0x00000016
        /*0e84*/ 	.word	0x0002a800
        /*0e88*/ 	.short	0x0101
        /*0e8a*/ 	.byte	0x3f
	.zero		1


	//   ....[55]....
        /*0e8c*/ 	.word	0x0001c1b0
        /*0e90*/ 	.word	0x00000016
        /*0e94*/ 	.word	0x0002a820
        /*0e98*/ 	.short	0x010a
        /*0e9a*/ 	.byte	0x3f
	.zero		1


	//   ....[56]....
        /*0e9c*/ 	.word	0x0001c530
        /*0ea0*/ 	.word	0x00000005
        /*0ea4*/ 	.word	0x0002a840
        /*0ea8*/ 	.short	0x010a
        /*0eaa*/ 	.byte	0x3f
	.zero		1


	//   ....[57]....
        /*0eac*/ 	.word	0x0001ca30
        /*0eb0*/ 	.word	0x00000005
        /*0eb4*/ 	.word	0x0002a830
        /*0eb8*/ 	.short	0x0107
        /*0eba*/ 	.byte	0x3f
	.zero		1


	//   ....[58]....
        /*0ebc*/ 	.word	0x0001cae0
        /*0ec0*/ 	.word	0x00000005
        /*0ec4*/ 	.word	0x0002a830
        /*0ec8*/ 	.short	0x0101
        /*0eca*/ 	.byte	0x3f
	.zero		1


	//   ....[59]....
        /*0ecc*/ 	.word	0x0001cb40
        /*0ed0*/ 	.word	0x00000005
        /*0ed4*/ 	.word	0x0002a860
        /*0ed8*/ 	.short	0x010a
        /*0eda*/ 	.byte	0x3f
	.zero		1


	//   ....[60]....
        /*0edc*/ 	.word	0x0001cfb0
        /*0ee0*/ 	.word	0x00000005
        /*0ee4*/ 	.word	0x0002a850
        /*0ee8*/ 	.short	0x0107
        /*0eea*/ 	.byte	0x3f
	.zero		1


	//   ....[61]....
        /*0eec*/ 	.word	0x0001d0e0
        /*0ef0*/ 	.word	0x00000005
        /*0ef4*/ 	.word	0x0002a850
        /*0ef8*/ 	.short	0x0101
        /*0efa*/ 	.byte	0x3f
	.zero		1


	//   ....[62]....
        /*0efc*/ 	.word	0x0001d370
        /*0f00*/ 	.word	0x00000000
        /*0f04*/ 	.word	0x0002a860
        /*0f08*/ 	.short	0x010a
        /*0f0a*/ 	.byte	0x3f
	.zero		1


	//   ....[63]....
        /*0f0c*/ 	.word	0x0001d7e0
        /*0f10*/ 	.word	0x00000000
        /*0f14*/ 	.word	0x0002a850
        /*0f18*/ 	.short	0x0107
        /*0f1a*/ 	.byte	0x3f
	.zero		1


	//   ....[64]....
        /*0f1c*/ 	.word	0x0001d8a0
        /*0f20*/ 	.word	0x00000000
        /*0f24*/ 	.word	0x0002a850
        /*0f28*/ 	.short	0x0101
        /*0f2a*/ 	.byte	0x3f
	.zero		1


	//   ....[65]....
        /*0f2c*/ 	.word	0x0001e390
        /*0f30*/ 	.word	0x00000005
        /*0f34*/ 	.word	0x0002a820
        /*0f38*/ 	.short	0x010a
        /*0f3a*/ 	.byte	0x3f
	.zero		1


	//   ....[66]....
        /*0f3c*/ 	.word	0x0001e520
        /*0f40*/ 	.word	0x00000003
        /*0f44*/ 	.word	0x0002a840
        /*0f48*/ 	.short	0x010a
        /*0f4a*/ 	.byte	0x3f
	.zero		1


	//   ....[67]....
        /*0f4c*/ 	.word	0x0001e5c0
        /*0f50*/ 	.word	0x00000005
        /*0f54*/ 	.word	0x0002a840
        /*0f58*/ 	.short	0x010a
        /*0f5a*/ 	.byte	0x3f
	.zero		1


	//   ....[68]....
        /*0f5c*/ 	.word	0x0001e600
        /*0f60*/ 	.word	0x00000003
        /*0f64*/ 	.word	0x0002a860
        /*0f68*/ 	.short	0x010a
        /*0f6a*/ 	.byte	0x3f
	.zero		1


	//   ....[69]....
        /*0f6c*/ 	.word	0x0001e640
        /*0f70*/ 	.word	0x00000005
        /*0f74*/ 	.word	0x0002a860
        /*0f78*/ 	.short	0x010a
        /*0f7a*/ 	.byte	0x3f
	.zero		1


	//   ....[70]....
        /*0f7c*/ 	.word	0x0001e6a0
        /*0f80*/ 	.word	0x00000058
        /*0f84*/ 	.word	0x0002a890
        /*0f88*/ 	.short	0x010a
        /*0f8a*/ 	.byte	0x3f
	.zero		1


	//   ....[71]....
        /*0f8c*/ 	.word	0x0001e950
        /*0f90*/ 	.word	0x00000058
        /*0f94*/ 	.word	0x0002a890
        /*0f98*/ 	.short	0x010a
        /*0f9a*/ 	.byte	0x3f
	.zero		1


	//   ....[72]....
        /*0f9c*/ 	.word	0x0001ec00
        /*0fa0*/ 	.word	0x00000058
        /*0fa4*/ 	.word	0x0002a890
        /*0fa8*/ 	.short	0x010a
        /*0faa*/ 	.byte	0x3f
	.zero		1


	//   ....[73]....
        /*0fac*/ 	.word	0x0001eeb0
        /*0fb0*/ 	.word	0x00000058
        /*0fb4*/ 	.word	0x0002a8b0
        /*0fb8*/ 	.short	0x010a
        /*0fba*/ 	.byte	0x3f
	.zero		1


	//   ....[74]....
        /*0fbc*/ 	.word	0x0001f0c0
        /*0fc0*/ 	.word	0x00000002
        /*0fc4*/ 	.word	0x0002a800
        /*0fc8*/ 	.short	0x010a
        /*0fca*/ 	.byte	0x3f
	.zero		1


	//   ....[75]....
        /*0fcc*/ 	.word	0x0001f2e0
        /*0fd0*/ 	.word	0x00000002
        /*0fd4*/ 	.word	0x0002a800
        /*0fd8*/ 	.short	0x010a
        /*0fda*/ 	.byte	0x3f
	.zero		1


	//   ....[76]....
        /*0fdc*/ 	.word	0x0001f330
        /*0fe0*/ 	.word	0x00000005
        /*0fe4*/ 	.word	0x0002a830
        /*0fe8*/ 	.short	0x010a
        /*0fea*/ 	.byte	0x3f
	.zero		1


	//   ....[77]....
        /*0fec*/ 	.word	0x0001f380
        /*0ff0*/ 	.word	0x00000015
        /*0ff4*/ 	.word	0x0002a830
        /*0ff8*/ 	.short	0x010a
        /*0ffa*/ 	.byte	0x3f
	.zero		1


	//   ....[78]....
        /*0ffc*/ 	.word	0x0001f3d0
        /*1000*/ 	.word	0x0000000a
        /*1004*/ 	.word	0x0002a850
        /*1008*/ 	.short	0x010a
        /*100a*/ 	.byte	0x3f
	.zero		1


	//   ....[79]....
        /*100c*/ 	.word	0x0001f420
        /*1010*/ 	.word	0x0000000a
        /*1014*/ 	.word	0x0002a850
        /*1018*/ 	.short	0x010a
        /*101a*/ 	.byte	0x3f
	.zero		1


	//   ....[80]....
        /*101c*/ 	.word	0x0001f5c0
        /*1020*/ 	.word	0x00000016
        /*1024*/ 	.word	0x0002a820
        /*1028*/ 	.short	0x010a
        /*102a*/ 	.byte	0x3f
	.zero		1


	//   ....[81]....
        /*102c*/ 	.word	0x0001f610
        /*1030*/ 	.word	0x00000009
        /*1034*/ 	.word	0x0002a8a0
        /*1038*/ 	.short	0x010a
        /*103a*/ 	.byte	0x3f
	.zero		1


	//   ....[82]....
        /*103c*/ 	.word	0x0001f660
        /*1040*/ 	.word	0x00000009
        /*1044*/ 	.word	0x0002a8c0
        /*1048*/ 	.short	0x010a
        /*104a*/ 	.byte	0x3f
	.zero		1


	//   ....[83]....
        /*104c*/ 	.word	0x0001f6b0
        /*1050*/ 	.word	0x00000006
        /*1054*/ 	.word	0x0002a8a0
        /*1058*/ 	.short	0x010a
        /*105a*/ 	.byte	0x3f
	.zero		1


	//   ....[84]....
        /*105c*/ 	.word	0x0001f700
        /*1060*/ 	.word	0x00000006
        /*1064*/ 	.word	0x0002a8c0
        /*1068*/ 	.short	0x010a
        /*106a*/ 	.byte	0x3f
	.zero		1


	//   ....[85]....
        /*106c*/ 	.word	0x0001f820
        /*1070*/ 	.word	0x00000007
        /*1074*/ 	.word	0x0002a840
        /*1078*/ 	.short	0x010a
        /*107a*/ 	.byte	0x3f
	.zero		1


	//   ....[86]....
        /*107c*/ 	.word	0x00020bf0
        /*1080*/ 	.word	0x00000016
        /*1084*/ 	.word	0x0002a820
        /*1088*/ 	.short	0x010a
        /*108a*/ 	.byte	0x3f
	.zero		1


	//   ....[87]....
        /*108c*/ 	.word	0x00020c40
        /*1090*/ 	.word	0x00000005
        /*1094*/ 	.word	0x0002a840
        /*1098*/ 	.short	0x010a
        /*109a*/ 	.byte	0x3f
	.zero		1


	//   ....[88]....
        /*109c*/ 	.word	0x00021400
        /*10a0*/ 	.word	0x00000005
        /*10a4*/ 	.word	0x0002a860
        /*10a8*/ 	.short	0x010a
        /*10aa*/ 	.byte	0x3f
	.zero		1


	//   ....[89]....
        /*10ac*/ 	.word	0x00021c10
        /*10b0*/ 	.word	0x00000000
        /*10b4*/ 	.word	0x0002a860
        /*10b8*/ 	.short	0x010a
        /*10ba*/ 	.byte	0x3f
	.zero		1


	//   ....[90]....
        /*10bc*/ 	.word	0x00022d40
        /*10c0*/ 	.word	0x00000005
        /*10c4*/ 	.word	0x0002a820
        /*10c8*/ 	.short	0x010a
        /*10ca*/ 	.byte	0x3f
	.zero		1


	//   ....[91]....
        /*10cc*/ 	.word	0x00022ee0
        /*10d0*/ 	.word	0x00000003
        /*10d4*/ 	.word	0x0002a840
        /*10d8*/ 	.short	0x010a
        /*10da*/ 	.byte	0x3f
	.zero		1


	//   ....[92]....
        /*10dc*/ 	.word	0x00022f30
        /*10e0*/ 	.word	0x00000005
        /*10e4*/ 	.word	0x0002a840
        /*10e8*/ 	.short	0x010a
        /*10ea*/ 	.byte	0x3f
	.zero		1


	//   ....[93]....
        /*10ec*/ 	.word	0x00022f80
        /*10f0*/ 	.word	0x00000003
        /*10f4*/ 	.word	0x0002a860
        /*10f8*/ 	.short	0x010a
        /*10fa*/ 	.byte	0x3f
	.zero		1


	//----- nvinfo : EIATTR_NUM_MBARRIERS
	.align		4
.L_150:
        /*10fc*/ 	.byte	0x03, 0x38
        /*10fe*/ 	.short	0x0016


	//----- nvinfo : EIATTR_EXIT_INSTR_OFFSETS
	.align		4
        /*1100*/ 	.byte	0x04, 0x1c
        /*1102*/ 	.short	(.L_152 - .L_151)


	//   ....[0]....
.L_151:
        /*1104*/ 	.word	0x0001e690


	//----- nvinfo : EIATTR_MAX_THREADS
	.align		4
.L_152:
        /*1108*/ 	.byte	0x04, 0x05
        /*110a*/ 	.short	(.L_154 - .L_153)
.L_153:
        /*110c*/ 	.word	0x00000180
        /*1110*/ 	.word	0x00000001
        /*1114*/ 	.word	0x00000001


	//----- nvinfo : EIATTR_CRS_STACK_SIZE
	.align		4
.L_154:
        /*1118*/ 	.byte	0x04, 0x1e
        /*111a*/ 	.short	(.L_156 - .L_155)
.L_155:
        /*111c*/ 	.word	0x00000000


	//----- nvinfo : EIATTR_CBANK_PARAM_SIZE
	.align		4
.L_156:
        /*1120*/ 	.byte	0x03, 0x19
        /*1122*/ 	.short	0x0af0


	//----- nvinfo : EIATTR_PARAM_CBANK
	.align		4
        /*1124*/ 	.byte	0x04, 0x0a
        /*1126*/ 	.short	(.L_158 - .L_157)
	.align		4
.L_157:
        /*1128*/ 	.word	index@(.nv.constant0._ZN7cutlass13device_kernelIN5flash11enable_sm90INS1_16FlashAttnFwdSm90INS1_25CollectiveMainloopFwdSm90ILi2EN4cute5tupleIJNS5_1CILi1EEES8_S8_EEENS6_IJNS7_ILi128EEENS7_ILi96EEENS7_ILi192EEEEEELi128ENS_10bfloat16_tEfNS_4arch4Sm90ELb0ELb0ELb0ELb1ELb1ELb1ELb0ELb1ELb1ELb1ELb0ELb0EEENS1_21CollectiveEpilogueFwdINS6_IJSA_SA_SB_EEES9_SE_SG_Li256ELb1ELb1ELb0ELb0EEENS1_36VarlenDynamicPersistentTileSchedulerILi128ELi96ELi256ELi128ELb0ELb1ELb1ELb0ELb1ELb1EEEEEEEEEvNT_6ParamsE)
        /*112c*/ 	.short	0x0210
        /*112e*/ 	.short	0x0af0


	//----- nvinfo : EIATTR_SW_WAR
	.align		4
.L_158:
        /*1130*/ 	.byte	0x04, 0x36
        /*1132*/ 	.short	(.L_160 - .L_159)
.L_159:
        /*1134*/ 	.word	0x00000008
.L_160:


//--------------------- .nv.info._ZN7cutlass13device_kernelIN5flash11enable_sm90INS1_16FlashAttnFwdSm90INS1_25CollectiveMainloopFwdSm90ILi2EN4cute5tupleIJNS5_1CILi1EEES8_S8_EEENS6_IJNS7_ILi128EEENS7_ILi96EEENS7_ILi192EEEEEELi128ENS_10bfloat16_tEfNS_4arch4Sm90ELb0ELb1ELb0ELb0ELb1ELb0ELb0ELb1ELb1ELb1ELb0ELb0EEENS1_21CollectiveEpilogueFwdINS6_IJSA_SA_SB_EEES9_SE_SG_Li256ELb0ELb1ELb0ELb0EEENS1_30DynamicPersistentTileSchedulerILi256ELi128ELb0ELb1ELb1EEEEEEEEEvNT_6ParamsE --------------------------
	.section	.nv.info._ZN7cutlass13device_kernelIN5flash11enable_sm90INS1_16FlashAttnFwdSm90INS1_25CollectiveMainloopFwdSm90ILi2EN4cute5tupleIJNS5_1CILi1EEES8_S8_EEENS6_IJNS7_ILi128EEENS7_ILi96EEENS7_ILi192EEEEEELi128ENS_10bfloat16_tEfNS_4arch4Sm90ELb0ELb1ELb0ELb0ELb1ELb0ELb0ELb1ELb1ELb1ELb0ELb0EEENS1_21CollectiveEpilogueFwdINS6_IJSA_SA_SB_EEES9_SE_SG_Li256ELb0ELb1ELb0ELb0EEENS1_30DynamicPersistentTileSchedulerILi256ELi128ELb0ELb1ELb1EEEEEEEEEvNT_6ParamsE,"",@"SHT_CUDA_INFO"
	.sectionflags	@""
	.align	4


	//----- nvinfo : EIATTR_CUDA_API_VERSION
	.align		4
        /*0000*/ 	.byte	0x04, 0x37
        /*0002*/ 	.short	(.L_162 - .L_161)
.L_161:
        /*0004*/ 	.word	0x00000082


	//----- nvinfo : EIATTR_KPARAM_INFO
	.align		4
.L_162:
        /*0008*/ 	.byte	0x04, 0x17
        /*000a*/ 	.short	(.L_164 - .L_163)
.L_163:
        /*000c*/ 	.word	0x00000000
        /*0010*/ 	.short	0x0000
        /*0012*/ 	.short	0x0070
        /*0014*/ 	.byte	0x00, 0xf0, 0x01, 0x2a


	//----- nvinfo : EIATTR_SPARSE_MMA_MASK
	.align		4
.L_164:
        /*0018*/ 	.byte	0x03, 0x50
        /*001a*/ 	.short	0x0000


	//----- nvinfo : EIATTR_MAXREG_COUNT
	.align		4
        /*001c*/ 	.byte	0x03, 0x1b
        /*001e*/ 	.short	0x00a8


	//----- nvinfo : EIATTR_NUM_BARRIERS
	.align		4
        /*0020*/ 	.byte	0x02, 0x4c
        /*0022*/ 	.byte	0x09
	.zero		1


	//----- nvinfo : EIATTR_EXTERNS
	.align		4
        /*0024*/ 	.byte	0x04, 0x0f
        /*0026*/ 	.short	(.L_166 - .L_165)


	//   ....[0]....
	.align		4
.L_165:
        /*0028*/ 	.word	index@(__assertfail)


	//----- nvinfo : EIATTR_ANNOTATIONS
	.align		4
.L_166:
        /*002c*/ 	.byte	0x04, 0x55
        /*002e*/ 	.short	(.L_168 - .L_167)


	//   ....[0]....
.L_167:
        /*0030*/ 	.word	0x00000001
        /*0034*/ 	.byte	0xa0, 0x08, 0x00, 0x00, 0x01, 0x00, 0x00, 0x00, 0x60, 0x09, 0x00, 0x00, 0x01, 0x00, 0x00, 0x00
        /*0044*/ 	.byte	0x00, 0xe9, 0x00, 0x00, 0x01, 0x00, 0x00, 0x00, 0xa0, 0xe9, 0x00, 0x00, 0x01, 0x00, 0x00, 0x00
        /*0054*/ 	.byte	0x30, 0xea, 0x00, 0x00, 0x01, 0x00, 0x00, 0x00, 0x00, 0x11, 0x01, 0x00, 0x01, 0x00, 0x00, 0x00
        /*0064*/ 	.byte	0x20, 0x11, 0x01, 0x00, 0x01, 0x00, 0x00, 0x00, 0x70, 0x29, 0x01, 0x00, 0x01, 0x00, 0x00, 0x00
        /*0074*/ 	.byte	0x10, 0x2b, 0x01, 0x00


	//----- nvinfo : EIATTR_MERCURY_ISA_VERSION
	.align		4
.L_168:
        /*0078*/ 	.byte	0x03, 0x5f
        /*007a*/ 	.short	0x0101


	//----- nvinfo : EIATTR_INT_WARP_WIDE_INSTR_OFFSETS
	.align		4
        /*007c*/ 	.byte	0x04, 0x31
        /*007e*/ 	.short	(.L_170 - .L_169)


	//   ....[0]....
.L_169:
        /*0080*/ 	.word	0x000000c0


	//   ....[1]....
        /*0084*/ 	.word	0x000000d0


	//   ....[2]....
        /*0088*/ 	.word	0x00000170


	//   ....[3]....
        /*008c*/ 	.word	0x0000f620


	//   ....[4]....
        /*0090*/ 	.word	0x0000f6b0


	//   ....[5]....
        /*0094*/ 	.word	0x00012190


	//   ....[6]....
        /*0098*/ 	.word	0x00012220


	//----- nvinfo : EIATTR_COOP_GROUP_MASK_REGIDS
	.align		4
.L_170:
        /*009c*/ 	.byte	0x04, 0x29
        /*009e*/ 	.short	(.L_172 - .L_171)


	//   ....[0]....
.L_171:
        /*00a0*/ 	.word	0xffffffff


	//   ....[1]....
        /*00a4*/ 	.word	0xffffffff


	//   ....[2]....
        /*00a8*/ 	.word	0xffffffff


	//   ....[3]....
        /*00ac*/ 	.word	0xffffffff


	//   ....[4]....
        /*00b0*/ 	.word	0xffffffff


	//   ....[5]....
        /*00b4*/ 	.word	0xffffffff


	//   ....[6]....
        /*00b8*/ 	.word	0xffffffff


	//   ....[7]....
        /*00bc*/ 	.word	0xffffffff


	//   ....[8]....
        /*00c0*/ 	.word	0xffffffff


	//   ....[9]....
        /*00c4*/ 	.word	0xffffffff


	//   ....[10]....
        /*00c8*/ 	.word	0xffffffff


	//   ....[11]....
        /*00cc*/ 	.word	0xffffffff


	//   ....[12]....
        /*00d0*/ 	.word	0xffffffff


	//   ....[13]....
        /*00d4*/ 	.word	0xffffffff


	//   ....[14]....
        /*00d8*/ 	.word	0xffffffff


	//   ....[15]....
        /*00dc*/ 	.word	0xffffffff


	//   ....[16]....
        /*00e0*/ 	.word	0xffffffff


	//   ....[17]....
        /*00e4*/ 	.word	0xffffffff


	//   ....[18]....
        /*00e8*/ 	.word	0xffffffff


	//   ....[19]....
        /*00ec*/ 	.word	0xffffffff


	//   ....[20]....
        /*00f0*/ 	.word	0xffffffff


	//   ....[21]....
        /*00f4*/ 	.word	0xffffffff


	//   ....[22]....
        /*00f8*/ 	.word	0xffffffff


	//   ....[23]....
        /*00fc*/ 	.word	0xffffffff


	//   ....[24]....
        /*0100*/ 	.word	0xffffffff


	//   ....[25]....
        /*0104*/ 	.word	0xffffffff


	//   ....[26]....
        /*0108*/ 	.word	0xffffffff


	//   ....[27]....
        /*010c*/ 	.word	0xffffffff


	//   ....[28]....
        /*0110*/ 	.word	0xffffffff


	//   ....[29]....
        /*0114*/ 	.word	0xffffffff


	//   ....[30]....
        /*0118*/ 	.word	0xffffffff


	//   ....[31]....
        /*011c*/ 	.word	0xffffffff


	//   ....[32]....
        /*0120*/ 	.word	0xffffffff


	//   ....[33]....
        /*0124*/ 	.word	0xffffffff


	//   ....[34]....
        /*0128*/ 	.word	0xffffffff


	//   ....[35]....
        /*012c*/ 	.word	0xffffffff


	//   ....[36]....
        /*0130*/ 	.word	0xffffffff


	//   ....[37]....
        /*0134*/ 	.word	0xffffffff


	//   ....[38]....
        /*0138*/ 	.word	0xffffffff


	//   ....[39]....
        /*013c*/ 	.word	0xffffffff


	//   ....[40]....
        /*0140*/ 	.word	0xffffffff


	//   ....[41]....
        /*0144*/ 	.word	0xffffffff


	//   ....[42]....
        /*0148*/ 	.word	0xffffffff


	//   ....[43]....
        /*014c*/ 	.word	0xffffffff


	//   ....[44]....
        /*0150*/ 	.word	0xffffffff


	//   ....[45]....
        /*0154*/ 	.word	0xffffffff


	//   ....[46]....
        /*0158*/ 	.word	0xffffffff


	//   ....[47]....
        /*015c*/ 	.word	0xffffffff


	//   ....[48]....
        /*0160*/ 	.word	0xffffffff


	//   ....[49]....
        /*0164*/ 	.word	0xffffffff


	//   ....[50]....
        /*0168*/ 	.word	0xffffffff


	//   ....[51]....
        /*016c*/ 	.word	0xffffffff


	//   ....[52]....
        /*0170*/ 	.word	0xffffffff


	//   ....[53]....
        /*0174*/ 	.word	0xffffffff


	//   ....[54]....
        /*0178*/ 	.word	0xffffffff


	//   ....[55]....
        /*017c*/ 	.word	0xffffffff


	//   ....[56]....
        /*0180*/ 	.word	0xffffffff


	//   ....[57]....
        /*0184*/ 	.word	0xffffffff


	//   ....[58]....
        /*0188*/ 	.word	0xffffffff


	//   ....[59]....
        /*018c*/ 	.word	0xffffffff


	//   ....[60]....
        /*0190*/ 	.word	0xffffffff


	//   ....[61]....
        /*0194*/ 	.word	0xffffffff


	//   ....[62]....
        /*0198*/ 	.word	0xffffffff


	//   ....[63]....
        /*019c*/ 	.word	0xffffffff


	//   ....[64]....
        /*01a0*/ 	.word	0xffffffff


	//   ....[65]....
        /*01a4*/ 	.word	0xffffffff


	//   ....[66]....
        /*01a8*/ 	.word	0xffffffff


	//   ....[67]....
        /*01ac*/ 	.word	0xffffffff


	//   ....[68]....
        /*01b0*/ 	.word	0xffffffff


	//   ....[69]....
        /*01b4*/ 	.word	0xffffffff


	//   ....[70]....
        /*01b8*/ 	.word	0xffffffff


	//   ....[71]....
        /*01bc*/ 	.word	0xffffffff


	//   ....[72]....
        /*01c0*/ 	.word	0xffffffff


	//   ....[73]....
        /*01c4*/ 	.word	0xffffffff


	//   ....[74]....
        /*01c8*/ 	.word	0xffffffff


	//   ....[75]....
        /*01cc*/ 	.word	0xffffffff


	//   ....[76]....
        /*01d0*/ 	.word	0xffffffff


	//   ....[77]....
        /*01d4*/ 	.word	0xffffffff


	//   ....[78]....
        /*01d8*/ 	.word	0xffffffff


	//   ....[79]....
        /*01dc*/ 	.word	0xffffffff


	//   ....[80]....
        /*01e0*/ 	.word	0xffffffff


	//   ....[81]....
        /*01e4*/ 	.word	0xffffffff


	//   ....[82]....
        /*01e8*/ 	.word	0xffffffff


	//   ....[83]....
        /*01ec*/ 	.word	0xffffffff


	//   ....[84]....
        /*01f0*/ 	.word	0xffffffff


	//   ....[85]....
        /*01f4*/ 	.word	0xffffffff


	//   ....[86]....
        /*01f8*/ 	.word	0xffffffff


	//   ....[87]....
        /*01fc*/ 	.word	0xffffffff


	//   ....[88]....
        /*0200*/ 	.word	0xffffffff


	//   ....[89]....
        /*0204*/ 	.word	0xffffffff


	//   ....[90]....
        /*0208*/ 	.word	0xffffffff


	//   ....[91]....
        /*020c*/ 	.word	0xffffffff


	//   ....[92]....
        /*0210*/ 	.word	0xffffffff


	//   ....[93]....
        /*0214*/ 	.word	0xffffffff


	//   ....[94]....
        /*0218*/ 	.word	0xffffffff


	//   ....[95]....
        /*021c*/ 	.word	0xffffffff


	//   ....[96]....
        /*0220*/ 	.word	0xffffffff


	//   ....[97]....
        /*0224*/ 	.word	0xffffffff


	//   ....[98]....
        /*0228*/ 	.word	0xffffffff


	//   ....[99]....
        /*022c*/ 	.word	0xffffffff


	//   ....[100]....
        /*0230*/ 	.word	0xffffffff


	//   ....[101]....
        /*0234*/ 	.word	0xffffffff


	//   ....[102]....
        /*0238*/ 	.word	0xffffffff


	//   ....[103]....
        /*023c*/ 	.word	0xffffffff


	//   ....[104]....
        /*0240*/ 	.word	0xffffffff


	//   ....[105]....
        /*0244*/ 	.word	0xffffffff


	//   ....[106]....
        /*0248*/ 	.word	0xffffffff


	//   ....[107]....
        /*024c*/ 	.word	0xffffffff


	//   ....[108]....
        /*0250*/ 	.word	0xffffffff


	//   ....[109]....
        /*0254*/ 	.word	0xffffffff


	//   ....[110]....
        /*0258*/ 	.word	0xffffffff


	//   ....[111]....
        /*025c*/ 	.word	0xffffffff


	//   ....[112]....
        /*0260*/ 	.word	0xffffffff


	//   ....[113]....
        /*0264*/ 	.word	0xffffffff


	//   ....[114]....
        /*0268*/ 	.word	0xffffffff


	//   ....[115]....
        /*026c*/ 	.word	0xffffffff


	//   ....[116]....
        /*0270*/ 	.word	0xffffffff


	//   ....[117]....
        /*0274*/ 	.word	0xffffffff


	//   ....[118]....
        /*0278*/ 	.word	0xffffffff


	//   ....[119]....
        /*027c*/ 	.word	0xffffffff


	//   ....[120]....
        /*0280*/ 	.word	0x0500000f


	//   ....[121]....
        /*0284*/ 	.word	0x0500000f


	//   ....[122]....
        /*0288*/ 	.word	0x0500000f


	//   ....[123]....
        /*028c*/ 	.word	0x0500000f


	//   ....[124]....
        /*0290*/ 	.word	0x0500000f


	//   ....[125]....
        /*0294*/ 	.word	0x0500000f


	//   ....[126]....
        /*0298*/ 	.word	0x0500000f


	//   ....[127]....
        /*029c*/ 	.word	0x0500000f


	//   ....[128]....
        /*02a0*/ 	.word	0x0500000f


	//   ....[129]....
        /*02a4*/ 	.word	0x0500000f


	//   ....[130]....
        /*02a8*/ 	.word	0x0500000f


	//   ....[131]....
        /*02ac*/ 	.word	0x0500000f


	//   ....[132]....
        /*02b0*/ 	.word	0x0500000f


	//   ....[133]....
        /*02b4*/ 	.word	0x0500000f


	//   ....[134]....
        /*02b8*/ 	.word	0x0500000f


	//   ....[135]....
        /*02bc*/ 	.word	0x0500000f


	//   ....[136]....
        /*02c0*/ 	.word	0x0500000f


	//   ....[137]....
        /*02c4*/ 	.word	0x0500000f


	//   ....[138]....
        /*02c8*/ 	.word	0x0500000f


	//   ....[139]....
        /*02cc*/ 	.word	0x0500000f


	//   ....[140]....
        /*02d0*/ 	.word	0x0500000f


	//   ....[141]....
        /*02d4*/ 	.word	0x0500000f


	//   ....[142]....
        /*02d8*/ 	.word	0x0500000f


	//   ....[143]....
        /*02dc*/ 	.word	0x0500000f


	//   ....[144]....
        /*02e0*/ 	.word	0x0500000f


	//   ....[145]....
        /*02e4*/ 	.word	0x0500000f


	//   ....[146]....
        /*02e8*/ 	.word	0x0500000f


	//   ....[147]....
        /*02ec*/ 	.word	0x0500000f


	//   ....[148]....
        /*02f0*/ 	.word	0x0500000f


	//   ....[149]....
        /*02f4*/ 	.word	0x0500000f


	//   ....[150]....
        /*02f8*/ 	.word	0x0500000f


	//   ....[151]....
        /*02fc*/ 	.word	0x0500000f


	//   ....[152]....
        /*0300*/ 	.word	0x0500000f


	//   ....[153]....
        /*0304*/ 	.word	0x0500000f


	//   ....[154]....
        /*0308*/ 	.word	0x0500000f


	//   ....[155]....
        /*030c*/ 	.word	0x0500000f


	//   ....[156]....
        /*0310*/ 	.word	0x0500000f


	//   ....[157]....
        /*0314*/ 	.word	0x0500000f


	//   ....[158]....
        /*0318*/ 	.word	0x0500000f


	//   ....[159]....
        /*031c*/ 	.word	0x0500000f


	//   ....[160]....
        /*0320*/ 	.word	0x0500000f


	//   ....[161]....
        /*0324*/ 	.word	0x0500000f


	//   ....[162]....
        /*0328*/ 	.word	0x0500000f


	//   ....[163]....
        /*032c*/ 	.word	0x0500000f


	//   ....[164]....
        /*0330*/ 	.word	0x0500000f


	//   ....[165]....
        /*0334*/ 	.word	0x0500000f


	//   ....[166]....
        /*0338*/ 	.word	0x0500000f


	//   ....[167]....
        /*033c*/ 	.word	0x0500000f


	//   ....[168]....
        /*0340*/ 	.word	0x0500000f


	//   ....[169]....
        /*0344*/ 	.word	0x0500000f


	//   ....[170]....
        /*0348*/ 	.word	0x0500000f


	//   ....[171]....
        /*034c*/ 	.word	0x0500000f


	//   ....[172]....
        /*0350*/ 	.word	0x0500000f


	//   ....[173]....
        /*0354*/ 	.word	0x0500000f


	//   ....[174]....
        /*0358*/ 	.word	0x0500000f


	//   ....[175]....
        /*035c*/ 	.word	0x0500000f


	//   ....[176]....
        /*0360*/ 	.word	0x0500000f


	//   ....[177]....
        /*0364*/ 	.word	0x0500000f


	//   ....[178]....
        /*0368*/ 	.word	0x0500000f


	//   ....[179]....
        /*036c*/ 	.word	0x0500000f


	//   ....[180]....
        /*0370*/ 	.word	0x0500000f


	//   ....[181]....
        /*0374*/ 	.word	0x0500000f


	//   ....[182]....
        /*0378*/ 	.word	0x0500000f


	//   ....[183]....
        /*037c*/ 	.word	0x0500000f


	//   ....[184]....
        /*0380*/ 	.word	0x0500000f


	//   ....[185]....
        /*0384*/ 	.word	0x0500000f


	//   ....[186]....
        /*0388*/ 	.word	0x0500000f


	//----- nvinfo : EIATTR_COOP_GROUP_INSTR_OFFSETS
	.align		4
.L_172:
        /*038c*/ 	.byte	0x04, 0x28
        /*038e*/ 	.short	(.L_174 - .L_173)


	//   ....[0]....
.L_173:
        /*0390*/ 	.word	0x00000070


	//   ....[1]....
        /*0394*/ 	.word	0x000000b0


	//   ....[2]....
        /*0398*/ 	.word	0x000002d0


	//   ....[3]....
        /*039c*/ 	.word	0x00000430


	//   ....[4]....
        /*03a0*/ 	.word	0x00000550


	//   ....[5]....
        /*03a4*/ 	.word	0x000006b0


	//   ....[6]....
        /*03a8*/ 	.word	0x00001720


	//   ....[7]....
        /*03ac*/ 	.word	0x000021a0


	//   ....[8]....
        /*03b0*/ 	.word	0x00002ae0


	//   ....[9]....
        /*03b4*/ 	.word	0x00003140


	//   ....[10]....
        /*03b8*/ 	.word	0x00003250


	//   ....[11]....
        /*03bc*/ 	.word	0x000037a0


	//   ....[12]....
        /*03c0*/ 	.word	0x00003860


	//   ....[13]....
        /*03c4*/ 	.word	0x000052e0


	//   ....[14]....
        /*03c8*/ 	.word	0x000054d0


	//   ....[15]....
        /*03cc*/ 	.word	0x00006220


	//   ....[16]....
        /*03d0*/ 	.word	0x00006470


	//   ....[17]....
        /*03d4*/ 	.word	0x000068b0


	//   ....[18]....
        /*03d8*/ 	.word	0x00006910


	//   ....[19]....
        /*03dc*/ 	.word	0x00008510


	//   ....[20]....
        /*03e0*/ 	.word	0x00008520


	//   ....[21]....
        /*03e4*/ 	.word	0x00008550


	//   ....[22]....
        /*03e8*/ 	.word	0x00008560


	//   ....[23]....
        /*03ec*/ 	.word	0x00009f30


	//   ....[24]....
        /*03f0*/ 	.word	0x0000a120


	//   ....[25]....
        /*03f4*/ 	.word	0x0000ae70


	//   ....[26]....
        /*03f8*/ 	.word	0x0000af90


	//   ....[27]....
        /*03fc*/ 	.word	0x0000b530


	//   ....[28]....
        /*0400*/ 	.word	0x0000b5a0


	//   ....[29]....
        /*0404*/ 	.word	0x0000c430


	//   ....[30]....
        /*0408*/ 	.word	0x0000c460


	//   ....[31]....
        /*040c*/ 	.word	0x0000c520


	//   ....[32]....
        /*0410*/ 	.word	0x0000c530


	//   ....[33]....
        /*0414*/ 	.word	0x0000d630


	//   ....[34]....
        /*0418*/ 	.word	0x0000d670


	//   ....[35]....
        /*041c*/ 	.word	0x0000d6a0


	//   ....[36]....
        /*0420*/ 	.word	0x0000d700


	//   ....[37]....
        /*0424*/ 	.word	0x0000dba0


	//   ....[38]....
        /*0428*/ 	.word	0x0000dbe0


	//   ....[39]....
        /*042c*/ 	.word	0x0000dca0


	//   ....[40]....
        /*0430*/ 	.word	0x0000dcc0


	//   ....[41]....
        /*0434*/ 	.word	0x0000dd80


	//   ....[42]....
        /*0438*/ 	.word	0x0000dda0


	//   ....[43]....
        /*043c*/ 	.word	0x0000de70


	//   ....[44]....
        /*0440*/ 	.word	0x0000de90


	//   ....[45]....
        /*0444*/ 	.word	0x0000e4e0


	//   ....[46]....
        /*0448*/ 	.word	0x0000e500


	//   ....[47]....
        /*044c*/ 	.word	0x0000e5c0


	//   ....[48]....
        /*0450*/ 	.word	0x0000e5e0


	//   ....[49]....
        /*0454*/ 	.word	0x0000e6a0


	//   ....[50]....
        /*0458*/ 	.word	0x0000e6c0


	//   ....[51]....
        /*045c*/ 	.word	0x0000e790


	//   ....[52]....
        /*0460*/ 	.word	0x0000e7b0


	//   ....[53]....
        /*0464*/ 	.word	0x0000e930


	//   ....[54]....
        /*0468*/ 	.word	0x00010190


	//   ....[55]....
        /*046c*/ 	.word	0x000101b0


	//   ....[56]....
        /*0470*/ 	.word	0x000101c0


	//   ....[57]....
        /*0474*/ 	.word	0x00010200


	//   ....[58]....
        /*0478*/ 	.word	0x00010290


	//   ....[59]....
        /*047c*/ 	.word	0x000102b0


	//   ....[60]....
        /*0480*/ 	.word	0x00010340


	//   ....[61]....
        /*0484*/ 	.word	0x00010360


	//   ....[62]....
        /*0488*/ 	.word	0x000103f0


	//   ....[63]....
        /*048c*/ 	.word	0x00010410


	//   ....[64]....
        /*0490*/ 	.word	0x000104a0


	//   ....[65]....
        /*0494*/ 	.word	0x000104c0


	//   ....[66]....
        /*0498*/ 	.word	0x00010b00


	//   ....[67]....
        /*049c*/ 	.word	0x00010b20


	//   ....[68]....
        /*04a0*/ 	.word	0x00010b50


	//   ....[69]....
        /*04a4*/ 	.word	0x00010b90


	//   ....[70]....
        /*04a8*/ 	.word	0x00010c10


	//   ....[71]....
        /*04ac*/ 	.word	0x00010c40


	//   ....[72]....
        /*04b0*/ 	.word	0x00010cc0


	//   ....[73]....
        /*04b4*/ 	.word	0x00010cf0


	//   ....[74]....
        /*04b8*/ 	.word	0x00010d70


	//   ....[75]....
        /*04bc*/ 	.word	0x00010da0


	//   ....[76]....
        /*04c0*/ 	.word	0x00010e20


	//   ....[77]....
        /*04c4*/ 	.word	0x00010e50


	//   ....[78]....
        /*04c8*/ 	.word	0x00010ed0


	//   ....[79]....
        /*04cc*/ 	.word	0x00010f00


	//   ....[80]....
        /*04d0*/ 	.word	0x00010f80


	//   ....[81]....
        /*04d4*/ 	.word	0x00010fa0


	//   ....[82]....
        /*04d8*/ 	.word	0x000116c0


	//   ....[83]....
        /*04dc*/ 	.word	0x000116f0


	//   ....[84]....
        /*04e0*/ 	.word	0x00011700


	//   ....[85]....
        /*04e4*/ 	.word	0x00011720


	//   ....[86]....
        /*04e8*/ 	.word	0x00011770


	//   ....[87]....
        /*04ec*/ 	.word	0x00011790


	//   ....[88]....
        /*04f0*/ 	.word	0x000117f0


	//   ....[89]....
        /*04f4*/ 	.word	0x00011810


	//   ....[90]....
        /*04f8*/ 	.word	0x00011860


	//   ....[91]....
        /*04fc*/ 	.word	0x00011880


	//   ....[92]....
        /*0500*/ 	.word	0x000118d0


	//   ....[93]....
        /*0504*/ 	.word	0x000118f0


	//   ....[94]....
        /*0508*/ 	.word	0x00011b80


	//   ....[95]....
        /*050c*/ 	.word	0x00011ba0


	//   ....[96]....
        /*0510*/ 	.word	0x00011bc0


	//   ....[97]....
        /*0514*/ 	.word	0x00011c20


	//   ....[98]....
        /*0518*/ 	.word	0x00011c40


	//   ....[99]....
        /*051c*/ 	.word	0x00011ca0


	//   ....[100]....
        /*0520*/ 	.word	0x00011cc0


	//   ....[101]....
        /*0524*/ 	.word	0x00011d20


	//   ....[102]....
        /*0528*/ 	.word	0x00011d40


	//   ....[103]....
        /*052c*/ 	.word	0x00011da0


	//   ....[104]....
        /*0530*/ 	.word	0x00011dc0


	//   ....[105]....
        /*0534*/ 	.word	0x00011dd0


	//   ....[106]....
        /*0538*/ 	.word	0x00012360


	//   ....[107]....
        /*053c*/ 	.word	0x00012380


	//   ....[108]....
        /*0540*/ 	.word	0x000123a0


	//   ....[109]....
        /*0544*/ 	.word	0x000123e0


	//   ....[110]....
        /*0548*/ 	.word	0x00012430


	//   ....[111]....
        /*054c*/ 	.word	0x00012460


	//   ....[112]....
        /*0550*/ 	.word	0x000124b0


	//   ....[113]....
        /*0554*/ 	.word	0x000124e0


	//   ....[114]....
        /*0558*/ 	.word	0x00012530


	//   ....[115]....
        /*055c*/ 	.word	0x00012560


	//   ....[116]....
        /*0560*/ 	.word	0x000125b0


	//   ....[117]....
        /*0564*/ 	.word	0x000125e0


	//   ....[118]....
        /*0568*/ 	.word	0x000128b0


	//   ....[119]....
        /*056c*/ 	.word	0x00012a90


	//   ....[120]....
        /*0570*/ 	.word	0x00013100


	//   ....[121]....
        /*0574*/ 	.word	0x000131e0


	//   ....[122]....
        /*0578*/ 	.word	0x00013280


	//   ....[123]....
        /*057c*/ 	.word	0x00013300


	//   ....[124]....
        /*0580*/ 	.word	0x000133c0


	//   ....[125]....
        /*0584*/ 	.word	0x00013440


	//   ....[126]....
        /*0588*/ 	.word	0x00013520


	//   ....[127]....
        /*058c*/ 	.word	0x000135a0


	//   ....[128]....
        /*0590*/ 	.word	0x00013680


	//   ....[129]....
        /*0594*/ 	.word	0x00013700


	//   ....[130]....
        /*0598*/ 	.word	0x000137e0


	//   ....[131]....
        /*059c*/ 	.word	0x00013860


	//   ....[132]....
        /*05a0*/ 	.word	0x00013930


	//   ....[133]....
        /*05a4*/ 	.word	0x000139c0


	//   ....[134]....
        /*05a8*/ 	.word	0x00013a30


	//   ....[135]....
        /*05ac*/ 	.word	0x00013ab0


	//   ....[136]....
        /*05b0*/ 	.word	0x00013b70


	//   ....[137]....
        /*05b4*/ 	.word	0x00013be0


	//   ....[138]....
        /*05b8*/ 	.word	0x00013cd0


	//   ....[139]....
        /*05bc*/ 	.word	0x00013d40


	//   ....[140]....
        /*05c0*/ 	.word	0x00013e30


	//   ....[141]....
        /*05c4*/ 	.word	0x00013ea0


	//   ....[142]....
        /*05c8*/ 	.word	0x00013f90


	//   ....[143]....
        /*05cc*/ 	.word	0x00014000


	//   ....[144]....
        /*05d0*/ 	.word	0x000140f0


	//   ....[145]....
        /*05d4*/ 	.word	0x00014160


	//   ....[146]....
        /*05d8*/ 	.word	0x00014250


	//   ....[147]....
        /*05dc*/ 	.word	0x000142c0


	//   ....[148]....
        /*05e0*/ 	.word	0x00014390


	//   ....[149]....
        /*05e4*/ 	.word	0x000144c0


	//   ....[150]....
        /*05e8*/ 	.word	0x00014560


	//   ....[151]....
        /*05ec*/ 	.word	0x000145d0


	//   ....[152]....
        /*05f0*/ 	.word	0x00014690


	//   ....[153]....
        /*05f4*/ 	.word	0x000146f0


	//   ....[154]....
        /*05f8*/ 	.word	0x000147b0


	//   ....[155]....
        /*05fc*/ 	.word	0x00014810


	//   ....[156]....
        /*0600*/ 	.word	0x000148d0


	//   ....[157]....
        /*0604*/ 	.word	0x00014930


	//   ....[158]....
        /*0608*/ 	.word	0x000149f0


	//   ....[159]....
        /*060c*/ 	.word	0x00014a50


	//   ....[160]....
        /*0610*/ 	.word	0x00014b10


	//   ....[161]....
        /*0614*/ 	.word	0x00014bf0


	//   ....[162]....
        /*0618*/ 	.word	0x00014c90


	//   ....[163]....
        /*061c*/ 	.word	0x00014cf0


	//   ....[164]....
        /*0620*/ 	.word	0x00014dc0


	//   ....[165]....
        /*0624*/ 	.word	0x00014e20


	//   ....[166]....
        /*0628*/ 	.word	0x00014ef0


	//   ....[167]....
        /*062c*/ 	.word	0x00014f50


	//   ....[168]....
        /*0630*/ 	.word	0x00015020


	//   ....[169]....
        /*0634*/ 	.word	0x00015080


	//   ....[170]....
        /*0638*/ 	.word	0x00015150


	//   ....[171]....
        /*063c*/ 	.word	0x000151b0


	//   ....[172]....
        /*0640*/ 	.word	0x00015270


	//   ....[173]....
        /*0644*/ 	.word	0x00015390


	//   ....[174]....
        /*0648*/ 	.word	0x00015430


	//   ....[175]....
        /*064c*/ 	.word	0x00015490


	//   ....[176]....
        /*0650*/ 	.word	0x00015560


	//   ....[177]....
        /*0654*/ 	.word	0x00015600


	//   ....[178]....
        /*0658*/ 	.word	0x000156c0


	//   ....[179]....
        /*065c*/ 	.word	0x00015760


	//   ....[180]....
        /*0660*/ 	.word	0x00015820


	//   ....[181]....
        /*0664*/ 	.word	0x000158c0


	//   ....[182]....
        /*0668*/ 	.word	0x00015980


	//   ....[183]....
        /*066c*/ 	.word	0x00015a20


	//   ....[184]....
        /*0670*/ 	.word	0x00015ae0


	//   ....[185]....
        /*0674*/ 	.word	0x00015bb0


	//   ....[186]....
        /*0678*/ 	.word	0x00015cd0


	//----- nvinfo : EIATTR_REG_RECONFIG
	.align		4
.L_174:
        /*067c*/ 	.byte	0x01, 0x54
	.zero		2


	//----- nvinfo : EIATTR_SYSCALL_OFFSETS
	.align		4
        /*0680*/ 	.byte	0x04, 0x46
        /*0682*/ 	.short	(.L_176 - .L_175)


	//   ....[0]....
.L_175:
        /*0684*/ 	.word	0x00001900


	//   ....[1]....
        /*0688*/ 	.word	0x0000f810


	//   ....[2]....
        /*068c*/ 	.word	0x0000f960


	//   ....[3]....
        /*0690*/ 	.word	0x0000fa50


	//   ....[4]....
        /*0694*/ 	.word	0x000107c0


	//----- nvinfo : EIATTR_MBARRIER_INSTR_OFFSETS
	.align		4
.L_176:
        /*0698*/ 	.byte	0x04, 0x39
        /*069a*/ 	.short	(.L_178 - .L_177)


	//   ....[0]....
.L_177:
        /*069c*/ 	.word	0x00000180
        /*06a0*/ 	.word	0x000000ff
        /*06a4*/ 	.word	0x0002a800
        /*06a8*/ 	.short	0x0100
        /*06aa*/ 	.byte	0x08
	.zero		1


	//   ....[1]....
        /*06ac*/ 	.word	0x00000190
        /*06b0*/ 	.word	0x000000ff
        /*06b4*/ 	.word	0x0002a820
        /*06b8*/ 	.short	0x0100
        /*06ba*/ 	.byte	0x08
	.zero		1


	//   ....[2]....
        /*06bc*/ 	.word	0x00000280
        /*06c0*/ 	.word	0x000000ff
        /*06c4*/ 	.word	0x0002a830
        /*06c8*/ 	.short	0x0100
        /*06ca*/ 	.byte	0x08
	.zero		1


	//   ....[3]....
        /*06cc*/ 	.word	0x00000290
        /*06d0*/ 	.word	0x000000ff
        /*06d4*/ 	.word	0x0002a840
        /*06d8*/ 	.short	0x0100
        /*06da*/ 	.byte	0x08
	.zero		1


	//   ....[4]....
        /*06dc*/ 	.word	0x000002a0
        /*06e0*/ 	.word	0x000000ff
        /*06e4*/ 	.word	0x0002a838
        /*06e8*/ 	.short	0x0100
        /*06ea*/ 	.byte	0x08
	.zero		1


	//   ....[5]....
        /*06ec*/ 	.word	0x000002b0
        /*06f0*/ 	.word	0x000000ff
        /*06f4*/ 	.word	0x0002a848
        /*06f8*/ 	.short	0x0100
        /*06fa*/ 	.byte	0x08
	.zero		1


	//   ....[6]....
        /*06fc*/ 	.word	0x000003e0
        /*0700*/ 	.word	0x000000ff
        /*0704*/ 	.word	0x0002a850
        /*0708*/ 	.short	0x0100
        /*070a*/ 	.byte	0x08
	.zero		1


	//   ....[7]....
        /*070c*/ 	.word	0x000003f0
        /*0710*/ 	.word	0x000000ff
        /*0714*/ 	.word	0x0002a860
        /*0718*/ 	.short	0x0100
        /*071a*/ 	.byte	0x08
	.zero		1


	//   ....[8]....
        /*071c*/ 	.word	0x00000400
        /*0720*/ 	.word	0x000000ff
        /*0724*/ 	.word	0x0002a858
        /*0728*/ 	.short	0x0100
        /*072a*/ 	.byte	0x08
	.zero		1


	//   ....[9]....
        /*072c*/ 	.word	0x00000410
        /*0730*/ 	.word	0x000000ff
        /*0734*/ 	.word	0x0002a868
        /*0738*/ 	.short	0x0100
        /*073a*/ 	.byte	0x08
	.zero		1


	//   ....[10]....
        /*073c*/ 	.word	0x00000500
        /*0740*/ 	.word	0x000000ff
        /*0744*/ 	.word	0x0002a870
        /*0748*/ 	.short	0x0100
        /*074a*/ 	.byte	0x06
	.zero		1


	//   ....[11]....
        /*074c*/ 	.word	0x00000510
        /*0750*/ 	.word	0x000000ff
        /*0754*/ 	.word	0x0002a880
        /*0758*/ 	.short	0x0100
        /*075a*/ 	.byte	0x06
	.zero		1


	//   ....[12]....
        /*075c*/ 	.word	0x00000520
        /*0760*/ 	.word	0x000000ff
        /*0764*/ 	.word	0x0002a878
        /*0768*/ 	.short	0x0100
        /*076a*/ 	.byte	0x06
	.zero		1


	//   ....[13]....
        /*076c*/ 	.word	0x00000530
        /*0770*/ 	.word	0x000000ff
        /*0774*/ 	.word	0x0002a888
        /*0778*/ 	.short	0x0100
        /*077a*/ 	.byte	0x06
	.zero		1


	//   ....[14]....
        /*077c*/ 	.word	0x00000660
        /*0780*/ 	.word	0x000000ff
        /*0784*/ 	.word	0x0002a890
        /*0788*/ 	.short	0x0100
        /*078a*/ 	.byte	0x08
	.zero		1


	//   ....[15]....
        /*078c*/ 	.word	0x00000670
        /*0790*/ 	.word	0x000000ff
        /*0794*/ 	.word	0x0002a8a0
        /*0798*/ 	.short	0x0100
        /*079a*/ 	.byte	0x08
	.zero		1


	//   ....[16]....
        /*079c*/ 	.word	0x00000680
        /*07a0*/ 	.word	0x000000ff
        /*07a4*/ 	.word	0x0002a898
        /*07a8*/ 	.short	0x0100
        /*07aa*/ 	.byte	0x08
	.zero		1


	//   ....[17]....
        /*07ac*/ 	.word	0x00000690
        /*07b0*/ 	.word	0x000000ff
        /*07b4*/ 	.word	0x0002a8a8
        /*07b8*/ 	.short	0x0100
        /*07ba*/ 	.byte	0x08
	.zero		1


	//   ....[18]....
        /*07bc*/ 	.word	0x000007d0
        /*07c0*/ 	.word	0x000000ff
        /*07c4*/ 	.word	0x0002a8b0
        /*07c8*/ 	.short	0x0100
        /*07ca*/ 	.byte	0x08
	.zero		1


	//   ....[19]....
        /*07cc*/ 	.word	0x000007e0
        /*07d0*/ 	.word	0x000000ff
        /*07d4*/ 	.word	0x0002a8c0
        /*07d8*/ 	.short	0x0100
        /*07da*/ 	.byte	0x08
	.zero		1


	//   ....[20]....
        /*07dc*/ 	.word	0x000007f0
        /*07e0*/ 	.word	0x000000ff
        /*07e4*/ 	.word	0x0002a8b8
        /*07e8*/ 	.short	0x0100
        /*07ea*/ 	.byte	0x08
	.zero		1


	//   ....[21]....
        /*07ec*/ 	.word	0x00000800
        /*07f0*/ 	.word	0x000000ff
        /*07f4*/ 	.word	0x0002a8c8
        /*07f8*/ 	.short	0x0100
        /*07fa*/ 	.byte	0x08
	.zero		1


	//   ....[22]....
        /*07fc*/ 	.word	0x00001970
        /*0800*/ 	.word	0x000000ff
        /*0804*/ 	.word	0x0002a800
        /*0808*/ 	.short	0x010a
        /*080a*/ 	.byte	0x28
	.zero		1


	//   ....[23]....
        /*080c*/ 	.word	0x000019f0
        /*0810*/ 	.word	0x00000003
        /*0814*/ 	.word	0x0002a830
        /*0818*/ 	.short	0x010a
        /*081a*/ 	.byte	0x3f
	.zero		1


	//   ....[24]....
        /*081c*/ 	.word	0x00001a30
        /*0820*/ 	.word	0x00000003
        /*0824*/ 	.word	0x0002a830
        /*0828*/ 	.short	0x010a
        /*082a*/ 	.byte	0x3f
	.zero		1


	//   ....[25]....
        /*082c*/ 	.word	0x00002130
        /*0830*/ 	.word	0x000000ff
        /*0834*/ 	.word	0x00000000
        /*0838*/ 	.short	0x0101
        /*083a*/ 	.byte	0x04
	.zero		1


	//   ....[26]....
        /*083c*/ 	.word	0x00004640
        /*0840*/ 	.word	0x000000ff
        /*0844*/ 	.word	0x0002a830
        /*0848*/ 	.short	0x010a
        /*084a*/ 	.byte	0x06
	.zero		1


	//   ....[27]....
        /*084c*/ 	.word	0x00004680
        /*0850*/ 	.word	0x000000ff
        /*0854*/ 	.word	0x0002a830
        /*0858*/ 	.short	0x010a
        /*085a*/ 	.byte	0x06
	.zero		1


	//   ....[28]....
        /*085c*/ 	.word	0x00004f40
        /*0860*/ 	.word	0x000000ff
        /*0864*/ 	.word	0x0002a850
        /*0868*/ 	.short	0x010a
        /*086a*/ 	.byte	0x05
	.zero		1


	//   ....[29]....
        /*086c*/ 	.word	0x00004f80
        /*0870*/ 	.word	0x000000ff
        /*0874*/ 	.word	0x0002a850
        /*0878*/ 	.short	0x010a
        /*087a*/ 	.byte	0x05
	.zero		1


	//   ....[30]....
        /*087c*/ 	.word	0x000052a0
        /*0880*/ 	.word	0x000000ff
        /*0884*/ 	.word	0x00000000
        /*0888*/ 	.short	0x0101
        /*088a*/ 	.byte	0x06
	.zero		1


	//   ....[31]....
        /*088c*/ 	.word	0x00007190
        /*0890*/ 	.word	0x000000ff
        /*0894*/ 	.word	0x00000000
        /*0898*/ 	.short	0x0101
        /*089a*/ 	.byte	0x05
	.zero		1


	//   ....[32]....
        /*089c*/ 	.word	0x00007610
        /*08a0*/ 	.word	0x000000ff
        /*08a4*/ 	.word	0x0002a830
        /*08a8*/ 	.short	0x010a
        /*08aa*/ 	.byte	0x06
	.zero		1


	//   ....[33]....
        /*08ac*/ 	.word	0x00007650
        /*08b0*/ 	.word	0x000000ff
        /*08b4*/ 	.word	0x0002a830
        /*08b8*/ 	.short	0x010a
        /*08ba*/ 	.byte	0x06
	.zero		1


	//   ....[34]....
        /*08bc*/ 	.word	0x00007f10
        /*08c0*/ 	.word	0x000000ff
        /*08c4*/ 	.word	0x0002a850
        /*08c8*/ 	.short	0x010a
        /*08ca*/ 	.byte	0x05
	.zero		1


	//   ....[35]....
        /*08cc*/ 	.word	0x00007f50
        /*08d0*/ 	.word	0x000000ff
        /*08d4*/ 	.word	0x0002a850
        /*08d8*/ 	.short	0x010a
        /*08da*/ 	.byte	0x05
	.zero		1


	//   ....[36]....
        /*08dc*/ 	.word	0x00008290
        /*08e0*/ 	.word	0x000000ff
        /*08e4*/ 	.word	0x00000000
        /*08e8*/ 	.short	0x0101
        /*08ea*/ 	.byte	0x06
	.zero		1


	//   ....[37]....
        /*08ec*/ 	.word	0x00008ff0
        /*08f0*/ 	.word	0x000000ff
        /*08f4*/ 	.word	0x00000000
        /*08f8*/ 	.short	0x0101
        /*08fa*/ 	.byte	0x05
	.zero		1


	//   ....[38]....
        /*08fc*/ 	.word	0x000092a0
        /*0900*/ 	.word	0x000000ff
        /*0904*/ 	.word	0x0002a830
        /*0908*/ 	.short	0x010a
        /*090a*/ 	.byte	0x05
	.zero		1


	//   ....[39]....
        /*090c*/ 	.word	0x000092e0
        /*0910*/ 	.word	0x000000ff
        /*0914*/ 	.word	0x0002a830
        /*0918*/ 	.short	0x010a
        /*091a*/ 	.byte	0x05
	.zero		1


	//   ....[40]....
        /*091c*/ 	.word	0x00009ba0
        /*0920*/ 	.word	0x000000ff
        /*0924*/ 	.word	0x0002a850
        /*0928*/ 	.short	0x010a
        /*092a*/ 	.byte	0x05
	.zero		1


	//   ....[41]....
        /*092c*/ 	.word	0x00009be0
        /*0930*/ 	.word	0x000000ff
        /*0934*/ 	.word	0x0002a850
        /*0938*/ 	.short	0x010a
        /*093a*/ 	.byte	0x05
	.zero		1


	//   ....[42]....
        /*093c*/ 	.word	0x00009ee0
        /*0940*/ 	.word	0x000000ff
        /*0944*/ 	.word	0x00000000
        /*0948*/ 	.short	0x0101
        /*094a*/ 	.byte	0x04
	.zero		1


	//   ....[43]....
        /*094c*/ 	.word	0x0000bdf0
        /*0950*/ 	.word	0x000000ff
        /*0954*/ 	.word	0x00000000
        /*0958*/ 	.short	0x0101
        /*095a*/ 	.byte	0x05
	.zero		1


	//   ....[44]....
        /*095c*/ 	.word	0x0000c3a0
        /*0960*/ 	.word	0x000000ff
        /*0964*/ 	.word	0x0002a850
        /*0968*/ 	.short	0x010a
        /*096a*/ 	.byte	0x05
	.zero		1


	//   ....[45]....
        /*096c*/ 	.word	0x0000c3e0
        /*0970*/ 	.word	0x000000ff
        /*0974*/ 	.word	0x0002a850
        /*0978*/ 	.short	0x010a
        /*097a*/ 	.byte	0x05
	.zero		1


	//   ....[46]....
        /*097c*/ 	.word	0x0000c8b0
        /*0980*/ 	.word	0x000000ff
        /*0984*/ 	.word	0x00000000
        /*0988*/ 	.short	0x0101
        /*098a*/ 	.byte	0x04
	.zero		1


	//   ....[47]....
        /*098c*/ 	.word	0x0000dbd0
        /*0990*/ 	.word	0x00000017
        /*0994*/ 	.word	0x00000000
        /*0998*/ 	.short	0x0101
        /*099a*/ 	.byte	0x3f
	.zero		1


	//   ....[48]....
        /*099c*/ 	.word	0x0000ffa0
        /*09a0*/ 	.word	0x00000000
        /*09a4*/ 	.word	0x0002a840
        /*09a8*/ 	.short	0x010a
        /*09aa*/ 	.byte	0x3f
	.zero		1


	//   ....[49]....
        /*09ac*/ 	.word	0x000105b0
        /*09b0*/ 	.word	0x00000000
        /*09b4*/ 	.word	0x0002a830
        /*09b8*/ 	.short	0x0107
        /*09ba*/ 	.byte	0x3f
	.zero		1


	//   ....[50]....
        /*09bc*/ 	.word	0x00010660
        /*09c0*/ 	.word	0x00000000
        /*09c4*/ 	.word	0x0002a830
        /*09c8*/ 	.short	0x0101
        /*09ca*/ 	.byte	0x3f
	.zero		1


	//   ....[51]....
        /*09cc*/ 	.word	0x00011090
        /*09d0*/ 	.word	0x00000010
        /*09d4*/ 	.word	0x0002a800
        /*09d8*/ 	.short	0x0107
        /*09da*/ 	.byte	0x3f
	.zero		1


	//   ....[52]....
        /*09dc*/ 	.word	0x00011180
        /*09e0*/ 	.word	0x00000010
        /*09e4*/ 	.word	0x0002a800
        /*09e8*/ 	.short	0x0101
        /*09ea*/ 	.byte	0x3f
	.zero		1


	//   ....[53]....
        /*09ec*/ 	.word	0x000111a0
        /*09f0*/ 	.word	0x00000010
        /*09f4*/ 	.word	0x0002a820
        /*09f8*/ 	.short	0x010a
        /*09fa*/ 	.byte	0x3f
	.zero		1


	//   ....[54]....
        /*09fc*/ 	.word	0x000114f0
        /*0a00*/ 	.word	0x00000006
        /*0a04*/ 	.word	0x0002a840
        /*0a08*/ 	.short	0x010a
        /*0a0a*/ 	.byte	0x3f
	.zero		1


	//   ....[55]....
        /*0a0c*/ 	.word	0x000119c0
        /*0a10*/ 	.word	0x00000006
        /*0a14*/ 	.word	0x0002a830
        /*0a18*/ 	.short	0x0107
        /*0a1a*/ 	.byte	0x3f
	.zero		1


	//   ....[56]....
        /*0a1c*/ 	.word	0x00011a70
        /*0a20*/ 	.word	0x00000006
        /*0a24*/ 	.word	0x0002a830
        /*0a28*/ 	.short	0x0101
        /*0a2a*/ 	.byte	0x3f
	.zero		1


	//   ....[57]....
        /*0a2c*/ 	.word	0x00011ad0
        /*0a30*/ 	.word	0x00000006
        /*0a34*/ 	.word	0x0002a860
        /*0a38*/ 	.short	0x010a
        /*0a3a*/ 	.byte	0x3f
	.zero		1


	//   ....[58]....
        /*0a3c*/ 	.word	0x00011f00
        /*0a40*/ 	.word	0x00000006
        /*0a44*/ 	.word	0x0002a850
        /*0a48*/ 	.short	0x0107
        /*0a4a*/ 	.byte	0x3f
	.zero		1


	//   ....[59]....
        /*0a4c*/ 	.word	0x00012040
        /*0a50*/ 	.word	0x00000006
        /*0a54*/ 	.word	0x0002a850
        /*0a58*/ 	.short	0x0101
        /*0a5a*/ 	.byte	0x3f
	.zero		1


	//   ....[60]....
        /*0a5c*/ 	.word	0x000122c0
        /*0a60*/ 	.word	0x00000004
        /*0a64*/ 	.word	0x0002a860
        /*0a68*/ 	.short	0x010a
        /*0a6a*/ 	.byte	0x3f
	.zero		1


	//   ....[61]....
        /*0a6c*/ 	.word	0x000126c0
        /*0a70*/ 	.word	0x00000004
        /*0a74*/ 	.word	0x0002a850
        /*0a78*/ 	.short	0x0107
        /*0a7a*/ 	.byte	0x3f
	.zero		1


	//   ....[62]....
        /*0a7c*/ 	.word	0x00012770
        /*0a80*/ 	.word	0x00000004
        /*0a84*/ 	.word	0x0002a850
        /*0a88*/ 	.short	0x0101
        /*0a8a*/ 	.byte	0x3f
	.zero		1


	//   ....[63]....
        /*0a8c*/ 	.word	0x00012a10
        /*0a90*/ 	.word	0x00000004
        /*0a94*/ 	.word	0x0002a820
        /*0a98*/ 	.short	0x010a
        /*0a9a*/ 	.byte	0x3f
	.zero		1


	//   ....[64]....
        /*0a9c*/ 	.word	0x00012bb0
        /*0aa0*/ 	.word	0x00000005
        /*0aa4*/ 	.word	0x0002a840
        /*0aa8*/ 	.short	0x010a
        /*0aaa*/ 	.byte	0x3f
	.zero		1


	//   ....[65]....
        /*0aac*/ 	.word	0x00012c50
        /*0ab0*/ 	.word	0x00000017
        /*0ab4*/ 	.word	0x0002a840
        /*0ab8*/ 	.short	0x010a
        /*0aba*/ 	.byte	0x3f
	.zero		1


	//   ....[66]....
        /*0abc*/ 	.word	0x00012c90
        /*0ac0*/ 	.word	0x00000005
        /*0ac4*/ 	.word	0x0002a860
        /*0ac8*/ 	.short	0x010a
        /*0aca*/ 	.byte	0x3f
	.zero		1


	//   ....[67]....
        /*0acc*/ 	.word	0x00012cd0
        /*0ad0*/ 	.word	0x00000017
        /*0ad4*/ 	.word	0x0002a860
        /*0ad8*/ 	.short	0x010a
        /*0ada*/ 	.byte	0x3f
	.zero		1


	//   ....[68]....
        /*0adc*/ 	.word	0x00012d40
        /*0ae0*/ 	.word	0x00000003
        /*0ae4*/ 	.word	0x0002a800
        /*0ae8*/ 	.short	0x010a
        /*0aea*/ 	.byte	0x3f
	.zero		1


	//   ....[69]....
        /*0aec*/ 	.word	0x00012d90
        /*0af0*/ 	.word	0x00000003
        /*0af4*/ 	.word	0x0002a830
        /*0af8*/ 	.short	0x010a
        /*0afa*/ 	.byte	0x3f
	.zero		1


	//   ....[70]....
        /*0afc*/ 	.word	0x00012df0
        /*0b00*/ 	.word	0x0000000a
        /*0b04*/ 	.word	0x0002a830
        /*0b08*/ 	.short	0x010a
        /*0b0a*/ 	.byte	0x3f
	.zero		1


	//   ....[71]....
        /*0b0c*/ 	.word	0x00012e50
        /*0b10*/ 	.word	0x00000009
        /*0b14*/ 	.word	0x0002a850
        /*0b18*/ 	.short	0x010a
        /*0b1a*/ 	.byte	0x3f
	.zero		1


	//   ....[72]....
        /*0b1c*/ 	.word	0x00012eb0
        /*0b20*/ 	.word	0x0000000a
        /*0b24*/ 	.word	0x0002a830
        /*0b28*/ 	.short	0x010a
        /*0b2a*/ 	.byte	0x3f
	.zero		1


	//   ....[73]....
        /*0b2c*/ 	.word	0x00012f10
        /*0b30*/ 	.word	0x00000009
        /*0b34*/ 	.word	0x0002a850
        /*0b38*/ 	.short	0x010a
        /*0b3a*/ 	.byte	0x3f
	.zero		1


	//   ....[74]....
        /*0b3c*/ 	.word	0x00012f70
        /*0b40*/ 	.word	0x0000000a
        /*0b44*/ 	.word	0x0002a830
        /*0b48*/ 	.short	0x010a
        /*0b4a*/ 	.byte	0x3f
	.zero		1


	//   ....[75]....
        /*0b4c*/ 	.word	0x00012fd0
        /*0b50*/ 	.word	0x00000009
        /*0b54*/ 	.word	0x0002a850
        /*0b58*/ 	.short	0x010a
        /*0b5a*/ 	.byte	0x3f
	.zero		1


	//   ....[76]....
        /*0b5c*/ 	.word	0x00013030
        /*0b60*/ 	.word	0x00000005
        /*0b64*/ 	.word	0x0002a850
        /*0b68*/ 	.short	0x010a
        /*0b6a*/ 	.byte	0x3f
	.zero		1


	//   ....[77]....
        /*0b6c*/ 	.word	0x00013130
        /*0b70*/ 	.word	0x00000000
        /*0b74*/ 	.word	0x0002a840
        /*0b78*/ 	.short	0x010a
        /*0b7a*/ 	.byte	0x3f
	.zero		1


	//   ....[78]....
        /*0b7c*/ 	.word	0x000143c0
        /*0b80*/ 	.word	0x00000010
        /*0b84*/ 	.word	0x0002a820
        /*0b88*/ 	.short	0x010a
        /*0b8a*/ 	.byte	0x3f
	.zero		1


	//   ....[79]....
        /*0b8c*/ 	.word	0x00014410
        /*0b90*/ 	.word	0x00000006
        /*0b94*/ 	.word	0x0002a840
        /*0b98*/ 	.short	0x010a
        /*0b9a*/ 	.byte	0x3f
	.zero		1


	//   ....[80]....
        /*0b9c*/ 	.word	0x00014b40
        /*0ba0*/ 	.word	0x00000006
        /*0ba4*/ 	.word	0x0002a860
        /*0ba8*/ 	.short	0x010a
        /*0baa*/ 	.byte	0x3f
	.zero		1


	//   ....[81]....
        /*0bac*/ 	.word	0x000152e0
        /*0bb0*/ 	.word	0x00000004
        /*0bb4*/ 	.word	0x0002a860
        /*0bb8*/ 	.short	0x010a
        /*0bba*/ 	.byte	0x3f
	.zero		1


	//   ....[82]....
        /*0bbc*/ 	.word	0x00015bf0
        /*0bc0*/ 	.word	0x00000004
        /*0bc4*/ 	.word	0x0002a820
        /*0bc8*/ 	.short	0x010a
        /*0bca*/ 	.byte	0x3f
	.zero		1


	//   ....[83]....
        /*0bcc*/ 	.word	0x00015d90
        /*0bd0*/ 	.word	0x00000005
        /*0bd4*/ 	.word	0x0002a840
        /*0bd8*/ 	.short	0x010a
        /*0bda*/ 	.byte	0x3f
	.zero		1


	//   ....[84]....
        /*0bdc*/ 	.word	0x00015de0
        /*0be0*/ 	.word	0x00000017
        /*0be4*/ 	.word	0x0002a840
        /*0be8*/ 	.short	0x010a
        /*0bea*/ 	.byte	0x3f
	.zero		1


	//   ....[85]....
        /*0bec*/ 	.word	0x00015e30
        /*0bf0*/ 	.word	0x00000005
        /*0bf4*/ 	.word	0x0002a860
        /*0bf8*/ 	.short	0x010a
        /*0bfa*/ 	.byte	0x3f
	.zero		1


	//----- nvinfo : EIATTR_NUM_MBARRIERS
	.align		4
.L_178:
        /*0bfc*/ 	.byte	0x03, 0x38
        /*0bfe*/ 	.short	0x0016


	//----- nvinfo : EIATTR_EXIT_INSTR_OFFSETS
	.align		4
        /*0c00*/ 	.byte	0x04, 0x1c
        /*0c02*/ 	.short	(.L_180 - .L_179)


	//   ....[0]....
.L_179:
        /*0c04*/ 	.word	0x00000950


	//   ....[1]....
        /*0c08*/ 	.word	0x0000e8a0


	//   ....[2]....
        /*0c0c*/ 	.word	0x00012d20


	//----- nvinfo : EIATTR_MAX_THREADS
	.align		4
.L_180:
        /*0c10*/ 	.byte	0x04, 0x05
        /*0c12*/ 	.short	(.L_182 - .L_181)
.L_181:
        /*0c14*/ 	.word	0x00000180
        /*0c18*/ 	.word	0x00000001
        /*0c1c*/ 	.word	0x00000001


	//----- nvinfo : EIATTR_CRS_STACK_SIZE
	.align		4
.L_182:
        /*0c20*/ 	.byte	0x04, 0x1e
        /*0c22*/ 	.short	(.L_184 - .L_183)
.L_183:
        /*0c24*/ 	.word	0x00000000


	//----- nvinfo : EIATTR_CBANK_PARAM_SIZE
	.align		4
.L_184:
        /*0c28*/ 	.byte	0x03, 0x19
        /*0c2a*/ 	.short	0x0af0


	//----- nvinfo : EIATTR_PARAM_CBANK
	.align		4
        /*0c2c*/ 	.byte	0x04, 0x0a
        /*0c2e*/ 	.short	(.L_186 - .L_185)
	.align		4
.L_185:
        /*0c30*/ 	.word	index@(.nv.constant0._ZN7cutlass13device_kernelIN5flash11enable_sm90INS1_16FlashAttnFwdSm90INS1_25CollectiveMainloopFwdSm90ILi2EN4cute5tupleIJNS5_1CILi1EEES8_S8_EEENS6_IJNS7_ILi128EEENS7_ILi96EEENS7_ILi192EEEEEELi128ENS_10bfloat16_tEfNS_4arch4Sm90ELb0ELb1ELb0ELb0ELb1ELb0ELb0ELb1ELb1ELb1ELb0ELb0EEENS1_21CollectiveEpilogueFwdINS6_IJSA_SA_SB_EEES9_SE_SG_Li256ELb0ELb1ELb0ELb0EEENS1_30DynamicPersistentTileSchedulerILi256ELi128ELb0ELb1ELb1EEEEEEEEEvNT_6ParamsE)
        /*0c34*/ 	.short	0x0210
        /*0c36*/ 	.short	0x0af0


	//----- nvinfo : EIATTR_SW_WAR
	.align		4
.L_186:
        /*0c38*/ 	.byte	0x04, 0x36
        /*0c3a*/ 	.short	(.L_188 - .L_187)
.L_187:
        /*0c3c*/ 	.word	0x00000008
.L_188:


//--------------------- .nv.info._ZN7cutlass13device_kernelIN5flash11enable_sm90INS1_16FlashAttnFwdSm90INS1_25CollectiveMainloopFwdSm90ILi2EN4cute5tupleIJNS5_1CILi1EEES8_S8_EEENS6_IJNS7_ILi128EEENS7_ILi96EEENS7_ILi192EEEEEELi128ENS_10bfloat16_tEfNS_4arch4Sm90ELb0ELb1ELb0ELb1ELb1ELb0ELb0ELb1ELb1ELb1ELb0ELb0EEENS1_21CollectiveEpilogueFwdINS6_IJSA_SA_SB_EEES9_SE_SG_Li256ELb1ELb1ELb0ELb0EEENS1_36VarlenDynamicPersistentTileSchedulerILi128ELi96ELi256ELi128ELb0ELb1ELb1ELb1ELb0ELb1EEEEEEEEEvNT_6ParamsE --------------------------
	.section	.nv.info._ZN7cutlass13device_kernelIN5flash11enable_sm90INS1_16FlashAttnFwdSm90INS1_25CollectiveMainloopFwdSm90ILi2EN4cute5tupleIJNS5_1CILi1EEES8_S8_EEENS6_IJNS7_ILi128EEENS7_ILi96EEENS7_ILi192EEEEEELi128ENS_10bfloat16_tEfNS_4arch4Sm90ELb0ELb1ELb0ELb1ELb1ELb0ELb0ELb1ELb1ELb1ELb0ELb0EEENS1_21CollectiveEpilogueFwdINS6_IJSA_SA_SB_EEES9_SE_SG_Li256ELb1ELb1ELb0ELb0EEENS1_36VarlenDynamicPersistentTileSchedulerILi128ELi96ELi256ELi128ELb0ELb1ELb1ELb1ELb0ELb1EEEEEEEEEvNT_6ParamsE,"",@"SHT_CUDA_INFO"
	.sectionflags	@""
	.align	4


	//----- nvinfo : EIATTR_CUDA_API_VERSION
	.align		4
        /*0000*/ 	.byte	0x04, 0x37
        /*0002*/ 	.short	(.L_190 - .L_189)
.L_189:
        /*0004*/ 	.word	0x00000082


	//----- nvinfo : EIATTR_KPARAM_INFO
	.align		4
.L_190:
        /*0008*/ 	.byte	0x04, 0x17
        /*000a*/ 	.short	(.L_192 - .L_191)
.L_191:
        /*000c*/ 	.word	0x00000000
        /*0010*/ 	.short	0x0000
        /*0012*/ 	.short	0x0070
        /*0014*/ 	.byte	0x00, 0xf0, 0x01, 0x2a


	//----- nvinfo : EIATTR_SPARSE_MMA_MASK
	.align		4
.L_192:
        /*0018*/ 	.byte	0x03, 0x50
        /*001a*/ 	.short	0x0000


	//----- nvinfo : EIATTR_MAXREG_COUNT
	.align		4
        /*001c*/ 	.byte	0x03, 0x1b
        /*001e*/ 	.short	0x00a8


	//----- nvinfo : EIATTR_NUM_BARRIERS
	.align		4
        /*0020*/ 	.byte	0x02, 0x4c
        /*0022*/ 	.byte	0x09
	.zero		1


	//----- nvinfo : EIATTR_EXTERNS
	.align		4
        /*0024*/ 	.byte	0x04, 0x0f
        /*0026*/ 	.short	(.L_194 - .L_193)


	//   ....[0]....
	.align		4
.L_193:
        /*0028*/ 	.word	index@(__assertfail)


	//----- nvinfo : EIATTR_ANNOTATIONS
	.align		4
.L_194:
        /*002c*/ 	.byte	0x04, 0x55
        /*002e*/ 	.short	(.L_196 - .L_195)


	//   ....[0]....
.L_195:
        /* <DEDUP_REMOVED lines=19> */
        /*0154*/ 	.byte	0xc0, 0x45, 0x01, 0x00, 0x01, 0x00, 0x00, 0x00, 0x60, 0x47, 0x01, 0x00


	//----- nvinfo : EIATTR_MERCURY_ISA_VERSION
	.align		4
.L_196:
        /*0160*/ 	.byte	0x03, 0x5f
        /*0162*/ 	.short	0x0101


	//----- nvinfo : EIATTR_UNUSED_LOAD_BYTE_OFFSET
	.align		4
        /*0164*/ 	.byte	0x04, 0x44
        /*0166*/ 	.short	(.L_198 - .L_197)


	//   ....[0]....
.L_197:
        /*0168*/ 	.word	0x00000950
        /*016c*/ 	.word	0x0000fff0


	//   ....[1]....
        /*0170*/ 	.word	0x0000cd50
        /*0174*/ 	.word	0x0000fff0


	//----- nvinfo : EIATTR_INT_WARP_WIDE_INSTR_OFFSETS
	.align		4
.L_198:
        /*0178*/ 	.byte	0x04, 0x31
        /*017a*/ 	.short	(.L_200 - .L_199)


	//   ....[0]....
.L_199:
        /*017c*/ 	.word	0x000000c0


	//   ....[1]....
        /*0180*/ 	.word	0x000000d0


	//   ....[2]....
        /*0184*/ 	.word	0x00000170


	//   ....[3]....
        /*0188*/ 	.word	0x000102c0


	//   ....[4]....
        /*018c*/ 	.word	0x00010350


	//   ....[5]....
        /*0190*/ 	.word	0x000132c0


	//   ....[6]....
        /*0194*/ 	.word	0x00013350


	//----- nvinfo : EIATTR_COOP_GROUP_MASK_REGIDS
	.align		4
.L_200:
        /*0198*/ 	.byte	0x04, 0x29
        /*019a*/ 	.short	(.L_202 - .L_201)


	//   ....[0]....
.L_201:
        /*019c*/ 	.word	0xffffffff


	//   ....[1]....
        /*01a0*/ 	.word	0xffffffff


	//   ....[2]....
        /*01a4*/ 	.word	0xffffffff


	//   ....[3]....
        /*01a8*/ 	.word	0xffffffff


	//   ....[4]....
        /*01ac*/ 	.word	0xffffffff


	//   ....[5]....
        /*01b0*/ 	.word	0xffffffff


	//   ....[6]....
        /*01b4*/ 	.word	0xffffffff


	//   ....[7]....
        /*01b8*/ 	.word	0xffffffff


	//   ....[8]....
        /*01bc*/ 	.word	0xffffffff


	//   ....[9]....
        /*01c0*/ 	.word	0xffffffff


	//   ....[10]....
        /*01c4*/ 	.word	0xffffffff


	//   ....[11]....
        /*01c8*/ 	.word	0xffffffff


	//   ....[12]....
        /*01cc*/ 	.word	0xffffffff


	//   ....[13]....
        /*01d0*/ 	.word	0xffffffff


	//   ....[14]....
        /*01d4*/ 	.word	0xffffffff


	//   ....[15]....
        /*01d8*/ 	.word	0xffffffff


	//   ....[16]....
        /*01dc*/ 	.word	0xffffffff


	//   ....[17]....
        /*01e0*/ 	.word	0xffffffff


	//   ....[18]....
        /*01e4*/ 	.word	0xffffffff


	//   ....[19]....
        /*01e8*/ 	.word	0xffffffff


	//   ....[20]....
        /*01ec*/ 	.word	0xffffffff


	//   ....[21]....
        /*01f0*/ 	.word	0xffffffff


	//   ....[22]....
        /*01f4*/ 	.word	0xffffffff


	//   ....[23]....
        /*01f8*/ 	.word	0xffffffff


	//   ....[24]....
        /*01fc*/ 	.word	0xffffffff


	//   ....[25]....
        /*0200*/ 	.word	0xffffffff


	//   ....[26]....
        /*0204*/ 	.word	0xffffffff


	//   ....[27]....
        /*0208*/ 	.word	0xffffffff


	//   ....[28]....
        /*020c*/ 	.word	0xffffffff


	//   ....[29]....
        /*0210*/ 	.word	0xffffffff


	//   ....[30]....
        /*0214*/ 	.word	0xffffffff


	//   ....[31]....
        /*0218*/ 	.word	0xffffffff


	//   ....[32]....
        /*021c*/ 	.word	0xffffffff


	//   ....[33]....
        /*0220*/ 	.word	0xffffffff


	//   ....[34]....
        /*0224*/ 	.word	0xffffffff


	//   ....[35]....
        /*0228*/ 	.word	0xffffffff


	//   ....[36]....
        /*022c*/ 	.word	0xffffffff


	//   ....[37]....
        /*0230*/ 	.word	0xffffffff


	//   ....[38]....
        /*0234*/ 	.word	0xffffffff


	//   ....[39]....
        /*0238*/ 	.word	0xffffffff


	//   ....[40]....
        /*023c*/ 	.word	0xffffffff


	//   ....[41]....
        /*0240*/ 	.word	0xffffffff


	//   ....[42]....
        /*0244*/ 	.word	0xffffffff


	//   ....[43]....
        /*0248*/ 	.word	0xffffffff


	//   ....[44]....
        /*024c*/ 	.word	0xffffffff


	//   ....[45]....
        /*0250*/ 	.word	0xffffffff


	//   ....[46]....
        /*0254*/ 	.word	0xffffffff


	//   ....[47]....
        /*0258*/ 	.word	0xffffffff


	//   ....[48]....
        /*025c*/ 	.word	0xffffffff


	//   ....[49]....
        /*0260*/ 	.word	0xffffffff


	//   ....[50]....
        /*0264*/ 	.word	0xffffffff


	//   ....[51]....
        /*0268*/ 	.word	0xffffffff


	//   ....[52]....
        /*026c*/ 	.word	0xffffffff


	//   ....[53]....
        /*0270*/ 	.word	0xffffffff


	//   ....[54]....
        /*0274*/ 	.word	0xffffffff


	//   ....[55]....
        /*0278*/ 	.word	0xffffffff


	//   ....[56]....
        /*027c*/ 	.word	0xffffffff


	//   ....[57]....
        /*0280*/ 	.word	0xffffffff


	//   ....[58]....
        /*0284*/ 	.word	0xffffffff


	//   ....[59]....
        /*0288*/ 	.word	0xffffffff


	//   ....[60]....
        /*028c*/ 	.word	0xffffffff


	//   ....[61]....
        /*0290*/ 	.word	0xffffffff


	//   ....[62]....
        /*0294*/ 	.word	0xffffffff


	//   ....[63]....
        /*0298*/ 	.word	0xffffffff


	//   ....[64]....
        /*029c*/ 	.word	0xffffffff


	//   ....[65]....
        /*02a0*/ 	.word	0xffffffff


	//   ....[66]....
        /*02a4*/ 	.word	0xffffffff


	//   ....[67]....
        /*02a8*/ 	.word	0xffffffff


	//   ....[68]....
        /*02ac*/ 	.word	0xffffffff


	//   ....[69]....
        /*02b0*/ 	.word	0xffffffff


	//   ....[70]....
        /*02b4*/ 	.word	0xffffffff


	//   ....[71]....
        /*02b8*/ 	.word	0xffffffff


	//   ....[72]....
        /*02bc*/ 	.word	0xffffffff


	//   ....[73]....
        /*02c0*/ 	.word	0xffffffff


	//   ....[74]....
        /*02c4*/ 	.word	0xffffffff


	//   ....[75]....
        /*02c8*/ 	.word	0xffffffff


	//   ....[76]....
        /*02cc*/ 	.word	0xffffffff


	//   ....[77]....
        /*02d0*/ 	.word	0xffffffff


	//   ....[78]....
        /*02d4*/ 	.word	0xffffffff


	//   ....[79]....
        /*02d8*/ 	.word	0xffffffff


	//   ....[80]....
        /*02dc*/ 	.word	0xffffffff


	//   ....[81]....
        /*02e0*/ 	.word	0xffffffff


	//   ....[82]....
        /*02e4*/ 	.word	0xffffffff


	//   ....[83]....
        /*02e8*/ 	.word	0xffffffff


	//   ....[84]....
        /*02ec*/ 	.word	0xffffffff


	//   ....[85]....
        /*02f0*/ 	.word	0xffffffff


	//   ....[86]....
        /*02f4*/ 	.word	0xffffffff


	//   ....[87]....
        /*02f8*/ 	.word	0xffffffff


	//   ....[88]....
        /*02fc*/ 	.word	0xffffffff


	//   ....[89]....
        /*0300*/ 	.word	0xffffffff


	//   ....[90]....
        /*0304*/ 	.word	0xffffffff


	//   ....[91]....
        /*0308*/ 	.word	0xffffffff


	//   ....[92]....
        /*030c*/ 	.word	0xffffffff


	//   ....[93]....
        /*0310*/ 	.word	0xffffffff


	//   ....[94]....
        /*0314*/ 	.word	0xffffffff


	//   ....[95]....
        /*0318*/ 	.word	0xffffffff


	//   ....[96]....
        /*031c*/ 	.word	0xffffffff


	//   ....[97]....
        /*0320*/ 	.word	0xffffffff


	//   ....[98]....
        /*0324*/ 	.word	0xffffffff


	//   ....[99]....
        /*0328*/ 	.word	0xffffffff


	//   ....[100]....
        /*032c*/ 	.word	0xffffffff


	//   ....[101]....
        /*0330*/ 	.word	0xffffffff


	//   ....[102]....
        /*0334*/ 	.word	0xffffffff


	//   ....[103]....
        /*0338*/ 	.word	0xffffffff


	//   ....[104]....
        /*033c*/ 	.word	0xffffffff


	//   ....[105]....
        /*0340*/ 	.word	0xffffffff


	//   ....[106]....
        /*0344*/ 	.word	0xffffffff


	//   ....[107]....
        /*0348*/ 	.word	0xffffffff


	//   ....[108]....
        /*034c*/ 	.word	0xffffffff


	//   ....[109]....
        /*0350*/ 	.word	0xffffffff


	//   ....[110]....
        /*0354*/ 	.word	0xffffffff


	//   ....[111]....
        /*0358*/ 	.word	0xffffffff


	//   ....[112]....
        /*035c*/ 	.word	0xffffffff


	//   ....[113]....
        /*0360*/ 	.word	0xffffffff


	//   ....[114]....
        /*0364*/ 	.word	0xffffffff


	//   ....[115]....
        /*0368*/ 	.word	0xffffffff


	//   ....[116]....
        /*036c*/ 	.word	0xffffffff


	//   ....[117]....
        /*0370*/ 	.word	0xffffffff


	//   ....[118]....
        /*0374*/ 	.word	0xffffffff


	//   ....[119]....
        /*0378*/ 	.word	0xffffffff


	//   ....[120]....
        /*037c*/ 	.word	0xffffffff


	//   ....[121]....
        /*0380*/ 	.word	0xffffffff


	//   ....[122]....
        /*0384*/ 	.word	0xffffffff


	//   ....[123]....
        /*0388*/ 	.word	0xffffffff


	//   ....[124]....
        /*038c*/ 	.word	0xffffffff


	//   ....[125]....
        /*0390*/ 	.word	0xffffffff


	//   ....[126]....
        /*0394*/ 	.word	0xffffffff


	//   ....[127]....
        /*0398*/ 	.word	0xffffffff


	//   ....[128]....
        /*039c*/ 	.word	0xffffffff


	//   ....[129]....
        /*03a0*/ 	.word	0xffffffff


	//   ....[130]....
        /*03a4*/ 	.word	0xffffffff


	//   ....[131]....
        /*03a8*/ 	.word	0xffffffff


	//   ....[132]....
        /*03ac*/ 	.word	0xffffffff


	//   ....[133]....
        /*03b0*/ 	.word	0xffffffff


	//   ....[134]....
        /*03b4*/ 	.word	0xffffffff


	//   ....[135]....
        /*03b8*/ 	.word	0xffffffff


	//   ....[136]....
        /*03bc*/ 	.word	0xffffffff


	//   ....[137]....
        /*03c0*/ 	.word	0xffffffff


	//   ....[138]....
        /*03c4*/ 	.word	0xffffffff


	//   ....[139]....
        /*03c8*/ 	.word	0xffffffff


	//   ....[140]....
        /*03cc*/ 	.word	0xffffffff


	//   ....[141]....
        /*03d0*/ 	.word	0xffffffff


	//   ....[142]....
        /*03d4*/ 	.word	0xffffffff


	//   ....[143]....
        /*03d8*/ 	.word	0xffffffff


	//   ....[144]....
        /*03dc*/ 	.word	0xffffffff


	//   ....[145]....
        /*03e0*/ 	.word	0xffffffff


	//   ....[146]....
        /*03e4*/ 	.word	0xffffffff


	//   ....[147]....
        /*03e8*/ 	.word	0xffffffff


	//   ....[148]....
        /*03ec*/ 	.word	0xffffffff


	//   ....[149]....
        /*03f0*/ 	.word	0xffffffff


	//   ....[150]....
        /*03f4*/ 	.word	0xffffffff


	//   ....[151]....
        /*03f8*/ 	.word	0x0500000f


	//   ....[152]....
        /*03fc*/ 	.word	0x0500000f


	//   ....[153]....
        /*0400*/ 	.word	0x0500000f


	//   ....[154]....
        /*0404*/ 	.word	0x0500000f


	//   ....[155]....
        /*0408*/ 	.word	0x0500000f


	//   ....[156]....
        /*040c*/ 	.word	0x0500000f


	//   ....[157]....
        /*0410*/ 	.word	0x0500000f


	//   ....[158]....
        /*0414*/ 	.word	0x0500000f


	//   ....[159]....
        /*0418*/ 	.word	0x0500000f


	//   ....[160]....
        /*041c*/ 	.word	0x0500000f


	//   ....[161]....
        /*0420*/ 	.word	0x0500000f


	//   ....[162]....
        /*0424*/ 	.word	0x0500000f


	//   ....[163]....
        /*0428*/ 	.word	0x0500000f


	//   ....[164]....
        /*042c*/ 	.word	0x0500000f


	//   ....[165]....
        /*0430*/ 	.word	0x0500000f


	//   ....[166]....
        /*0434*/ 	.word	0x0500000f


	//   ....[167]....
        /*0438*/ 	.word	0x0500000f


	//   ....[168]....
        /*043c*/ 	.word	0x0500000f


	//   ....[169]....
        /*0440*/ 	.word	0x0500000f


	//   ....[170]....
        /*0444*/ 	.word	0x0500000f


	//   ....[171]....
        /*0448*/ 	.word	0x0500000f


	//   ....[172]....
        /*044c*/ 	.word	0x0500000f


	//   ....[173]....
        /*0450*/ 	.word	0x0500000f


	//   ....[174]....
        /*0454*/ 	.word	0x0500000f


	//   ....[175]....
        /*0458*/ 	.word	0x0500000f


	//   ....[176]....
        /*045c*/ 	.word	0x0500000f


	//   ....[177]....
        /*0460*/ 	.word	0x0500000f


	//   ....[178]....
        /*0464*/ 	.word	0x0500000f


	//   ....[179]....
        /*0468*/ 	.word	0x0500000f


	//   ....[180]....
        /*046c*/ 	.word	0x0500000f


	//   ....[181]....
        /*0470*/ 	.word	0x0500000f


	//   ....[182]....
        /*0474*/ 	.word	0x0500000f


	//   ....[183]....
        /*0478*/ 	.word	0x0500000f


	//   ....[184]....
        /*047c*/ 	.word	0x0500000f


	//   ....[185]....
        /*0480*/ 	.word	0x0500000f


	//   ....[186]....
        /*0484*/ 	.word	0x0500000f


	//   ....[187]....
        /*0488*/ 	.word	0x0500000f


	//   ....[188]....
        /*048c*/ 	.word	0x0500000f


	//   ....[189]....
        /*0490*/ 	.word	0x0500000f


	//   ....[190]....
        /*0494*/ 	.word	0x0500000f


	//   ....[191]....
        /*0498*/ 	.word	0x0500000f


	//   ....[192]....
        /*049c*/ 	.word	0x0500000f


	//   ....[193]....
        /*04a0*/ 	.word	0x0500000f


	//   ....[194]....
        /*04a4*/ 	.word	0x0500000f


	//   ....[195]....
        /*04a8*/ 	.word	0x0500000f


	//   ....[196]....
        /*04ac*/ 	.word	0x0500000f


	//   ....[197]....
        /*04b0*/ 	.word	0x0500000f


	//   ....[198]....
        /*04b4*/ 	.word	0x0500000f


	//   ....[199]....
        /*04b8*/ 	.word	0x0500000f


	//   ....[200]....
        /*04bc*/ 	.word	0x0500000f


	//   ....[201]....
        /*04c0*/ 	.word	0x0500000f


	//   ....[202]....
        /*04c4*/ 	.word	0x0500000f


	//   ....[203]....
        /*04c8*/ 	.word	0x0500000f


	//   ....[204]....
        /*04cc*/ 	.word	0x0500000f


	//   ....[205]....
        /*04d0*/ 	.word	0x0500000f


	//   ....[206]....
        /*04d4*/ 	.word	0x0500000f


	//   ....[207]....
        /*04d8*/ 	.word	0x0500000f


	//   ....[208]....
        /*04dc*/ 	.word	0x0500000f


	//   ....[209]....
        /*04e0*/ 	.word	0x0500000f


	//   ....[210]....
        /*04e4*/ 	.word	0x0500000f


	//   ....[211]....
        /*04e8*/ 	.word	0x0500000f


	//   ....[212]....
        /*04ec*/ 	.word	0x0500000f


	//   ....[213]....
        /*04f0*/ 	.word	0x0500000f


	//   ....[214]....
        /*04f4*/ 	.word	0x0500000f


	//   ....[215]....
        /*04f8*/ 	.word	0x0500000f


	//   ....[216]....
        /*04fc*/ 	.word	0x0500000f


	//   ....[217]....
        /*0500*/ 	.word	0x0500000f


	//   ....[218]....
        /*0504*/ 	.word	0x0500000f


	//   ....[219]....
        /*0508*/ 	.word	0x0500000f


	//   ....[220]....
        /*050c*/ 	.word	0x0500000f


	//   ....[221]....
        /*0510*/ 	.word	0x0500000f


	//   ....[222]....
        /*0514*/ 	.word	0x0500000f


	//   ....[223]....
        /*0518*/ 	.word	0x0500000f


	//   ....[224]....
        /*051c*/ 	.word	0x0500000f


	//   ....[225]....
        /*0520*/ 	.word	0x0500000f


	//   ....[226]....
        /*0524*/ 	.word	0x0500000f


	//   ....[227]....
        /*0528*/ 	.word	0x0500000f


	//   ....[228]....
        /*052c*/ 	.word	0x0500000f


	//   ....[229]....
        /*0530*/ 	.word	0x0500000f


	//   ....[230]....
        /*0534*/ 	.word	0x0500000f


	//   ....[231]....
        /*0538*/ 	.word	0x0500000f


	//   ....[232]....
        /*053c*/ 	.word	0x0500000f


	//   ....[233]....
        /*0540*/ 	.word	0x0500000f


	//----- nvinfo : EIATTR_COOP_GROUP_INSTR_OFFSETS
	.align		4
.L_202:
        /*0544*/ 	.byte	0x04, 0x28
        /*0546*/ 	.short	(.L_204 - .L_203)


	//   ....[0]....
.L_203:
        /*0548*/ 	.word	0x00000070


	//   ....[1]....
        /*054c*/ 	.word	0x000000b0


	//   ....[2]....
        /*0550*/ 	.word	0x000002d0


	//   ....[3]....
        /*0554*/ 	.word	0x00000430


	//   ....[4]....
        /*0558*/ 	.word	0x00000550


	//   ....[5]....
        /*055c*/ 	.word	0x000006b0


	//   ....[6]....
        /*0560*/ 	.word	0x00001780


	//   ....[7]....
        /*0564*/ 	.word	0x00002250


	//   ....[8]....
        /*0568*/ 	.word	0x00002b40


	//   ....[9]....
        /*056c*/ 	.word	0x000031a0


	//   ....[10]....
        /*0570*/ 	.word	0x000032b0


	//   ....[11]....
        /*0574*/ 	.word	0x00003800


	//   ....[12]....
        /*0578*/ 	.word	0x000038b0


	//   ....[13]....
        /*057c*/ 	.word	0x00005330


	//   ....[14]....
        /*0580*/ 	.word	0x00005530


	//   ....[15]....
        /*0584*/ 	.word	0x00006280


	//   ....[16]....
        /*0588*/ 	.word	0x000064d0


	//   ....[17]....
        /*058c*/ 	.word	0x000068f0


	//   ....[18]....
        /*0590*/ 	.word	0x00006960


	//   ....[19]....
        /*0594*/ 	.word	0x00008580


	//   ....[20]....
        /*0598*/ 	.word	0x00008590


	//   ....[21]....
        /*059c*/ 	.word	0x000085c0


	//   ....[22]....
        /*05a0*/ 	.word	0x000085d0


	//   ....[23]....
        /*05a4*/ 	.word	0x00009fa0


	//   ....[24]....
        /*05a8*/ 	.word	0x0000a1a0


	//   ....[25]....
        /*05ac*/ 	.word	0x0000aef0


	//   ....[26]....
        /*05b0*/ 	.word	0x0000b010


	//   ....[27]....
        /*05b4*/ 	.word	0x0000b5b0


	//   ....[28]....
        /*05b8*/ 	.word	0x0000b620


	//   ....[29]....
        /*05bc*/ 	.word	0x0000c4b0


	//   ....[30]....
        /*05c0*/ 	.word	0x0000c4e0


	//   ....[31]....
        /*05c4*/ 	.word	0x0000c590


	//   ....[32]....
        /*05c8*/ 	.word	0x0000c5a0


	//   ....[33]....
        /*05cc*/ 	.word	0x0000d7c0


	//   ....[34]....
        /*05d0*/ 	.word	0x0000d800


	//   ....[35]....
        /*05d4*/ 	.word	0x0000d840


	//   ....[36]....
        /*05d8*/ 	.word	0x0000d870


	//   ....[37]....
        /*05dc*/ 	.word	0x0000ddd0


	//   ....[38]....
        /*05e0*/ 	.word	0x0000de10


	//   ....[39]....
        /*05e4*/ 	.word	0x0000ded0


	//   ....[40]....
        /*05e8*/ 	.word	0x0000def0


	//   ....[41]....
        /*05ec*/ 	.word	0x0000dfb0


	//   ....[42]....
        /*05f0*/ 	.word	0x0000dfd0


	//   ....[43]....
        /*05f4*/ 	.word	0x0000e0a0


	//   ....[44]....
        /*05f8*/ 	.word	0x0000e0c0


	//   ....[45]....
        /*05fc*/ 	.word	0x0000e8d0


	//   ....[46]....
        /*0600*/ 	.word	0x0000e8f0


	//   ....[47]....
        /*0604*/ 	.word	0x0000e9b0


	//   ....[48]....
        /*0608*/ 	.word	0x0000e9d0


	//   ....[49]....
        /*060c*/ 	.word	0x0000ea90


	//   ....[50]....
        /*0610*/ 	.word	0x0000eab0


	//   ....[51]....
        /*0614*/ 	.word	0x0000eb80


	//   ....[52]....
        /*0618*/ 	.word	0x0000eba0


	//   ....[53]....
        /*061c*/ 	.word	0x0000ece0


	//   ....[54]....
        /*0620*/ 	.word	0x0000eed0


	//   ....[55]....
        /*0624*/ 	.word	0x0000ef00


	//   ....[56]....
        /*0628*/ 	.word	0x0000ef30


	//   ....[57]....
        /*062c*/ 	.word	0x0000ef60


	//   ....[58]....
        /*0630*/ 	.word	0x0000ef90


	//   ....[59]....
        /*0634*/ 	.word	0x0000efc0


	//   ....[60]....
        /*0638*/ 	.word	0x0000f110


	//   ....[61]....
        /*063c*/ 	.word	0x0000f140


	//   ....[62]....
        /*0640*/ 	.word	0x0000f170


	//   ....[63]....
        /*0644*/ 	.word	0x0000f1a0


	//   ....[64]....
        /*0648*/ 	.word	0x0000f1d0


	//   ....[65]....
        /*064c*/ 	.word	0x0000f200


	//   ....[66]....
        /*0650*/ 	.word	0x0000f290


	//   ....[67]....
        /*0654*/ 	.word	0x0000f2f0


	//   ....[68]....
        /*0658*/ 	.word	0x0000f380


	//   ....[69]....
        /*065c*/ 	.word	0x00010fd0


	//   ....[70]....
        /*0660*/ 	.word	0x00010ff0


	//   ....[71]....
        /*0664*/ 	.word	0x000110a0


	//   ....[72]....
        /*0668*/ 	.word	0x000110c0


	//   ....[73]....
        /*066c*/ 	.word	0x00011160


	//   ....[74]....
        /*0670*/ 	.word	0x00011180


	//   ....[75]....
        /*0674*/ 	.word	0x00011220


	//   ....[76]....
        /*0678*/ 	.word	0x00011240


	//   ....[77]....
        /*067c*/ 	.word	0x000112e0


	//   ....[78]....
        /*0680*/ 	.word	0x00011300


	//   ....[79]....
        /*0684*/ 	.word	0x00011310


	//   ....[80]....
        /*0688*/ 	.word	0x000113a0


	//   ....[81]....
        /*068c*/ 	.word	0x00011b20


	//   ....[82]....
        /*0690*/ 	.word	0x00011b50


	//   ....[83]....
        /*0694*/ 	.word	0x00011b70


	//   ....[84]....
        /*0698*/ 	.word	0x00011c00


	//   ....[85]....
        /*069c*/ 	.word	0x00011c10


	//   ....[86]....
        /*06a0*/ 	.word	0x00011cb0


	//   ....[87]....
        /*06a4*/ 	.word	0x00011cc0


	//   ....[88]....
        /*06a8*/ 	.word	0x00011d60


	//   ....[89]....
        /*06ac*/ 	.word	0x00011d70


	//   ....[90]....
        /*06b0*/ 	.word	0x00011e10


	//   ....[91]....
        /*06b4*/ 	.word	0x00011e20


	//   ....[92]....
        /*06b8*/ 	.word	0x00011ec0


	//   ....[93]....
        /*06bc*/ 	.word	0x00011ed0


	//   ....[94]....
        /*06c0*/ 	.word	0x00011f70


	//   ....[95]....
        /*06c4*/ 	.word	0x00011f80


	//   ....[96]....
        /*06c8*/ 	.word	0x00011f90


	//   ....[97]....
        /*06cc*/ 	.word	0x00012790


	//   ....[98]....
        /*06d0*/ 	.word	0x000127a0


	//   ....[99]....
        /*06d4*/ 	.word	0x000127c0


	//   ....[100]....
        /*06d8*/ 	.word	0x00012840


	//   ....[101]....
        /*06dc*/ 	.word	0x00012850


	//   ....[102]....
        /*06e0*/ 	.word	0x000128b0


	//   ....[103]....
        /*06e4*/ 	.word	0x000128e0


	//   ....[104]....
        /*06e8*/ 	.word	0x00012920


	//   ....[105]....
        /*06ec*/ 	.word	0x00012950


	//   ....[106]....
        /*06f0*/ 	.word	0x00012990


	//   ....[107]....
        /*06f4*/ 	.word	0x000129c0


	//   ....[108]....
        /*06f8*/ 	.word	0x00012a00


	//   ....[109]....
        /*06fc*/ 	.word	0x00012c80


	//   ....[110]....
        /*0700*/ 	.word	0x00012ca0


	//   ....[111]....
        /*0704*/ 	.word	0x00012d30


	//   ....[112]....
        /*0708*/ 	.word	0x00012d40


	//   ....[113]....
        /*070c*/ 	.word	0x00012db0


	//   ....[114]....
        /*0710*/ 	.word	0x00012dc0


	//   ....[115]....
        /*0714*/ 	.word	0x00012e30


	//   ....[116]....
        /*0718*/ 	.word	0x00012e40


	//   ....[117]....
        /*071c*/ 	.word	0x00012eb0


	//   ....[118]....
        /*0720*/ 	.word	0x00012ec0


	//   ....[119]....
        /*0724*/ 	.word	0x00012ed0


	//   ....[120]....
        /*0728*/ 	.word	0x00012f40


	//   ....[121]....
        /*072c*/ 	.word	0x000134d0


	//   ....[122]....
        /*0730*/ 	.word	0x000134f0


	//   ....[123]....
        /*0734*/ 	.word	0x00013500


	//   ....[124]....
        /*0738*/ 	.word	0x00013510


	//   ....[125]....
        /*073c*/ 	.word	0x00013580


	//   ....[126]....
        /*0740*/ 	.word	0x000135a0


	//   ....[127]....
        /*0744*/ 	.word	0x00013610


	//   ....[128]....
        /*0748*/ 	.word	0x00013630


	//   ....[129]....
        /*074c*/ 	.word	0x00013690


	//   ....[130]....
        /*0750*/ 	.word	0x000136b0


	//   ....[131]....
        /*0754*/ 	.word	0x00013700


	//   ....[132]....
        /*0758*/ 	.word	0x00013720


	//   ....[133]....
        /*075c*/ 	.word	0x00013b30


	//   ....[134]....
        /*0760*/ 	.word	0x00013b60


	//   ....[135]....
        /*0764*/ 	.word	0x00013b90


	//   ....[136]....
        /*0768*/ 	.word	0x00013bc0


	//   ....[137]....
        /*076c*/ 	.word	0x00013bf0


	//   ....[138]....
        /*0770*/ 	.word	0x00013c20


	//   ....[139]....
        /*0774*/ 	.word	0x00013c50


	//   ....[140]....
        /*0778*/ 	.word	0x00013c80


	//   ....[141]....
        /*077c*/ 	.word	0x00013e00


	//   ....[142]....
        /*0780*/ 	.word	0x00013e30


	//   ....[143]....
        /*0784*/ 	.word	0x00013e60


	//   ....[144]....
        /*0788*/ 	.word	0x00013e90


	//   ....[145]....
        /*078c*/ 	.word	0x00013ec0


	//   ....[146]....
        /*0790*/ 	.word	0x00013ef0


	//   ....[147]....
        /*0794*/ 	.word	0x00013fb0


	//   ....[148]....
        /*0798*/ 	.word	0x00013fd0


	//   ....[149]....
        /*079c*/ 	.word	0x00014040


	//   ....[150]....
        /*07a0*/ 	.word	0x000146e0


	//   ....[151]....
        /*07a4*/ 	.word	0x00014d50


	//   ....[152]....
        /*07a8*/ 	.word	0x00014e40


	//   ....[153]....
        /*07ac*/ 	.word	0x00014ee0


	//   ....[154]....
        /*07b0*/ 	.word	0x00014f40


	//   ....[155]....
        /*07b4*/ 	.word	0x00015050


	//   ....[156]....
        /*07b8*/ 	.word	0x000150c0


	//   ....[157]....
        /*07bc*/ 	.word	0x000151d0


	//   ....[158]....
        /*07c0*/ 	.word	0x00015240


	//   ....[159]....
        /*07c4*/ 	.word	0x00015350


	//   ....[160]....
        /*07c8*/ 	.word	0x000153c0


	//   ....[161]....
        /*07cc*/ 	.word	0x000154d0


	//   ....[162]....
        /*07d0*/ 	.word	0x00015540


	//   ....[163]....
        /*07d4*/ 	.word	0x000155e0


	//   ....[164]....
        /*07d8*/ 	.word	0x000156f0


	//   ....[165]....
        /*07dc*/ 	.word	0x00015760


	//   ....[166]....
        /*07e0*/ 	.word	0x000157c0


	//   ....[167]....
        /*07e4*/ 	.word	0x000158b0


	//   ....[168]....
        /*07e8*/ 	.word	0x00015910


	//   ....[169]....
        /*07ec*/ 	.word	0x00015a20


	//   ....[170]....
        /*07f0*/ 	.word	0x00015a80


	//   ....[171]....
        /*07f4*/ 	.word	0x00015b90


	//   ....[172]....
        /*07f8*/ 	.word	0x00015bf0


	//   ....[173]....
        /*07fc*/ 	.word	0x00015d00


	//   ....[174]....
        /*0800*/ 	.word	0x00015d60


	//   ....[175]....
        /*0804*/ 	.word	0x00015e70


	//   ....[176]....
        /*0808*/ 	.word	0x00015ed0


	//   ....[177]....
        /*080c*/ 	.word	0x00015fe0


	//   ....[178]....
        /*0810*/ 	.word	0x00016040


	//   ....[179]....
        /*0814*/ 	.word	0x00016130


	//   ....[180]....
        /*0818*/ 	.word	0x00016260


	//   ....[181]....
        /*081c*/ 	.word	0x00016310


	//   ....[182]....
        /*0820*/ 	.word	0x00016390


	//   ....[183]....
        /*0824*/ 	.word	0x00016470


	//   ....[184]....
        /*0828*/ 	.word	0x000164d0


	//   ....[185]....
        /*082c*/ 	.word	0x000165a0


	//   ....[186]....
        /*0830*/ 	.word	0x00016600


	//   ....[187]....
        /*0834*/ 	.word	0x000166d0


	//   ....[188]....
        /*0838*/ 	.word	0x00016730


	//   ....[189]....
        /*083c*/ 	.word	0x00016800


	//   ....[190]....
        /*0840*/ 	.word	0x00016860


	//   ....[191]....
        /*0844*/ 	.word	0x00016930


	//   ....[192]....
        /*0848*/ 	.word	0x00016a20


	//   ....[193]....
        /*084c*/ 	.word	0x00016ac0


	//   ....[194]....
        /*0850*/ 	.word	0x00016b20


	//   ....[195]....
        /*0854*/ 	.word	0x00016c10


	//   ....[196]....
        /*0858*/ 	.word	0x00016c70


	//   ....[197]....
        /*085c*/ 	.word	0x00016d50


	//   ....[198]....
        /*0860*/ 	.word	0x00016db0


	//   ....[199]....
        /*0864*/ 	.word	0x00016e90


	//   ....[200]....
        /*0868*/ 	.word	0x00016ef0


	//   ....[201]....
        /*086c*/ 	.word	0x00016fd0


	//   ....[202]....
        /*0870*/ 	.word	0x00017030


	//   ....[203]....
        /*0874*/ 	.word	0x00017100


	//   ....[204]....
        /*0878*/ 	.word	0x00017230


	//   ....[205]....
        /*087c*/ 	.word	0x00017320


	//   ....[206]....
        /*0880*/ 	.word	0x000173c0


	//   ....[207]....
        /*0884*/ 	.word	0x00017490


	//   ....[208]....
        /*0888*/ 	.word	0x000174f0


	//   ....[209]....
        /*088c*/ 	.word	0x000175c0


	//   ....[210]....
        /*0890*/ 	.word	0x00017620


	//   ....[211]....
        /*0894*/ 	.word	0x00017700


	//   ....[212]....
        /*0898*/ 	.word	0x00017760


	//   ....[213]....
        /*089c*/ 	.word	0x00017830


	//   ....[214]....
        /*08a0*/ 	.word	0x00017890


	//   ....[215]....
        /*08a4*/ 	.word	0x00017950


	//   ....[216]....
        /*08a8*/ 	.word	0x000179e0


	//   ....[217]....
        /*08ac*/ 	.word	0x00017a80


	//   ....[218]....
        /*08b0*/ 	.word	0x00017ba0


	//   ....[219]....
        /*08b4*/ 	.word	0x00017c10


	//   ....[220]....
        /*08b8*/ 	.word	0x00017c80


	//   ....[221]....
        /*08bc*/ 	.word	0x00017cf0


	//   ....[222]....
        /*08c0*/ 	.word	0x00017d60


	//   ....[223]....
        /*08c4*/ 	.word	0x00017de0


	//   ....[224]....
        /*08c8*/ 	.word	0x00017e70


	//   ....[225]....
        /*08cc*/ 	.word	0x00017f00


	//   ....[226]....
        /*08d0*/ 	.word	0x00017f70


	//   ....[227]....
        /*08d4*/ 	.word	0x00017fe0


	//   ....[228]....
        /*08d8*/ 	.word	0x00018050


	//   ....[229]....
        /*08dc*/ 	.word	0x000180d0


	//   ....[230]....
        /*08e0*/ 	.word	0x00018140


	//   ....[231]....
        /*08e4*/ 	.word	0x000181e0


	//   ....[232]....
        /*08e8*/ 	.word	0x00018270


	//   ....[233]....
        /*08ec*/ 	.word	0x00018390


	//----- nvinfo : EIATTR_REG_RECONFIG
	.align		4
.L_204:
        /*08f0*/ 	.byte	0x01, 0x54
	.zero		2


	//----- nvinfo : EIATTR_SYSCALL_OFFSETS
	.align		4
        /*08f4*/ 	.byte	0x04, 0x46
        /*08f6*/ 	.short	(.L_206 - .L_205)


	//   ....[0]....
.L_205:
        /*08f8*/ 	.word	0x00001960


	//   ....[1]....
        /*08fc*/ 	.word	0x000104b0


	//   ....[2]....
        /*0900*/ 	.word	0x00010600


	//   ....[3]....
        /*0904*/ 	.word	0x000106f0


	//   ....[4]....
        /*0908*/ 	.word	0x000116f0


	//----- nvinfo : EIATTR_MBARRIER_INSTR_OFFSETS
	.align		4
.L_206:
        /*090c*/ 	.byte	0x04, 0x39
        /*090e*/ 	.short	(.L_208 - .L_207)


	//   ....[0]....
.L_207:
        /*0910*/ 	.word	0x00000180
        /*0914*/ 	.word	0x000000ff
        /*0918*/ 	.word	0x0002a800
        /*091c*/ 	.short	0x0100
        /*091e*/ 	.byte	0x08
	.zero		1


	//   ....[1]....
        /*0920*/ 	.word	0x00000190
        /*0924*/ 	.word	0x000000ff
        /*0928*/ 	.word	0x0002a820
        /*092c*/ 	.short	0x0100
        /*092e*/ 	.byte	0x08
	.zero		1


	//   ....[2]....
        /*0930*/ 	.word	0x00000280
        /*0934*/ 	.word	0x000000ff
        /*0938*/ 	.word	0x0002a830
        /*093c*/ 	.short	0x0100
        /*093e*/ 	.byte	0x08
	.zero		1


	//   ....[3]....
        /*0940*/ 	.word	0x00000290
        /*0944*/ 	.word	0x000000ff
        /*0948*/ 	.word	0x0002a840
        /*094c*/ 	.short	0x0100
        /*094e*/ 	.byte	0x08
	.zero		1


	//   ....[4]....
        /*0950*/ 	.word	0x000002a0
        /*0954*/ 	.word	0x000000ff
        /*0958*/ 	.word	0x0002a838
        /*095c*/ 	.short	0x0100
        /*095e*/ 	.byte	0x08
	.zero		1


	//   ....[5]....
        /*0960*/ 	.word	0x000002b0
        /*0964*/ 	.word	0x000000ff
        /*0968*/ 	.word	0x0002a848
        /*096c*/ 	.short	0x0100
        /*096e*/ 	.byte	0x08
	.zero		1


	//   ....[6]....
        /*0970*/ 	.word	0x000003e0
        /*0974*/ 	.word	0x000000ff
        /*0978*/ 	.word	0x0002a850
        /*097c*/ 	.short	0x0100
        /*097e*/ 	.byte	0x08
	.zero		1


	//   ....[7]....
        /*0980*/ 	.word	0x000003f0
        /*0984*/ 	.word	0x000000ff
        /*0988*/ 	.word	0x0002a860
        /*098c*/ 	.short	0x0100
        /*098e*/ 	.byte	0x08
	.zero		1


	//   ....[8]....
        /*0990*/ 	.word	0x00000400
        /*0994*/ 	.word	0x000000ff
        /*0998*/ 	.word	0x0002a858
        /*099c*/ 	.short	0x0100
        /*099e*/ 	.byte	0x08
	.zero		1


	//   ....[9]....
        /*09a0*/ 	.word	0x00000410
        /*09a4*/ 	.word	0x000000ff
        /*09a8*/ 	.word	0x0002a868
        /*09ac*/ 	.short	0x0100
        /*09ae*/ 	.byte	0x08
	.zero		1


	//   ....[10]....
        /*09b0*/ 	.word	0x00000500
        /*09b4*/ 	.word	0x000000ff
        /*09b8*/ 	.word	0x0002a870
        /*09bc*/ 	.short	0x0100
        /*09be*/ 	.byte	0x06
	.zero		1


	//   ....[11]....
        /*09c0*/ 	.word	0x00000510
        /*09c4*/ 	.word	0x000000ff
        /*09c8*/ 	.word	0x0002a880
        /*09cc*/ 	.short	0x0100
        /*09ce*/ 	.byte	0x06
	.zero		1


	//   ....[12]....
        /*09d0*/ 	.word	0x00000520
        /*09d4*/ 	.word	0x000000ff
        /*09d8*/ 	.word	0x0002a878
        /*09dc*/ 	.short	0x0100
        /*09de*/ 	.byte	0x06
	.zero		1


	//   ....[13]....
        /*09e0*/ 	.word	0x00000530
        /*09e4*/ 	.word	0x000000ff
        /*09e8*/ 	.word	0x0002a888
        /*09ec*/ 	.short	0x0100
        /*09ee*/ 	.byte	0x06
	.zero		1


	//   ....[14]....
        /*09f0*/ 	.word	0x00000660
        /*09f4*/ 	.word	0x000000ff
        /*09f8*/ 	.word	0x0002a890
        /*09fc*/ 	.short	0x0100
        /*09fe*/ 	.byte	0x08
	.zero		1


	//   ....[15]....
        /*0a00*/ 	.word	0x00000670
        /*0a04*/ 	.word	0x000000ff
        /*0a08*/ 	.word	0x0002a8a0
        /*0a0c*/ 	.short	0x0100
        /*0a0e*/ 	.byte	0x08
	.zero		1


	//   ....[16]....
        /*0a10*/ 	.word	0x00000680
        /*0a14*/ 	.word	0x000000ff
        /*0a18*/ 	.word	0x0002a898
        /*0a1c*/ 	.short	0x0100
        /*0a1e*/ 	.byte	0x08
	.zero		1


	//   ....[17]....
        /*0a20*/ 	.word	0x00000690
        /*0a24*/ 	.word	0x000000ff
        /*0a28*/ 	.word	0x0002a8a8
        /*0a2c*/ 	.short	0x0100
        /*0a2e*/ 	.byte	0x08
	.zero		1


	//   ....[18]....
        /*0a30*/ 	.word	0x000007d0
        /*0a34*/ 	.word	0x000000ff
        /*0a38*/ 	.word	0x0002a8b0
        /*0a3c*/ 	.short	0x0100
        /*0a3e*/ 	.byte	0x08
	.zero		1


	//   ....[19]....
        /*0a40*/ 	.word	0x000007e0
        /*0a44*/ 	.word	0x000000ff
        /*0a48*/ 	.word	0x0002a8c0
        /*0a4c*/ 	.short	0x0100
        /*0a4e*/ 	.byte	0x08
	.zero		1


	//   ....[20]....
        /*0a50*/ 	.word	0x000007f0
        /*0a54*/ 	.word	0x000000ff
        /*0a58*/ 	.word	0x0002a8b8
        /*0a5c*/ 	.short	0x0100
        /*0a5e*/ 	.byte	0x08
	.zero		1


	//   ....[21]....
        /*0a60*/ 	.word	0x00000800
        /*0a64*/ 	.word	0x000000ff
        /*0a68*/ 	.word	0x0002a8c8
        /*0a6c*/ 	.short	0x0100
        /*0a6e*/ 	.byte	0x08
	.zero		1


	//   ....[22]....
        /*0a70*/ 	.word	0x000019d0
        /*0a74*/ 	.word	0x000000ff
        /*0a78*/ 	.word	0x0002a800
        /*0a7c*/ 	.short	0x010a
        /*0a7e*/ 	.byte	0x28
	.zero		1


	//   ....[23]....
        /*0a80*/ 	.word	0x00001a50
        /*0a84*/ 	.word	0x00000003
        /*0a88*/ 	.word	0x0002a830
        /*0a8c*/ 	.short	0x010a
        /*0a8e*/ 	.byte	0x3f
	.zero		1


	//   ....[24]....
        /*0a90*/ 	.word	0x00001a90
        /*0a94*/ 	.word	0x00000003
        /*0a98*/ 	.word	0x0002a830
        /*0a9c*/ 	.short	0x010a
        /*0a9e*/ 	.byte	0x3f
	.zero		1


	//   ....[25]....
        /*0aa0*/ 	.word	0x000021d0
        /*0aa4*/ 	.word	0x000000ff
        /*0aa8*/ 	.word	0x00000000
        /*0aac*/ 	.short	0x0101
        /*0aae*/ 	.byte	0x04
	.zero		1


	//   ....[26]....
        /*0ab0*/ 	.word	0x000046a0
        /*0ab4*/ 	.word	0x000000ff
        /*0ab8*/ 	.word	0x0002a830
        /*0abc*/ 	.short	0x010a
        /*0abe*/ 	.byte	0x06
	.zero		1


	//   ....[27]....
        /*0ac0*/ 	.word	0x000046e0
        /*0ac4*/ 	.word	0x000000ff
        /*0ac8*/ 	.word	0x0002a830
        /*0acc*/ 	.short	0x010a
        /*0ace*/ 	.byte	0x06
	.zero		1


	//   ....[28]....
        /*0ad0*/ 	.word	0x00004fa0
        /*0ad4*/ 	.word	0x000000ff
        /*0ad8*/ 	.word	0x0002a850
        /*0adc*/ 	.short	0x010a
        /*0ade*/ 	.byte	0x05
	.zero		1


	//   ....[29]....
        /*0ae0*/ 	.word	0x00004fe0
        /*0ae4*/ 	.word	0x000000ff
        /*0ae8*/ 	.word	0x0002a850
        /*0aec*/ 	.short	0x010a
        /*0aee*/ 	.byte	0x05
	.zero		1


	//   ....[30]....
        /*0af0*/ 	.word	0x000052f0
        /*0af4*/ 	.word	0x000000ff
        /*0af8*/ 	.word	0x00000000
        /*0afc*/ 	.short	0x0101
        /*0afe*/ 	.byte	0x06
	.zero		1


	//   ....[31]....
        /*0b00*/ 	.word	0x000071e0
        /*0b04*/ 	.word	0x000000ff
        /*0b08*/ 	.word	0x00000000
        /*0b0c*/ 	.short	0x0101
        /*0b0e*/ 	.byte	0x05
	.zero		1


	//   ....[32]....
        /*0b10*/ 	.word	0x00007680
        /*0b14*/ 	.word	0x000000ff
        /*0b18*/ 	.word	0x0002a830
        /*0b1c*/ 	.short	0x010a
        /*0b1e*/ 	.byte	0x06
	.zero		1


	//   ....[33]....
        /*0b20*/ 	.word	0x000076c0
        /*0b24*/ 	.word	0x000000ff
        /*0b28*/ 	.word	0x0002a830
        /*0b2c*/ 	.short	0x010a
        /*0b2e*/ 	.byte	0x06
	.zero		1


	//   ....[34]....
        /*0b30*/ 	.word	0x00007f80
        /*0b34*/ 	.word	0x000000ff
        /*0b38*/ 	.word	0x0002a850
        /*0b3c*/ 	.short	0x010a
        /*0b3e*/ 	.byte	0x05
	.zero		1


	//   ....[35]....
        /*0b40*/ 	.word	0x00007fc0
        /*0b44*/ 	.word	0x000000ff
        /*0b48*/ 	.word	0x0002a850
        /*0b4c*/ 	.short	0x010a
        /*0b4e*/ 	.byte	0x05
	.zero		1


	//   ....[36]....
        /*0b50*/ 	.word	0x00008300
        /*0b54*/ 	.word	0x000000ff
        /*0b58*/ 	.word	0x00000000
        /*0b5c*/ 	.short	0x0101
        /*0b5e*/ 	.byte	0x06
	.zero		1


	//   ....[37]....
        /*0b60*/ 	.word	0x00009060
        /*0b64*/ 	.word	0x000000ff
        /*0b68*/ 	.word	0x00000000
        /*0b6c*/ 	.short	0x0101
        /*0b6e*/ 	.byte	0x05
	.zero		1


	//   ....[38]....
        /*0b70*/ 	.word	0x00009300
        /*0b74*/ 	.word	0x000000ff
        /*0b78*/ 	.word	0x0002a830
        /*0b7c*/ 	.short	0x010a
        /*0b7e*/ 	.byte	0x05
	.zero		1


	//   ....[39]....
        /*0b80*/ 	.word	0x00009340
        /*0b84*/ 	.word	0x000000ff
        /*0b88*/ 	.word	0x0002a830
        /*0b8c*/ 	.short	0x010a
        /*0b8e*/ 	.byte	0x05
	.zero		1


	//   ....[40]....
        /*0b90*/ 	.word	0x00009c00
        /*0b94*/ 	.word	0x000000ff
        /*0b98*/ 	.word	0x0002a850
        /*0b9c*/ 	.short	0x010a
        /*0b9e*/ 	.byte	0x05
	.zero		1


	//   ....[41]....
        /*0ba0*/ 	.word	0x00009c40
        /*0ba4*/ 	.word	0x000000ff
        /*0ba8*/ 	.word	0x0002a850
        /*0bac*/ 	.short	0x010a
        /*0bae*/ 	.byte	0x05
	.zero		1


	//   ....[42]....
        /*0bb0*/ 	.word	0x00009f50
        /*0bb4*/ 	.word	0x000000ff
        /*0bb8*/ 	.word	0x00000000
        /*0bbc*/ 	.short	0x0101
        /*0bbe*/ 	.byte	0x04
	.zero		1


	//   ....[43]....
        /*0bc0*/ 	.word	0x0000be60
        /*0bc4*/ 	.word	0x000000ff
        /*0bc8*/ 	.word	0x00000000
        /*0bcc*/ 	.short	0x0101
        /*0bce*/ 	.byte	0x05
	.zero		1


	//   ....[44]....
        /*0bd0*/ 	.word	0x0000c420
        /*0bd4*/ 	.word	0x000000ff
        /*0bd8*/ 	.word	0x0002a850
        /*0bdc*/ 	.short	0x010a
        /*0bde*/ 	.byte	0x05
	.zero		1


	//   ....[45]....
        /*0be0*/ 	.word	0x0000c460
        /*0be4*/ 	.word	0x000000ff
        /*0be8*/ 	.word	0x0002a850
        /*0bec*/ 	.short	0x010a
        /*0bee*/ 	.byte	0x05
	.zero		1


	//   ....[46]....
        /*0bf0*/ 	.word	0x0000c930
        /*0bf4*/ 	.word	0x000000ff
        /*0bf8*/ 	.word	0x00000000
        /*0bfc*/ 	.short	0x0101
        /*0bfe*/ 	.byte	0x04
	.zero		1


	//   ....[47]....
        /*0c00*/ 	.word	0x0000de00
        /*0c04*/ 	.word	0x00000003
        /*0c08*/ 	.word	0x00000000
        /*0c0c*/ 	.short	0x0101
        /*0c0e*/ 	.byte	0x3f
	.zero		1


	//   ....[48]....
        /*0c10*/ 	.word	0x00010d80
        /*0c14*/ 	.word	0x00000007
        /*0c18*/ 	.word	0x0002a840
        /*0c1c*/ 	.short	0x010a
        /*0c1e*/ 	.byte	0x3f
	.zero		1


	//   ....[49]....
        /*0c20*/ 	.word	0x00011460
        /*0c24*/ 	.word	0x00000007
        /*0c28*/ 	.word	0x0002a830
        /*0c2c*/ 	.short	0x0107
        /*0c2e*/ 	.byte	0x3f
	.zero		1


	//   ....[50]....
        /*0c30*/ 	.word	0x00011520
        /*0c34*/ 	.word	0x00000007
        /*0c38*/ 	.word	0x0002a830
        /*0c3c*/ 	.short	0x0101
        /*0c3e*/ 	.byte	0x3f
	.zero		1


	//   ....[51]....
        /*0c40*/ 	.word	0x000120e0
        /*0c44*/ 	.word	0x00000016
        /*0c48*/ 	.word	0x0002a800
        /*0c4c*/ 	.short	0x0107
        /*0c4e*/ 	.byte	0x3f
	.zero		1


	//   ....[52]....
        /*0c50*/ 	.word	0x00012200
        /*0c54*/ 	.word	0x00000016
        /*0c58*/ 	.word	0x0002a800
        /*0c5c*/ 	.short	0x0101
        /*0c5e*/ 	.byte	0x3f
	.zero		1


	//   ....[53]....
        /*0c60*/ 	.word	0x00012220
        /*0c64*/ 	.word	0x00000016
        /*0c68*/ 	.word	0x0002a820
        /*0c6c*/ 	.short	0x010a
        /*0c6e*/ 	.byte	0x3f
	.zero		1


	//   ....[54]....
        /*0c70*/ 	.word	0x00012590
        /*0c74*/ 	.word	0x00000006
        /*0c78*/ 	.word	0x0002a840
        /*0c7c*/ 	.short	0x010a
        /*0c7e*/ 	.byte	0x3f
	.zero		1


	//   ....[55]....
        /*0c80*/ 	.word	0x00012aa0
        /*0c84*/ 	.word	0x00000006
        /*0c88*/ 	.word	0x0002a830
        /*0c8c*/ 	.short	0x0107
        /*0c8e*/ 	.byte	0x3f
	.zero		1


	//   ....[56]....
        /*0c90*/ 	.word	0x00012b60
        /*0c94*/ 	.word	0x00000006
        /*0c98*/ 	.word	0x0002a830
        /*0c9c*/ 	.short	0x0101
        /*0c9e*/ 	.byte	0x3f
	.zero		1


	//   ....[57]....
        /*0ca0*/ 	.word	0x00012bc0
        /*0ca4*/ 	.word	0x00000005
        /*0ca8*/ 	.word	0x0002a860
        /*0cac*/ 	.short	0x010a
        /*0cae*/ 	.byte	0x3f
	.zero		1


	//   ....[58]....
        /*0cb0*/ 	.word	0x00013020
        /*0cb4*/ 	.word	0x00000005
        /*0cb8*/ 	.word	0x0002a850
        /*0cbc*/ 	.short	0x0107
        /*0cbe*/ 	.byte	0x3f
	.zero		1


	//   ....[59]....
        /*0cc0*/ 	.word	0x00013170
        /*0cc4*/ 	.word	0x00000005
        /*0cc8*/ 	.word	0x0002a850
        /*0ccc*/ 	.short	0x0101
        /*0cce*/ 	.byte	0x3f
	.zero		1


	//   ....[60]....
        /*0cd0*/ 	.word	0x00013400
        /*0cd4*/ 	.word	0x00000000
        /*0cd8*/ 	.word	0x0002a860
        /*0cdc*/ 	.short	0x010a
        /*0cde*/ 	.byte	0x3f
	.zero		1


	//   ....[61]....
        /*0ce0*/ 	.word	0x00013860
        /*0ce4*/ 	.word	0x00000000
        /*0ce8*/ 	.word	0x0002a850
        /*0cec*/ 	.short	0x0107
        /*0cee*/ 	.byte	0x3f
	.zero		1


	//   ....[62]....
        /*0cf0*/ 	.word	0x00013930
        /*0cf4*/ 	.word	0x00000000
        /*0cf8*/ 	.word	0x0002a850
        /*0cfc*/ 	.short	0x0101
        /*0cfe*/ 	.byte	0x3f
	.zero		1


	//   ....[63]....
        /*0d00*/ 	.word	0x00014660
        /*0d04*/ 	.word	0x00000005
        /*0d08*/ 	.word	0x0002a820
        /*0d0c*/ 	.short	0x010a
        /*0d0e*/ 	.byte	0x3f
	.zero		1


	//   ....[64]....
        /*0d10*/ 	.word	0x00014800
        /*0d14*/ 	.word	0x00000003
        /*0d18*/ 	.word	0x0002a840
        /*0d1c*/ 	.short	0x010a
        /*0d1e*/ 	.byte	0x3f
	.zero		1


	//   ....[65]....
        /*0d20*/ 	.word	0x000148a0
        /*0d24*/ 	.word	0x00000019
        /*0d28*/ 	.word	0x0002a840
        /*0d2c*/ 	.short	0x010a
        /*0d2e*/ 	.byte	0x3f
	.zero		1


	//   ....[66]....
        /*0d30*/ 	.word	0x000148e0
        /*0d34*/ 	.word	0x00000003
        /*0d38*/ 	.word	0x0002a860
        /*0d3c*/ 	.short	0x010a
        /*0d3e*/ 	.byte	0x3f
	.zero		1


	//   ....[67]....
        /*0d40*/ 	.word	0x00014920
        /*0d44*/ 	.word	0x00000019
        /*0d48*/ 	.word	0x0002a860
        /*0d4c*/ 	.short	0x010a
        /*0d4e*/ 	.byte	0x3f
	.zero		1


	//   ....[68]....
        /*0d50*/ 	.word	0x00014990
        /*0d54*/ 	.word	0x00000003
        /*0d58*/ 	.word	0x0002a800
        /*0d5c*/ 	.short	0x010a
        /*0d5e*/ 	.byte	0x3f
	.zero		1


	//   ....[69]....
        /*0d60*/ 	.word	0x000149e0
        /*0d64*/ 	.word	0x00000003
        /*0d68*/ 	.word	0x0002a830
        /*0d6c*/ 	.short	0x010a
        /*0d6e*/ 	.byte	0x3f
	.zero		1


	//   ....[70]....
        /*0d70*/ 	.word	0x00014a40
        /*0d74*/ 	.word	0x0000000a
        /*0d78*/ 	.word	0x0002a830
        /*0d7c*/ 	.short	0x010a
        /*0d7e*/ 	.byte	0x3f
	.zero		1


	//   ....[71]....
        /*0d80*/ 	.word	0x00014aa0
        /*0d84*/ 	.word	0x00000009
        /*0d88*/ 	.word	0x0002a850
        /*0d8c*/ 	.short	0x010a
        /*0d8e*/ 	.byte	0x3f
	.zero		1


	//   ....[72]....
        /*0d90*/ 	.word	0x00014b00
        /*0d94*/ 	.word	0x0000000a
        /*0d98*/ 	.word	0x0002a830
        /*0d9c*/ 	.short	0x010a
        /*0d9e*/ 	.byte	0x3f
	.zero		1


	//   ....[73]....
        /*0da0*/ 	.word	0x00014b60
        /*0da4*/ 	.word	0x00000009
        /*0da8*/ 	.word	0x0002a850
        /*0dac*/ 	.short	0x010a
        /*0dae*/ 	.byte	0x3f
	.zero		1


	//   ....[74]....
        /*0db0*/ 	.word	0x00014bc0
        /*0db4*/ 	.word	0x0000000a
        /*0db8*/ 	.word	0x0002a830
        /*0dbc*/ 	.short	0x010a
        /*0dbe*/ 	.byte	0x3f
	.zero		1


	//   ....[75]....
        /*0dc0*/ 	.word	0x00014c20
        /*0dc4*/ 	.word	0x00000009
        /*0dc8*/ 	.word	0x0002a850
        /*0dcc*/ 	.short	0x010a
        /*0dce*/ 	.byte	0x3f
	.zero		1


	//   ....[76]....
        /*0dd0*/ 	.word	0x00014c80
        /*0dd4*/ 	.word	0x00000005
        /*0dd8*/ 	.word	0x0002a850
        /*0ddc*/ 	.short	0x010a
        /*0dde*/ 	.byte	0x3f
	.zero		1


	//   ....[77]....
        /*0de0*/ 	.word	0x00014d90
        /*0de4*/ 	.word	0x00000007
        /*0de8*/ 	.word	0x0002a840
        /*0dec*/ 	.short	0x010a
        /*0dee*/ 	.byte	0x3f
	.zero		1


	//   ....[78]....
        /*0df0*/ 	.word	0x00016160
        /*0df4*/ 	.word	0x00000016
        /*0df8*/ 	.word	0x0002a820
        /*0dfc*/ 	.short	0x010a
        /*0dfe*/ 	.byte	0x3f
	.zero		1


	//   ....[79]....
        /*0e00*/ 	.word	0x000161b0
        /*0e04*/ 	.word	0x00000006
        /*0e08*/ 	.word	0x0002a840
        /*0e0c*/ 	.short	0x010a
        /*0e0e*/ 	.byte	0x3f
	.zero		1


	//   ....[80]....
        /*0e10*/ 	.word	0x00016970
        /*0e14*/ 	.word	0x00000005
        /*0e18*/ 	.word	0x0002a860
        /*0e1c*/ 	.short	0x010a
        /*0e1e*/ 	.byte	0x3f
	.zero		1


	//   ....[81]....
        /*0e20*/ 	.word	0x00017180
        /*0e24*/ 	.word	0x00000000
        /*0e28*/ 	.word	0x0002a860
        /*0e2c*/ 	.short	0x010a
        /*0e2e*/ 	.byte	0x3f
	.zero		1


	//   ....[82]....
        /*0e30*/ 	.word	0x000182b0
        /*0e34*/ 	.word	0x00000005
        /*0e38*/ 	.word	0x0002a820
        /*0e3c*/ 	.short	0x010a
        /*0e3e*/ 	.byte	0x3f
	.zero		1


	//   ....[83]....
        /*0e40*/ 	.word	0x00018450
        /*0e44*/ 	.word	0x00000003
        /*0e48*/ 	.word	0x0002a840
        /*0e4c*/ 	.short	0x010a
        /*0e4e*/ 	.byte	0x3f
	.zero		1


	//   ....[84]....
        /*0e50*/ 	.word	0x000184a0
        /*0e54*/ 	.word	0x00000019
        /*0e58*/ 	.word	0x0002a840
        /*0e5c*/ 	.short	0x010a
        /*0e5e*/ 	.byte	0x3f
	.zero		1


	//   ....[85]....
        /*0e60*/ 	.word	0x000184f0
        /*0e64*/ 	.word	0x00000003
        /*0e68*/ 	.word	0x0002a860
        /*0e6c*/ 	.short	0x010a
        /*0e6e*/ 	.byte	0x3f
	.zero		1


	//----- nvinfo : EIATTR_NUM_MBARRIERS
	.align		4
.L_208:
        /*0e70*/ 	.byte	0x03, 0x38
        /*0e72*/ 	.short	0x0016


	//----- nvinfo : EIATTR_EXIT_INSTR_OFFSETS
	.align		4
        /*0e74*/ 	.byte	0x04, 0x1c
        /*0e76*/ 	.short	(.L_210 - .L_209)


	//   ....[0]....
.L_209:
        /*0e78*/ 	.word	0x00000990


	//   ....[1]....
        /*0e7c*/ 	.word	0x0000ec90


	//   ....[2]....
        /*0e80*/ 	.word	0x00014970


	//----- nvinfo : EIATTR_MAX_THREADS
	.align		4
.L_210:
        /*0e84*/ 	.byte	0x04, 0x05
        /*0e86*/ 	.short	(.L_212 - .L_211)
.L_211:
        /*0e88*/ 	.word	0x00000180
        /*0e8c*/ 	.word	0x00000001
        /*0e90*/ 	.word	0x00000001


	//----- nvinfo : EIATTR_CRS_STACK_SIZE
	.align		4
.L_212:
        /*0e94*/ 	.byte	0x04, 0x1e
        /*0e96*/ 	.short	(.L_214 - .L_213)
.L_213:
        /*0e98*/ 	.word	0x00000000


	//----- nvinfo : EIATTR_CBANK_PARAM_SIZE
	.align		4
.L_214:
        /*0e9c*/ 	.byte	0x03, 0x19
        /*0e9e*/ 	.short	0x0af0


	//----- nvinfo : EIATTR_PARAM_CBANK
	.align		4
        /*0ea0*/ 	.byte	0x04, 0x0a
        /*0ea2*/ 	.short	(.L_216 - .L_215)
	.align		4
.L_215:
        /*0ea4*/ 	.word	index@(.nv.constant0._ZN7cutlass13device_kernelIN5flash11enable_sm90INS1_16FlashAttnFwdSm90INS1_25CollectiveMainloopFwdSm90ILi2EN4cute5tupleIJNS5_1CILi1EEES8_S8_EEENS6_IJNS7_ILi128EEENS7_ILi96EEENS7_ILi192EEEEEELi128ENS_10bfloat16_tEfNS_4arch4Sm90ELb0ELb1ELb0ELb1ELb1ELb0ELb0ELb1ELb1ELb1ELb0ELb0EEENS1_21CollectiveEpilogueFwdINS6_IJSA_SA_SB_EEES9_SE_SG_Li256ELb1ELb1ELb0ELb0EEENS1_36VarlenDynamicPersistentTileSchedulerILi128ELi96ELi256ELi128ELb0ELb1ELb1ELb1ELb0ELb1EEEEEEEEEvNT_6ParamsE)
        /*0ea8*/ 	.short	0x0210
        /*0eaa*/ 	.short	0x0af0


	//----- nvinfo : EIATTR_SW_WAR
	.align		4
.L_216:
        /*0eac*/ 	.byte	0x04, 0x36
        /*0eae*/ 	.short	(.L_218 - .L_217)
.L_217:
        /*0eb0*/ 	.word	0x00000008
.L_218:


//--------------------- .nv.info._ZN7cutlass13device_kernelIN5flash11enable_sm90INS1_16FlashAttnFwdSm90INS1_25CollectiveMainloopFwdSm90ILi2EN4cute5tupleIJNS5_1CILi1EEES8_S8_EEENS6_IJNS7_ILi128EEENS7_ILi96EEENS7_ILi192EEEEEELi128ENS_10bfloat16_tEfNS_4arch4Sm90ELb0ELb1ELb0ELb1ELb1ELb1ELb0ELb1ELb1ELb1ELb0ELb0EEENS1_21CollectiveEpilogueFwdINS6_IJSA_SA_SB_EEES9_SE_SG_Li256ELb1ELb1ELb0ELb0EEENS1_36VarlenDynamicPersistentTileSchedulerILi128ELi96ELi256ELi128ELb0ELb1ELb1ELb1ELb0ELb1EEEEEEEEEvNT_6ParamsE --------------------------
	.section	.nv.info._ZN7cutlass13device_kernelIN5flash11enable_sm90INS1_16FlashAttnFwdSm90INS1_25CollectiveMainloopFwdSm90ILi2EN4cute5tupleIJNS5_1CILi1EEES8_S8_EEENS6_IJNS7_ILi128EEENS7_ILi96EEENS7_ILi192EEEEEELi128ENS_10bfloat16_tEfNS_4arch4Sm90ELb0ELb1ELb0ELb1ELb1ELb1ELb0ELb1ELb1ELb1ELb0ELb0EEENS1_21CollectiveEpilogueFwdINS6_IJSA_SA_SB_EEES9_SE_SG_Li256ELb1ELb1ELb0ELb0EEENS1_36VarlenDynamicPersistentTileSchedulerILi128ELi96ELi256ELi128ELb0ELb1ELb1ELb1ELb0ELb1EEEEEEEEEvNT_6ParamsE,"",@"SHT_CUDA_INFO"
	.sectionflags	@""
	.align	4


	//----- nvinfo : EIATTR_CUDA_API_VERSION
	.align		4
        /*0000*/ 	.byte	0x04, 0x37
        /*0002*/ 	.short	(.L_220 - .L_219)
.L_219:
        /*0004*/ 	.word	0x00000082


	//----- nvinfo : EIATTR_KPARAM_INFO
	.align		4
.L_220:
        /*0008*/ 	.byte	0x04, 0x17
        /*000a*/ 	.short	(.L_222 - .L_221)
.L_221:
        /*000c*/ 	.word	0x00000000
        /*0010*/ 	.short	0x0000
        /*0012*/ 	.short	0x0070
        /*0014*/ 	.byte	0x00, 0xf0, 0x01, 0x2a


	//----- nvinfo : EIATTR_SPARSE_MMA_MASK
	.align		4
.L_222:
        /*0018*/ 	.byte	0x03, 0x50
        /*001a*/ 	.short	0x0000


	//----- nvinfo : EIATTR_MAXREG_COUNT
	.align		4
        /*001c*/ 	.byte	0x03, 0x1b
        /*001e*/ 	.short	0x00a8


	//----- nvinfo : EIATTR_NUM_BARRIERS
	.align		4
        /*0020*/ 	.byte	0x02, 0x4c
        /*0022*/ 	.byte	0x10
	.zero		1


	//----- nvinfo : EIATTR_EXTERNS
	.align		4
        /*0024*/ 	.byte	0x04, 0x0f
        /*0026*/ 	.short	(.L_224 - .L_223)


	//   ....[0]....
	.align		4
.L_223:
        /*0028*/ 	.word	index@(__assertfail)


	//----- nvinfo : EIATTR_ANNOTATIONS
	.align		4
.L_224:
        /*002c*/ 	.byte	0x04, 0x55
        /*002e*/ 	.short	(.L_226 - .L_225)


	//   ....[0]....
.L_225:
        /* <DEDUP_REMOVED lines=36> */


	//----- nvinfo : EIATTR_MERCURY_ISA_VERSION
	.align		4
.L_226:
        /*0258*/ 	.byte	0x03, 0x5f
        /*025a*/ 	.short	0x0101


	//----- nvinfo : EIATTR_UNUSED_LOAD_BYTE_OFFSET
	.align		4
        /*025c*/ 	.byte	0x04, 0x44
        /*025e*/ 	.short	(.L_228 - .L_227)


	//   ....[0]....
.L_227:
        /*0260*/ 	.word	0x00000a50
        /*0264*/ 	.word	0x0000fff0


	//   ....[1]....
        /*0268*/ 	.word	0x0001f470
        /*026c*/ 	.word	0x0000fff0


	//----- nvinfo : EIATTR_INT_WARP_WIDE_INSTR_OFFSETS
	.align		4
.L_228:
        /*0270*/ 	.byte	0x04, 0x31
        /*0272*/ 	.short	(.L_230 - .L_229)


	//   ....[0]....
.L_229:
        /*0274*/ 	.word	0x00000130


	//   ....[1]....
        /*0278*/ 	.word	0x00000170


	//   ....[2]....
        /*027c*/ 	.word	0x000001e0


	//   ....[3]....
        /*0280*/ 	.word	0x000241d0


	//   ....[4]....
        /*0284*/ 	.word	0x00024260


	//   ....[5]....
        /*0288*/ 	.word	0x00027230


	//   ....[6]....
        /*028c*/ 	.word	0x000272c0


	//----- nvinfo : EIATTR_COOP_GROUP_MASK_REGIDS
	.align		4
.L_230:
        /*0290*/ 	.byte	0x04, 0x29
        /*0292*/ 	.short	(.L_232 - .L_231)


	//   ....[0]....
.L_231:
        /*0294*/ 	.word	0xffffffff


	//   ....[1]....
        /*0298*/ 	.word	0xffffffff


	//   ....[2]....
        /*029c*/ 	.word	0xffffffff


	//   ....[3]....
        /*02a0*/ 	.word	0xffffffff


	//   ....[4]....
        /*02a4*/ 	.word	0xffffffff


	//   ....[5]....
        /*02a8*/ 	.word	0xffffffff


	//   ....[6]....
        /*02ac*/ 	.word	0xffffffff


	//   ....[7]....
        /*02b0*/ 	.word	0xffffffff


	//   ....[8]....
        /*02b4*/ 	.word	0xffffffff


	//   ....[9]....
        /*02b8*/ 	.word	0xffffffff


	//   ....[10]....
        /*02bc*/ 	.word	0xffffffff


	//   ....[11]....
        /*02c0*/ 	.word	0xffffffff


	//   ....[12]....
        /*02c4*/ 	.word	0xffffffff


	//   ....[13]....
        /*02c8*/ 	.word	0xffffffff


	//   ....[14]....
        /*02cc*/ 	.word	0xffffffff


	//   ....[15]....
        /*02d0*/ 	.word	0xffffffff


	//   ....[16]....
        /*02d4*/ 	.word	0xffffffff


	//   ....[17]....
        /*02d8*/ 	.word	0xffffffff


	//   ....[18]....
        /*02dc*/ 	.word	0xffffffff


	//   ....[19]....
        /*02e0*/ 	.word	0xffffffff


	//   ....[20]....
        /*02e4*/ 	.word	0xffffffff


	//   ....[21]....
        /*02e8*/ 	.word	0xffffffff


	//   ....[22]....
        /*02ec*/ 	.word	0xffffffff


	//   ....[23]....
        /*02f0*/ 	.word	0xffffffff


	//   ....[24]....
        /*02f4*/ 	.word	0xffffffff


	//   ....[25]....
        /*02f8*/ 	.word	0xffffffff


	//   ....[26]....
        /*02fc*/ 	.word	0xffffffff


	//   ....[27]....
        /*0300*/ 	.word	0xffffffff


	//   ....[28]....
        /*0304*/ 	.word	0xffffffff


	//   ....[29]....
        /*0308*/ 	.word	0xffffffff


	//   ....[30]....
        /*030c*/ 	.word	0xffffffff


	//   ....[31]....
        /*0310*/ 	.word	0xffffffff


	//   ....[32]....
        /*0314*/ 	.word	0xffffffff


	//   ....[33]....
        /*0318*/ 	.word	0xffffffff


	//   ....[34]....
        /*031c*/ 	.word	0xffffffff


	//   ....[35]....
        /*0320*/ 	.word	0xffffffff


	//   ....[36]....
        /*0324*/ 	.word	0xffffffff


	//   ....[37]....
        /*0328*/ 	.word	0xffffffff


	//   ....[38]....
        /*032c*/ 	.word	0xffffffff


	//   ....[39]....
        /*0330*/ 	.word	0xffffffff


	//   ....[40]....
        /*0334*/ 	.word	0xffffffff


	//   ....[41]....
        /*0338*/ 	.word	0xffffffff


	//   ....[42]....
        /*033c*/ 	.word	0xffffffff


	//   ....[43]....
        /*0340*/ 	.word	0xffffffff


	//   ....[44]....
        /*0344*/ 	.word	0xffffffff


	//   ....[45]....
        /*0348*/ 	.word	0xffffffff


	//   ....[46]....
        /*034c*/ 	.word	0xffffffff


	//   ....[47]....
        /*0350*/ 	.word	0xffffffff


	//   ....[48]....
        /*0354*/ 	.word	0xffffffff


	//   ....[49]....
        /*0358*/ 	.word	0xffffffff


	//   ....[50]....
        /*035c*/ 	.word	0xffffffff


	//   ....[51]....
        /*0360*/ 	.word	0xffffffff


	//   ....[52]....
        /*0364*/ 	.word	0xffffffff


	//   ....[53]....
        /*0368*/ 	.word	0xffffffff


	//   ....[54]....
        /*036c*/ 	.word	0xffffffff


	//   ....[55]....
        /*0370*/ 	.word	0xffffffff


	//   ....[56]....
        /*0374*/ 	.word	0xffffffff


	//   ....[57]....
        /*0378*/ 	.word	0xffffffff


	//   ....[58]....
        /*037c*/ 	.word	0xffffffff


	//   ....[59]....
        /*0380*/ 	.word	0xffffffff


	//   ....[60]....
        /*0384*/ 	.word	0xffffffff


	//   ....[61]....
        /*0388*/ 	.word	0xffffffff


	//   ....[62]....
        /*038c*/ 	.word	0xffffffff


	//   ....[63]....
        /*0390*/ 	.word	0xffffffff


	//   ....[64]....
        /*0394*/ 	.word	0xffffffff


	//   ....[65]....
        /*0398*/ 	.word	0xffffffff


	//   ....[66]....
        /*039c*/ 	.word	0xffffffff


	//   ....[67]....
        /*03a0*/ 	.word	0xffffffff


	//   ....[68]....
        /*03a4*/ 	.word	0xffffffff


	//   ....[69]....
        /*03a8*/ 	.word	0xffffffff


	//   ....[70]....
        /*03ac*/ 	.word	0xffffffff


	//   ....[71]....
        /*03b0*/ 	.word	0xffffffff


	//   ....[72]....
        /*03b4*/ 	.word	0xffffffff


	//   ....[73]....
        /*03b8*/ 	.word	0xffffffff


	//   ....[74]....
        /*03bc*/ 	.word	0xffffffff


	//   ....[75]....
        /*03c0*/ 	.word	0xffffffff


	//   ....[76]....
        /*03c4*/ 	.word	0xffffffff


	//   ....[77]....
        /*03c8*/ 	.word	0xffffffff


	//   ....[78]....
        /*03cc*/ 	.word	0xffffffff


	//   ....[79]....
        /*03d0*/ 	.word	0xffffffff


	//   ....[80]....
        /*03d4*/ 	.word	0xffffffff


	//   ....[81]....
        /*03d8*/ 	.word	0xffffffff


	//   ....[82]....
        /*03dc*/ 	.word	0xffffffff


	//   ....[83]....
        /*03e0*/ 	.word	0xffffffff


	//   ....[84]....
        /*03e4*/ 	.word	0xffffffff


	//   ....[85]....
        /*03e8*/ 	.word	0xffffffff


	//   ....[86]....
        /*03ec*/ 	.word	0xffffffff


	//   ....[87]....
        /*03f0*/ 	.word	0xffffffff


	//   ....[88]....
        /*03f4*/ 	.word	0xffffffff


	//   ....[89]....
        /*03f8*/ 	.word	0xffffffff


	//   ....[90]....
        /*03fc*/ 	.word	0xffffffff


	//   ....[91]....
        /*0400*/ 	.word	0xffffffff


	//   ....[92]....
        /*0404*/ 	.word	0xffffffff


	//   ....[93]....
        /*0408*/ 	.word	0xffffffff


	//   ....[94]....
        /*040c*/ 	.word	0xffffffff


	//   ....[95]....
        /*0410*/ 	.word	0xffffffff


	//   ....[96]....
        /*0414*/ 	.word	0xffffffff


	//   ....[97]....
        /*0418*/ 	.word	0xffffffff


	//   ....[98]....
        /*041c*/ 	.word	0xffffffff


	//   ....[99]....
        /*0420*/ 	.word	0xffffffff


	//   ....[100]....
        /*0424*/ 	.word	0xffffffff


	//   ....[101]....
        /*0428*/ 	.word	0xffffffff


	//   ....[102]....
        /*042c*/ 	.word	0xffffffff


	//   ....[103]....
        /*0430*/ 	.word	0xffffffff


	//   ....[104]....
        /*0434*/ 	.word	0xffffffff


	//   ....[105]....
        /*0438*/ 	.word	0xffffffff


	//   ....[106]....
        /*043c*/ 	.word	0xffffffff


	//   ....[107]....
        /*0440*/ 	.word	0xffffffff


	//   ....[108]....
        /*0444*/ 	.word	0xffffffff


	//   ....[109]....
        /*0448*/ 	.word	0xffffffff


	//   ....[110]....
        /*044c*/ 	.word	0xffffffff


	//   ....[111]....
        /*0450*/ 	.word	0xffffffff


	//   ....[112]....
        /*0454*/ 	.word	0xffffffff


	//   ....[113]....
        /*0458*/ 	.word	0xffffffff


	//   ....[114]....
        /*045c*/ 	.word	0xffffffff


	//   ....[115]....
        /*0460*/ 	.word	0xffffffff


	//   ....[116]....
        /*0464*/ 	.word	0xffffffff


	//   ....[117]....
        /*0468*/ 	.word	0xffffffff


	//   ....[118]....
        /*046c*/ 	.word	0xffffffff


	//   ....[119]....
        /*0470*/ 	.word	0xffffffff


	//   ....[120]....
        /*0474*/ 	.word	0xffffffff


	//   ....[121]....
        /*0478*/ 	.word	0xffffffff


	//   ....[122]....
        /*047c*/ 	.word	0xffffffff


	//   ....[123]....
        /*0480*/ 	.word	0xffffffff


	//   ....[124]....
        /*0484*/ 	.word	0xffffffff


	//   ....[125]....
        /*0488*/ 	.word	0xffffffff


	//   ....[126]....
        /*048c*/ 	.word	0xffffffff


	//   ....[127]....
        /*0490*/ 	.word	0xffffffff


	//   ....[128]....
        /*0494*/ 	.word	0xffffffff


	//   ....[129]....
        /*0498*/ 	.word	0xffffffff


	//   ....[130]....
        /*049c*/ 	.word	0xffffffff


	//   ....[131]....
        /*04a0*/ 	.word	0xffffffff


	//   ....[132]....
        /*04a4*/ 	.word	0xffffffff


	//   ....[133]....
        /*04a8*/ 	.word	0xffffffff


	//   ....[134]....
        /*04ac*/ 	.word	0xffffffff


	//   ....[135]....
        /*04b0*/ 	.word	0xffffffff


	//   ....[136]....
        /*04b4*/ 	.word	0xffffffff


	//   ....[137]....
        /*04b8*/ 	.word	0xffffffff


	//   ....[138]....
        /*04bc*/ 	.word	0xffffffff


	//   ....[139]....
        /*04c0*/ 	.word	0xffffffff


	//   ....[140]....
        /*04c4*/ 	.word	0xffffffff


	//   ....[141]....
        /*04c8*/ 	.word	0xffffffff


	//   ....[142]....
        /*04cc*/ 	.word	0xffffffff


	//   ....[143]....
        /*04d0*/ 	.word	0xffffffff


	//   ....[144]....
        /*04d4*/ 	.word	0xffffffff


	//   ....[145]....
        /*04d8*/ 	.word	0xffffffff


	//   ....[146]....
        /*04dc*/ 	.word	0xffffffff


	//   ....[147]....
        /*04e0*/ 	.word	0xffffffff


	//   ....[148]....
        /*04e4*/ 	.word	0xffffffff


	//   ....[149]....
        /*04e8*/ 	.word	0xffffffff


	//   ....[150]....
        /*04ec*/ 	.word	0xffffffff


	//   ....[151]....
        /*04f0*/ 	.word	0xffffffff


	//   ....[152]....
        /*04f4*/ 	.word	0xffffffff


	//   ....[153]....
        /*04f8*/ 	.word	0xffffffff


	//   ....[154]....
        /*04fc*/ 	.word	0xffffffff


	//   ....[155]....
        /*0500*/ 	.word	0xffffffff


	//   ....[156]....
        /*0504*/ 	.word	0xffffffff


	//   ....[157]....
        /*0508*/ 	.word	0xffffffff


	//   ....[158]....
        /*050c*/ 	.word	0xffffffff


	//   ....[159]....
        /*0510*/ 	.word	0xffffffff


	//   ....[160]....
        /*0514*/ 	.word	0xffffffff


	//   ....[161]....
        /*0518*/ 	.word	0xffffffff


	//   ....[162]....
        /*051c*/ 	.word	0xffffffff


	//   ....[163]....
        /*0520*/ 	.word	0xffffffff


	//   ....[164]....
        /*0524*/ 	.word	0xffffffff


	//   ....[165]....
        /*0528*/ 	.word	0xffffffff


	//   ....[166]....
        /*052c*/ 	.word	0xffffffff


	//   ....[167]....
        /*0530*/ 	.word	0xffffffff


	//   ....[168]....
        /*0534*/ 	.word	0xffffffff


	//   ....[169]....
        /*0538*/ 	.word	0xffffffff


	//   ....[170]....
        /*053c*/ 	.word	0xffffffff


	//   ....[171]....
        /*0540*/ 	.word	0xffffffff


	//   ....[172]....
        /*0544*/ 	.word	0xffffffff


	//   ....[173]....
        /*0548*/ 	.word	0xffffffff


	//   ....[174]....
        /*054c*/ 	.word	0xffffffff


	//   ....[175]....
        /*0550*/ 	.word	0xffffffff


	//   ....[176]....
        /*0554*/ 	.word	0xffffffff


	//   ....[177]....
        /*0558*/ 	.word	0xffffffff


	//   ....[178]....
        /*055c*/ 	.word	0xffffffff


	//   ....[179]....
        /*0560*/ 	.word	0xffffffff


	//   ....[180]....
        /*0564*/ 	.word	0xffffffff


	//   ....[181]....
        /*0568*/ 	.word	0xffffffff


	//   ....[182]....
        /*056c*/ 	.word	0xffffffff


	//   ....[183]....
        /*0570*/ 	.word	0xffffffff


	//   ....[184]....
        /*0574*/ 	.word	0xffffffff


	//   ....[185]....
        /*0578*/ 	.word	0x0500000f


	//   ....[186]....
        /*057c*/ 	.word	0x0500000f


	//   ....[187]....
        /*0580*/ 	.word	0x0500000f


	//   ....[188]....
        /*0584*/ 	.word	0x0500000f


	//   ....[189]....
        /*0588*/ 	.word	0x0500000f


	//   ....[190]....
        /*058c*/ 	.word	0x0500000f


	//   ....[191]....
        /*0590*/ 	.word	0x0500000f


	//   ....[192]....
        /*0594*/ 	.word	0x0500000f


	//   ....[193]....
        /*0598*/ 	.word	0x0500000f


	//   ....[194]....
        /*059c*/ 	.word	0x0500000f


	//   ....[195]....
        /*05a0*/ 	.word	0x0500000f


	//   ....[196]....
        /*05a4*/ 	.word	0x0500000f


	//   ....[197]....
        /*05a8*/ 	.word	0x0500000f


	//   ....[198]....
        /*05ac*/ 	.word	0x0500000f


	//   ....[199]....
        /*05b0*/ 	.word	0x0500000f


	//   ....[200]....
        /*05b4*/ 	.word	0x0500000f


	//   ....[201]....
        /*05b8*/ 	.word	0x0500000f


	//   ....[202]....
        /*05bc*/ 	.word	0x0500000f


	//   ....[203]....
        /*05c0*/ 	.word	0x0500000f


	//   ....[204]....
        /*05c4*/ 	.word	0x0500000f


	//   ....[205]....
        /*05c8*/ 	.word	0x0500000f


	//   ....[206]....
        /*05cc*/ 	.word	0x0500000f


	//   ....[207]....
        /*05d0*/ 	.word	0x0500000f


	//   ....[208]....
        /*05d4*/ 	.word	0x0500000f


	//   ....[209]....
        /*05d8*/ 	.word	0x0500000f


	//   ....[210]....
        /*05dc*/ 	.word	0x0500000f


	//   ....[211]....
        /*05e0*/ 	.word	0x0500000f


	//   ....[212]....
        /*05e4*/ 	.word	0x0500000f


	//   ....[213]....
        /*05e8*/ 	.word	0x0500000f


	//   ....[214]....
        /*05ec*/ 	.word	0x0500000f


	//   ....[215]....
        /*05f0*/ 	.word	0x0500000f


	//   ....[216]....
        /*05f4*/ 	.word	0x0500000f


	//   ....[217]....
        /*05f8*/ 	.word	0x0500000f


	//   ....[218]....
        /*05fc*/ 	.word	0x0500000f


	//   ....[219]....
        /*0600*/ 	.word	0x0500000f


	//   ....[220]....
        /*0604*/ 	.word	0x0500000f


	//   ....[221]....
        /*0608*/ 	.word	0x0500000f


	//   ....[222]....
        /*060c*/ 	.word	0x0500000f


	//   ....[223]....
        /*0610*/ 	.word	0x0500000f


	//   ....[224]....
        /*0614*/ 	.word	0x0500000f


	//   ....[225]....
        /*0618*/ 	.word	0x0500000f


	//   ....[226]....
        /*061c*/ 	.word	0x0500000f


	//   ....[227]....
        /*0620*/ 	.word	0x0500000f


	//   ....[228]....
        /*0624*/ 	.word	0x0500000f


	//   ....[229]....
        /*0628*/ 	.word	0x0500000f


	//   ....[230]....
        /*062c*/ 	.word	0x0500000f


	//   ....[231]....
        /*0630*/ 	.word	0x0500000f


	//   ....[232]....
        /*0634*/ 	.word	0x0500000f


	//   ....[233]....
        /*0638*/ 	.word	0x0500000f


	//   ....[234]....
        /*063c*/ 	.word	0x0500000f


	//   ....[235]....
        /*0640*/ 	.word	0x0500000f


	//   ....[236]....
        /*0644*/ 	.word	0x0500000f


	//   ....[237]....
        /*0648*/ 	.word	0x0500000f


	//   ....[238]....
        /*064c*/ 	.word	0x0500000f


	//   ....[239]....
        /*0650*/ 	.word	0x0500000f


	//   ....[240]....
        /*0654*/ 	.word	0x0500000f


	//   ....[241]....
        /*0658*/ 	.word	0x0500000f


	//   ....[242]....
        /*065c*/ 	.word	0x0500000f


	//   ....[243]....
        /*0660*/ 	.word	0x0500000f


	//   ....[244]....
        /*0664*/ 	.word	0x0500000f


	//   ....[245]....
        /*0668*/ 	.word	0x0500000f


	//   ....[246]....
        /*066c*/ 	.word	0x0500000f


	//   ....[247]....
        /*0670*/ 	.word	0x0500000f


	//   ....[248]....
        /*0674*/ 	.word	0x0500000f


	//   ....[249]....
        /*0678*/ 	.word	0x0500000f


	//   ....[250]....
        /*067c*/ 	.word	0x0500000f


	//   ....[251]....
        /*0680*/ 	.word	0x0500000f


	//   ....[252]....
        /*0684*/ 	.word	0x0500000f


	//   ....[253]....
        /*0688*/ 	.word	0x0500000f


	//   ....[254]....
        /*068c*/ 	.word	0x0500000f


	//   ....[255]....
        /*0690*/ 	.word	0x0500000f


	//   ....[0]....
        /*0694*/ 	.word	0x0500000f


	//   ....[1]....
        /*0698*/ 	.word	0x0500000f


	//   ....[2]....
        /*069c*/ 	.word	0x0500000f


	//   ....[3]....
        /*06a0*/ 	.word	0x0500000f


	//   ....[4]....
        /*06a4*/ 	.word	0x0500000f


	//   ....[5]....
        /*06a8*/ 	.word	0x0500000f


	//   ....[6]....
        /*06ac*/ 	.word	0x0500000f


	//   ....[7]....
        /*06b0*/ 	.word	0x0500000f


	//   ....[8]....
        /*06b4*/ 	.word	0x0500000f


	//   ....[9]....
        /*06b8*/ 	.word	0x0500000f


	//   ....[10]....
        /*06bc*/ 	.word	0x0500000f


	//   ....[11]....
        /*06c0*/ 	.word	0x0500000f


	//   ....[12]....
        /*06c4*/ 	.word	0x0500000f


	//   ....[13]....
        /*06c8*/ 	.word	0x0500000f


	//   ....[14]....
        /*06cc*/ 	.word	0x0500000f


	//   ....[15]....
        /*06d0*/ 	.word	0x0500000f


	//   ....[16]....
        /*06d4*/ 	.word	0x0500000f


	//   ....[17]....
        /*06d8*/ 	.word	0x0500000f


	//   ....[18]....
        /*06dc*/ 	.word	0x0500000f


	//   ....[19]....
        /*06e0*/ 	.word	0x0500000f


	//   ....[20]....
        /*06e4*/ 	.word	0x0500000f


	//   ....[21]....
        /*06e8*/ 	.word	0x0500000f


	//   ....[22]....
        /*06ec*/ 	.word	0x0500000f


	//   ....[23]....
        /*06f0*/ 	.word	0x0500000f


	//   ....[24]....
        /*06f4*/ 	.word	0x0500000f


	//   ....[25]....
        /*06f8*/ 	.word	0x0500000f


	//   ....[26]....
        /*06fc*/ 	.word	0x0500000f


	//   ....[27]....
        /*0700*/ 	.word	0x0500000f


	//   ....[28]....
        /*0704*/ 	.word	0x0500000f


	//   ....[29]....
        /*0708*/ 	.word	0x0500000f


	//   ....[30]....
        /*070c*/ 	.word	0x0500000f


	//   ....[31]....
        /*0710*/ 	.word	0x0500000f


	//   ....[32]....
        /*0714*/ 	.word	0x0500000f


	//   ....[33]....
        /*0718*/ 	.word	0x0500000f


	//   ....[34]....
        /*071c*/ 	.word	0x0500000f


	//   ....[35]....
        /*0720*/ 	.word	0x0500000f


	//   ....[36]....
        /*0724*/ 	.word	0x0500000f


	//   ....[37]....
        /*0728*/ 	.word	0x0500000f


	//   ....[38]....
        /*072c*/ 	.word	0x0500000f


	//   ....[39]....
        /*0730*/ 	.word	0x0500000f


	//   ....[40]....
        /*0734*/ 	.word	0x0500000f


	//----- nvinfo : EIATTR_COOP_GROUP_INSTR_OFFSETS
	.align		4
.L_232:
        /*0738*/ 	.byte	0x04, 0x28
        /*073a*/ 	.short	(.L_234 - .L_233)


	//   ....[0]....
.L_233:
        /*073c*/ 	.word	0x00000060


	//   ....[1]....
        /*0740*/ 	.word	0x00000140


	//   ....[2]....
        /*0744*/ 	.word	0x00000190


	//   ....[3]....
        /*0748*/ 	.word	0x000003c0


	//   ....[4]....
        /*074c*/ 	.word	0x00000520


	//   ....[5]....
        /*0750*/ 	.word	0x00000640


	//   ....[6]....
        /*0754*/ 	.word	0x000007a0


	//   ....[7]....
        /*0758*/ 	.word	0x00003a50


	//   ....[8]....
        /*075c*/ 	.word	0x00003a60


	//   ....[9]....
        /*0760*/ 	.word	0x000050d0


	//   ....[10]....
        /*0764*/ 	.word	0x000050e0


	//   ....[11]....
        /*0768*/ 	.word	0x000072a0


	//   ....[12]....
        /*076c*/ 	.word	0x000072b0


	//   ....[13]....
        /*0770*/ 	.word	0x00008a80


	//   ....[14]....
        /*0774*/ 	.word	0x00008a90


	//   ....[15]....
        /*0778*/ 	.word	0x0000a460


	//   ....[16]....
        /*077c*/ 	.word	0x0000a470


	//   ....[17]....
        /*0780*/ 	.word	0x0000a700


	//   ....[18]....
        /*0784*/ 	.word	0x0000a710


	//   ....[19]....
        /*0788*/ 	.word	0x0000ac70


	//   ....[20]....
        /*078c*/ 	.word	0x0000ac80


	//   ....[21]....
        /*0790*/ 	.word	0x0000ae00


	//   ....[22]....
        /*0794*/ 	.word	0x0000ae20


	//   ....[23]....
        /*0798*/ 	.word	0x0000b7a0


	//   ....[24]....
        /*079c*/ 	.word	0x0000bea0


	//   ....[25]....
        /*07a0*/ 	.word	0x0000beb0


	//   ....[26]....
        /*07a4*/ 	.word	0x0000bec0


	//   ....[27]....
        /*07a8*/ 	.word	0x0000bed0


	//   ....[28]....
        /*07ac*/ 	.word	0x0000c740


	//   ....[29]....
        /*07b0*/ 	.word	0x0000c750


	//   ....[30]....
        /*07b4*/ 	.word	0x0000c760


	//   ....[31]....
        /*07b8*/ 	.word	0x0000c770


	//   ....[32]....
        /*07bc*/ 	.word	0x0000f850


	//   ....[33]....
        /*07c0*/ 	.word	0x0000f860


	//   ....[34]....
        /*07c4*/ 	.word	0x0000f870


	//   ....[35]....
        /*07c8*/ 	.word	0x0000f880


	//   ....[36]....
        /*07cc*/ 	.word	0x0000ff30


	//   ....[37]....
        /*07d0*/ 	.word	0x0000ff40


	//   ....[38]....
        /*07d4*/ 	.word	0x0000ff50


	//   ....[39]....
        /*07d8*/ 	.word	0x0000ff60


	//   ....[40]....
        /*07dc*/ 	.word	0x000139e0


	//   ....[41]....
        /*07e0*/ 	.word	0x00013c10


	//   ....[42]....
        /*07e4*/ 	.word	0x00014940


	//   ....[43]....
        /*07e8*/ 	.word	0x00014a50


	//   ....[44]....
        /*07ec*/ 	.word	0x00014fc0


	//   ....[45]....
        /*07f0*/ 	.word	0x00015090


	//   ....[46]....
        /*07f4*/ 	.word	0x00016ea0


	//   ....[47]....
        /*07f8*/ 	.word	0x000170b0


	//   ....[48]....
        /*07fc*/ 	.word	0x00017f00


	//   ....[49]....
        /*0800*/ 	.word	0x00018020


	//   ....[50]....
        /*0804*/ 	.word	0x000185e0


	//   ....[51]....
        /*0808*/ 	.word	0x00018660


	//   ....[52]....
        /*080c*/ 	.word	0x0001a6a0


	//   ....[53]....
        /*0810*/ 	.word	0x0001a6b0


	//   ....[54]....
        /*0814*/ 	.word	0x0001a6f0


	//   ....[55]....
        /*0818*/ 	.word	0x0001a700


	//   ....[56]....
        /*081c*/ 	.word	0x0001c4f0


	//   ....[57]....
        /*0820*/ 	.word	0x0001c6b0


	//   ....[58]....
        /*0824*/ 	.word	0x0001d510


	//   ....[59]....
        /*0828*/ 	.word	0x0001d620


	//   ....[60]....
        /*082c*/ 	.word	0x0001dbe0


	//   ....[61]....
        /*0830*/ 	.word	0x0001dc40


	//   ....[62]....
        /*0834*/ 	.word	0x0001ed60


	//   ....[63]....
        /*0838*/ 	.word	0x0001ede0


	//   ....[64]....
        /*083c*/ 	.word	0x0001ee00


	//   ....[65]....
        /*0840*/ 	.word	0x0001ee10


	//   ....[66]....
        /*0844*/ 	.word	0x0001feb0


	//   ....[67]....
        /*0848*/ 	.word	0x0001fef0


	//   ....[68]....
        /*084c*/ 	.word	0x0001ff30


	//   ....[69]....
        /*0850*/ 	.word	0x0001ff70


	//   ....[70]....
        /*0854*/ 	.word	0x00020510


	//   ....[71]....
        /*0858*/ 	.word	0x00020520


	//   ....[72]....
        /*085c*/ 	.word	0x000205e0


	//   ....[73]....
        /*0860*/ 	.word	0x00020600


	//   ....[74]....
        /*0864*/ 	.word	0x000206c0


	//   ....[75]....
        /*0868*/ 	.word	0x000206e0


	//   ....[76]....
        /*086c*/ 	.word	0x000207b0


	//   ....[77]....
        /*0870*/ 	.word	0x000207d0


	//   ....[78]....
        /*0874*/ 	.word	0x00020ff0


	//   ....[79]....
        /*0878*/ 	.word	0x00021010


	//   ....[80]....
        /*087c*/ 	.word	0x000210d0


	//   ....[81]....
        /*0880*/ 	.word	0x000210f0


	//   ....[82]....
        /*0884*/ 	.word	0x000211b0


	//   ....[83]....
        /*0888*/ 	.word	0x000211d0


	//   ....[84]....
        /*088c*/ 	.word	0x000212a0


	//   ....[85]....
        /*0890*/ 	.word	0x000212c0


	//   ....[86]....
        /*0894*/ 	.word	0x00021410


	//   ....[87]....
        /*0898*/ 	.word	0x000215c0


	//   ....[88]....
        /*089c*/ 	.word	0x000215f0


	//   ....[89]....
        /*08a0*/ 	.word	0x00021620


	//   ....[90]....
        /*08a4*/ 	.word	0x00021650


	//   ....[91]....
        /*08a8*/ 	.word	0x00021680


	//   ....[92]....
        /*08ac*/ 	.word	0x000216b0


	//   ....[93]....
        /*08b0*/ 	.word	0x00021820


	//   ....[94]....
        /*08b4*/ 	.word	0x00021850


	//   ....[95]....
        /*08b8*/ 	.word	0x00021880


	//   ....[96]....
        /*08bc*/ 	.word	0x000218b0


	//   ....[97]....
        /*08c0*/ 	.word	0x000218e0


	//   ....[98]....
        /*08c4*/ 	.word	0x00021910


	//   ....[99]....
        /*08c8*/ 	.word	0x000219a0


	//   ....[100]....
        /*08cc*/ 	.word	0x00021a00


	//   ....[101]....
        /*08d0*/ 	.word	0x00021a90


	//   ....[102]....
        /*08d4*/ 	.word	0x00022b30


	//   ....[103]....
        /*08d8*/ 	.word	0x00024ea0


	//   ....[104]....
        /*08dc*/ 	.word	0x00024ec0


	//   ....[105]....
        /*08e0*/ 	.word	0x00024f70


	//   ....[106]....
        /*08e4*/ 	.word	0x00024f90


	//   ....[107]....
        /*08e8*/ 	.word	0x00025030


	//   ....[108]....
        /*08ec*/ 	.word	0x00025050


	//   ....[109]....
        /*08f0*/ 	.word	0x000250f0


	//   ....[110]....
        /*08f4*/ 	.word	0x00025110


	//   ....[111]....
        /*08f8*/ 	.word	0x000251b0


	//   ....[112]....
        /*08fc*/ 	.word	0x000251d0


	//   ....[113]....
        /*0900*/ 	.word	0x000251e0


	//   ....[114]....
        /*0904*/ 	.word	0x00025270


	//   ....[115]....
        /*0908*/ 	.word	0x00025a30


	//   ....[116]....
        /*090c*/ 	.word	0x00025a60


	//   ....[117]....
        /*0910*/ 	.word	0x00025a90


	//   ....[118]....
        /*0914*/ 	.word	0x00025b40


	//   ....[119]....
        /*0918*/ 	.word	0x00025b50


	//   ....[120]....
        /*091c*/ 	.word	0x00025c00


	//   ....[121]....
        /*0920*/ 	.word	0x00025c10


	//   ....[122]....
        /*0924*/ 	.word	0x00025cc0


	//   ....[123]....
        /*0928*/ 	.word	0x00025cd0


	//   ....[124]....
        /*092c*/ 	.word	0x00025d80


	//   ....[125]....
        /*0930*/ 	.word	0x00025d90


	//   ....[126]....
        /*0934*/ 	.word	0x00025e40


	//   ....[127]....
        /*0938*/ 	.word	0x00025e50


	//   ....[128]....
        /*093c*/ 	.word	0x00025ef0


	//   ....[129]....
        /*0940*/ 	.word	0x00025f00


	//   ....[130]....
        /*0944*/ 	.word	0x00025f10


	//   ....[131]....
        /*0948*/ 	.word	0x00026700


	//   ....[132]....
        /*094c*/ 	.word	0x00026710


	//   ....[133]....
        /*0950*/ 	.word	0x00026720


	//   ....[134]....
        /*0954*/ 	.word	0x000267b0


	//   ....[135]....
        /*0958*/ 	.word	0x000267c0


	//   ....[136]....
        /*095c*/ 	.word	0x00026820


	//   ....[137]....
        /*0960*/ 	.word	0x00026850


	//   ....[138]....
        /*0964*/ 	.word	0x00026890


	//   ....[139]....
        /*0968*/ 	.word	0x000268c0


	//   ....[140]....
        /*096c*/ 	.word	0x00026900


	//   ....[141]....
        /*0970*/ 	.word	0x00026930


	//   ....[142]....
        /*0974*/ 	.word	0x00026970


	//   ....[143]....
        /*0978*/ 	.word	0x00026bf0


	//   ....[144]....
        /*097c*/ 	.word	0x00026c10


	//   ....[145]....
        /*0980*/ 	.word	0x00026ca0


	//   ....[146]....
        /*0984*/ 	.word	0x00026cb0


	//   ....[147]....
        /*0988*/ 	.word	0x00026d20


	//   ....[148]....
        /*098c*/ 	.word	0x00026d30


	//   ....[149]....
        /*0990*/ 	.word	0x00026da0


	//   ....[150]....
        /*0994*/ 	.word	0x00026db0


	//   ....[151]....
        /*0998*/ 	.word	0x00026e20


	//   ....[152]....
        /*099c*/ 	.word	0x00026e30


	//   ....[153]....
        /*09a0*/ 	.word	0x00026e40


	//   ....[154]....
        /*09a4*/ 	.word	0x00026eb0


	//   ....[155]....
        /*09a8*/ 	.word	0x00027450


	//   ....[156]....
        /*09ac*/ 	.word	0x00027480


	//   ....[157]....
        /*09b0*/ 	.word	0x000274a0


	//   ....[158]....
        /*09b4*/ 	.word	0x000274b0


	//   ....[159]....
        /*09b8*/ 	.word	0x000274f0


	//   ....[160]....
        /*09bc*/ 	.word	0x00027510


	//   ....[161]....
        /*09c0*/ 	.word	0x00027580


	//   ....[162]....
        /*09c4*/ 	.word	0x000275a0


	//   ....[163]....
        /*09c8*/ 	.word	0x00027600


	//   ....[164]....
        /*09cc*/ 	.word	0x00027620


	//   ....[165]....
        /*09d0*/ 	.word	0x00027670


	//   ....[166]....
        /*09d4*/ 	.word	0x00027690


	//   ....[167]....
        /*09d8*/ 	.word	0x00027a80


	//   ....[168]....
        /*09dc*/ 	.word	0x00027ab0


	//   ....[169]....
        /*09e0*/ 	.word	0x00027ae0


	//   ....[170]....
        /*09e4*/ 	.word	0x00027b10


	//   ....[171]....
        /*09e8*/ 	.word	0x00027b40


	//   ....[172]....
        /*09ec*/ 	.word	0x00027b70


	//   ....[173]....
        /*09f0*/ 	.word	0x00027ba0


	//   ....[174]....
        /*09f4*/ 	.word	0x00027bd0


	//   ....[175]....
        /*09f8*/ 	.word	0x00027d50


	//   ....[176]....
        /*09fc*/ 	.word	0x00027d80


	//   ....[177]....
        /*0a00*/ 	.word	0x00027db0


	//   ....[178]....
        /*0a04*/ 	.word	0x00027de0


	//   ....[179]....
        /*0a08*/ 	.word	0x00027e10


	//   ....[180]....
        /*0a0c*/ 	.word	0x00027e40


	//   ....[181]....
        /*0a10*/ 	.word	0x00027f00


	//   ....[182]....
        /*0a14*/ 	.word	0x00027f20


	//   ....[183]....
        /*0a18*/ 	.word	0x00027f90


	//   ....[184]....
        /*0a1c*/ 	.word	0x00028630


	//   ....[185]....
        /*0a20*/ 	.word	0x00028970


	//   ....[186]....
        /*0a24*/ 	.word	0x00028a00


	//   ....[187]....
        /*0a28*/ 	.word	0x00028aa0


	//   ....[188]....
        /*0a2c*/ 	.word	0x00028b30


	//   ....[189]....
        /*0a30*/ 	.word	0x00028c20


	//   ....[190]....
        /*0a34*/ 	.word	0x00028cb0


	//   ....[191]....
        /*0a38*/ 	.word	0x00028d50


	//   ....[192]....
        /*0a3c*/ 	.word	0x00028de0


	//   ....[193]....
        /*0a40*/ 	.word	0x00028ed0


	//   ....[194]....
        /*0a44*/ 	.word	0x00028f60


	//   ....[195]....
        /*0a48*/ 	.word	0x00029000


	//   ....[196]....
        /*0a4c*/ 	.word	0x00029090


	//   ....[197]....
        /*0a50*/ 	.word	0x00029180


	//   ....[198]....
        /*0a54*/ 	.word	0x00029210


	//   ....[199]....
        /*0a58*/ 	.word	0x00029260


	//   ....[200]....
        /*0a5c*/ 	.word	0x000292b0


	//   ....[201]....
        /*0a60*/ 	.word	0x00029340


	//   ....[202]....
        /*0a64*/ 	.word	0x000293d0


	//   ....[203]....
        /*0a68*/ 	.word	0x00029420


	//   ....[204]....
        /*0a6c*/ 	.word	0x00029470


	//   ....[205]....
        /*0a70*/ 	.word	0x00029560


	//   ....[206]....
        /*0a74*/ 	.word	0x000295f0


	//   ....[207]....
        /*0a78*/ 	.word	0x00029640


	//   ....[208]....
        /*0a7c*/ 	.word	0x00029690


	//   ....[209]....
        /*0a80*/ 	.word	0x00029720


	//   ....[210]....
        /*0a84*/ 	.word	0x000297b0


	//   ....[211]....
        /*0a88*/ 	.word	0x00029800


	//   ....[212]....
        /*0a8c*/ 	.word	0x00029850


	//   ....[213]....
        /*0a90*/ 	.word	0x00029bf0


	//   ....[214]....
        /*0a94*/ 	.word	0x00029ed0


	//   ....[215]....
        /*0a98*/ 	.word	0x00029fc0


	//   ....[216]....
        /*0a9c*/ 	.word	0x0002a060


	//   ....[217]....
        /*0aa0*/ 	.word	0x0002a0c0


	//   ....[218]....
        /*0aa4*/ 	.word	0x0002a1d0


	//   ....[219]....
        /*0aa8*/ 	.word	0x0002a240


	//   ....[220]....
        /*0aac*/ 	.word	0x0002a350


	//   ....[221]....
        /*0ab0*/ 	.word	0x0002a3c0


	//   ....[222]....
        /*0ab4*/ 	.word	0x0002a4d0


	//   ....[223]....
        /*0ab8*/ 	.word	0x0002a540


	//   ....[224]....
        /*0abc*/ 	.word	0x0002a650


	//   ....[225]....
        /*0ac0*/ 	.word	0x0002a6c0


	//   ....[226]....
        /*0ac4*/ 	.word	0x0002a760


	//   ....[227]....
        /*0ac8*/ 	.word	0x0002a870


	//   ....[228]....
        /*0acc*/ 	.word	0x0002a8e0


	//   ....[229]....
        /*0ad0*/ 	.word	0x0002a940


	//   ....[230]....
        /*0ad4*/ 	.word	0x0002aa60


	//   ....[231]....
        /*0ad8*/ 	.word	0x0002aac0


	//   ....[232]....
        /*0adc*/ 	.word	0x0002abe0


	//   ....[233]....
        /*0ae0*/ 	.word	0x0002ac40


	//   ....[234]....
        /*0ae4*/ 	.word	0x0002ad60


	//   ....[235]....
        /*0ae8*/ 	.word	0x0002adc0


	//   ....[236]....
        /*0aec*/ 	.word	0x0002aee0


	//   ....[237]....
        /*0af0*/ 	.word	0x0002af40


	//   ....[238]....
        /*0af4*/ 	.word	0x0002b060


	//   ....[239]....
        /*0af8*/ 	.word	0x0002b0c0


	//   ....[240]....
        /*0afc*/ 	.word	0x0002b1d0


	//   ....[241]....
        /*0b00*/ 	.word	0x0002b230


	//   ....[242]....
        /*0b04*/ 	.word	0x0002b330


	//   ....[243]....
        /*0b08*/ 	.word	0x0002b460


	//   ....[244]....
        /*0b0c*/ 	.word	0x0002b510


	//   ....[245]....
        /*0b10*/ 	.word	0x0002b590


	//   ....[246]....
        /*0b14*/ 	.word	0x0002b670


	//   ....[247]....
        /*0b18*/ 	.word	0x0002b6d0


	//   ....[248]....
        /*0b1c*/ 	.word	0x0002b7a0


	//   ....[249]....
        /*0b20*/ 	.word	0x0002b800


	//   ....[250]....
        /*0b24*/ 	.word	0x0002b8d0


	//   ....[251]....
        /*0b28*/ 	.word	0x0002b930


	//   ....[252]....
        /*0b2c*/ 	.word	0x0002ba00


	//   ....[253]....
        /*0b30*/ 	.word	0x0002ba60


	//   ....[254]....
        /*0b34*/ 	.word	0x0002bb30


	//   ....[255]....
        /*0b38*/ 	.word	0x0002bc20


	//   ....[0]....
        /*0b3c*/ 	.word	0x0002bcc0


	//   ....[1]....
        /*0b40*/ 	.word	0x0002bd20


	//   ....[2]....
        /*0b44*/ 	.word	0x0002be10


	//   ....[3]....
        /*0b48*/ 	.word	0x0002be70


	//   ....[4]....
        /*0b4c*/ 	.word	0x0002bf50


	//   ....[5]....
        /*0b50*/ 	.word	0x0002bfb0


	//   ....[6]....
        /*0b54*/ 	.word	0x0002c090


	//   ....[7]....
        /*0b58*/ 	.word	0x0002c0f0


	//   ....[8]....
        /*0b5c*/ 	.word	0x0002c1d0


	//   ....[9]....
        /*0b60*/ 	.word	0x0002c230


	//   ....[10]....
        /*0b64*/ 	.word	0x0002c300


	//   ....[11]....
        /*0b68*/ 	.word	0x0002c430


	//   ....[12]....
        /*0b6c*/ 	.word	0x0002c530


	//   ....[13]....
        /*0b70*/ 	.word	0x0002c5c0


	//   ....[14]....
        /*0b74*/ 	.word	0x0002c690


	//   ....[15]....
        /*0b78*/ 	.word	0x0002c6f0


	//   ....[16]....
        /*0b7c*/ 	.word	0x0002c7c0


	//   ....[17]....
        /*0b80*/ 	.word	0x0002c820


	//   ....[18]....
        /*0b84*/ 	.word	0x0002c900


	//   ....[19]....
        /*0b88*/ 	.word	0x0002c960


	//   ....[20]....
        /*0b8c*/ 	.word	0x0002ca30


	//   ....[21]....
        /*0b90*/ 	.word	0x0002ca90


	//   ....[22]....
        /*0b94*/ 	.word	0x0002cb50


	//   ....[23]....
        /*0b98*/ 	.word	0x0002cbe0


	//   ....[24]....
        /*0b9c*/ 	.word	0x0002cc80


	//   ....[25]....
        /*0ba0*/ 	.word	0x0002cda0


	//   ....[26]....
        /*0ba4*/ 	.word	0x0002ce10


	//   ....[27]....
        /*0ba8*/ 	.word	0x0002ce80


	//   ....[28]....
        /*0bac*/ 	.word	0x0002cef0


	//   ....[29]....
        /*0bb0*/ 	.word	0x0002cf60


	//   ....[30]....
        /*0bb4*/ 	.word	0x0002cfe0


	//   ....[31]....
        /*0bb8*/ 	.word	0x0002d070


	//   ....[32]....
        /*0bbc*/ 	.word	0x0002d100


	//   ....[33]....
        /*0bc0*/ 	.word	0x0002d170


	//   ....[34]....
        /*0bc4*/ 	.word	0x0002d1e0


	//   ....[35]....
        /*0bc8*/ 	.word	0x0002d250


	//   ....[36]....
        /*0bcc*/ 	.word	0x0002d2d0


	//   ....[37]....
        /*0bd0*/ 	.word	0x0002d340


	//   ....[38]....
        /*0bd4*/ 	.word	0x0002d3e0


	//   ....[39]....
        /*0bd8*/ 	.word	0x0002d470


	//   ....[40]....
        /*0bdc*/ 	.word	0x0002d590


	//----- nvinfo : EIATTR_REG_RECONFIG
	.align		4
.L_234:
        /*0be0*/ 	.byte	0x01, 0x54
	.zero		2


	//----- nvinfo : EIATTR_SYSCALL_OFFSETS
	.align		4
        /*0be4*/ 	.byte	0x04, 0x46
        /*0be6*/ 	.short	(.L_236 - .L_235)


	//   ....[0]....
.L_235:
        /*0be8*/ 	.word	0x00001e00


	//   ....[1]....
        /*0bec*/ 	.word	0x00001f50


	//   ....[2]....
        /*0bf0*/ 	.word	0x0000b940


	//   ....[3]....
        /*0bf4*/ 	.word	0x0000bc60


	//   ....[4]....
        /*0bf8*/ 	.word	0x000243c0


	//   ....[5]....
        /*0bfc*/ 	.word	0x00024510


	//   ....[6]....
        /*0c00*/ 	.word	0x00024600


	//   ....[7]....
        /*0c04*/ 	.word	0x00025630


	//----- nvinfo : EIATTR_MBARRIER_INSTR_OFFSETS
	.align		4
.L_236:
        /*0c08*/ 	.byte	0x04, 0x39
        /*0c0a*/ 	.short	(.L_238 - .L_237)


	//   ....[0]....
.L_237:
        /*0c0c*/ 	.word	0x00000270
        /*0c10*/ 	.word	0x000000ff
        /*0c14*/ 	.word	0x0002a800
        /*0c18*/ 	.short	0x0100
        /*0c1a*/ 	.byte	0x08
	.zero		1


	//   ....[1]....
        /*0c1c*/ 	.word	0x00000280
        /*0c20*/ 	.word	0x000000ff
        /*0c24*/ 	.word	0x0002a820
        /*0c28*/ 	.short	0x0100
        /*0c2a*/ 	.byte	0x08
	.zero		1


	//   ....[2]....
        /*0c2c*/ 	.word	0x00000370
        /*0c30*/ 	.word	0x000000ff
        /*0c34*/ 	.word	0x0002a830
        /*0c38*/ 	.short	0x0100
        /*0c3a*/ 	.byte	0x08
	.zero		1


	//   ....[3]....
        /*0c3c*/ 	.word	0x00000380
        /*0c40*/ 	.word	0x000000ff
        /*0c44*/ 	.word	0x0002a840
        /*0c48*/ 	.short	0x0100
        /*0c4a*/ 	.byte	0x08
	.zero		1


	//   ....[4]....
        /*0c4c*/ 	.word	0x00000390
        /*0c50*/ 	.word	0x000000ff
        /*0c54*/ 	.word	0x0002a838
        /*0c58*/ 	.short	0x0100
        /*0c5a*/ 	.byte	0x08
	.zero		1


	//   ....[5]....
        /*0c5c*/ 	.word	0x000003a0
        /*0c60*/ 	.word	0x000000ff
        /*0c64*/ 	.word	0x0002a848
        /*0c68*/ 	.short	0x0100
        /*0c6a*/ 	.byte	0x08
	.zero		1


	//   ....[6]....
        /*0c6c*/ 	.word	0x000004d0
        /*0c70*/ 	.word	0x000000ff
        /*0c74*/ 	.word	0x0002a850
        /*0c78*/ 	.short	0x0100
        /*0c7a*/ 	.byte	0x08
	.zero		1


	//   ....[7]....
        /*0c7c*/ 	.word	0x000004e0
        /*0c80*/ 	.word	0x000000ff
        /*0c84*/ 	.word	0x0002a860
        /*0c88*/ 	.short	0x0100
        /*0c8a*/ 	.byte	0x08
	.zero		1


	//   ....[8]....
        /*0c8c*/ 	.word	0x000004f0
        /*0c90*/ 	.word	0x000000ff
        /*0c94*/ 	.word	0x0002a858
        /*0c98*/ 	.short	0x0100
        /*0c9a*/ 	.byte	0x08
	.zero		1


	//   ....[9]....
        /*0c9c*/ 	.word	0x00000500
        /*0ca0*/ 	.word	0x000000ff
        /*0ca4*/ 	.word	0x0002a868
        /*0ca8*/ 	.short	0x0100
        /*0caa*/ 	.byte	0x08
	.zero		1


	//   ....[10]....
        /*0cac*/ 	.word	0x000005f0
        /*0cb0*/ 	.word	0x000000ff
        /*0cb4*/ 	.word	0x0002a870
        /*0cb8*/ 	.short	0x0100
        /*0cba*/ 	.byte	0x06
	.zero		1


	//   ....[11]....
        /*0cbc*/ 	.word	0x00000600
        /*0cc0*/ 	.word	0x000000ff
        /*0cc4*/ 	.word	0x0002a880
        /*0cc8*/ 	.short	0x0100
        /*0cca*/ 	.byte	0x06
	.zero		1


	//   ....[12]....
        /*0ccc*/ 	.word	0x00000610
        /*0cd0*/ 	.word	0x000000ff
        /*0cd4*/ 	.word	0x0002a878
        /*0cd8*/ 	.short	0x0100
        /*0cda*/ 	.byte	0x06
	.zero		1


	//   ....[13]....
        /*0cdc*/ 	.word	0x00000620
        /*0ce0*/ 	.word	0x000000ff
        /*0ce4*/ 	.word	0x0002a888
        /*0ce8*/ 	.short	0x0100
        /*0cea*/ 	.byte	0x06
	.zero		1


	//   ....[14]....
        /*0cec*/ 	.word	0x00000750
        /*0cf0*/ 	.word	0x000000ff
        /*0cf4*/ 	.word	0x0002a890
        /*0cf8*/ 	.short	0x0100
        /*0cfa*/ 	.byte	0x08
	.zero		1


	//   ....[15]....
        /*0cfc*/ 	.word	0x00000760
        /*0d00*/ 	.word	0x000000ff
        /*0d04*/ 	.word	0x0002a8a0
        /*0d08*/ 	.short	0x0100
        /*0d0a*/ 	.byte	0x08
	.zero		1


	//   ....[16]....
        /*0d0c*/ 	.word	0x00000770
        /*0d10*/ 	.word	0x000000ff
        /*0d14*/ 	.word	0x0002a898
        /*0d18*/ 	.short	0x0100
        /*0d1a*/ 	.byte	0x08
	.zero		1


	//   ....[17]....
        /*0d1c*/ 	.word	0x00000780
        /*0d20*/ 	.word	0x000000ff
        /*0d24*/ 	.word	0x0002a8a8
        /*0d28*/ 	.short	0x0100
        /*0d2a*/ 	.byte	0x08
	.zero		1


	//   ....[18]....
        /*0d2c*/ 	.word	0x000008b0
        /*0d30*/ 	.word	0x000000ff
        /*0d34*/ 	.word	0x0002a8b0
        /*0d38*/ 	.short	0x0100
        /*0d3a*/ 	.byte	0x08
	.zero		1


	//   ....[19]....
        /*0d3c*/ 	.word	0x000008c0
        /*0d40*/ 	.word	0x000000ff
        /*0d44*/ 	.word	0x0002a8c0
        /*0d48*/ 	.short	0x0100
        /*0d4a*/ 	.byte	0x08
	.zero		1


	//   ....[20]....
        /*0d4c*/ 	.word	0x000008d0
        /*0d50*/ 	.word	0x000000ff
        /*0d54*/ 	.word	0x0002a8b8
        /*0d58*/ 	.short	0x0100
        /*0d5a*/ 	.byte	0x08
	.zero		1


	//   ....[21]....
        /*0d5c*/ 	.word	0x000008e0
        /*0d60*/ 	.word	0x000000ff
        /*0d64*/ 	.word	0x0002a8c8
        /*0d68*/ 	.short	0x0100
        /*0d6a*/ 	.byte	0x08
	.zero		1


	//   ....[22]....
        /*0d6c*/ 	.word	0x00003a00
        /*0d70*/ 	.word	0x00000056
        /*0d74*/ 	.word	0x0002a890
        /*0d78*/ 	.short	0x010a
        /*0d7a*/ 	.byte	0x3f
	.zero		1


	//   ....[23]....
        /*0d7c*/ 	.word	0x00007240
        /*0d80*/ 	.word	0x00000056
        /*0d84*/ 	.word	0x0002a890
        /*0d88*/ 	.short	0x010a
        /*0d8a*/ 	.byte	0x3f
	.zero		1


	//   ....[24]....
        /*0d8c*/ 	.word	0x0000a2a0
        /*0d90*/ 	.word	0x00000056
        /*0d94*/ 	.word	0x0002a890
        /*0d98*/ 	.short	0x010a
        /*0d9a*/ 	.byte	0x3f
	.zero		1


	//   ....[25]....
        /*0d9c*/ 	.word	0x0000aa60
        /*0da0*/ 	.word	0x0000000b
        /*0da4*/ 	.word	0x00000000
        /*0da8*/ 	.short	0x0101
        /*0daa*/ 	.byte	0x3f
	.zero		1


	//   ....[26]....
        /*0dac*/ 	.word	0x0000aaa0
        /*0db0*/ 	.word	0x00000056
        /*0db4*/ 	.word	0x0002a8b0
        /*0db8*/ 	.short	0x010a
        /*0dba*/ 	.byte	0x3f
	.zero		1


	//   ....[27]....
        /*0dbc*/ 	.word	0x0000b050
        /*0dc0*/ 	.word	0x00000056
        /*0dc4*/ 	.word	0x00000000
        /*0dc8*/ 	.short	0x0101
        /*0dca*/ 	.byte	0x3f
	.zero		1


	//   ....[28]....
        /*0dcc*/ 	.word	0x0000b9c0
        /*0dd0*/ 	.word	0x00000012
        /*0dd4*/ 	.word	0x0002a800
        /*0dd8*/ 	.short	0x010a
        /*0dda*/ 	.byte	0x3f
	.zero		1


	//   ....[29]....
        /*0ddc*/ 	.word	0x0000ba10
        /*0de0*/ 	.word	0x00000012
        /*0de4*/ 	.word	0x0002a800
        /*0de8*/ 	.short	0x010a
        /*0dea*/ 	.byte	0x3f
	.zero		1


	//   ....[30]....
        /*0dec*/ 	.word	0x0000ce30
        /*0df0*/ 	.word	0x00000012
        /*0df4*/ 	.word	0x0002a800
        /*0df8*/ 	.short	0x010a
        /*0dfa*/ 	.byte	0x3f
	.zero		1


	//   ....[31]....
        /*0dfc*/ 	.word	0x000103d0
        /*0e00*/ 	.word	0x00000012
        /*0e04*/ 	.word	0x0002a800
        /*0e08*/ 	.short	0x010a
        /*0e0a*/ 	.byte	0x3f
	.zero		1


	//   ....[32]....
        /*0e0c*/ 	.word	0x00012f80
        /*0e10*/ 	.word	0x00000009
        /*0e14*/ 	.word	0x0002a830
        /*0e18*/ 	.short	0x010a
        /*0e1a*/ 	.byte	0x3f
	.zero		1


	//   ....[33]....
        /*0e1c*/ 	.word	0x00012fc0
        /*0e20*/ 	.word	0x00000009
        /*0e24*/ 	.word	0x0002a830
        /*0e28*/ 	.short	0x010a
        /*0e2a*/ 	.byte	0x3f
	.zero		1


	//   ....[34]....
        /*0e2c*/ 	.word	0x00013a30
        /*0e30*/ 	.word	0x00000003
        /*0e34*/ 	.word	0x00000000
        /*0e38*/ 	.short	0x0101
        /*0e3a*/ 	.byte	0x3f
	.zero		1


	//   ....[35]....
        /*0e3c*/ 	.word	0x00015e50
        /*0e40*/ 	.word	0x00000005
        /*0e44*/ 	.word	0x0002a830
        /*0e48*/ 	.short	0x010a
        /*0e4a*/ 	.byte	0x3f
	.zero		1


	//   ....[36]....
        /*0e4c*/ 	.word	0x00015ec0
        /*0e50*/ 	.word	0x00000005
        /*0e54*/ 	.word	0x0002a830
        /*0e58*/ 	.short	0x010a
        /*0e5a*/ 	.byte	0x3f
	.zero		1


	//   ....[37]....
        /*0e5c*/ 	.word	0x00016a50
        /*0e60*/ 	.word	0x0000000e
        /*0e64*/ 	.word	0x0002a850
        /*0e68*/ 	.short	0x010a
        /*0e6a*/ 	.byte	0x3f
	.zero		1


	//   ....[38]....
        /*0e6c*/ 	.word	0x00016af0
        /*0e70*/ 	.word	0x0000000e
        /*0e74*/ 	.word	0x0002a850
        /*0e78*/ 	.short	0x010a
        /*0e7a*/ 	.byte	0x3f
	.zero		1


	//   ....[39]....
        /*0e7c*/ 	.word	0x00016e60
        /*0e80*/ 	.word	0x00000005
        /*0e84*/ 	.word	0x00000000
        /*0e88*/ 	.short	0x0101
        /*0e8a*/ 	.byte	0x3f
	.zero		1


	//   ....[40]....
        /*0e8c*/ 	.word	0x00018e80
        /*0e90*/ 	.word	0x00000003
        /*0e94*/ 	.word	0x00000000
        /*0e98*/ 	.short	0x0101
        /*0e9a*/ 	.byte	0x3f
	.zero		1


	//   ....[41]....
        /*0e9c*/ 	.word	0x00019410
        /*0ea0*/ 	.word	0x0000000f
        /*0ea4*/ 	.word	0x0002a830
        /*0ea8*/ 	.short	0x010a
        /*0eaa*/ 	.byte	0x3f
	.zero		1


	//   ....[42]....
        /*0eac*/ 	.word	0x00019480
        /*0eb0*/ 	.word	0x0000000f
        /*0eb4*/ 	.word	0x0002a830
        /*0eb8*/ 	.short	0x010a
        /*0eba*/ 	.byte	0x3f
	.zero		1


	//   ....[43]....
        /*0ebc*/ 	.word	0x0001a010
        /*0ec0*/ 	.word	0x0000000a
        /*0ec4*/ 	.word	0x0002a850
        /*0ec8*/ 	.short	0x010a
        /*0eca*/ 	.byte	0x3f
	.zero		1


	//   ....[44]....
        /*0ecc*/ 	.word	0x0001a0b0
        /*0ed0*/ 	.word	0x0000000a
        /*0ed4*/ 	.word	0x0002a850
        /*0ed8*/ 	.short	0x010a
        /*0eda*/ 	.byte	0x3f
	.zero		1


	//   ....[45]....
        /*0edc*/ 	.word	0x0001af10
        /*0ee0*/ 	.word	0x00000007
        /*0ee4*/ 	.word	0x00000000
        /*0ee8*/ 	.short	0x0101
        /*0eea*/ 	.byte	0x3f
	.zero		1


	//   ....[46]....
        /*0eec*/ 	.word	0x0001b190
        /*0ef0*/ 	.word	0x0000006b
        /*0ef4*/ 	.word	0x00000000
        /*0ef8*/ 	.short	0x0101
        /*0efa*/ 	.byte	0x3f
	.zero		1


	//   ....[47]....
        /*0efc*/ 	.word	0x0001b460
        /*0f00*/ 	.word	0x0000000e
        /*0f04*/ 	.word	0x0002a830
        /*0f08*/ 	.short	0x010a
        /*0f0a*/ 	.byte	0x3f
	.zero		1


	//   ....[48]....
        /*0f0c*/ 	.word	0x0001b4d0
        /*0f10*/ 	.word	0x0000000e
        /*0f14*/ 	.word	0x0002a830
        /*0f18*/ 	.short	0x010a
        /*0f1a*/ 	.byte	0x3f
	.zero		1


	//   ....[49]....
        /*0f1c*/ 	.word	0x0001c060
        /*0f20*/ 	.word	0x0000000c
        /*0f24*/ 	.word	0x0002a850
        /*0f28*/ 	.short	0x010a
        /*0f2a*/ 	.byte	0x3f
	.zero		1


	//   ....[50]....
        /*0f2c*/ 	.word	0x0001c100
        /*0f30*/ 	.word	0x0000000c
        /*0f34*/ 	.word	0x0002a850
        /*0f38*/ 	.short	0x010a
        /*0f3a*/ 	.byte	0x3f
	.zero		1


	//   ....[51]....
        /*0f3c*/ 	.word	0x0001c510
        /*0f40*/ 	.word	0x00000003
        /*0f44*/ 	.word	0x00000000
        /*0f48*/ 	.short	0x0101
        /*0f4a*/ 	.byte	0x3f
	.zero		1


	//   ....[52]....
        /*0f4c*/ 	.word	0x0001e480
        /*0f50*/ 	.word	0x0000000b
        /*0f54*/ 	.word	0x00000000
        /*0f58*/ 	.short	0x0101
        /*0f5a*/ 	.byte	0x3f
	.zero		1


	//   ....[53]....
        /*0f5c*/ 	.word	0x0001ea60
        /*0f60*/ 	.word	0x0000000d
        /*0f64*/ 	.word	0x0002a850
        /*0f68*/ 	.short	0x010a
        /*0f6a*/ 	.byte	0x3f
	.zero		1


	//   ....[54]....
        /*0f6c*/ 	.word	0x0001eb00
        /*0f70*/ 	.word	0x0000000d
        /*0f74*/ 	.word	0x0002a850
        /*0f78*/ 	.short	0x010a
        /*0f7a*/ 	.byte	0x3f
	.zero		1


	//   ....[55]....
        /*0f7c*/ 	.word	0x0001f000
        /*0f80*/ 	.word	0x00000003
        /*0f84*/ 	.word	0x00000000
        /*0f88*/ 	.short	0x0101
        /*0f8a*/ 	.byte	0x3f
	.zero		1


	//   ....[56]....
        /*0f8c*/ 	.word	0x00020500
        /*0f90*/ 	.word	0x00000000
        /*0f94*/ 	.word	0x00000000
        /*0f98*/ 	.short	0x0101
        /*0f9a*/ 	.byte	0x3f
	.zero		1


	//   ....[57]....
        /*0f9c*/ 	.word	0x00022c10
        /*0fa0*/ 	.word	0x00000017
        /*0fa4*/ 	.word	0x0002a820
        /*0fa8*/ 	.short	0x010a
        /*0faa*/ 	.byte	0x3f
	.zero		1


	//   ....[58]....
        /*0fac*/ 	.word	0x00022ca0
        /*0fb0*/ 	.word	0x00000003
        /*0fb4*/ 	.word	0x0002a8a0
        /*0fb8*/ 	.short	0x010a
        /*0fba*/ 	.byte	0x3f
	.zero		1


	//   ....[59]....
        /*0fbc*/ 	.word	0x000230e0
        /*0fc0*/ 	.word	0x00000003
        /*0fc4*/ 	.word	0x0002a8c0
        /*0fc8*/ 	.short	0x010a
        /*0fca*/ 	.byte	0x3f
	.zero		1


	//   ....[60]....
        /*0fcc*/ 	.word	0x00023510
        /*0fd0*/ 	.word	0x0000000b
        /*0fd4*/ 	.word	0x0002a8a0
        /*0fd8*/ 	.short	0x010a
        /*0fda*/ 	.byte	0x3f
	.zero		1


	//   ....[61]....
        /*0fdc*/ 	.word	0x00023940
        /*0fe0*/ 	.word	0x0000000b
        /*0fe4*/ 	.word	0x0002a8c0
        /*0fe8*/ 	.short	0x010a
        /*0fea*/ 	.byte	0x3f
	.zero		1


	//   ....[62]....
        /*0fec*/ 	.word	0x00024c50
        /*0ff0*/ 	.word	0x00000007
        /*0ff4*/ 	.word	0x0002a840
        /*0ff8*/ 	.short	0x010a
        /*0ffa*/ 	.byte	0x3f
	.zero		1


	//   ....[63]....
        /*0ffc*/ 	.word	0x00025330
        /*1000*/ 	.word	0x00000007
        /*1004*/ 	.word	0x0002a830
        /*1008*/ 	.short	0x0107
        /*100a*/ 	.byte	0x3f
	.zero		1


	//   ....[64]....
        /*100c*/ 	.word	0x000253e0
        /*1010*/ 	.word	0x00000007
        /*1014*/ 	.word	0x0002a830
        /*1018*/ 	.short	0x0101
        /*101a*/ 	.byte	0x3f
	.zero		1


	//   ....[65]....
        /*101c*/ 	.word	0x00026070
        /*1020*/ 	.word	0x00000017
        /*1024*/ 	.word	0x0002a800
        /*1028*/ 	.short	0x0107
        /*102a*/ 	.byte	0x3f
	.zero		1


	//   ....[66]....
        /*102c*/ 	.word	0x00026180
        /*1030*/ 	.word	0x00000017
        /*1034*/ 	.word	0x0002a800
        /*1038*/ 	.short	0x0101
        /*103a*/ 	.byte	0x3f
	.zero		1


	//   ....[67]....
        /*103c*/ 	.word	0x000261a0
        /*1040*/ 	.word	0x00000017
        /*1044*/ 	.word	0x0002a820
        /*1048*/ 	.short	0x010a
        /*104a*/ 	.byte	0x3f
	.zero		1


	//   ....[68]....
        /*104c*/ 	.word	0x00026510
        /*1050*/ 	.word	0x00000005
        /*1054*/ 	.word	0x0002a840
        /*1058*/ 	.short	0x010a
        /*105a*/ 	.byte	0x3f
	.zero		1


	//   ....[69]....
        /*105c*/ 	.word	0x00026a10
        /*1060*/ 	.word	0x00000005
        /*1064*/ 	.word	0x0002a830
        /*1068*/ 	.short	0x0107
        /*106a*/ 	.byte	0x3f
	.zero		1


	//   ....[70]....
        /*106c*/ 	.word	0x00026ac0
        /*1070*/ 	.word	0x00000005
        /*1074*/ 	.word	0x0002a830
        /*1078*/ 	.short	0x0101
        /*107a*/ 	.byte	0x3f
	.zero		1


	//   ....[71]....
        /*107c*/ 	.word	0x00026b20
        /*1080*/ 	.word	0x00000005
        /*1084*/ 	.word	0x0002a860
        /*1088*/ 	.short	0x010a
        /*108a*/ 	.byte	0x3f
	.zero		1


	//   ....[72]....
        /*108c*/ 	.word	0x00026f90
        /*1090*/ 	.word	0x00000005
        /*1094*/ 	.word	0x0002a850
        /*1098*/ 	.short	0x0107
        /*109a*/ 	.byte	0x3f
	.zero		1


	//   ....[73]....
        /*109c*/ 	.word	0x000270d0
        /*10a0*/ 	.word	0x00000005
        /*10a4*/ 	.word	0x0002a850
        /*10a8*/ 	.short	0x0101
        /*10aa*/ 	.byte	0x3f
	.zero		1


	//   ....[74]....
        /*10ac*/ 	.word	0x00027360
        /*10b0*/ 	.word	0x00000000
        /*10b4*/ 	.word	0x0002a860
        /*10b8*/ 	.short	0x010a
        /*10ba*/ 	.byte	0x3f
	.zero		1


	//   ....[75]....
        /*10bc*/ 	.word	0x000277d0
        /*10c0*/ 	.word	0x00000000
        /*10c4*/ 	.word	0x0002a850
        /*10c8*/ 	.short	0x0107
        /*10ca*/ 	.byte	0x3f
	.zero		1


	//   ....[76]....
        /*10cc*/ 	.word	0x00027890
        /*10d0*/ 	.word	0x00000000
        /*10d4*/ 	.word	0x0002a850
        /*10d8*/ 	.short	0x0101
        /*10da*/ 	.byte	0x3f
	.zero		1


	//   ....[77]....
        /*10dc*/ 	.word	0x000285b0
        /*10e0*/ 	.word	0x00000005
        /*10e4*/ 	.word	0x0002a820
        /*10e8*/ 	.short	0x010a
        /*10ea*/ 	.byte	0x3f
	.zero		1


	//   ....[78]....
        /*10ec*/ 	.word	0x00028740
        /*10f0*/ 	.word	0x00000003
        /*10f4*/ 	.word	0x0002a840
        /*10f8*/ 	.short	0x010a
        /*10fa*/ 	.byte	0x3f
	.zero		1


	//   ....[79]....
        /*10fc*/ 	.word	0x000287e0
        /*1100*/ 	.word	0x0000001b
        /*1104*/ 	.word	0x0002a840
        /*1108*/ 	.short	0x010a
        /*110a*/ 	.byte	0x3f
	.zero		1


	//   ....[80]....
        /*110c*/ 	.word	0x00028820
        /*1110*/ 	.word	0x00000003
        /*1114*/ 	.word	0x0002a860
        /*1118*/ 	.short	0x010a
        /*111a*/ 	.byte	0x3f
	.zero		1


	//   ....[81]....
        /*111c*/ 	.word	0x00028860
        /*1120*/ 	.word	0x0000001b
        /*1124*/ 	.word	0x0002a860
        /*1128*/ 	.short	0x010a
        /*112a*/ 	.byte	0x3f
	.zero		1


	//   ....[82]....
        /*112c*/ 	.word	0x000288c0
        /*1130*/ 	.word	0x00000056
        /*1134*/ 	.word	0x0002a890
        /*1138*/ 	.short	0x010a
        /*113a*/ 	.byte	0x3f
	.zero		1


	//   ....[83]....
        /*113c*/ 	.word	0x00028b70
        /*1140*/ 	.word	0x00000056
        /*1144*/ 	.word	0x0002a890
        /*1148*/ 	.short	0x010a
        /*114a*/ 	.byte	0x3f
	.zero		1


	//   ....[84]....
        /*114c*/ 	.word	0x00028e20
        /*1150*/ 	.word	0x00000056
        /*1154*/ 	.word	0x0002a890
        /*1158*/ 	.short	0x010a
        /*115a*/ 	.byte	0x3f
	.zero		1


	//   ....[85]....
        /*115c*/ 	.word	0x000290d0
        /*1160*/ 	.word	0x00000056
        /*1164*/ 	.word	0x0002a8b0
        /*1168*/ 	.short	0x010a
        /*116a*/ 	.byte	0x3f
	.zero		1


	//   ....[86]....
        /*116c*/ 	.word	0x000294b0
        /*1170*/ 	.word	0x00000012
        /*1174*/ 	.word	0x0002a800
        /*1178*/ 	.short	0x010a
        /*117a*/ 	.byte	0x3f
	.zero		1


	//   ....[87]....
        /*117c*/ 	.word	0x00029890
        /*1180*/ 	.word	0x00000012
        /*1184*/ 	.word	0x0002a800
        /*1188*/ 	.short	0x010a
        /*118a*/ 	.byte	0x3f
	.zero		1


	//   ....[88]....
        /*118c*/ 	.word	0x000298e0
        /*1190*/ 	.word	0x00000009
        /*1194*/ 	.word	0x0002a830
        /*1198*/ 	.short	0x010a
        /*119a*/ 	.byte	0x3f
	.zero		1


	//   ....[89]....
        /*119c*/ 	.word	0x00029930
        /*11a0*/ 	.word	0x00000005
        /*11a4*/ 	.word	0x0002a830
        /*11a8*/ 	.short	0x010a
        /*11aa*/ 	.byte	0x3f
	.zero		1


	//   ....[90]....
        /*11ac*/ 	.word	0x00029980
        /*11b0*/ 	.word	0x0000000e
        /*11b4*/ 	.word	0x0002a850
        /*11b8*/ 	.short	0x010a
        /*11ba*/ 	.byte	0x3f
	.zero		1


	//   ....[91]....
        /*11bc*/ 	.word	0x000299d0
        /*11c0*/ 	.word	0x0000000f
        /*11c4*/ 	.word	0x0002a830
        /*11c8*/ 	.short	0x010a
        /*11ca*/ 	.byte	0x3f
	.zero		1


	//   ....[92]....
        /*11cc*/ 	.word	0x00029a20
        /*11d0*/ 	.word	0x0000000a
        /*11d4*/ 	.word	0x0002a850
        /*11d8*/ 	.short	0x010a
        /*11da*/ 	.byte	0x3f
	.zero		1


	//   ....[93]....
        /*11dc*/ 	.word	0x00029a70
        /*11e0*/ 	.word	0x0000000e
        /*11e4*/ 	.word	0x0002a830
        /*11e8*/ 	.short	0x010a
        /*11ea*/ 	.byte	0x3f
	.zero		1


	//   ....[94]....
        /*11ec*/ 	.word	0x00029ac0
        /*11f0*/ 	.word	0x0000000c
        /*11f4*/ 	.word	0x0002a850
        /*11f8*/ 	.short	0x010a
        /*11fa*/ 	.byte	0x3f
	.zero		1


	//   ....[95]....
        /*11fc*/ 	.word	0x00029b10
        /*1200*/ 	.word	0x0000000d
        /*1204*/ 	.word	0x0002a850
        /*1208*/ 	.short	0x010a
        /*120a*/ 	.byte	0x3f
	.zero		1


	//   ....[96]....
        /*120c*/ 	.word	0x00029cb0
        /*1210*/ 	.word	0x00000017
        /*1214*/ 	.word	0x0002a820
        /*1218*/ 	.short	0x010a
        /*121a*/ 	.byte	0x3f
	.zero		1


	//   ....[97]....
        /*121c*/ 	.word	0x00029d00
        /*1220*/ 	.word	0x00000003
        /*1224*/ 	.word	0x0002a8a0
        /*1228*/ 	.short	0x010a
        /*122a*/ 	.byte	0x3f
	.zero		1


	//   ....[98]....
        /*122c*/ 	.word	0x00029d50
        /*1230*/ 	.word	0x00000003
        /*1234*/ 	.word	0x0002a8c0
        /*1238*/ 	.short	0x010a
        /*123a*/ 	.byte	0x3f
	.zero		1


	//   ....[99]....
        /*123c*/ 	.word	0x00029da0
        /*1240*/ 	.word	0x0000000b
        /*1244*/ 	.word	0x0002a8a0
        /*1248*/ 	.short	0x010a
        /*124a*/ 	.byte	0x3f
	.zero		1


	//   ....[100]....
        /*124c*/ 	.word	0x00029df0
        /*1250*/ 	.word	0x0000000b
        /*1254*/ 	.word	0x0002a8c0
        /*1258*/ 	.short	0x010a
        /*125a*/ 	.byte	0x3f
	.zero		1


	//   ....[101]....
        /*125c*/ 	.word	0x00029f10
        /*1260*/ 	.word	0x00000007
        /*1264*/ 	.word	0x0002a840
        /*1268*/ 	.short	0x010a
        /*126a*/ 	.byte	0x3f
	.zero		1


	//   ....[102]....
        /*126c*/ 	.word	0x0002b360
        /*1270*/ 	.word	0x00000017
        /*1274*/ 	.word	0x0002a820
        /*1278*/ 	.short	0x010a
        /*127a*/ 	.byte	0x3f
	.zero		1


	//   ....[103]....
        /*127c*/ 	.word	0x0002b3b0
        /*1280*/ 	.word	0x00000005
        /*1284*/ 	.word	0x0002a840
        /*1288*/ 	.short	0x010a
        /*128a*/ 	.byte	0x3f
	.zero		1


	//   ....[104]....
        /*128c*/ 	.word	0x0002bb70
        /*1290*/ 	.word	0x00000005
        /*1294*/ 	.word	0x0002a860
        /*1298*/ 	.short	0x010a
        /*129a*/ 	.byte	0x3f
	.zero		1


	//   ....[105]....
        /*129c*/ 	.word	0x0002c380
        /*12a0*/ 	.word	0x00000000
        /*12a4*/ 	.word	0x0002a860
        /*12a8*/ 	.short	0x010a
        /*12aa*/ 	.byte	0x3f
	.zero		1


	//   ....[106]....
        /*12ac*/ 	.word	0x0002d4b0
        /*12b0*/ 	.word	0x00000005
        /*12b4*/ 	.word	0x0002a820
        /*12b8*/ 	.short	0x010a
        /*12ba*/ 	.byte	0x3f
	.zero		1


	//   ....[107]....
        /*12bc*/ 	.word	0x0002d650
        /*12c0*/ 	.word	0x00000003
        /*12c4*/ 	.word	0x0002a840
        /*12c8*/ 	.short	0x010a
        /*12ca*/ 	.byte	0x3f
	.zero		1


	//   ....[108]....
        /*12cc*/ 	.word	0x0002d6a0
        /*12d0*/ 	.word	0x0000001b
        /*12d4*/ 	.word	0x0002a840
        /*12d8*/ 	.short	0x010a
        /*12da*/ 	.byte	0x3f
	.zero		1


	//   ....[109]....
        /*12dc*/ 	.word	0x0002d6f0
        /*12e0*/ 	.word	0x00000003
        /*12e4*/ 	.word	0x0002a860
        /*12e8*/ 	.short	0x010a
        /*12ea*/ 	.byte	0x3f
	.zero		1


	//----- nvinfo : EIATTR_NUM_MBARRIERS
	.align		4
.L_238:
        /*12ec*/ 	.byte	0x03, 0x38
        /*12ee*/ 	.short	0x0016


	//----- nvinfo : EIATTR_EXIT_INSTR_OFFSETS
	.align		4
        /*12f0*/ 	.byte	0x04, 0x1c
        /*12f2*/ 	.short	(.L_240 - .L_239)


	//   ....[0]....
.L_239:
        /*12f4*/ 	.word	0x000288b0


	//----- nvinfo : EIATTR_MAX_THREADS
	.align		4
.L_240:
        /*12f8*/ 	.byte	0x04, 0x05
        /*12fa*/ 	.short	(.L_242 - .L_241)
.L_241:
        /*12fc*/ 	.word	0x00000180
        /*1300*/ 	.word	0x00000001
        /*1304*/ 	.word	0x00000001


	//----- nvinfo : EIATTR_CRS_STACK_SIZE
	.align		4
.L_242:
        /*1308*/ 	.byte	0x04, 0x1e
        /*130a*/ 	.short	(.L_244 - .L_243)
.L_243:
        /*130c*/ 	.word	0x00000000


	//----- nvinfo : EIATTR_CBANK_PARAM_SIZE
	.align		4
.L_244:
        /*1310*/ 	.byte	0x03, 0x19
        /*1312*/ 	.short	0x0af0


	//----- nvinfo : EIATTR_PARAM_CBANK
	.align		4
        /*1314*/ 	.byte	0x04, 0x0a
        /*1316*/ 	.short	(.L_246 - .L_245)
	.align		4
.L_245:
        /*1318*/ 	.word	index@(.nv.constant0._ZN7cutlass13device_kernelIN5flash11enable_sm90INS1_16FlashAttnFwdSm90INS1_25CollectiveMainloopFwdSm90ILi2EN4cute5tupleIJNS5_1CILi1EEES8_S8_EEENS6_IJNS7_ILi128EEENS7_ILi96EEENS7_ILi192EEEEEELi128ENS_10bfloat16_tEfNS_4arch4Sm90ELb0ELb1ELb0ELb1ELb1ELb1ELb0ELb1ELb1ELb1ELb0ELb0EEENS1_21CollectiveEpilogueFwdINS6_IJSA_SA_SB_EEES9_SE_SG_Li256ELb1ELb1ELb0ELb0EEENS1_36VarlenDynamicPersistentTileSchedulerILi128ELi96ELi256ELi128ELb0ELb1ELb1ELb1ELb0ELb1EEEEEEEEEvNT_6ParamsE)
        /*131c*/ 	.short	0x0210
        /*131e*/ 	.short	0x0af0


	//----- nvinfo : EIATTR_SW_WAR
	.align		4
.L_246:
        /*1320*/ 	.byte	0x04, 0x36
        /*1322*/ 	.short	(.L_248 - .L_247)
.L_247:
        /*1324*/ 	.word	0x00000008
.L_248:


//--------------------- .nv.info._ZN7cutlass13device_kernelIN5flash11enable_sm90INS1_16FlashAttnFwdSm90INS1_25CollectiveMainloopFwdSm90ILi2EN4cute5tupleIJNS5_1CILi1EEES8_S8_EEENS6_IJNS7_ILi128EEENS7_ILi96EEENS7_ILi192EEEEEELi128ENS_10bfloat16_tEfNS_4arch4Sm90ELb1ELb0ELb0ELb0ELb1ELb0ELb0ELb1ELb1ELb1ELb0ELb0EEENS1_21CollectiveEpilogueFwdINS6_IJSA_SA_SB_EEES9_SE_SG_Li256ELb0ELb1ELb0ELb0EEENS1_30DynamicPersistentTileSchedulerILi256ELi128ELb0ELb1ELb1EEEEEEEEEvNT_6ParamsE --------------------------
	.section	.nv.info._ZN7cutlass13device_kernelIN5flash11enable_sm90INS1_16FlashAttnFwdSm90INS1_25CollectiveMainloopFwdSm90ILi2EN4cute5tupleIJNS5_1CILi1EEES8_S8_EEENS6_IJNS7_ILi128EEENS7_ILi96EEENS7_ILi192EEEEEELi128ENS_10bfloat16_tEfNS_4arch4Sm90ELb1ELb0ELb0ELb0ELb1ELb0ELb0ELb1ELb1ELb1ELb0ELb0EEENS1_21CollectiveEpilogueFwdINS6_IJSA_SA_SB_EEES9_SE_SG_Li256ELb0ELb1ELb0ELb0EEENS1_30DynamicPersistentTileSchedulerILi256ELi128ELb0ELb1ELb1EEEEEEEEEvNT_6ParamsE,"",@"SHT_CUDA_INFO"
	.sectionflags	@""
	.align	4


	//----- nvinfo : EIATTR_CUDA_API_VERSION
	.align		4
        /*0000*/ 	.byte	0x04, 0x37
        /*0002*/ 	.short	(.L_250 - .L_249)
.L_249:
        /*0004*/ 	.word	0x00000082


	//----- nvinfo : EIATTR_KPARAM_INFO
	.align		4
.L_250:
        /*0008*/ 	.byte	0x04, 0x17
        /*000a*/ 	.short	(.L_252 - .L_251)
.L_251:
        /*000c*/ 	.word	0x00000000
        /*0010*/ 	.short	0x0000
        /*0012*/ 	.short	0x0070
        /*0014*/ 	.byte	0x00, 0xf0, 0x01, 0x2a


	//----- nvinfo : EIATTR_SPARSE_MMA_MASK
	.align		4
.L_252:
        /*0018*/ 	.byte	0x03, 0x50
        /*001a*/ 	.short	0x0000


	//----- nvinfo : EIATTR_MAXREG_COUNT
	.align		4
        /*001c*/ 	.byte	0x03, 0x1b
        /*001e*/ 	.short	0x00a8


	//----- nvinfo : EIATTR_NUM_BARRIERS
	.align		4
        /*0020*/ 	.byte	0x02, 0x4c
        /*0022*/ 	.byte	0x09
	.zero		1


	//----- nvinfo : EIATTR_EXTERNS
	.align		4
        /*0024*/ 	.byte	0x04, 0x0f
        /*0026*/ 	.short	(.L_254 - .L_253)


	//   ....[0]....
	.align		4
.L_253:
        /*0028*/ 	.word	index@(__assertfail)


	//----- nvinfo : EIATTR_ANNOTATIONS
	.align		4
.L_254:
        /*002c*/ 	.byte	0x04, 0x55
        /*002e*/ 	.short	(.L_256 - .L_255)


	//   ....[0]....
.L_255:
        /*0030*/ 	.word	0x00000001
        /*0034*/ 	.byte	0xa0, 0x08, 0x00, 0x00, 0x01, 0x00, 0x00, 0x00, 0x60, 0x09, 0x00, 0x00, 0x01, 0x00, 0x00, 0x00
        /*0044*/ 	.byte	0xf0, 0x9f, 0x00, 0x00, 0x01, 0x00, 0x00, 0x00, 0x90, 0xa0, 0x00, 0x00, 0x01, 0x00, 0x00, 0x00
        /*0054*/ 	.byte	0x20, 0xa1, 0x00, 0x00, 0x01, 0x00, 0x00, 0x00, 0x60, 0xc4, 0x00, 0x00, 0x01, 0x00, 0x00, 0x00
        /*0064*/ 	.byte	0x80, 0xc4, 0x00, 0x00, 0x01, 0x00, 0x00, 0x00, 0xd0, 0xdc, 0x00, 0x00, 0x01, 0x00, 0x00, 0x00
        /*0074*/ 	.byte	0x70, 0xde, 0x00, 0x00


	//----- nvinfo : EIATTR_MERCURY_ISA_VERSION
	.align		4
.L_256:
        /*0078*/ 	.byte	0x03, 0x5f
        /*007a*/ 	.short	0x0101


	//----- nvinfo : EIATTR_INT_WARP_WIDE_INSTR_OFFSETS
	.align		4
        /*007c*/ 	.byte	0x04, 0x31
        /*007e*/ 	.short	(.L_258 - .L_257)


	//   ....[0]....
.L_257:
        /*0080*/ 	.word	0x000000c0


	//   ....[1]....
        /*0084*/ 	.word	0x000000d0


	//   ....[2]....
        /*0088*/ 	.word	0x00000170


	//   ....[3]....
        /*008c*/ 	.word	0x0000a960


	//   ....[4]....
        /*0090*/ 	.word	0x0000a9f0


	//   ....[5]....
        /*0094*/ 	.word	0x0000d4f0


	//   ....[6]....
        /*0098*/ 	.word	0x0000d580


	//----- nvinfo : EIATTR_COOP_GROUP_MASK_REGIDS
	.align		4
.L_258:
        /*009c*/ 	.byte	0x04, 0x29
        /*009e*/ 	.short	(.L_260 - .L_259)


	//   ....[0]....
.L_259:
        /*00a0*/ 	.word	0xffffffff


	//   ....[1]....
        /*00a4*/ 	.word	0xffffffff


	//   ....[2]....
        /*00a8*/ 	.word	0xffffffff


	//   ....[3]....
        /*00ac*/ 	.word	0xffffffff


	//   ....[4]....
        /*00b0*/ 	.word	0xffffffff


	//   ....[5]....
        /*00b4*/ 	.word	0xffffffff


	//   ....[6]....
        /*00b8*/ 	.word	0xffffffff


	//   ....[7]....
        /*00bc*/ 	.word	0xffffffff


	//   ....[8]....
        /*00c0*/ 	.word	0xffffffff


	//   ....[9]....
        /*00c4*/ 	.word	0xffffffff


	//   ....[10]....
        /*00c8*/ 	.word	0xffffffff


	//   ....[11]....
        /*00cc*/ 	.word	0xffffffff


	//   ....[12]....
        /*00d0*/ 	.word	0xffffffff


	//   ....[13]....
        /*00d4*/ 	.word	0xffffffff


	//   ....[14]....
        /*00d8*/ 	.word	0xffffffff


	//   ....[15]....
        /*00dc*/ 	.word	0xffffffff


	//   ....[16]....
        /*00e0*/ 	.word	0xffffffff


	//   ....[17]....
        /*00e4*/ 	.word	0xffffffff


	//   ....[18]....
        /*00e8*/ 	.word	0xffffffff


	//   ....[19]....
        /*00ec*/ 	.word	0xffffffff


	//   ....[20]....
        /*00f0*/ 	.word	0xffffffff


	//   ....[21]....
        /*00f4*/ 	.word	0xffffffff


	//   ....[22]....
        /*00f8*/ 	.word	0xffffffff


	//   ....[23]....
        /*00fc*/ 	.word	0xffffffff


	//   ....[24]....
        /*0100*/ 	.word	0xffffffff


	//   ....[25]....
        /*0104*/ 	.word	0xffffffff


	//   ....[26]....
        /*0108*/ 	.word	0xffffffff


	//   ....[27]....
        /*010c*/ 	.word	0xffffffff


	//   ....[28]....
        /*0110*/ 	.word	0xffffffff


	//   ....[29]....
        /*0114*/ 	.word	0xffffffff


	//   ....[30]....
        /*0118*/ 	.word	0xffffffff


	//   ....[31]....
        /*011c*/ 	.word	0xffffffff


	//   ....[32]....
        /*0120*/ 	.word	0xffffffff


	//   ....[33]....
        /*0124*/ 	.word	0xffffffff


	//   ....[34]....
        /*0128*/ 	.word	0xffffffff


	//   ....[35]....
        /*012c*/ 	.word	0xffffffff


	//   ....[36]....
        /*0130*/ 	.word	0xffffffff


	//   ....[37]....
        /*0134*/ 	.word	0xffffffff


	//   ....[38]....
        /*0138*/ 	.word	0xffffffff


	//   ....[39]....
        /*013c*/ 	.word	0xffffffff


	//   ....[40]....
        /*0140*/ 	.word	0xffffffff


	//   ....[41]....
        /*0144*/ 	.word	0xffffffff


	//   ....[42]....
        /*0148*/ 	.word	0xffffffff


	//   ....[43]....
        /*014c*/ 	.word	0xffffffff


	//   ....[44]....
        /*0150*/ 	.word	0xffffffff


	//   ....[45]....
        /*0154*/ 	.word	0xffffffff


	//   ....[46]....
        /*0158*/ 	.word	0xffffffff


	//   ....[47]....
        /*015c*/ 	.word	0xffffffff


	//   ....[48]....
        /*0160*/ 	.word	0xffffffff


	//   ....[49]....
        /*0164*/ 	.word	0xffffffff


	//   ....[50]....
        /*0168*/ 	.word	0xffffffff


	//   ....[51]....
        /*016c*/ 	.word	0xffffffff


	//   ....[52]....
        /*0170*/ 	.word	0xffffffff


	//   ....[53]....
        /*0174*/ 	.word	0xffffffff


	//   ....[54]....
        /*0178*/ 	.word	0xffffffff


	//   ....[55]....
        /*017c*/ 	.word	0xffffffff


	//   ....[56]....
        /*0180*/ 	.word	0xffffffff


	//   ....[57]....
        /*0184*/ 	.word	0xffffffff


	//   ....[58]....
        /*0188*/ 	.word	0xffffffff


	//   ....[59]....
        /*018c*/ 	.word	0xffffffff


	//   ....[60]....
        /*0190*/ 	.word	0xffffffff


	//   ....[61]....
        /*0194*/ 	.word	0xffffffff


	//   ....[62]....
        /*0198*/ 	.word	0xffffffff


	//   ....[63]....
        /*019c*/ 	.word	0xffffffff


	//   ....[64]....
        /*01a0*/ 	.word	0xffffffff


	//   ....[65]....
        /*01a4*/ 	.word	0xffffffff


	//   ....[66]....
        /*01a8*/ 	.word	0xffffffff


	//   ....[67]....
        /*01ac*/ 	.word	0xffffffff


	//   ....[68]....
        /*01b0*/ 	.word	0xffffffff


	//   ....[69]....
        /*01b4*/ 	.word	0xffffffff


	//   ....[70]....
        /*01b8*/ 	.word	0xffffffff


	//   ....[71]....
        /*01bc*/ 	.word	0xffffffff


	//   ....[72]....
        /*01c0*/ 	.word	0xffffffff


	//   ....[73]....
        /*01c4*/ 	.word	0xffffffff


	//   ....[74]....
        /*01c8*/ 	.word	0xffffffff


	//   ....[75]....
        /*01cc*/ 	.word	0xffffffff


	//   ....[76]....
        /*01d0*/ 	.word	0xffffffff


	//   ....[77]....
        /*01d4*/ 	.word	0xffffffff


	//   ....[78]....
        /*01d8*/ 	.word	0xffffffff


	//   ....[79]....
        /*01dc*/ 	.word	0xffffffff


	//   ....[80]....
        /*01e0*/ 	.word	0xffffffff


	//   ....[81]....
        /*01e4*/ 	.word	0xffffffff


	//   ....[82]....
        /*01e8*/ 	.word	0xffffffff


	//   ....[83]....
        /*01ec*/ 	.word	0xffffffff


	//   ....[84]....
        /*01f0*/ 	.word	0xffffffff


	//   ....[85]....
        /*01f4*/ 	.word	0xffffffff


	//   ....[86]....
        /*01f8*/ 	.word	0xffffffff


	//   ....[87]....
        /*01fc*/ 	.word	0xffffffff


	//   ....[88]....
        /*0200*/ 	.word	0xffffffff


	//   ....[89]....
        /*0204*/ 	.word	0xffffffff


	//   ....[90]....
        /*0208*/ 	.word	0xffffffff


	//   ....[91]....
        /*020c*/ 	.word	0xffffffff


	//   ....[92]....
        /*0210*/ 	.word	0xffffffff


	//   ....[93]....
        /*0214*/ 	.word	0xffffffff


	//   ....[94]....
        /*0218*/ 	.word	0xffffffff


	//   ....[95]....
        /*021c*/ 	.word	0xffffffff


	//   ....[96]....
        /*0220*/ 	.word	0xffffffff


	//   ....[97]....
        /*0224*/ 	.word	0xffffffff


	//   ....[98]....
        /*0228*/ 	.word	0xffffffff


	//   ....[99]....
        /*022c*/ 	.word	0xffffffff


	//   ....[100]....
        /*0230*/ 	.word	0xffffffff


	//   ....[101]....
        /*0234*/ 	.word	0xffffffff


	//   ....[102]....
        /*0238*/ 	.word	0xffffffff


	//   ....[103]....
        /*023c*/ 	.word	0xffffffff


	//   ....[104]....
        /*0240*/ 	.word	0xffffffff


	//   ....[105]....
        /*0244*/ 	.word	0xffffffff


	//   ....[106]....
        /*0248*/ 	.word	0xffffffff


	//   ....[107]....
        /*024c*/ 	.word	0xffffffff


	//   ....[108]....
        /*0250*/ 	.word	0xffffffff


	//   ....[109]....
        /*0254*/ 	.word	0xffffffff


	//   ....[110]....
        /*0258*/ 	.word	0xffffffff


	//   ....[111]....
        /*025c*/ 	.word	0xffffffff


	//   ....[112]....
        /*0260*/ 	.word	0xffffffff


	//   ....[113]....
        /*0264*/ 	.word	0xffffffff


	//   ....[114]....
        /*0268*/ 	.word	0x0500000f


	//   ....[115]....
        /*026c*/ 	.word	0x0500000f


	//   ....[116]....
        /*0270*/ 	.word	0x0500000f


	//   ....[117]....
        /*0274*/ 	.word	0x0500000f


	//   ....[118]....
        /*0278*/ 	.word	0x0500000f


	//   ....[119]....
        /*027c*/ 	.word	0x0500000f


	//   ....[120]....
        /*0280*/ 	.word	0x0500000f


	//   ....[121]....
        /*0284*/ 	.word	0x0500000f


	//   ....[122]....
        /*0288*/ 	.word	0x0500000f


	//   ....[123]....
        /*028c*/ 	.word	0x0500000f


	//   ....[124]....
        /*0290*/ 	.word	0x0500000f


	//   ....[125]....
        /*0294*/ 	.word	0x0500000f


	//   ....[126]....
        /*0298*/ 	.word	0x0500000f


	//   ....[127]....
        /*029c*/ 	.word	0x0500000f


	//   ....[128]....
        /*02a0*/ 	.word	0x0500000f


	//   ....[129]....
        /*02a4*/ 	.word	0x0500000f


	//   ....[130]....
        /*02a8*/ 	.word	0x0500000f


	//   ....[131]....
        /*02ac*/ 	.word	0x0500000f


	//   ....[132]....
        /*02b0*/ 	.word	0x0500000f


	//   ....[133]....
        /*02b4*/ 	.word	0x0500000f


	//   ....[134]....
        /*02b8*/ 	.word	0x0500000f


	//   ....[135]....
        /*02bc*/ 	.word	0x0500000f


	//   ....[136]....
        /*02c0*/ 	.word	0x0500000f


	//   ....[137]....
        /*02c4*/ 	.word	0x0500000f


	//   ....[138]....
        /*02c8*/ 	.word	0x0500000f


	//   ....[139]....
        /*02cc*/ 	.word	0x0500000f


	//   ....[140]....
        /*02d0*/ 	.word	0x0500000f


	//   ....[141]....
        /*02d4*/ 	.word	0x0500000f


	//   ....[142]....
        /*02d8*/ 	.word	0x0500000f


	//   ....[143]....
        /*02dc*/ 	.word	0x0500000f


	//   ....[144]....
        /*02e0*/ 	.word	0x0500000f


	//   ....[145]....
        /*02e4*/ 	.word	0x0500000f


	//   ....[146]....
        /*02e8*/ 	.word	0x0500000f


	//   ....[147]....
        /*02ec*/ 	.word	0x0500000f


	//   ....[148]....
        /*02f0*/ 	.word	0x0500000f


	//   ....[149]....
        /*02f4*/ 	.word	0x0500000f


	//   ....[150]....
        /*02f8*/ 	.word	0x0500000f


	//   ....[151]....
        /*02fc*/ 	.word	0x0500000f


	//   ....[152]....
        /*0300*/ 	.word	0x0500000f


	//   ....[153]....
        /*0304*/ 	.word	0x0500000f


	//   ....[154]....
        /*0308*/ 	.word	0x0500000f


	//   ....[155]....
        /*030c*/ 	.word	0x0500000f


	//   ....[156]....
        /*0310*/ 	.word	0x0500000f


	//   ....[157]....
        /*0314*/ 	.word	0x0500000f


	//   ....[158]....
        /*0318*/ 	.word	0x0500000f


	//   ....[159]....
        /*031c*/ 	.word	0x0500000f


	//   ....[160]....
        /*0320*/ 	.word	0x0500000f


	//   ....[161]....
        /*0324*/ 	.word	0x0500000f


	//   ....[162]....
        /*0328*/ 	.word	0x0500000f


	//   ....[163]....
        /*032c*/ 	.word	0x0500000f


	//   ....[164]....
        /*0330*/ 	.word	0x0500000f


	//   ....[165]....
        /*0334*/ 	.word	0x0500000f


	//   ....[166]....
        /*0338*/ 	.word	0x0500000f


	//   ....[167]....
        /*033c*/ 	.word	0x0500000f


	//   ....[168]....
        /*0340*/ 	.word	0x0500000f


	//   ....[169]....
        /*0344*/ 	.word	0x0500000f


	//   ....[170]....
        /*0348*/ 	.word	0x0500000f


	//   ....[171]....
        /*034c*/ 	.word	0x0500000f


	//   ....[172]....
        /*0350*/ 	.word	0x0500000f


	//   ....[173]....
        /*0354*/ 	.word	0x0500000f


	//   ....[174]....
        /*0358*/ 	.word	0x0500000f


	//   ....[175]....
        /*035c*/ 	.word	0x0500000f


	//   ....[176]....
        /*0360*/ 	.word	0x0500000f


	//   ....[177]....
        /*0364*/ 	.word	0x0500000f


	//   ....[178]....
        /*0368*/ 	.word	0x0500000f


	//   ....[179]....
        /*036c*/ 	.word	0x0500000f


	//   ....[180]....
        /*0370*/ 	.word	0x0500000f


	//----- nvinfo : EIATTR_COOP_GROUP_INSTR_OFFSETS
	.align		4
.L_260:
        /*0374*/ 	.byte	0x04, 0x28
        /*0376*/ 	.short	(.L_262 - .L_261)


	//   ....[0]....
.L_261:
        /*0378*/ 	.word	0x00000070


	//   ....[1]....
        /*037c*/ 	.word	0x000000b0


	//   ....[2]....
        /*0380*/ 	.word	0x000002d0


	//   ....[3]....
        /*0384*/ 	.word	0x00000430


	//   ....[4]....
        /*0388*/ 	.word	0x00000550


	//   ....[5]....
        /*038c*/ 	.word	0x000006b0


	//   ....[6]....
        /*0390*/ 	.word	0x000013e0


	//   ....[7]....
        /*0394*/ 	.word	0x00001dc0


	//   ....[8]....
        /*0398*/ 	.word	0x00001df0


	//   ....[9]....
        /*039c*/ 	.word	0x000022f0


	//   ....[10]....
        /*03a0*/ 	.word	0x00002340


	//   ....[11]....
        /*03a4*/ 	.word	0x00002b40


	//   ....[12]....
        /*03a8*/ 	.word	0x00002bc0


	//   ....[13]....
        /*03ac*/ 	.word	0x00004350


	//   ....[14]....
        /*03b0*/ 	.word	0x00004370


	//   ....[15]....
        /*03b4*/ 	.word	0x00004870


	//   ....[16]....
        /*03b8*/ 	.word	0x00004940


	//   ....[17]....
        /*03bc*/ 	.word	0x00004f70


	//   ....[18]....
        /*03c0*/ 	.word	0x00004fd0


	//   ....[19]....
        /*03c4*/ 	.word	0x000069c0


	//   ....[20]....
        /*03c8*/ 	.word	0x000069d0


	//   ....[21]....
        /*03cc*/ 	.word	0x00006a00


	//   ....[22]....
        /*03d0*/ 	.word	0x00006a20


	//   ....[23]....
        /*03d4*/ 	.word	0x00007b10


	//   ....[24]....
        /*03d8*/ 	.word	0x00007b40


	//   ....[25]....
        /*03dc*/ 	.word	0x00007bf0


	//   ....[26]....
        /*03e0*/ 	.word	0x00007c00


	//   ....[27]....
        /*03e4*/ 	.word	0x00008d20


	//   ....[28]....
        /*03e8*/ 	.word	0x00008d60


	//   ....[29]....
        /*03ec*/ 	.word	0x00008d90


	//   ....[30]....
        /*03f0*/ 	.word	0x00008df0


	//   ....[31]....
        /*03f4*/ 	.word	0x00009290


	//   ....[32]....
        /*03f8*/ 	.word	0x000092d0


	//   ....[33]....
        /*03fc*/ 	.word	0x00009390


	//   ....[34]....
        /*0400*/ 	.word	0x000093b0


	//   ....[35]....
        /*0404*/ 	.word	0x00009470


	//   ....[36]....
        /*0408*/ 	.word	0x00009490


	//   ....[37]....
        /*040c*/ 	.word	0x00009560


	//   ....[38]....
        /*0410*/ 	.word	0x00009580


	//   ....[39]....
        /*0414*/ 	.word	0x00009bd0


	//   ....[40]....
        /*0418*/ 	.word	0x00009bf0


	//   ....[41]....
        /*041c*/ 	.word	0x00009cb0


	//   ....[42]....
        /*0420*/ 	.word	0x00009cd0


	//   ....[43]....
        /*0424*/ 	.word	0x00009d90


	//   ....[44]....
        /*0428*/ 	.word	0x00009db0


	//   ....[45]....
        /*042c*/ 	.word	0x00009e80


	//   ....[46]....
        /*0430*/ 	.word	0x00009ea0


	//   ....[47]....
        /*0434*/ 	.word	0x0000a020


	//   ....[48]....
        /*0438*/ 	.word	0x0000b4d0


	//   ....[49]....
        /*043c*/ 	.word	0x0000b4f0


	//   ....[50]....
        /*0440*/ 	.word	0x0000b500


	//   ....[51]....
        /*0444*/ 	.word	0x0000b540


	//   ....[52]....
        /*0448*/ 	.word	0x0000b5d0


	//   ....[53]....
        /*044c*/ 	.word	0x0000b5f0


	//   ....[54]....
        /*0450*/ 	.word	0x0000b680


	//   ....[55]....
        /*0454*/ 	.word	0x0000b6a0


	//   ....[56]....
        /*0458*/ 	.word	0x0000b730


	//   ....[57]....
        /*045c*/ 	.word	0x0000b750


	//   ....[58]....
        /*0460*/ 	.word	0x0000b7e0


	//   ....[59]....
        /*0464*/ 	.word	0x0000b800


	//   ....[60]....
        /*0468*/ 	.word	0x0000be50


	//   ....[61]....
        /*046c*/ 	.word	0x0000be70


	//   ....[62]....
        /*0470*/ 	.word	0x0000be90


	//   ....[63]....
        /*0474*/ 	.word	0x0000bef0


	//   ....[64]....
        /*0478*/ 	.word	0x0000bf70


	//   ....[65]....
        /*047c*/ 	.word	0x0000bfa0


	//   ....[66]....
        /*0480*/ 	.word	0x0000c020


	//   ....[67]....
        /*0484*/ 	.word	0x0000c050


	//   ....[68]....
        /*0488*/ 	.word	0x0000c0d0


	//   ....[69]....
        /*048c*/ 	.word	0x0000c0f0


	//   ....[70]....
        /*0490*/ 	.word	0x0000c180


	//   ....[71]....
        /*0494*/ 	.word	0x0000c1b0


	//   ....[72]....
        /*0498*/ 	.word	0x0000c230


	//   ....[73]....
        /*049c*/ 	.word	0x0000c250


	//   ....[74]....
        /*04a0*/ 	.word	0x0000c2e0


	//   ....[75]....
        /*04a4*/ 	.word	0x0000c300


	//   ....[76]....
        /*04a8*/ 	.word	0x0000ca20


	//   ....[77]....
        /*04ac*/ 	.word	0x0000ca50


	//   ....[78]....
        /*04b0*/ 	.word	0x0000ca60


	//   ....[79]....
        /*04b4*/ 	.word	0x0000ca80


	//   ....[80]....
        /*04b8*/ 	.word	0x0000cad0


	//   ....[81]....
        /*04bc*/ 	.word	0x0000caf0


	//   ....[82]....
        /*04c0*/ 	.word	0x0000cb50


	//   ....[83]....
        /*04c4*/ 	.word	0x0000cb70


	//   ....[84]....
        /*04c8*/ 	.word	0x0000cbc0


	//   ....[85]....
        /*04cc*/ 	.word	0x0000cbe0


	//   ....[86]....
        /*04d0*/ 	.word	0x0000cc30


	//   ....[87]....
        /*04d4*/ 	.word	0x0000cc50


	//   ....[88]....
        /*04d8*/ 	.word	0x0000cee0


	//   ....[89]....
        /*04dc*/ 	.word	0x0000cf00


	//   ....[90]....
        /*04e0*/ 	.word	0x0000cf20


	//   ....[91]....
        /*04e4*/ 	.word	0x0000cf80


	//   ....[92]....
        /*04e8*/ 	.word	0x0000cfa0


	//   ....[93]....
        /*04ec*/ 	.word	0x0000d000


	//   ....[94]....
        /*04f0*/ 	.word	0x0000d020


	//   ....[95]....
        /*04f4*/ 	.word	0x0000d080


	//   ....[96]....
        /*04f8*/ 	.word	0x0000d0a0


	//   ....[97]....
        /*04fc*/ 	.word	0x0000d100


	//   ....[98]....
        /*0500*/ 	.word	0x0000d120


	//   ....[99]....
        /*0504*/ 	.word	0x0000d130


	//   ....[100]....
        /*0508*/ 	.word	0x0000d6c0


	//   ....[101]....
        /*050c*/ 	.word	0x0000d6e0


	//   ....[102]....
        /*0510*/ 	.word	0x0000d6f0


	//   ....[103]....
        /*0514*/ 	.word	0x0000d710


	//   ....[104]....
        /*0518*/ 	.word	0x0000d790


	//   ....[105]....
        /*051c*/ 	.word	0x0000d7c0


	//   ....[106]....
        /*0520*/ 	.word	0x0000d810


	//   ....[107]....
        /*0524*/ 	.word	0x0000d840


	//   ....[108]....
        /*0528*/ 	.word	0x0000d890


	//   ....[109]....
        /*052c*/ 	.word	0x0000d8c0


	//   ....[110]....
        /*0530*/ 	.word	0x0000d910


	//   ....[111]....
        /*0534*/ 	.word	0x0000d940


	//   ....[112]....
        /*0538*/ 	.word	0x0000dc10


	//   ....[113]....
        /*053c*/ 	.word	0x0000ddf0


	//   ....[114]....
        /*0540*/ 	.word	0x0000e3a0


	//   ....[115]....
        /*0544*/ 	.word	0x0000e480


	//   ....[116]....
        /*0548*/ 	.word	0x0000e520


	//   ....[117]....
        /*054c*/ 	.word	0x0000e5a0


	//   ....[118]....
        /*0550*/ 	.word	0x0000e660


	//   ....[119]....
        /*0554*/ 	.word	0x0000e6e0


	//   ....[120]....
        /*0558*/ 	.word	0x0000e7c0


	//   ....[121]....
        /*055c*/ 	.word	0x0000e840


	//   ....[122]....
        /*0560*/ 	.word	0x0000e920


	//   ....[123]....
        /*0564*/ 	.word	0x0000e9a0


	//   ....[124]....
        /*0568*/ 	.word	0x0000ea80


	//   ....[125]....
        /*056c*/ 	.word	0x0000eb00


	//   ....[126]....
        /*0570*/ 	.word	0x0000ebd0


	//   ....[127]....
        /*0574*/ 	.word	0x0000ec60


	//   ....[128]....
        /*0578*/ 	.word	0x0000ece0


	//   ....[129]....
        /*057c*/ 	.word	0x0000ed60


	//   ....[130]....
        /*0580*/ 	.word	0x0000ee20


	//   ....[131]....
        /*0584*/ 	.word	0x0000ee90


	//   ....[132]....
        /*0588*/ 	.word	0x0000ef80


	//   ....[133]....
        /*058c*/ 	.word	0x0000f000


	//   ....[134]....
        /*0590*/ 	.word	0x0000f0e0


	//   ....[135]....
        /*0594*/ 	.word	0x0000f150


	//   ....[136]....
        /*0598*/ 	.word	0x0000f240


	//   ....[137]....
        /*059c*/ 	.word	0x0000f2b0


	//   ....[138]....
        /*05a0*/ 	.word	0x0000f3a0


	//   ....[139]....
        /*05a4*/ 	.word	0x0000f420


	//   ....[140]....
        /*05a8*/ 	.word	0x0000f500


	//   ....[141]....
        /*05ac*/ 	.word	0x0000f570


	//   ....[142]....
        /*05b0*/ 	.word	0x0000f640


	//   ....[143]....
        /*05b4*/ 	.word	0x0000f770


	//   ....[144]....
        /*05b8*/ 	.word	0x0000f820


	//   ....[145]....
        /*05bc*/ 	.word	0x0000f880


	//   ....[146]....
        /*05c0*/ 	.word	0x0000f940


	//   ....[147]....
        /*05c4*/ 	.word	0x0000f9a0


	//   ....[148]....
        /*05c8*/ 	.word	0x0000fa60


	//   ....[149]....
        /*05cc*/ 	.word	0x0000fac0


	//   ....[150]....
        /*05d0*/ 	.word	0x0000fb80


	//   ....[151]....
        /*05d4*/ 	.word	0x0000fbe0


	//   ....[152]....
        /*05d8*/ 	.word	0x0000fca0


	//   ....[153]....
        /*05dc*/ 	.word	0x0000fd00


	//   ....[154]....
        /*05e0*/ 	.word	0x0000fdc0


	//   ....[155]....
        /*05e4*/ 	.word	0x0000fea0


	//   ....[156]....
        /*05e8*/ 	.word	0x0000ff40


	//   ....[157]....
        /*05ec*/ 	.word	0x0000ffa0


	//   ....[158]....
        /*05f0*/ 	.word	0x00010070


	//   ....[159]....
        /*05f4*/ 	.word	0x000100d0


	//   ....[160]....
        /*05f8*/ 	.word	0x000101a0


	//   ....[161]....
        /*05fc*/ 	.word	0x00010200


	//   ....[162]....
        /*0600*/ 	.word	0x000102d0


	//   ....[163]....
        /*0604*/ 	.word	0x00010330


	//   ....[164]....
        /*0608*/ 	.word	0x00010400


	//   ....[165]....
        /*060c*/ 	.word	0x00010460


	//   ....[166]....
        /*0610*/ 	.word	0x00010520


	//   ....[167]....
        /*0614*/ 	.word	0x00010640


	//   ....[168]....
        /*0618*/ 	.word	0x000106e0


	//   ....[169]....
        /*061c*/ 	.word	0x00010740


	//   ....[170]....
        /*0620*/ 	.word	0x00010810


	//   ....[171]....
        /*0624*/ 	.word	0x000108b0


	//   ....[172]....
        /*0628*/ 	.word	0x00010970


	//   ....[173]....
        /*062c*/ 	.word	0x00010a10


	//   ....[174]....
        /*0630*/ 	.word	0x00010ad0


	//   ....[175]....
        /*0634*/ 	.word	0x00010b70


	//   ....[176]....
        /*0638*/ 	.word	0x00010c30


	//   ....[177]....
        /*063c*/ 	.word	0x00010cd0


	//   ....[178]....
        /*0640*/ 	.word	0x00010d90


	//   ....[179]....
        /*0644*/ 	.word	0x00010e60


	//   ....[180]....
        /*0648*/ 	.word	0x00010f80


	//----- nvinfo : EIATTR_REG_RECONFIG
	.align		4
.L_262:
        /*064c*/ 	.byte	0x01, 0x54
	.zero		2


	//----- nvinfo : EIATTR_SYSCALL_OFFSETS
	.align		4
        /*0650*/ 	.byte	0x04, 0x46
        /*0652*/ 	.short	(.L_264 - .L_263)


	//   ....[0]....
.L_263:
        /*0654*/ 	.word	0x000015c0


	//   ....[1]....
        /*0658*/ 	.word	0x0000ab50


	//   ....[2]....
        /*065c*/ 	.word	0x0000aca0


	//   ....[3]....
        /*0660*/ 	.word	0x0000ad90


	//   ....[4]....
        /*0664*/ 	.word	0x0000bb00


	//----- nvinfo : EIATTR_MBARRIER_INSTR_OFFSETS
	.align		4
.L_264:
        /*0668*/ 	.byte	0x04, 0x39
        /*066a*/ 	.short	(.L_266 - .L_265)


	//   ....[0]....
.L_265:
        /*066c*/ 	.word	0x00000180
        /*0670*/ 	.word	0x000000ff
        /*0674*/ 	.word	0x0002a800
        /*0678*/ 	.short	0x0100
        /*067a*/ 	.byte	0x08
	.zero		1


	//   ....[1]....
        /*067c*/ 	.word	0x00000190
        /*0680*/ 	.word	0x000000ff
        /*0684*/ 	.word	0x0002a820
        /*0688*/ 	.short	0x0100
        /*068a*/ 	.byte	0x08
	.zero		1


	//   ....[2]....
        /*068c*/ 	.word	0x00000280
        /*0690*/ 	.word	0x000000ff
        /*0694*/ 	.word	0x0002a830
        /*0698*/ 	.short	0x0100
        /*069a*/ 	.byte	0x08
	.zero		1


	//   ....[3]....
        /*069c*/ 	.word	0x00000290
        /*06a0*/ 	.word	0x000000ff
        /*06a4*/ 	.word	0x0002a840
        /*06a8*/ 	.short	0x0100
        /*06aa*/ 	.byte	0x08
	.zero		1


	//   ....[4]....
        /*06ac*/ 	.word	0x000002a0
        /*06b0*/ 	.word	0x000000ff
        /*06b4*/ 	.word	0x0002a838
        /*06b8*/ 	.short	0x0100
        /*06ba*/ 	.byte	0x08
	.zero		1


	//   ....[5]....
        /*06bc*/ 	.word	0x000002b0
        /*06c0*/ 	.word	0x000000ff
        /*06c4*/ 	.word	0x0002a848
        /*06c8*/ 	.short	0x0100
        /*06ca*/ 	.byte	0x08
	.zero		1


	//   ....[6]....
        /*06cc*/ 	.word	0x000003e0
        /*06d0*/ 	.word	0x000000ff
        /*06d4*/ 	.word	0x0002a850
        /*06d8*/ 	.short	0x0100
        /*06da*/ 	.byte	0x08
	.zero		1


	//   ....[7]....
        /*06dc*/ 	.word	0x000003f0
        /*06e0*/ 	.word	0x000000ff
        /*06e4*/ 	.word	0x0002a860
        /*06e8*/ 	.short	0x0100
        /*06ea*/ 	.byte	0x08
	.zero		1


	//   ....[8]....
        /*06ec*/ 	.word	0x00000400
        /*06f0*/ 	.word	0x000000ff
        /*06f4*/ 	.word	0x0002a858
        /*06f8*/ 	.short	0x0100
        /*06fa*/ 	.byte	0x08
	.zero		1


	//   ....[9]....
        /*06fc*/ 	.word	0x00000410
        /*0700*/ 	.word	0x000000ff
        /*0704*/ 	.word	0x0002a868
        /*0708*/ 	.short	0x0100
        /*070a*/ 	.byte	0x08
	.zero		1


	//   ....[10]....
        /*070c*/ 	.word	0x00000500
        /*0710*/ 	.word	0x000000ff
        /*0714*/ 	.word	0x0002a870
        /*0718*/ 	.short	0x0100
        /*071a*/ 	.byte	0x06
	.zero		1


	//   ....[11]....
        /*071c*/ 	.word	0x00000510
        /*0720*/ 	.word	0x000000ff
        /*0724*/ 	.word	0x0002a880
        /*0728*/ 	.short	0x0100
        /*072a*/ 	.byte	0x06
	.zero		1


	//   ....[12]....
        /*072c*/ 	.word	0x00000520
        /*0730*/ 	.word	0x000000ff
        /*0734*/ 	.word	0x0002a878
        /*0738*/ 	.short	0x0100
        /*073a*/ 	.byte	0x06
	.zero		1


	//   ....[13]....
        /*073c*/ 	.word	0x00000530
        /*0740*/ 	.word	0x000000ff
        /*0744*/ 	.word	0x0002a888
        /*0748*/ 	.short	0x0100
        /*074a*/ 	.byte	0x06
	.zero		1


	//   ....[14]....
        /*074c*/ 	.word	0x00000660
        /*0750*/ 	.word	0x000000ff
        /*0754*/ 	.word	0x0002a890
        /*0758*/ 	.short	0x0100
        /*075a*/ 	.byte	0x08
	.zero		1


	//   ....[15]....
        /*075c*/ 	.word	0x00000670
        /*0760*/ 	.word	0x000000ff
        /*0764*/ 	.word	0x0002a8a0
        /*0768*/ 	.short	0x0100
        /*076a*/ 	.byte	0x08
	.zero		1


	//   ....[16]....
        /*076c*/ 	.word	0x00000680
        /*0770*/ 	.word	0x000000ff
        /*0774*/ 	.word	0x0002a898
        /*0778*/ 	.short	0x0100
        /*077a*/ 	.byte	0x08
	.zero		1


	//   ....[17]....
        /*077c*/ 	.word	0x00000690
        /*0780*/ 	.word	0x000000ff
        /*0784*/ 	.word	0x0002a8a8
        /*0788*/ 	.short	0x0100
        /*078a*/ 	.byte	0x08
	.zero		1


	//   ....[18]....
        /*078c*/ 	.word	0x000007d0
        /*0790*/ 	.word	0x000000ff
        /*0794*/ 	.word	0x0002a8b0
        /*0798*/ 	.short	0x0100
        /*079a*/ 	.byte	0x08
	.zero		1


	//   ....[19]....
        /*079c*/ 	.word	0x000007e0
        /*07a0*/ 	.word	0x000000ff
        /*07a4*/ 	.word	0x0002a8c0
        /*07a8*/ 	.short	0x0100
        /*07aa*/ 	.byte	0x08
	.zero		1


	//   ....[20]....
        /*07ac*/ 	.word	0x000007f0
        /*07b0*/ 	.word	0x000000ff
        /*07b4*/ 	.word	0x0002a8b8
        /*07b8*/ 	.short	0x0100
        /*07ba*/ 	.byte	0x08
	.zero		1


	//   ....[21]....
        /*07bc*/ 	.word	0x00000800
        /*07c0*/ 	.word	0x000000ff
        /*07c4*/ 	.word	0x0002a8c8
        /*07c8*/ 	.short	0x0100
        /*07ca*/ 	.byte	0x08
	.zero		1


	//   ....[22]....
        /*07cc*/ 	.word	0x00001630
        /*07d0*/ 	.word	0x000000ff
        /*07d4*/ 	.word	0x0002a800
        /*07d8*/ 	.short	0x010a
        /*07da*/ 	.byte	0x27
	.zero		1


	//   ....[23]....
        /*07dc*/ 	.word	0x000016c0
        /*07e0*/ 	.word	0x00000000
        /*07e4*/ 	.word	0x0002a830
        /*07e8*/ 	.short	0x010a
        /*07ea*/ 	.byte	0x3f
	.zero		1


	//   ....[24]....
        /*07ec*/ 	.word	0x00001700
        /*07f0*/ 	.word	0x00000000
        /*07f4*/ 	.word	0x0002a830
        /*07f8*/ 	.short	0x010a
        /*07fa*/ 	.byte	0x3f
	.zero		1


	//   ....[25]....
        /*07fc*/ 	.word	0x00002aa0
        /*0800*/ 	.word	0x000000ff
        /*0804*/ 	.word	0x00000000
        /*0808*/ 	.short	0x0101
        /*080a*/ 	.byte	0x04
	.zero		1


	//   ....[26]....
        /*080c*/ 	.word	0x00003720
        /*0810*/ 	.word	0x000000ff
        /*0814*/ 	.word	0x0002a830
        /*0818*/ 	.short	0x010a
        /*081a*/ 	.byte	0x06
	.zero		1


	//   ....[27]....
        /*081c*/ 	.word	0x00003760
        /*0820*/ 	.word	0x000000ff
        /*0824*/ 	.word	0x0002a830
        /*0828*/ 	.short	0x010a
        /*082a*/ 	.byte	0x06
	.zero		1


	//   ....[28]....
        /*082c*/ 	.word	0x00003fe0
        /*0830*/ 	.word	0x000000ff
        /*0834*/ 	.word	0x0002a850
        /*0838*/ 	.short	0x010a
        /*083a*/ 	.byte	0x05
	.zero		1


	//   ....[29]....
        /*083c*/ 	.word	0x00004020
        /*0840*/ 	.word	0x000000ff
        /*0844*/ 	.word	0x0002a850
        /*0848*/ 	.short	0x010a
        /*084a*/ 	.byte	0x05
	.zero		1


	//   ....[30]....
        /*084c*/ 	.word	0x00004430
        /*0850*/ 	.word	0x000000ff
        /*0854*/ 	.word	0x00000000
        /*0858*/ 	.short	0x0101
        /*085a*/ 	.byte	0x06
	.zero		1


	//   ....[31]....
        /*085c*/ 	.word	0x000058e0
        /*0860*/ 	.word	0x000000ff
        /*0864*/ 	.word	0x00000000
        /*0868*/ 	.short	0x0101
        /*086a*/ 	.byte	0x05
	.zero		1


	//   ....[32]....
        /*086c*/ 	.word	0x00005ab0
        /*0870*/ 	.word	0x000000ff
        /*0874*/ 	.word	0x0002a830
        /*0878*/ 	.short	0x010a
        /*087a*/ 	.byte	0x05
	.zero		1


	//   ....[33]....
        /*087c*/ 	.word	0x00005af0
        /*0880*/ 	.word	0x000000ff
        /*0884*/ 	.word	0x0002a830
        /*0888*/ 	.short	0x010a
        /*088a*/ 	.byte	0x05
	.zero		1


	//   ....[34]....
        /*088c*/ 	.word	0x00006370
        /*0890*/ 	.word	0x000000ff
        /*0894*/ 	.word	0x0002a850
        /*0898*/ 	.short	0x010a
        /*089a*/ 	.byte	0x05
	.zero		1


	//   ....[35]....
        /*089c*/ 	.word	0x000063b0
        /*08a0*/ 	.word	0x000000ff
        /*08a4*/ 	.word	0x0002a850
        /*08a8*/ 	.short	0x010a
        /*08aa*/ 	.byte	0x05
	.zero		1


	//   ....[36]....
        /*08ac*/ 	.word	0x000067d0
        /*08b0*/ 	.word	0x000000ff
        /*08b4*/ 	.word	0x00000000
        /*08b8*/ 	.short	0x0101
        /*08ba*/ 	.byte	0x04
	.zero		1


	//   ....[37]....
        /*08bc*/ 	.word	0x00007560
        /*08c0*/ 	.word	0x000000ff
        /*08c4*/ 	.word	0x00000000
        /*08c8*/ 	.short	0x0101
        /*08ca*/ 	.byte	0x05
	.zero		1


	//   ....[38]....
        /*08cc*/ 	.word	0x00007a80
        /*08d0*/ 	.word	0x000000ff
        /*08d4*/ 	.word	0x0002a850
        /*08d8*/ 	.short	0x010a
        /*08da*/ 	.byte	0x05
	.zero		1


	//   ....[39]....
        /*08dc*/ 	.word	0x00007ac0
        /*08e0*/ 	.word	0x000000ff
        /*08e4*/ 	.word	0x0002a850
        /*08e8*/ 	.short	0x010a
        /*08ea*/ 	.byte	0x05
	.zero		1


	//   ....[40]....
        /*08ec*/ 	.word	0x000080d0
        /*08f0*/ 	.word	0x000000ff
        /*08f4*/ 	.word	0x00000000
        /*08f8*/ 	.short	0x0101
        /*08fa*/ 	.byte	0x04
	.zero		1


	//   ....[41]....
        /*08fc*/ 	.word	0x000092c0
        /*0900*/ 	.word	0x00000025
        /*0904*/ 	.word	0x00000000
        /*0908*/ 	.short	0x0101
        /*090a*/ 	.byte	0x3f
	.zero		1


	//   ....[42]....
        /*090c*/ 	.word	0x0000b2e0
        /*0910*/ 	.word	0x00000000
        /*0914*/ 	.word	0x0002a840
        /*0918*/ 	.short	0x010a
        /*091a*/ 	.byte	0x3f
	.zero		1


	//   ....[43]....
        /*091c*/ 	.word	0x0000b8f0
        /*0920*/ 	.word	0x00000000
        /*0924*/ 	.word	0x0002a830
        /*0928*/ 	.short	0x0107
        /*092a*/ 	.byte	0x3f
	.zero		1


	//   ....[44]....
        /*092c*/ 	.word	0x0000b9a0
        /*0930*/ 	.word	0x00000000
        /*0934*/ 	.word	0x0002a830
        /*0938*/ 	.short	0x0101
        /*093a*/ 	.byte	0x3f
	.zero		1


	//   ....[45]....
        /*093c*/ 	.word	0x0000c3f0
        /*0940*/ 	.word	0x00000011
        /*0944*/ 	.word	0x0002a800
        /*0948*/ 	.short	0x0107
        /*094a*/ 	.byte	0x3f
	.zero		1


	//   ....[46]....
        /*094c*/ 	.word	0x0000c4e0
        /*0950*/ 	.word	0x00000011
        /*0954*/ 	.word	0x0002a800
        /*0958*/ 	.short	0x0101
        /*095a*/ 	.byte	0x3f
	.zero		1


	//   ....[47]....
        /*095c*/ 	.word	0x0000c500
        /*0960*/ 	.word	0x00000011
        /*0964*/ 	.word	0x0002a820
        /*0968*/ 	.short	0x010a
        /*096a*/ 	.byte	0x3f
	.zero		1


	//   ....[48]....
        /*096c*/ 	.word	0x0000c850
        /*0970*/ 	.word	0x00000006
        /*0974*/ 	.word	0x0002a840
        /*0978*/ 	.short	0x010a
        /*097a*/ 	.byte	0x3f
	.zero		1


	//   ....[49]....
        /*097c*/ 	.word	0x0000cd20
        /*0980*/ 	.word	0x00000006
        /*0984*/ 	.word	0x0002a830
        /*0988*/ 	.short	0x0107
        /*098a*/ 	.byte	0x3f
	.zero		1


	//   ....[50]....
        /*098c*/ 	.word	0x0000cdd0
        /*0990*/ 	.word	0x00000006
        /*0994*/ 	.word	0x0002a830
        /*0998*/ 	.short	0x0101
        /*099a*/ 	.byte	0x3f
	.zero		1


	//   ....[51]....
        /*099c*/ 	.word	0x0000ce30
        /*09a0*/ 	.word	0x00000006
        /*09a4*/ 	.word	0x0002a860
        /*09a8*/ 	.short	0x010a
        /*09aa*/ 	.byte	0x3f
	.zero		1


	//   ....[52]....
        /*09ac*/ 	.word	0x0000d260
        /*09b0*/ 	.word	0x00000006
        /*09b4*/ 	.word	0x0002a850
        /*09b8*/ 	.short	0x0107
        /*09ba*/ 	.byte	0x3f
	.zero		1


	//   ....[53]....
        /*09bc*/ 	.word	0x0000d3a0
        /*09c0*/ 	.word	0x00000006
        /*09c4*/ 	.word	0x0002a850
        /*09c8*/ 	.short	0x0101
        /*09ca*/ 	.byte	0x3f
	.zero		1


	//   ....[54]....
        /*09cc*/ 	.word	0x0000d620
        /*09d0*/ 	.word	0x00000004
        /*09d4*/ 	.word	0x0002a860
        /*09d8*/ 	.short	0x010a
        /*09da*/ 	.byte	0x3f
	.zero		1


	//   ....[55]....
        /*09dc*/ 	.word	0x0000da20
        /*09e0*/ 	.word	0x00000004
        /*09e4*/ 	.word	0x0002a850
        /*09e8*/ 	.short	0x0107
        /*09ea*/ 	.byte	0x3f
	.zero		1


	//   ....[56]....
        /*09ec*/ 	.word	0x0000dad0
        /*09f0*/ 	.word	0x00000004
        /*09f4*/ 	.word	0x0002a850
        /*09f8*/ 	.short	0x0101
        /*09fa*/ 	.byte	0x3f
	.zero		1


	//   ....[57]....
        /*09fc*/ 	.word	0x0000dd70
        /*0a00*/ 	.word	0x00000004
        /*0a04*/ 	.word	0x0002a820
        /*0a08*/ 	.short	0x010a
        /*0a0a*/ 	.byte	0x3f
	.zero		1


	//   ....[58]....
        /*0a0c*/ 	.word	0x0000df10
        /*0a10*/ 	.word	0x00000005
        /*0a14*/ 	.word	0x0002a840
        /*0a18*/ 	.short	0x010a
        /*0a1a*/ 	.byte	0x3f
	.zero		1


	//   ....[59]....
        /*0a1c*/ 	.word	0x0000dfb0
        /*0a20*/ 	.word	0x00000017
        /*0a24*/ 	.word	0x0002a840
        /*0a28*/ 	.short	0x010a
        /*0a2a*/ 	.byte	0x3f
	.zero		1


	//   ....[60]....
        /*0a2c*/ 	.word	0x0000dff0
        /*0a30*/ 	.word	0x00000005
        /*0a34*/ 	.word	0x0002a860
        /*0a38*/ 	.short	0x010a
        /*0a3a*/ 	.byte	0x3f
	.zero		1


	//   ....[61]....
        /*0a3c*/ 	.word	0x0000e030
        /*0a40*/ 	.word	0x00000017
        /*0a44*/ 	.word	0x0002a860
        /*0a48*/ 	.short	0x010a
        /*0a4a*/ 	.byte	0x3f
	.zero		1


	//   ....[62]....
        /*0a4c*/ 	.word	0x0000e0a0
        /*0a50*/ 	.word	0x00000003
        /*0a54*/ 	.word	0x0002a800
        /*0a58*/ 	.short	0x010a
        /*0a5a*/ 	.byte	0x3f
	.zero		1


	//   ....[63]....
        /*0a5c*/ 	.word	0x0000e0f0
        /*0a60*/ 	.word	0x00000000
        /*0a64*/ 	.word	0x0002a830
        /*0a68*/ 	.short	0x010a
        /*0a6a*/ 	.byte	0x3f
	.zero		1


	//   ....[64]....
        /*0a6c*/ 	.word	0x0000e150
        /*0a70*/ 	.word	0x00000003
        /*0a74*/ 	.word	0x0002a830
        /*0a78*/ 	.short	0x010a
        /*0a7a*/ 	.byte	0x3f
	.zero		1


	//   ....[65]....
        /*0a7c*/ 	.word	0x0000e1b0
        /*0a80*/ 	.word	0x00000003
        /*0a84*/ 	.word	0x0002a850
        /*0a88*/ 	.short	0x010a
        /*0a8a*/ 	.byte	0x3f
	.zero		1


	//   ....[66]....
        /*0a8c*/ 	.word	0x0000e210
        /*0a90*/ 	.word	0x00000003
        /*0a94*/ 	.word	0x0002a830
        /*0a98*/ 	.short	0x010a
        /*0a9a*/ 	.byte	0x3f
	.zero		1


	//   ....[67]....
        /*0a9c*/ 	.word	0x0000e270
        /*0aa0*/ 	.word	0x00000003
        /*0aa4*/ 	.word	0x0002a850
        /*0aa8*/ 	.short	0x010a
        /*0aaa*/ 	.byte	0x3f
	.zero		1


	//   ....[68]....
        /*0aac*/ 	.word	0x0000e2d0
        /*0ab0*/ 	.word	0x00000007
        /*0ab4*/ 	.word	0x0002a850
        /*0ab8*/ 	.short	0x010a
        /*0aba*/ 	.byte	0x3f
	.zero		1


	//   ....[69]....
        /*0abc*/ 	.word	0x0000e3d0
        /*0ac0*/ 	.word	0x00000000
        /*0ac4*/ 	.word	0x0002a840
        /*0ac8*/ 	.short	0x010a
        /*0aca*/ 	.byte	0x3f
	.zero		1


	//   ....[70]....
        /*0acc*/ 	.word	0x0000f670
        /*0ad0*/ 	.word	0x00000011
        /*0ad4*/ 	.word	0x0002a820
        /*0ad8*/ 	.short	0x010a
        /*0ada*/ 	.byte	0x3f
	.zero		1


	//   ....[71]....
        /*0adc*/ 	.word	0x0000f6c0
        /*0ae0*/ 	.word	0x00000006
        /*0ae4*/ 	.word	0x0002a840
        /*0ae8*/ 	.short	0x010a
        /*0aea*/ 	.byte	0x3f
	.zero		1


	//   ....[72]....
        /*0aec*/ 	.word	0x0000fdf0
        /*0af0*/ 	.word	0x00000006
        /*0af4*/ 	.word	0x0002a860
        /*0af8*/ 	.short	0x010a
        /*0afa*/ 	.byte	0x3f
	.zero		1


	//   ....[73]....
        /*0afc*/ 	.word	0x00010590
        /*0b00*/ 	.word	0x00000004
        /*0b04*/ 	.word	0x0002a860
        /*0b08*/ 	.short	0x010a
        /*0b0a*/ 	.byte	0x3f
	.zero		1


	//   ....[74]....
        /*0b0c*/ 	.word	0x00010ea0
        /*0b10*/ 	.word	0x00000004
        /*0b14*/ 	.word	0x0002a820
        /*0b18*/ 	.short	0x010a
        /*0b1a*/ 	.byte	0x3f
	.zero		1


	//   ....[75]....
        /*0b1c*/ 	.word	0x00011040
        /*0b20*/ 	.word	0x00000005
        /*0b24*/ 	.word	0x0002a840
        /*0b28*/ 	.short	0x010a
        /*0b2a*/ 	.byte	0x3f
	.zero		1


	//   ....[76]....
        /*0b2c*/ 	.word	0x00011090
        /*0b30*/ 	.word	0x00000017
        /*0b34*/ 	.word	0x0002a840
        /*0b38*/ 	.short	0x010a
        /*0b3a*/ 	.byte	0x3f
	.zero		1


	//   ....[77]....
        /*0b3c*/ 	.word	0x000110e0
        /*0b40*/ 	.word	0x00000005
        /*0b44*/ 	.word	0x0002a860
        /*0b48*/ 	.short	0x010a
        /*0b4a*/ 	.byte	0x3f
	.zero		1


	//----- nvinfo : EIATTR_NUM_MBARRIERS
	.align		4
.L_266:
        /*0b4c*/ 	.byte	0x03, 0x38
        /*0b4e*/ 	.short	0x0016


	//----- nvinfo : EIATTR_EXIT_INSTR_OFFSETS
	.align		4
        /*0b50*/ 	.byte	0x04, 0x1c
        /*0b52*/ 	.short	(.L_268 - .L_267)


	//   ....[0]....
.L_267:
        /*0b54*/ 	.word	0x00000950


	//   ....[1]....
        /*0b58*/ 	.word	0x00009f90


	//   ....[2]....
        /*0b5c*/ 	.word	0x0000e080


	//----- nvinfo : EIATTR_MAX_THREADS
	.align		4
.L_268:
        /*0b60*/ 	.byte	0x04, 0x05
        /*0b62*/ 	.short	(.L_270 - .L_269)
.L_269:
        /*0b64*/ 	.word	0x00000180
        /*0b68*/ 	.word	0x00000001
        /*0b6c*/ 	.word	0x00000001


	//----- nvinfo : EIATTR_CRS_STACK_SIZE
	.align		4
.L_270:
        /*0b70*/ 	.byte	0x04, 0x1e
        /*0b72*/ 	.short	(.L_272 - .L_271)
.L_271:
        /*0b74*/ 	.word	0x00000000


	//----- nvinfo : EIATTR_CBANK_PARAM_SIZE
	.align		4
.L_272:
        /*0b78*/ 	.byte	0x03, 0x19
        /*0b7a*/ 	.short	0x0af0


	//----- nvinfo : EIATTR_PARAM_CBANK
	.align		4
        /*0b7c*/ 	.byte	0x04, 0x0a
        /*0b7e*/ 	.short	(.L_274 - .L_273)
	.align		4
.L_273:
        /*0b80*/ 	.word	index@(.nv.constant0._ZN7cutlass13device_kernelIN5flash11enable_sm90INS1_16FlashAttnFwdSm90INS1_25CollectiveMainloopFwdSm90ILi2EN4cute5tupleIJNS5_1CILi1EEES8_S8_EEENS6_IJNS7_ILi128EEENS7_ILi96EEENS7_ILi192EEEEEELi128ENS_10bfloat16_tEfNS_4arch4Sm90ELb1ELb0ELb0ELb0ELb1ELb0ELb0ELb1ELb1ELb1ELb0ELb0EEENS1_21CollectiveEpilogueFwdINS6_IJSA_SA_SB_EEES9_SE_SG_Li256ELb0ELb1ELb0ELb0EEENS1_30DynamicPersistentTileSchedulerILi256ELi128ELb0ELb1ELb1EEEEEEEEEvNT_6ParamsE)
        /*0b84*/ 	.short	0x0210
        /*0b86*/ 	.short	0x0af0


	//----- nvinfo : EIATTR_SW_WAR
	.align		4
.L_274:
        /*0b88*/ 	.byte	0x04, 0x36
        /*0b8a*/ 	.short	(.L_276 - .L_275)
.L_275:
        /*0b8c*/ 	.word	0x00000008
.L_276:


//--------------------- .nv.info._ZN7cutlass13device_kernelIN5flash11enable_sm90INS1_16FlashAttnFwdSm90INS1_25CollectiveMainloopFwdSm90ILi2EN4cute5tupleIJNS5_1CILi1EEES8_S8_EEENS6_IJNS7_ILi128EEENS7_ILi96EEENS7_ILi192EEEEEELi128ENS_10bfloat16_tEfNS_4arch4Sm90ELb1ELb0ELb0ELb1ELb1ELb0ELb0ELb1ELb1ELb1ELb0ELb0EEENS1_21CollectiveEpilogueFwdINS6_IJSA_SA_SB_EEES9_SE_SG_Li256ELb1ELb1ELb0ELb0EEENS1_36VarlenDynamicPersistentTileSchedulerILi128ELi96ELi256ELi128ELb0ELb1ELb1ELb1ELb1ELb1EEEEEEEEEvNT_6ParamsE --------------------------
	.section	.nv.info._ZN7cutlass13device_kernelIN5flash11enable_sm90INS1_16FlashAttnFwdSm90INS1_25CollectiveMainloopFwdSm90ILi2EN4cute5tupleIJNS5_1CILi1EEES8_S8_EEENS6_IJNS7_ILi128EEENS7_ILi96EEENS7_ILi192EEEEEELi128ENS_10bfloat16_tEfNS_4arch4Sm90ELb1ELb0ELb0ELb1ELb1ELb0ELb0ELb1ELb1ELb1ELb0ELb0EEENS1_21CollectiveEpilogueFwdINS6_IJSA_SA_SB_EEES9_SE_SG_Li256ELb1ELb1ELb0ELb0EEENS1_36VarlenDynamicPersistentTileSchedulerILi128ELi96ELi256ELi128ELb0ELb1ELb1ELb1ELb1ELb1EEEEEEEEEvNT_6ParamsE,"",@"SHT_CUDA_INFO"
	.sectionflags	@""
	.align	4


	//----- nvinfo : EIATTR_CUDA_API_VERSION
	.align		4
        /*0000*/ 	.byte	0x04, 0x37
        /*0002*/ 	.short	(.L_278 - .L_277)
.L_277:
        /*0004*/ 	.word	0x00000082


	//----- nvinfo : EIATTR_KPARAM_INFO
	.align		4
.L_278:
        /*0008*/ 	.byte	0x04, 0x17
        /*000a*/ 	.short	(.L_280 - .L_279)
.L_279:
        /*000c*/ 	.word	0x00000000
        /*0010*/ 	.short	0x0000
        /*0012*/ 	.short	0x0070
        /*0014*/ 	.byte	0x00, 0xf0, 0x01, 0x2a


	//----- nvinfo : EIATTR_SPARSE_MMA_MASK
	.align		4
.L_280:
        /*0018*/ 	.byte	0x03, 0x50
        /*001a*/ 	.short	0x0000


	//----- nvinfo : EIATTR_MAXREG_COUNT
	.align		4
        /*001c*/ 	.byte	0x03, 0x1b
        /*001e*/ 	.short	0x00a8


	//----- nvinfo : EIATTR_NUM_BARRIERS
	.align		4
        /*0020*/ 	.byte	0x02, 0x4c
        /*0022*/ 	.byte	0x09
	.zero		1


	//----- nvinfo : EIATTR_EXTERNS
	.align		4
        /*0024*/ 	.byte	0x04, 0x0f
        /*0026*/ 	.short	(.L_282 - .L_281)


	//   ....[0]....
	.align		4
.L_281:
        /*0028*/ 	.word	index@(__assertfail)


	//----- nvinfo : EIATTR_ANNOTATIONS
	.align		4
.L_282:
        /*002c*/ 	.byte	0x04, 0x55
        /*002e*/ 	.short	(.L_284 - .L_283)


	//   ....[0]....
.L_283:
        /* <DEDUP_REMOVED lines=13> */


	//----- nvinfo : EIATTR_MERCURY_ISA_VERSION
	.align		4
.L_284:
        /*00f0*/ 	.byte	0x03, 0x5f
        /*00f2*/ 	.short	0x0101


	//----- nvinfo : EIATTR_UNUSED_LOAD_BYTE_OFFSET
	.align		4
        /*00f4*/ 	.byte	0x04, 0x44
        /*00f6*/ 	.short	(.L_286 - .L_285)


	//   ....[0]....
.L_285:
        /*00f8*/ 	.word	0x00000950
        /*00fc*/ 	.word	0x0000fff0


	//   ....[1]....
        /*0100*/ 	.word	0x00008390
        /*0104*/ 	.word	0x0000fff0


	//----- nvinfo : EIATTR_INT_WARP_WIDE_INSTR_OFFSETS
	.align		4
.L_286:
        /*0108*/ 	.byte	0x04, 0x31
        /*010a*/ 	.short	(.L_288 - .L_287)


	//   ....[0]....
.L_287:
        /*010c*/ 	.word	0x000000c0


	//   ....[1]....
        /*0110*/ 	.word	0x000000d0


	//   ....[2]....
        /*0114*/ 	.word	0x00000170


	//   ....[3]....
        /*0118*/ 	.word	0x0000b600


	//   ....[4]....
        /*011c*/ 	.word	0x0000b690


	//   ....[5]....
        /*0120*/ 	.word	0x0000e570


	//   ....[6]....
        /*0124*/ 	.word	0x0000e600


	//----- nvinfo : EIATTR_COOP_GROUP_MASK_REGIDS
	.align		4
.L_288:
        /*0128*/ 	.byte	0x04, 0x29
        /*012a*/ 	.short	(.L_290 - .L_289)


	//   ....[0]....
.L_289:
        /*012c*/ 	.word	0xffffffff


	//   ....[1]....
        /*0130*/ 	.word	0xffffffff


	//   ....[2]....
        /*0134*/ 	.word	0xffffffff


	//   ....[3]....
        /*0138*/ 	.word	0xffffffff


	//   ....[4]....
        /*013c*/ 	.word	0xffffffff


	//   ....[5]....
        /*0140*/ 	.word	0xffffffff


	//   ....[6]....
        /*0144*/ 	.word	0xffffffff


	//   ....[7]....
        /*0148*/ 	.word	0xffffffff


	//   ....[8]....
        /*014c*/ 	.word	0xffffffff


	//   ....[9]....
        /*0150*/ 	.word	0xffffffff


	//   ....[10]....
        /*0154*/ 	.word	0xffffffff


	//   ....[11]....
        /*0158*/ 	.word	0xffffffff


	//   ....[12]....
        /*015c*/ 	.word	0xffffffff


	//   ....[13]....
        /*0160*/ 	.word	0xffffffff


	//   ....[14]....
        /*0164*/ 	.word	0xffffffff


	//   ....[15]....
        /*0168*/ 	.word	0xffffffff


	//   ....[16]....
        /*016c*/ 	.word	0xffffffff


	//   ....[17]....
        /*0170*/ 	.word	0xffffffff


	//   ....[18]....
        /*0174*/ 	.word	0xffffffff


	//   ....[19]....
        /*0178*/ 	.word	0xffffffff


	//   ....[20]....
        /*017c*/ 	.word	0xffffffff


	//   ....[21]....
        /*0180*/ 	.word	0xffffffff


	//   ....[22]....
        /*0184*/ 	.word	0xffffffff


	//   ....[23]....
        /*0188*/ 	.word	0xffffffff


	//   ....[24]....
        /*018c*/ 	.word	0xffffffff


	//   ....[25]....
        /*0190*/ 	.word	0xffffffff


	//   ....[26]....
        /*0194*/ 	.word	0xffffffff


	//   ....[27]....
        /*0198*/ 	.word	0xffffffff


	//   ....[28]....
        /*019c*/ 	.word	0xffffffff


	//   ....[29]....
        /*01a0*/ 	.word	0xffffffff


	//   ....[30]....
        /*01a4*/ 	.word	0xffffffff


	//   ....[31]....
        /*01a8*/ 	.word	0xffffffff


	//   ....[32]....
        /*01ac*/ 	.word	0xffffffff


	//   ....[33]....
        /*01b0*/ 	.word	0xffffffff


	//   ....[34]....
        /*01b4*/ 	.word	0xffffffff


	//   ....[35]....
        /*01b8*/ 	.word	0xffffffff


	//   ....[36]....
        /*01bc*/ 	.word	0xffffffff


	//   ....[37]....
        /*01c0*/ 	.word	0xffffffff


	//   ....[38]....
        /*01c4*/ 	.word	0xffffffff


	//   ....[39]....
        /*01c8*/ 	.word	0xffffffff


	//   ....[40]....
        /*01cc*/ 	.word	0xffffffff


	//   ....[41]....
        /*01d0*/ 	.word	0xffffffff


	//   ....[42]....
        /*01d4*/ 	.word	0xffffffff


	//   ....[43]....
        /*01d8*/ 	.word	0xffffffff


	//   ....[44]....
        /*01dc*/ 	.word	0xffffffff


	//   ....[45]....
        /*01e0*/ 	.word	0xffffffff


	//   ....[46]....
        /*01e4*/ 	.word	0xffffffff


	//   ....[47]....
        /*01e8*/ 	.word	0xffffffff


	//   ....[48]....
        /*01ec*/ 	.word	0xffffffff


	//   ....[49]....
        /*01f0*/ 	.word	0xffffffff


	//   ....[50]....
        /*01f4*/ 	.word	0xffffffff


	//   ....[51]....
        /*01f8*/ 	.word	0xffffffff


	//   ....[52]....
        /*01fc*/ 	.word	0xffffffff


	//   ....[53]....
        /*0200*/ 	.word	0xffffffff


	//   ....[54]....
        /*0204*/ 	.word	0xffffffff


	//   ....[55]....
        /*0208*/ 	.word	0xffffffff


	//   ....[56]....
        /*020c*/ 	.word	0xffffffff


	//   ....[57]....
        /*0210*/ 	.word	0xffffffff


	//   ....[58]....
        /*0214*/ 	.word	0xffffffff


	//   ....[59]....
        /*0218*/ 	.word	0xffffffff


	//   ....[60]....
        /*021c*/ 	.word	0xffffffff


	//   ....[61]....
        /*0220*/ 	.word	0xffffffff


	//   ....[62]....
        /*0224*/ 	.word	0xffffffff


	//   ....[63]....
        /*0228*/ 	.word	0xffffffff


	//   ....[64]....
        /*022c*/ 	.word	0xffffffff


	//   ....[65]....
        /*0230*/ 	.word	0xffffffff


	//   ....[66]....
        /*0234*/ 	.word	0xffffffff


	//   ....[67]....
        /*0238*/ 	.word	0xffffffff


	//   ....[68]....
        /*023c*/ 	.word	0xffffffff


	//   ....[69]....
        /*0240*/ 	.word	0xffffffff


	//   ....[70]....
        /*0244*/ 	.word	0xffffffff


	//   ....[71]....
        /*0248*/ 	.word	0xffffffff


	//   ....[72]....
        /*024c*/ 	.word	0xffffffff


	//   ....[73]....
        /*0250*/ 	.word	0xffffffff


	//   ....[74]....
        /*0254*/ 	.word	0xffffffff


	//   ....[75]....
        /*0258*/ 	.word	0xffffffff


	//   ....[76]....
        /*025c*/ 	.word	0xffffffff


	//   ....[77]....
        /*0260*/ 	.word	0xffffffff


	//   ....[78]....
        /*0264*/ 	.word	0xffffffff


	//   ....[79]....
        /*0268*/ 	.word	0xffffffff


	//   ....[80]....
        /*026c*/ 	.word	0xffffffff


	//   ....[81]....
        /*0270*/ 	.word	0xffffffff


	//   ....[82]....
        /*0274*/ 	.word	0xffffffff


	//   ....[83]....
        /*0278*/ 	.word	0xffffffff


	//   ....[84]....
        /*027c*/ 	.word	0xffffffff


	//   ....[85]....
        /*0280*/ 	.word	0xffffffff


	//   ....[86]....
        /*0284*/ 	.word	0xffffffff


	//   ....[87]....
        /*0288*/ 	.word	0xffffffff


	//   ....[88]....
        /*028c*/ 	.word	0xffffffff


	//   ....[89]....
        /*0290*/ 	.word	0xffffffff


	//   ....[90]....
        /*0294*/ 	.word	0xffffffff


	//   ....[91]....
        /*0298*/ 	.word	0xffffffff


	//   ....[92]....
        /*029c*/ 	.word	0xffffffff


	//   ....[93]....
        /*02a0*/ 	.word	0xffffffff


	//   ....[94]....
        /*02a4*/ 	.word	0xffffffff


	//   ....[95]....
        /*02a8*/ 	.word	0xffffffff


	//   ....[96]....
        /*02ac*/ 	.word	0xffffffff


	//   ....[97]....
        /*02b0*/ 	.word	0xffffffff


	//   ....[98]....
        /*02b4*/ 	.word	0xffffffff


	//   ....[99]....
        /*02b8*/ 	.word	0xffffffff


	//   ....[100]....
        /*02bc*/ 	.word	0xffffffff


	//   ....[101]....
        /*02c0*/ 	.word	0xffffffff


	//   ....[102]....
        /*02c4*/ 	.word	0xffffffff


	//   ....[103]....
        /*02c8*/ 	.word	0xffffffff


	//   ....[104]....
        /*02cc*/ 	.word	0xffffffff


	//   ....[105]....
        /*02d0*/ 	.word	0xffffffff


	//   ....[106]....
        /*02d4*/ 	.word	0xffffffff


	//   ....[107]....
        /*02d8*/ 	.word	0xffffffff


	//   ....[108]....
        /*02dc*/ 	.word	0xffffffff


	//   ....[109]....
        /*02e0*/ 	.word	0xffffffff


	//   ....[110]....
        /*02e4*/ 	.word	0xffffffff


	//   ....[111]....
        /*02e8*/ 	.word	0xffffffff


	//   ....[112]....
        /*02ec*/ 	.word	0xffffffff


	//   ....[113]....
        /*02f0*/ 	.word	0xffffffff


	//   ....[114]....
        /*02f4*/ 	.word	0xffffffff


	//   ....[115]....
        /*02f8*/ 	.word	0xffffffff


	//   ....[116]....
        /*02fc*/ 	.word	0xffffffff


	//   ....[117]....
        /*0300*/ 	.word	0xffffffff


	//   ....[118]....
        /*0304*/ 	.word	0xffffffff


	//   ....[119]....
        /*0308*/ 	.word	0xffffffff


	//   ....[120]....
        /*030c*/ 	.word	0xffffffff


	//   ....[121]....
        /*0310*/ 	.word	0xffffffff


	//   ....[122]....
        /*0314*/ 	.word	0xffffffff


	//   ....[123]....
        /*0318*/ 	.word	0xffffffff


	//   ....[124]....
        /*031c*/ 	.word	0xffffffff


	//   ....[125]....
        /*0320*/ 	.word	0xffffffff


	//   ....[126]....
        /*0324*/ 	.word	0xffffffff


	//   ....[127]....
        /*0328*/ 	.word	0xffffffff


	//   ....[128]....
        /*032c*/ 	.word	0xffffffff


	//   ....[129]....
        /*0330*/ 	.word	0xffffffff


	//   ....[130]....
        /*0334*/ 	.word	0xffffffff


	//   ....[131]....
        /*0338*/ 	.word	0xffffffff


	//   ....[132]....
        /*033c*/ 	.word	0xffffffff


	//   ....[133]....
        /*0340*/ 	.word	0xffffffff


	//   ....[134]....
        /*0344*/ 	.word	0xffffffff


	//   ....[135]....
        /*0348*/ 	.word	0xffffffff


	//   ....[136]....
        /*034c*/ 	.word	0xffffffff


	//   ....[137]....
        /*0350*/ 	.word	0xffffffff


	//   ....[138]....
        /*0354*/ 	.word	0xffffffff


	//   ....[139]....
        /*0358*/ 	.word	0xffffffff


	//   ....[140]....
        /*035c*/ 	.word	0xffffffff


	//   ....[141]....
        /*0360*/ 	.word	0xffffffff


	//   ....[142]....
        /*0364*/ 	.word	0xffffffff


	//   ....[143]....
        /*0368*/ 	.word	0xffffffff


	//   ....[144]....
        /*036c*/ 	.word	0xffffffff


	//   ....[145]....
        /*0370*/ 	.word	0x0500000f


	//   ....[146]....
        /*0374*/ 	.word	0x0500000f


	//   ....[147]....
        /*0378*/ 	.word	0x0500000f


	//   ....[148]....
        /*037c*/ 	.word	0x0500000f


	//   ....[149]....
        /*0380*/ 	.word	0x0500000f


	//   ....[150]....
        /*0384*/ 	.word	0x0500000f


	//   ....[151]....
        /*0388*/ 	.word	0x0500000f


	//   ....[152]....
        /*038c*/ 	.word	0x0500000f


	//   ....[153]....
        /*0390*/ 	.word	0x0500000f


	//   ....[154]....
        /*0394*/ 	.word	0x0500000f


	//   ....[155]....
        /*0398*/ 	.word	0x0500000f


	//   ....[156]....
        /*039c*/ 	.word	0x0500000f


	//   ....[157]....
        /*03a0*/ 	.word	0x0500000f


	//   ....[158]....
        /*03a4*/ 	.word	0x0500000f


	//   ....[159]....
        /*03a8*/ 	.word	0x0500000f


	//   ....[160]....
        /*03ac*/ 	.word	0x0500000f


	//   ....[161]....
        /*03b0*/ 	.word	0x0500000f


	//   ....[162]....
        /*03b4*/ 	.word	0x0500000f


	//   ....[163]....
        /*03b8*/ 	.word	0x0500000f


	//   ....[164]....
        /*03bc*/ 	.word	0x0500000f


	//   ....[165]....
        /*03c0*/ 	.word	0x0500000f


	//   ....[166]....
        /*03c4*/ 	.word	0x0500000f


	//   ....[167]....
        /*03c8*/ 	.word	0x0500000f


	//   ....[168]....
        /*03cc*/ 	.word	0x0500000f


	//   ....[169]....
        /*03d0*/ 	.word	0x0500000f


	//   ....[170]....
        /*03d4*/ 	.word	0x0500000f


	//   ....[171]....
        /*03d8*/ 	.word	0x0500000f


	//   ....[172]....
        /*03dc*/ 	.word	0x0500000f


	//   ....[173]....
        /*03e0*/ 	.word	0x0500000f


	//   ....[174]....
        /*03e4*/ 	.word	0x0500000f


	//   ....[175]....
        /*03e8*/ 	.word	0x0500000f


	//   ....[176]....
        /*03ec*/ 	.word	0x0500000f


	//   ....[177]....
        /*03f0*/ 	.word	0x0500000f


	//   ....[178]....
        /*03f4*/ 	.word	0x0500000f


	//   ....[179]....
        /*03f8*/ 	.word	0x0500000f


	//   ....[180]....
        /*03fc*/ 	.word	0x0500000f


	//   ....[181]....
        /*0400*/ 	.word	0x0500000f


	//   ....[182]....
        /*0404*/ 	.word	0x0500000f


	//   ....[183]....
        /*0408*/ 	.word	0x0500000f


	//   ....[184]....
        /*040c*/ 	.word	0x0500000f


	//   ....[185]....
        /*0410*/ 	.word	0x0500000f


	//   ....[186]....
        /*0414*/ 	.word	0x0500000f


	//   ....[187]....
        /*0418*/ 	.word	0x0500000f


	//   ....[188]....
        /*041c*/ 	.word	0x0500000f


	//   ....[189]....
        /*0420*/ 	.word	0x0500000f


	//   ....[190]....
        /*0424*/ 	.word	0x0500000f


	//   ....[191]....
        /*0428*/ 	.word	0x0500000f


	//   ....[192]....
        /*042c*/ 	.word	0x0500000f


	//   ....[193]....
        /*0430*/ 	.word	0x0500000f


	//   ....[194]....
        /*0434*/ 	.word	0x0500000f


	//   ....[195]....
        /*0438*/ 	.word	0x0500000f


	//   ....[196]....
        /*043c*/ 	.word	0x0500000f


	//   ....[197]....
        /*0440*/ 	.word	0x0500000f


	//   ....[198]....
        /*0444*/ 	.word	0x0500000f


	//   ....[199]....
        /*0448*/ 	.word	0x0500000f


	//   ....[200]....
        /*044c*/ 	.word	0x0500000f


	//   ....[201]....
        /*0450*/ 	.word	0x0500000f


	//   ....[202]....
        /*0454*/ 	.word	0x0500000f


	//   ....[203]....
        /*0458*/ 	.word	0x0500000f


	//   ....[204]....
        /*045c*/ 	.word	0x0500000f


	//   ....[205]....
        /*0460*/ 	.word	0x0500000f


	//   ....[206]....
        /*0464*/ 	.word	0x0500000f


	//   ....[207]....
        /*0468*/ 	.word	0x0500000f


	//   ....[208]....
        /*046c*/ 	.word	0x0500000f


	//   ....[209]....
        /*0470*/ 	.word	0x0500000f


	//   ....[210]....
        /*0474*/ 	.word	0x0500000f


	//   ....[211]....
        /*0478*/ 	.word	0x0500000f


	//   ....[212]....
        /*047c*/ 	.word	0x0500000f


	//   ....[213]....
        /*0480*/ 	.word	0x0500000f


	//   ....[214]....
        /*0484*/ 	.word	0x0500000f


	//   ....[215]....
        /*0488*/ 	.word	0x0500000f


	//   ....[216]....
        /*048c*/ 	.word	0x0500000f


	//   ....[217]....
        /*0490*/ 	.word	0x0500000f


	//   ....[218]....
        /*0494*/ 	.word	0x0500000f


	//   ....[219]....
        /*0498*/ 	.word	0x0500000f


	//   ....[220]....
        /*049c*/ 	.word	0x0500000f


	//   ....[221]....
        /*04a0*/ 	.word	0x0500000f


	//   ....[222]....
        /*04a4*/ 	.word	0x0500000f


	//   ....[223]....
        /*04a8*/ 	.word	0x0500000f


	//   ....[224]....
        /*04ac*/ 	.word	0x0500000f


	//   ....[225]....
        /*04b0*/ 	.word	0x0500000f


	//   ....[226]....
        /*04b4*/ 	.word	0x0500000f


	//   ....[227]....
        /*04b8*/ 	.word	0x0500000f


	//----- nvinfo : EIATTR_COOP_GROUP_INSTR_OFFSETS
	.align		4
.L_290:
        /*04bc*/ 	.byte	0x04, 0x28
        /*04be*/ 	.short	(.L_292 - .L_291)


	//   ....[0]....
.L_291:
        /*04c0*/ 	.word	0x00000070


	//   ....[1]....
        /*04c4*/ 	.word	0x000000b0


	//   ....[2]....
        /*04c8*/ 	.word	0x000002d0


	//   ....[3]....
        /*04cc*/ 	.word	0x00000430


	//   ....[4]....
        /*04d0*/ 	.word	0x00000550


	//   ....[5]....
        /*04d4*/ 	.word	0x000006b0


	//   ....[6]....
        /*04d8*/ 	.word	0x00001440


	//   ....[7]....
        /*04dc*/ 	.word	0x00001e10


	//   ....[8]....
        /*04e0*/ 	.word	0x00001e40


	//   ....[9]....
        /*04e4*/ 	.word	0x00002340


	//   ....[10]....
        /*04e8*/ 	.word	0x000023f0


	//   ....[11]....
        /*04ec*/ 	.word	0x00002b00


	//   ....[12]....
        /*04f0*/ 	.word	0x00002b90


	//   ....[13]....
        /*04f4*/ 	.word	0x00004350


	//   ....[14]....
        /*04f8*/ 	.word	0x00004370


	//   ....[15]....
        /*04fc*/ 	.word	0x00004840


	//   ....[16]....
        /*0500*/ 	.word	0x00004910


	//   ....[17]....
        /*0504*/ 	.word	0x00004f40


	//   ....[18]....
        /*0508*/ 	.word	0x00004fa0


	//   ....[19]....
        /*050c*/ 	.word	0x00006990


	//   ....[20]....
        /*0510*/ 	.word	0x000069a0


	//   ....[21]....
        /*0514*/ 	.word	0x000069d0


	//   ....[22]....
        /*0518*/ 	.word	0x000069f0


	//   ....[23]....
        /*051c*/ 	.word	0x00007ae0


	//   ....[24]....
        /*0520*/ 	.word	0x00007b10


	//   ....[25]....
        /*0524*/ 	.word	0x00007bc0


	//   ....[26]....
        /*0528*/ 	.word	0x00007bd0


	//   ....[27]....
        /*052c*/ 	.word	0x00008df0


	//   ....[28]....
        /*0530*/ 	.word	0x00008e30


	//   ....[29]....
        /*0534*/ 	.word	0x00008e70


	//   ....[30]....
        /*0538*/ 	.word	0x00008ea0


	//   ....[31]....
        /*053c*/ 	.word	0x00009410


	//   ....[32]....
        /*0540*/ 	.word	0x00009450


	//   ....[33]....
        /*0544*/ 	.word	0x00009510


	//   ....[34]....
        /*0548*/ 	.word	0x00009530


	//   ....[35]....
        /*054c*/ 	.word	0x000095f0


	//   ....[36]....
        /*0550*/ 	.word	0x00009610


	//   ....[37]....
        /*0554*/ 	.word	0x000096e0


	//   ....[38]....
        /*0558*/ 	.word	0x00009700


	//   ....[39]....
        /*055c*/ 	.word	0x00009f00


	//   ....[40]....
        /*0560*/ 	.word	0x00009f20


	//   ....[41]....
        /*0564*/ 	.word	0x00009fe0


	//   ....[42]....
        /*0568*/ 	.word	0x0000a000


	//   ....[43]....
        /*056c*/ 	.word	0x0000a0c0


	//   ....[44]....
        /*0570*/ 	.word	0x0000a0e0


	//   ....[45]....
        /*0574*/ 	.word	0x0000a1b0


	//   ....[46]....
        /*0578*/ 	.word	0x0000a1d0


	//   ....[47]....
        /*057c*/ 	.word	0x0000a310


	//   ....[48]....
        /*0580*/ 	.word	0x0000a4e0


	//   ....[49]....
        /*0584*/ 	.word	0x0000a510


	//   ....[50]....
        /*0588*/ 	.word	0x0000a540


	//   ....[51]....
        /*058c*/ 	.word	0x0000a570


	//   ....[52]....
        /*0590*/ 	.word	0x0000a5a0


	//   ....[53]....
        /*0594*/ 	.word	0x0000a5d0


	//   ....[54]....
        /*0598*/ 	.word	0x0000a720


	//   ....[55]....
        /*059c*/ 	.word	0x0000a750


	//   ....[56]....
        /*05a0*/ 	.word	0x0000a780


	//   ....[57]....
        /*05a4*/ 	.word	0x0000a7b0


	//   ....[58]....
        /*05a8*/ 	.word	0x0000a7e0


	//   ....[59]....
        /*05ac*/ 	.word	0x0000a810


	//   ....[60]....
        /*05b0*/ 	.word	0x0000a8a0


	//   ....[61]....
        /*05b4*/ 	.word	0x0000a900


	//   ....[62]....
        /*05b8*/ 	.word	0x0000a990


	//   ....[63]....
        /*05bc*/ 	.word	0x0000c2b0


	//   ....[64]....
        /*05c0*/ 	.word	0x0000c2d0


	//   ....[65]....
        /*05c4*/ 	.word	0x0000c380


	//   ....[66]....
        /*05c8*/ 	.word	0x0000c3a0


	//   ....[67]....
        /*05cc*/ 	.word	0x0000c440


	//   ....[68]....
        /*05d0*/ 	.word	0x0000c460


	//   ....[69]....
        /*05d4*/ 	.word	0x0000c500


	//   ....[70]....
        /*05d8*/ 	.word	0x0000c520


	//   ....[71]....
        /*05dc*/ 	.word	0x0000c5c0


	//   ....[72]....
        /*05e0*/ 	.word	0x0000c5e0


	//   ....[73]....
        /*05e4*/ 	.word	0x0000c5f0


	//   ....[74]....
        /*05e8*/ 	.word	0x0000c680


	//   ....[75]....
        /*05ec*/ 	.word	0x0000ce20


	//   ....[76]....
        /*05f0*/ 	.word	0x0000ce50


	//   ....[77]....
        /*05f4*/ 	.word	0x0000ceb0


	//   ....[78]....
        /*05f8*/ 	.word	0x0000cf10


	//   ....[79]....
        /*05fc*/ 	.word	0x0000cf60


	//   ....[80]....
        /*0600*/ 	.word	0x0000cfc0


	//   ....[81]....
        /*0604*/ 	.word	0x0000d000


	//   ....[82]....
        /*0608*/ 	.word	0x0000d070


	//   ....[83]....
        /*060c*/ 	.word	0x0000d0c0


	//   ....[84]....
        /*0610*/ 	.word	0x0000d120


	//   ....[85]....
        /*0614*/ 	.word	0x0000d160


	//   ....[86]....
        /*0618*/ 	.word	0x0000d1d0


	//   ....[87]....
        /*061c*/ 	.word	0x0000d220


	//   ....[88]....
        /*0620*/ 	.word	0x0000d270


	//   ....[89]....
        /*0624*/ 	.word	0x0000d290


	//   ....[90]....
        /*0628*/ 	.word	0x0000d2c0


	//   ....[91]....
        /*062c*/ 	.word	0x0000da70


	//   ....[92]....
        /*0630*/ 	.word	0x0000da80


	//   ....[93]....
        /*0634*/ 	.word	0x0000daa0


	//   ....[94]....
        /*0638*/ 	.word	0x0000db20


	//   ....[95]....
        /*063c*/ 	.word	0x0000db30


	//   ....[96]....
        /*0640*/ 	.word	0x0000db90


	//   ....[97]....
        /*0644*/ 	.word	0x0000dbc0


	//   ....[98]....
        /*0648*/ 	.word	0x0000dc00


	//   ....[99]....
        /*064c*/ 	.word	0x0000dc30


	//   ....[100]....
        /*0650*/ 	.word	0x0000dc70


	//   ....[101]....
        /*0654*/ 	.word	0x0000dca0


	//   ....[102]....
        /*0658*/ 	.word	0x0000dce0


	//   ....[103]....
        /*065c*/ 	.word	0x0000df50


	//   ....[104]....
        /*0660*/ 	.word	0x0000df70


	//   ....[105]....
        /*0664*/ 	.word	0x0000df80


	//   ....[106]....
        /*0668*/ 	.word	0x0000e000


	//   ....[107]....
        /*066c*/ 	.word	0x0000e010


	//   ....[108]....
        /*0670*/ 	.word	0x0000e080


	//   ....[109]....
        /*0674*/ 	.word	0x0000e090


	//   ....[110]....
        /*0678*/ 	.word	0x0000e100


	//   ....[111]....
        /*067c*/ 	.word	0x0000e110


	//   ....[112]....
        /*0680*/ 	.word	0x0000e180


	//   ....[113]....
        /*0684*/ 	.word	0x0000e190


	//   ....[114]....
        /*0688*/ 	.word	0x0000e1a0


	//   ....[115]....
        /*068c*/ 	.word	0x0000e770


	//   ....[116]....
        /*0690*/ 	.word	0x0000e790


	//   ....[117]....
        /*0694*/ 	.word	0x0000e7a0


	//   ....[118]....
        /*0698*/ 	.word	0x0000e7b0


	//   ....[119]....
        /*069c*/ 	.word	0x0000e820


	//   ....[120]....
        /*06a0*/ 	.word	0x0000e840


	//   ....[121]....
        /*06a4*/ 	.word	0x0000e8b0


	//   ....[122]....
        /*06a8*/ 	.word	0x0000e8d0


	//   ....[123]....
        /*06ac*/ 	.word	0x0000e930


	//   ....[124]....
        /*06b0*/ 	.word	0x0000e950


	//   ....[125]....
        /*06b4*/ 	.word	0x0000e9a0


	//   ....[126]....
        /*06b8*/ 	.word	0x0000e9c0


	//   ....[127]....
        /*06bc*/ 	.word	0x0000edb0


	//   ....[128]....
        /*06c0*/ 	.word	0x0000ede0


	//   ....[129]....
        /*06c4*/ 	.word	0x0000ee10


	//   ....[130]....
        /*06c8*/ 	.word	0x0000ee40


	//   ....[131]....
        /*06cc*/ 	.word	0x0000ee70


	//   ....[132]....
        /*06d0*/ 	.word	0x0000eea0


	//   ....[133]....
        /*06d4*/ 	.word	0x0000eed0


	//   ....[134]....
        /*06d8*/ 	.word	0x0000ef00


	//   ....[135]....
        /*06dc*/ 	.word	0x0000f080


	//   ....[136]....
        /*06e0*/ 	.word	0x0000f0b0


	//   ....[137]....
        /*06e4*/ 	.word	0x0000f0e0


	//   ....[138]....
        /*06e8*/ 	.word	0x0000f110


	//   ....[139]....
        /*06ec*/ 	.word	0x0000f140


	//   ....[140]....
        /*06f0*/ 	.word	0x0000f170


	//   ....[141]....
        /*06f4*/ 	.word	0x0000f230


	//   ....[142]....
        /*06f8*/ 	.word	0x0000f250


	//   ....[143]....
        /*06fc*/ 	.word	0x0000f2c0


	//   ....[144]....
        /*0700*/ 	.word	0x0000f960


	//   ....[145]....
        /*0704*/ 	.word	0x0000ff10


	//   ....[146]....
        /*0708*/ 	.word	0x00010000


	//   ....[147]....
        /*070c*/ 	.word	0x000100a0


	//   ....[148]....
        /*0710*/ 	.word	0x00010100


	//   ....[149]....
        /*0714*/ 	.word	0x00010210


	//   ....[150]....
        /*0718*/ 	.word	0x00010280


	//   ....[151]....
        /*071c*/ 	.word	0x00010390


	//   ....[152]....
        /*0720*/ 	.word	0x00010400


	//   ....[153]....
        /*0724*/ 	.word	0x00010510


	//   ....[154]....
        /*0728*/ 	.word	0x00010580


	//   ....[155]....
        /*072c*/ 	.word	0x00010690


	//   ....[156]....
        /*0730*/ 	.word	0x00010700


	//   ....[157]....
        /*0734*/ 	.word	0x000107a0


	//   ....[158]....
        /*0738*/ 	.word	0x000108b0


	//   ....[159]....
        /*073c*/ 	.word	0x00010920


	//   ....[160]....
        /*0740*/ 	.word	0x000109a0


	//   ....[161]....
        /*0744*/ 	.word	0x00010a70


	//   ....[162]....
        /*0748*/ 	.word	0x00010af0


	//   ....[163]....
        /*074c*/ 	.word	0x00010bd0


	//   ....[164]....
        /*0750*/ 	.word	0x00010c50


	//   ....[165]....
        /*0754*/ 	.word	0x00010d30


	//   ....[166]....
        /*0758*/ 	.word	0x00010db0


	//   ....[167]....
        /*075c*/ 	.word	0x00010e90


	//   ....[168]....
        /*0760*/ 	.word	0x00010f10


	//   ....[169]....
        /*0764*/ 	.word	0x00010ff0


	//   ....[170]....
        /*0768*/ 	.word	0x00011070


	//   ....[171]....
        /*076c*/ 	.word	0x00011140


	//   ....[172]....
        /*0770*/ 	.word	0x000111c0


	//   ....[173]....
        /*0774*/ 	.word	0x00011280


	//   ....[174]....
        /*0778*/ 	.word	0x000113b0


	//   ....[175]....
        /*077c*/ 	.word	0x00011460


	//   ....[176]....
        /*0780*/ 	.word	0x000114d0


	//   ....[177]....
        /*0784*/ 	.word	0x000115c0


	//   ....[178]....
        /*0788*/ 	.word	0x00011620


	//   ....[179]....
        /*078c*/ 	.word	0x000116f0


	//   ....[180]....
        /*0790*/ 	.word	0x00011750


	//   ....[181]....
        /*0794*/ 	.word	0x00011820


	//   ....[182]....
        /*0798*/ 	.word	0x00011880


	//   ....[183]....
        /*079c*/ 	.word	0x00011950


	//   ....[184]....
        /*07a0*/ 	.word	0x000119b0


	//   ....[185]....
        /*07a4*/ 	.word	0x00011a80


	//   ....[186]....
        /*07a8*/ 	.word	0x00011b70


	//   ....[187]....
        /*07ac*/ 	.word	0x00011c10


	//   ....[188]....
        /*07b0*/ 	.word	0x00011c70


	//   ....[189]....
        /*07b4*/ 	.word	0x00011d60


	//   ....[190]....
        /*07b8*/ 	.word	0x00011dc0


	//   ....[191]....
        /*07bc*/ 	.word	0x00011ea0


	//   ....[192]....
        /*07c0*/ 	.word	0x00011f00


	//   ....[193]....
        /*07c4*/ 	.word	0x00011fe0


	//   ....[194]....
        /*07c8*/ 	.word	0x00012040


	//   ....[195]....
        /*07cc*/ 	.word	0x00012120


	//   ....[196]....
        /*07d0*/ 	.word	0x00012180


	//   ....[197]....
        /*07d4*/ 	.word	0x00012250


	//   ....[198]....
        /*07d8*/ 	.word	0x00012370


	//   ....[199]....
        /*07dc*/ 	.word	0x00012460


	//   ....[200]....
        /*07e0*/ 	.word	0x00012500


	//   ....[201]....
        /*07e4*/ 	.word	0x000125d0


	//   ....[202]....
        /*07e8*/ 	.word	0x00012630


	//   ....[203]....
        /*07ec*/ 	.word	0x00012700


	//   ....[204]....
        /*07f0*/ 	.word	0x00012760


	//   ....[205]....
        /*07f4*/ 	.word	0x00012840


	//   ....[206]....
        /*07f8*/ 	.word	0x000128a0


	//   ....[207]....
        /*07fc*/ 	.word	0x00012970


	//   ....[208]....
        /*0800*/ 	.word	0x000129d0


	//   ....[209]....
        /*0804*/ 	.word	0x00012a90


	//   ....[210]....
        /*0808*/ 	.word	0x00012b20


	//   ....[211]....
        /*080c*/ 	.word	0x00012bc0


	//   ....[212]....
        /*0810*/ 	.word	0x00012ce0


	//   ....[213]....
        /*0814*/ 	.word	0x00012d50


	//   ....[214]....
        /*0818*/ 	.word	0x00012dc0


	//   ....[215]....
        /*081c*/ 	.word	0x00012e30


	//   ....[216]....
        /*0820*/ 	.word	0x00012ea0


	//   ....[217]....
        /*0824*/ 	.word	0x00012f20


	//   ....[218]....
        /*0828*/ 	.word	0x00012fb0


	//   ....[219]....
        /*082c*/ 	.word	0x00013040


	//   ....[220]....
        /*0830*/ 	.word	0x000130b0


	//   ....[221]....
        /*0834*/ 	.word	0x00013120


	//   ....[222]....
        /*0838*/ 	.word	0x00013190


	//   ....[223]....
        /*083c*/ 	.word	0x00013210


	//   ....[224]....
        /*0840*/ 	.word	0x00013280


	//   ....[225]....
        /*0844*/ 	.word	0x00013320


	//   ....[226]....
        /*0848*/ 	.word	0x000133b0


	//   ....[227]....
        /*084c*/ 	.word	0x000134d0


	//----- nvinfo : EIATTR_REG_RECONFIG
	.align		4
.L_292:
        /*0850*/ 	.byte	0x01, 0x54
	.zero		2


	//----- nvinfo : EIATTR_SYSCALL_OFFSETS
	.align		4
        /*0854*/ 	.byte	0x04, 0x46
        /*0856*/ 	.short	(.L_294 - .L_293)


	//   ....[0]....
.L_293:
        /*0858*/ 	.word	0x00001620


	//   ....[1]....
        /*085c*/ 	.word	0x0000b7f0


	//   ....[2]....
        /*0860*/ 	.word	0x0000b940


	//   ....[3]....
        /*0864*/ 	.word	0x0000ba30


	//   ....[4]....
        /*0868*/ 	.word	0x0000ca10


	//----- nvinfo : EIATTR_MBARRIER_INSTR_OFFSETS
	.align		4
.L_294:
        /*086c*/ 	.byte	0x04, 0x39
        /*086e*/ 	.short	(.L_296 - .L_295)


	//   ....[0]....
.L_295:
        /*0870*/ 	.word	0x00000180
        /*0874*/ 	.word	0x000000ff
        /*0878*/ 	.word	0x0002a800
        /*087c*/ 	.short	0x0100
        /*087e*/ 	.byte	0x08
	.zero		1


	//   ....[1]....
        /*0880*/ 	.word	0x00000190
        /*0884*/ 	.word	0x000000ff
        /*0888*/ 	.word	0x0002a820
        /*088c*/ 	.short	0x0100
        /*088e*/ 	.byte	0x08
	.zero		1


	//   ....[2]....
        /*0890*/ 	.word	0x00000280
        /*0894*/ 	.word	0x000000ff
        /*0898*/ 	.word	0x0002a830
        /*089c*/ 	.short	0x0100
        /*089e*/ 	.byte	0x08
	.zero		1


	//   ....[3]....
        /*08a0*/ 	.word	0x00000290
        /*08a4*/ 	.word	0x000000ff
        /*08a8*/ 	.word	0x0002a840
        /*08ac*/ 	.short	0x0100
        /*08ae*/ 	.byte	0x08
	.zero		1


	//   ....[4]....
        /*08b0*/ 	.word	0x000002a0
        /*08b4*/ 	.word	0x000000ff
        /*08b8*/ 	.word	0x0002a838
        /*08bc*/ 	.short	0x0100
        /*08be*/ 	.byte	0x08
	.zero		1


	//   ....[5]....
        /*08c0*/ 	.word	0x000002b0
        /*08c4*/ 	.word	0x000000ff
        /*08c8*/ 	.word	0x0002a848
        /*08cc*/ 	.short	0x0100
        /*08ce*/ 	.byte	0x08
	.zero		1


	//   ....[6]....
        /*08d0*/ 	.word	0x000003e0
        /*08d4*/ 	.word	0x000000ff
        /*08d8*/ 	.word	0x0002a850
        /*08dc*/ 	.short	0x0100
        /*08de*/ 	.byte	0x08
	.zero		1


	//   ....[7]....
        /*08e0*/ 	.word	0x000003f0
        /*08e4*/ 	.word	0x000000ff
        /*08e8*/ 	.word	0x0002a860
        /*08ec*/ 	.short	0x0100
        /*08ee*/ 	.byte	0x08
	.zero		1


	//   ....[8]....
        /*08f0*/ 	.word	0x00000400
        /*08f4*/ 	.word	0x000000ff
        /*08f8*/ 	.word	0x0002a858
        /*08fc*/ 	.short	0x0100
        /*08fe*/ 	.byte	0x08
	.zero		1


	//   ....[9]....
        /*0900*/ 	.word	0x00000410
        /*0904*/ 	.word	0x000000ff
        /*0908*/ 	.word	0x0002a868
        /*090c*/ 	.short	0x0100
        /*090e*/ 	.byte	0x08
	.zero		1


	//   ....[10]....
        /*0910*/ 	.word	0x00000500
        /*0914*/ 	.word	0x000000ff
        /*0918*/ 	.word	0x0002a870
        /*091c*/ 	.short	0x0100
        /*091e*/ 	.byte	0x06
	.zero		1


	//   ....[11]....
        /*0920*/ 	.word	0x00000510
        /*0924*/ 	.word	0x000000ff
        /*0928*/ 	.word	0x0002a880
        /*092c*/ 	.short	0x0100
        /*092e*/ 	.byte	0x06
	.zero		1


	//   ....[12]....
        /*0930*/ 	.word	0x00000520
        /*0934*/ 	.word	0x000000ff
        /*0938*/ 	.word	0x0002a878
        /*093c*/ 	.short	0x0100
        /*093e*/ 	.byte	0x06
	.zero		1


	//   ....[13]....
        /*0940*/ 	.word	0x00000530
        /*0944*/ 	.word	0x000000ff
        /*0948*/ 	.word	0x0002a888
        /*094c*/ 	.short	0x0100
        /*094e*/ 	.byte	0x06
	.zero		1


	//   ....[14]....
        /*0950*/ 	.word	0x00000660
        /*0954*/ 	.word	0x000000ff
        /*0958*/ 	.word	0x0002a890
        /*095c*/ 	.short	0x0100
        /*095e*/ 	.byte	0x08
	.zero		1


	//   ....[15]....
        /*0960*/ 	.word	0x00000670
        /*0964*/ 	.word	0x000000ff
        /*0968*/ 	.word	0x0002a8a0
        /*096c*/ 	.short	0x0100
        /*096e*/ 	.byte	0x08
	.zero		1


	//   ....[16]....
        /*0970*/ 	.word	0x00000680
        /*0974*/ 	.word	0x000000ff
        /*0978*/ 	.word	0x0002a898
        /*097c*/ 	.short	0x0100
        /*097e*/ 	.byte	0x08
	.zero		1


	//   ....[17]....
        /*0980*/ 	.word	0x00000690
        /*0984*/ 	.word	0x000000ff
        /*0988*/ 	.word	0x0002a8a8
        /*098c*/ 	.short	0x0100
        /*098e*/ 	.byte	0x08
	.zero		1


	//   ....[18]....
        /*0990*/ 	.word	0x000007d0
        /*0994*/ 	.word	0x000000ff
        /*0998*/ 	.word	0x0002a8b0
        /*099c*/ 	.short	0x0100
        /*099e*/ 	.byte	0x08
	.zero		1


	//   ....[19]....
        /*09a0*/ 	.word	0x000007e0
        /*09a4*/ 	.word	0x000000ff
        /*09a8*/ 	.word	0x0002a8c0
        /*09ac*/ 	.short	0x0100
        /*09ae*/ 	.byte	0x08
	.zero		1


	//   ....[20]....
        /*09b0*/ 	.word	0x000007f0
        /*09b4*/ 	.word	0x000000ff
        /*09b8*/ 	.word	0x0002a8b8
        /*09bc*/ 	.short	0x0100
        /*09be*/ 	.byte	0x08
	.zero		1


	//   ....[21]....
        /*09c0*/ 	.word	0x00000800
        /*09c4*/ 	.word	0x000000ff
        /*09c8*/ 	.word	0x0002a8c8
        /*09cc*/ 	.short	0x0100
        /*09ce*/ 	.byte	0x08
	.zero		1


	//   ....[22]....
        /*09d0*/ 	.word	0x00001690
        /*09d4*/ 	.word	0x000000ff
        /*09d8*/ 	.word	0x0002a800
        /*09dc*/ 	.short	0x010a
        /*09de*/ 	.byte	0x27
	.zero		1


	//   ....[23]....
        /*09e0*/ 	.word	0x00001720
        /*09e4*/ 	.word	0x00000000
        /*09e8*/ 	.word	0x0002a830
        /*09ec*/ 	.short	0x010a
        /*09ee*/ 	.byte	0x3f
	.zero		1


	//   ....[24]....
        /*09f0*/ 	.word	0x00001760
        /*09f4*/ 	.word	0x00000000
        /*09f8*/ 	.word	0x0002a830
        /*09fc*/ 	.short	0x010a
        /*09fe*/ 	.byte	0x3f
	.zero		1


	//   ....[25]....
        /*0a00*/ 	.word	0x00002410
        /*0a04*/ 	.word	0x000000ff
        /*0a08*/ 	.word	0x00000000
        /*0a0c*/ 	.short	0x0101
        /*0a0e*/ 	.byte	0x04
	.zero		1


	//   ....[26]....
        /*0a10*/ 	.word	0x00003710
        /*0a14*/ 	.word	0x000000ff
        /*0a18*/ 	.word	0x0002a830
        /*0a1c*/ 	.short	0x010a
        /*0a1e*/ 	.byte	0x06
	.zero		1


	//   ....[27]....
        /*0a20*/ 	.word	0x00003750
        /*0a24*/ 	.word	0x000000ff
        /*0a28*/ 	.word	0x0002a830
        /*0a2c*/ 	.short	0x010a
        /*0a2e*/ 	.byte	0x06
	.zero		1


	//   ....[28]....
        /*0a30*/ 	.word	0x00003fd0
        /*0a34*/ 	.word	0x000000ff
        /*0a38*/ 	.word	0x0002a850
        /*0a3c*/ 	.short	0x010a
        /*0a3e*/ 	.byte	0x05
	.zero		1


	//   ....[29]....
        /*0a40*/ 	.word	0x00004010
        /*0a44*/ 	.word	0x000000ff
        /*0a48*/ 	.word	0x0002a850
        /*0a4c*/ 	.short	0x010a
        /*0a4e*/ 	.byte	0x05
	.zero		1


	//   ....[30]....
        /*0a50*/ 	.word	0x00004300
        /*0a54*/ 	.word	0x000000ff
        /*0a58*/ 	.word	0x00000000
        /*0a5c*/ 	.short	0x0101
        /*0a5e*/ 	.byte	0x06
	.zero		1


	//   ....[31]....
        /*0a60*/ 	.word	0x000058b0
        /*0a64*/ 	.word	0x000000ff
        /*0a68*/ 	.word	0x00000000
        /*0a6c*/ 	.short	0x0101
        /*0a6e*/ 	.byte	0x05
	.zero		1


	//   ....[32]....
        /*0a70*/ 	.word	0x00005a80
        /*0a74*/ 	.word	0x000000ff
        /*0a78*/ 	.word	0x0002a830
        /*0a7c*/ 	.short	0x010a
        /*0a7e*/ 	.byte	0x05
	.zero		1


	//   ....[33]....
        /*0a80*/ 	.word	0x00005ac0
        /*0a84*/ 	.word	0x000000ff
        /*0a88*/ 	.word	0x0002a830
        /*0a8c*/ 	.short	0x010a
        /*0a8e*/ 	.byte	0x05
	.zero		1


	//   ....[34]....
        /*0a90*/ 	.word	0x00006340
        /*0a94*/ 	.word	0x000000ff
        /*0a98*/ 	.word	0x0002a850
        /*0a9c*/ 	.short	0x010a
        /*0a9e*/ 	.byte	0x05
	.zero		1


	//   ....[35]....
        /*0aa0*/ 	.word	0x00006380
        /*0aa4*/ 	.word	0x000000ff
        /*0aa8*/ 	.word	0x0002a850
        /*0aac*/ 	.short	0x010a
        /*0aae*/ 	.byte	0x05
	.zero		1


	//   ....[36]....
        /*0ab0*/ 	.word	0x000067a0
        /*0ab4*/ 	.word	0x000000ff
        /*0ab8*/ 	.word	0x00000000
        /*0abc*/ 	.short	0x0101
        /*0abe*/ 	.byte	0x04
	.zero		1


	//   ....[37]....
        /*0ac0*/ 	.word	0x00007520
        /*0ac4*/ 	.word	0x000000ff
        /*0ac8*/ 	.word	0x00000000
        /*0acc*/ 	.short	0x0101
        /*0ace*/ 	.byte	0x05
	.zero		1


	//   ....[38]....
        /*0ad0*/ 	.word	0x00007a50
        /*0ad4*/ 	.word	0x000000ff
        /*0ad8*/ 	.word	0x0002a850
        /*0adc*/ 	.short	0x010a
        /*0ade*/ 	.byte	0x05
	.zero		1


	//   ....[39]....
        /*0ae0*/ 	.word	0x00007a90
        /*0ae4*/ 	.word	0x000000ff
        /*0ae8*/ 	.word	0x0002a850
        /*0aec*/ 	.short	0x010a
        /*0aee*/ 	.byte	0x05
	.zero		1


	//   ....[40]....
        /*0af0*/ 	.word	0x000080a0
        /*0af4*/ 	.word	0x000000ff
        /*0af8*/ 	.word	0x00000000
        /*0afc*/ 	.short	0x0101
        /*0afe*/ 	.byte	0x04
	.zero		1


	//   ....[41]....
        /*0b00*/ 	.word	0x00009430
        /*0b04*/ 	.word	0x00000015
        /*0b08*/ 	.word	0x00000000
        /*0b0c*/ 	.short	0x0101
        /*0b0e*/ 	.byte	0x3f
	.zero		1


	//   ....[42]....
        /*0b10*/ 	.word	0x0000c070
        /*0b14*/ 	.word	0x00000007
        /*0b18*/ 	.word	0x0002a840
        /*0b1c*/ 	.short	0x010a
        /*0b1e*/ 	.byte	0x3f
	.zero		1


	//   ....[43]....
        /*0b20*/ 	.word	0x0000c740
        /*0b24*/ 	.word	0x00000007
        /*0b28*/ 	.word	0x0002a830
        /*0b2c*/ 	.short	0x0107
        /*0b2e*/ 	.byte	0x3f
	.zero		1


	//   ....[44]....
        /*0b30*/ 	.word	0x0000c810
        /*0b34*/ 	.word	0x00000007
        /*0b38*/ 	.word	0x0002a830
        /*0b3c*/ 	.short	0x0101
        /*0b3e*/ 	.byte	0x3f
	.zero		1


	//   ....[45]....
        /*0b40*/ 	.word	0x0000d3e0
        /*0b44*/ 	.word	0x00000016
        /*0b48*/ 	.word	0x0002a800
        /*0b4c*/ 	.short	0x0107
        /*0b4e*/ 	.byte	0x3f
	.zero		1


	//   ....[46]....
        /*0b50*/ 	.word	0x0000d4e0
        /*0b54*/ 	.word	0x00000016
        /*0b58*/ 	.word	0x0002a800
        /*0b5c*/ 	.short	0x0101
        /*0b5e*/ 	.byte	0x3f
	.zero		1


	//   ....[47]....
        /*0b60*/ 	.word	0x0000d500
        /*0b64*/ 	.word	0x00000016
        /*0b68*/ 	.word	0x0002a820
        /*0b6c*/ 	.short	0x010a
        /*0b6e*/ 	.byte	0x3f
	.zero		1


	//   ....[48]....
        /*0b70*/ 	.word	0x0000d880
        /*0b74*/ 	.word	0x00000005
        /*0b78*/ 	.word	0x0002a840
        /*0b7c*/ 	.short	0x010a
        /*0b7e*/ 	.byte	0x3f
	.zero		1


	//   ....[49]....
        /*0b80*/ 	.word	0x0000dd80
        /*0b84*/ 	.word	0x00000005
        /*0b88*/ 	.word	0x0002a830
        /*0b8c*/ 	.short	0x0107
        /*0b8e*/ 	.byte	0x3f
	.zero		1


	//   ....[50]....
        /*0b90*/ 	.word	0x0000de30
        /*0b94*/ 	.word	0x00000005
        /*0b98*/ 	.word	0x0002a830
        /*0b9c*/ 	.short	0x0101
        /*0b9e*/ 	.byte	0x3f
	.zero		1


	//   ....[51]....
        /*0ba0*/ 	.word	0x0000de90
        /*0ba4*/ 	.word	0x00000005
        /*0ba8*/ 	.word	0x0002a860
        /*0bac*/ 	.short	0x010a
        /*0bae*/ 	.byte	0x3f
	.zero		1


	//   ....[52]....
        /*0bb0*/ 	.word	0x0000e2e0
        /*0bb4*/ 	.word	0x00000005
        /*0bb8*/ 	.word	0x0002a850
        /*0bbc*/ 	.short	0x0107
        /*0bbe*/ 	.byte	0x3f
	.zero		1


	//   ....[53]....
        /*0bc0*/ 	.word	0x0000e420
        /*0bc4*/ 	.word	0x00000005
        /*0bc8*/ 	.word	0x0002a850
        /*0bcc*/ 	.short	0x0101
        /*0bce*/ 	.byte	0x3f
	.zero		1


	//   ....[54]....
        /*0bd0*/ 	.word	0x0000e6a0
        /*0bd4*/ 	.word	0x00000000
        /*0bd8*/ 	.word	0x0002a860
        /*0bdc*/ 	.short	0x010a
        /*0bde*/ 	.byte	0x3f
	.zero		1


	//   ....[55]....
        /*0be0*/ 	.word	0x0000eb00
        /*0be4*/ 	.word	0x00000000
        /*0be8*/ 	.word	0x0002a850
        /*0bec*/ 	.short	0x0107
        /*0bee*/ 	.byte	0x3f
	.zero		1


	//   ....[56]....
        /*0bf0*/ 	.word	0x0000ebb0
        /*0bf4*/ 	.word	0x00000000
        /*0bf8*/ 	.word	0x0002a850
        /*0bfc*/ 	.short	0x0101
        /*0bfe*/ 	.byte	0x3f
	.zero		1


	//   ....[57]....
        /*0c00*/ 	.word	0x0000f8e0
        /*0c04*/ 	.word	0x00000004
        /*0c08*/ 	.word	0x0002a820
        /*0c0c*/ 	.short	0x010a
        /*0c0e*/ 	.byte	0x3f
	.zero		1


	//   ....[58]....
        /*0c10*/ 	.word	0x0000fa80
        /*0c14*/ 	.word	0x00000005
        /*0c18*/ 	.word	0x0002a840
        /*0c1c*/ 	.short	0x010a
        /*0c1e*/ 	.byte	0x3f
	.zero		1


	//   ....[59]....
        /*0c20*/ 	.word	0x0000fb20
        /*0c24*/ 	.word	0x0000001b
        /*0c28*/ 	.word	0x0002a840
        /*0c2c*/ 	.short	0x010a
        /*0c2e*/ 	.byte	0x3f
	.zero		1


	//   ....[60]....
        /*0c30*/ 	.word	0x0000fb60
        /*0c34*/ 	.word	0x00000005
        /*0c38*/ 	.word	0x0002a860
        /*0c3c*/ 	.short	0x010a
        /*0c3e*/ 	.byte	0x3f
	.zero		1


	//   ....[61]....
        /*0c40*/ 	.word	0x0000fba0
        /*0c44*/ 	.word	0x0000001b
        /*0c48*/ 	.word	0x0002a860
        /*0c4c*/ 	.short	0x010a
        /*0c4e*/ 	.byte	0x3f
	.zero		1


	//   ....[62]....
        /*0c50*/ 	.word	0x0000fc10
        /*0c54*/ 	.word	0x00000003
        /*0c58*/ 	.word	0x0002a800
        /*0c5c*/ 	.short	0x010a
        /*0c5e*/ 	.byte	0x3f
	.zero		1


	//   ....[63]....
        /*0c60*/ 	.word	0x0000fc60
        /*0c64*/ 	.word	0x00000000
        /*0c68*/ 	.word	0x0002a830
        /*0c6c*/ 	.short	0x010a
        /*0c6e*/ 	.byte	0x3f
	.zero		1


	//   ....[64]....
        /*0c70*/ 	.word	0x0000fcc0
        /*0c74*/ 	.word	0x00000003
        /*0c78*/ 	.word	0x0002a830
        /*0c7c*/ 	.short	0x010a
        /*0c7e*/ 	.byte	0x3f
	.zero		1


	//   ....[65]....
        /*0c80*/ 	.word	0x0000fd20
        /*0c84*/ 	.word	0x00000003
        /*0c88*/ 	.word	0x0002a850
        /*0c8c*/ 	.short	0x010a
        /*0c8e*/ 	.byte	0x3f
	.zero		1


	//   ....[66]....
        /*0c90*/ 	.word	0x0000fd80
        /*0c94*/ 	.word	0x00000003
        /*0c98*/ 	.word	0x0002a830
        /*0c9c*/ 	.short	0x010a
        /*0c9e*/ 	.byte	0x3f
	.zero		1


	//   ....[67]....
        /*0ca0*/ 	.word	0x0000fde0
        /*0ca4*/ 	.word	0x00000003
        /*0ca8*/ 	.word	0x0002a850
        /*0cac*/ 	.short	0x010a
        /*0cae*/ 	.byte	0x3f
	.zero		1


	//   ....[68]....
        /*0cb0*/ 	.word	0x0000fe40
        /*0cb4*/ 	.word	0x00000007
        /*0cb8*/ 	.word	0x0002a850
        /*0cbc*/ 	.short	0x010a
        /*0cbe*/ 	.byte	0x3f
	.zero		1


	//   ....[69]....
        /*0cc0*/ 	.word	0x0000ff50
        /*0cc4*/ 	.word	0x00000007
        /*0cc8*/ 	.word	0x0002a840
        /*0ccc*/ 	.short	0x010a
        /*0cce*/ 	.byte	0x3f
	.zero		1


	//   ....[70]....
        /*0cd0*/ 	.word	0x000112b0
        /*0cd4*/ 	.word	0x00000016
        /*0cd8*/ 	.word	0x0002a820
        /*0cdc*/ 	.short	0x010a
        /*0cde*/ 	.byte	0x3f
	.zero		1


	//   ....[71]....
        /*0ce0*/ 	.word	0x00011300
        /*0ce4*/ 	.word	0x00000005
        /*0ce8*/ 	.word	0x0002a840
        /*0cec*/ 	.short	0x010a
        /*0cee*/ 	.byte	0x3f
	.zero		1


	//   ....[72]....
        /*0cf0*/ 	.word	0x00011ac0
        /*0cf4*/ 	.word	0x00000005
        /*0cf8*/ 	.word	0x0002a860
        /*0cfc*/ 	.short	0x010a
        /*0cfe*/ 	.byte	0x3f
	.zero		1


	//   ....[73]....
        /*0d00*/ 	.word	0x000122c0
        /*0d04*/ 	.word	0x00000000
        /*0d08*/ 	.word	0x0002a860
        /*0d0c*/ 	.short	0x010a
        /*0d0e*/ 	.byte	0x3f
	.zero		1


	//   ....[74]....
        /*0d10*/ 	.word	0x000133f0
        /*0d14*/ 	.word	0x00000004
        /*0d18*/ 	.word	0x0002a820
        /*0d1c*/ 	.short	0x010a
        /*0d1e*/ 	.byte	0x3f
	.zero		1


	//   ....[75]....
        /*0d20*/ 	.word	0x00013590
        /*0d24*/ 	.word	0x00000005
        /*0d28*/ 	.word	0x0002a840
        /*0d2c*/ 	.short	0x010a
        /*0d2e*/ 	.byte	0x3f
	.zero		1


	//   ....[76]....
        /*0d30*/ 	.word	0x000135e0
        /*0d34*/ 	.word	0x0000001b
        /*0d38*/ 	.word	0x0002a840
        /*0d3c*/ 	.short	0x010a
        /*0d3e*/ 	.byte	0x3f
	.zero		1


	//   ....[77]....
        /*0d40*/ 	.word	0x00013630
        /*0d44*/ 	.word	0x00000005
        /*0d48*/ 	.word	0x0002a860
        /*0d4c*/ 	.short	0x010a
        /*0d4e*/ 	.byte	0x3f
	.zero		1


	//----- nvinfo : EIATTR_NUM_MBARRIERS
	.align		4
.L_296:
        /*0d50*/ 	.byte	0x03, 0x38
        /*0d52*/ 	.short	0x0016


	//----- nvinfo : EIATTR_EXIT_INSTR_OFFSETS
	.align		4
        /*0d54*/ 	.byte	0x04, 0x1c
        /*0d56*/ 	.short	(.L_298 - .L_297)


	//   ....[0]....
.L_297:
        /*0d58*/ 	.word	0x00000990


	//   ....[1]....
        /*0d5c*/ 	.word	0x0000a2c0


	//   ....[2]....
        /*0d60*/ 	.word	0x0000fbf0


	//----- nvinfo : EIATTR_MAX_THREADS
	.align		4
.L_298:
        /*0d64*/ 	.byte	0x04, 0x05
        /*0d66*/ 	.short	(.L_300 - .L_299)
.L_299:
        /*0d68*/ 	.word	0x00000180
        /*0d6c*/ 	.word	0x00000001
        /*0d70*/ 	.word	0x00000001


	//----- nvinfo : EIATTR_CRS_STACK_SIZE
	.align		4
.L_300:
        /*0d74*/ 	.byte	0x04, 0x1e
        /*0d76*/ 	.short	(.L_302 - .L_301)
.L_301:
        /*0d78*/ 	.word	0x00000000


	//----- nvinfo : EIATTR_CBANK_PARAM_SIZE
	.align		4
.L_302:
        /*0d7c*/ 	.byte	0x03, 0x19
        /*0d7e*/ 	.short	0x0af0


	//----- nvinfo : EIATTR_PARAM_CBANK
	.align		4
        /*0d80*/ 	.byte	0x04, 0x0a
        /*0d82*/ 	.short	(.L_304 - .L_303)
	.align		4
.L_303:
        /*0d84*/ 	.word	index@(.nv.constant0._ZN7cutlass13device_kernelIN5flash11enable_sm90INS1_16FlashAttnFwdSm90INS1_25CollectiveMainloopFwdSm90ILi2EN4cute5tupleIJNS5_1CILi1EEES8_S8_EEENS6_IJNS7_ILi128EEENS7_ILi96EEENS7_ILi192EEEEEELi128ENS_10bfloat16_tEfNS_4arch4Sm90ELb1ELb0ELb0ELb1ELb1ELb0ELb0ELb1ELb1ELb1ELb0ELb0EEENS1_21CollectiveEpilogueFwdINS6_IJSA_SA_SB_EEES9_SE_SG_Li256ELb1ELb1ELb0ELb0EEENS1_36VarlenDynamicPersistentTileSchedulerILi128ELi96ELi256ELi128ELb0ELb1ELb1ELb1ELb1ELb1EEEEEEEEEvNT_6ParamsE)
        /*0d88*/ 	.short	0x0210
        /*0d8a*/ 	.short	0x0af0


	//----- nvinfo : EIATTR_SW_WAR
	.align		4
.L_304:
        /*0d8c*/ 	.byte	0x04, 0x36
        /*0d8e*/ 	.short	(.L_306 - .L_305)
.L_305:
        /*0d90*/ 	.word	0x00000008
.L_306:


//--------------------- .nv.info._ZN7cutlass13device_kernelIN5flash11enable_sm90INS1_16FlashAttnFwdSm90INS1_25CollectiveMainloopFwdSm90ILi2EN4cute5tupleIJNS5_1CILi1EEES8_S8_EEENS6_IJNS7_ILi128EEENS7_ILi96EEENS7_ILi192EEEEEELi128ENS_10bfloat16_tEfNS_4arch4Sm90ELb1ELb0ELb0ELb1ELb1ELb1ELb0ELb1ELb1ELb1ELb0ELb0EEENS1_21CollectiveEpilogueFwdINS6_IJSA_SA_SB_EEES9_SE_SG_Li256ELb1ELb1ELb0ELb0EEENS1_36VarlenDynamicPersistentTileSchedulerILi128ELi96ELi256ELi128ELb0ELb1ELb1ELb1ELb1ELb1EEEEEEEEEvNT_6ParamsE --------------------------
	.section	.nv.info._ZN7cutlass13device_kernelIN5flash11enable_sm90INS1_16FlashAttnFwdSm90INS1_25CollectiveMainloopFwdSm90ILi2EN4cute5tupleIJNS5_1CILi1EEES8_S8_EEENS6_IJNS7_ILi128EEENS7_ILi96EEENS7_ILi192EEEEEELi128ENS_10bfloat16_tEfNS_4arch4Sm90ELb1ELb0ELb0ELb1ELb1ELb1ELb0ELb1ELb1ELb1ELb0ELb0EEENS1_21CollectiveEpilogueFwdINS6_IJSA_SA_SB_EEES9_SE_SG_Li256ELb1ELb1ELb0ELb0EEENS1_36VarlenDynamicPersistentTileSchedulerILi128ELi96ELi256ELi128ELb0ELb1ELb1ELb1ELb1ELb1EEEEEEEEEvNT_6ParamsE,"",@"SHT_CUDA_INFO"
	.sectionflags	@""
	.align	4


	//----- nvinfo : EIATTR_CUDA_API_VERSION
	.align		4
        /*0000*/ 	.byte	0x04, 0x37
        /*0002*/ 	.short	(.L_308 - .L_307)
.L_307:
        /*0004*/ 	.word	0x00000082


	//----- nvinfo : EIATTR_KPARAM_INFO
	.align		4
.L_308:
        /*0008*/ 	.byte	0x04, 0x17
        /*000a*/ 	.short	(.L_310 - .L_309)
.L_309:
        /*000c*/ 	.word	0x00000000
        /*0010*/ 	.short	0x0000
        /*0012*/ 	.short	0x0070
        /*0014*/ 	.byte	0x00, 0xf0, 0x01, 0x2a


	//----- nvinfo : EIATTR_SPARSE_MMA_MASK
	.align		4
.L_310:
        /*0018*/ 	.byte	0x03, 0x50
        /*001a*/ 	.short	0x0000


	//----- nvinfo : EIATTR_MAXREG_COUNT
	.align		4
        /*001c*/ 	.byte	0x03, 0x1b
        /*001e*/ 	.short	0x00a8


	//----- nvinfo : EIATTR_NUM_BARRIERS
	.align		4
        /*0020*/ 	.byte	0x02, 0x4c
        /*0022*/ 	.byte	0x10
	.zero		1


	//----- nvinfo : EIATTR_EXTERNS
	.align		4
        /*0024*/ 	.byte	0x04, 0x0f
        /*0026*/ 	.short	(.L_312 - .L_311)


	//   ....[0]....
	.align		4
.L_311:
        /*0028*/ 	.word	index@(__assertfail)


	//----- nvinfo : EIATTR_ANNOTATIONS
	.align		4
.L_312:
        /*002c*/ 	.byte	0x04, 0x55
        /*002e*/ 	.short	(.L_314 - .L_313)


	//   ....[0]....
.L_313:
        /* <DEDUP_REMOVED lines=32> */


	//----- nvinfo : EIATTR_MERCURY_ISA_VERSION
	.align		4
.L_314:
        /*0218*/ 	.byte	0x03, 0x5f
        /*021a*/ 	.short	0x0101


	//----- nvinfo : EIATTR_UNUSED_LOAD_BYTE_OFFSET
	.align		4
        /*021c*/ 	.byte	0x04, 0x44
        /*021e*/ 	.short	(.L_316 - .L_315)


	//   ....[0]....
.L_315:
        /*0220*/ 	.word	0x00000a50
        /*0224*/ 	.word	0x0000fff0


	//   ....[1]....
        /*0228*/ 	.word	0x0001a0c0
        /*022c*/ 	.word	0x0000fff0


	//----- nvinfo : EIATTR_INT_WARP_WIDE_INSTR_OFFSETS
	.align		4
.L_316:
        /*0230*/ 	.byte	0x04, 0x31
        /*0232*/ 	.short	(.L_318 - .L_317)


	//   ....[0]....
.L_317:
        /*0234*/ 	.word	0x00000130


	//   ....[1]....
        /*0238*/ 	.word	0x00000170


	//   ....[2]....
        /*023c*/ 	.word	0x000001e0


	//   ....[3]....
        /*0240*/ 	.word	0x0001e7f0


	//   ....[4]....
        /*0244*/ 	.word	0x0001e880


	//   ....[5]....
        /*0248*/ 	.word	0x00021790


	//   ....[6]....
        /*024c*/ 	.word	0x00021820


	//----- nvinfo : EIATTR_COOP_GROUP_MASK_REGIDS
	.align		4
.L_318:
        /*0250*/ 	.byte	0x04, 0x29
        /*0252*/ 	.short	(.L_320 - .L_319)


	//   ....[0]....
.L_319:
        /*0254*/ 	.word	0xffffffff


	//   ....[1]....
        /*0258*/ 	.word	0xffffffff


	//   ....[2]....
        /*025c*/ 	.word	0xffffffff


	//   ....[3]....
        /*0260*/ 	.word	0xffffffff


	//   ....[4]....
        /*0264*/ 	.word	0xffffffff


	//   ....[5]....
        /*0268*/ 	.word	0xffffffff


	//   ....[6]....
        /*026c*/ 	.word	0xffffffff


	//   ....[7]....
        /*0270*/ 	.word	0xffffffff


	//   ....[8]....
        /*0274*/ 	.word	0xffffffff


	//   ....[9]....
        /*0278*/ 	.word	0xffffffff


	//   ....[10]....
        /*027c*/ 	.word	0xffffffff


	//   ....[11]....
        /*0280*/ 	.word	0xffffffff


	//   ....[12]....
        /*0284*/ 	.word	0xffffffff


	//   ....[13]....
        /*0288*/ 	.word	0xffffffff


	//   ....[14]....
        /*028c*/ 	.word	0xffffffff


	//   ....[15]....
        /*0290*/ 	.word	0xffffffff


	//   ....[16]....
        /*0294*/ 	.word	0xffffffff


	//   ....[17]....
        /*0298*/ 	.word	0xffffffff


	//   ....[18]....
        /*029c*/ 	.word	0xffffffff


	//   ....[19]....
        /*02a0*/ 	.word	0xffffffff


	//   ....[20]....
        /*02a4*/ 	.word	0xffffffff


	//   ....[21]....
        /*02a8*/ 	.word	0xffffffff


	//   ....[22]....
        /*02ac*/ 	.word	0xffffffff


	//   ....[23]....
        /*02b0*/ 	.word	0xffffffff


	//   ....[24]....
        /*02b4*/ 	.word	0xffffffff


	//   ....[25]....
        /*02b8*/ 	.word	0xffffffff


	//   ....[26]....
        /*02bc*/ 	.word	0xffffffff


	//   ....[27]....
        /*02c0*/ 	.word	0xffffffff


	//   ....[28]....
        /*02c4*/ 	.word	0xffffffff


	//   ....[29]....
        /*02c8*/ 	.word	0xffffffff


	//   ....[30]....
        /*02cc*/ 	.word	0xffffffff


	//   ....[31]....
        /*02d0*/ 	.word	0xffffffff


	//   ....[32]....
        /*02d4*/ 	.word	0xffffffff


	//   ....[33]....
        /*02d8*/ 	.word	0xffffffff


	//   ....[34]....
        /*02dc*/ 	.word	0xffffffff


	//   ....[35]....
        /*02e0*/ 	.word	0xffffffff


	//   ....[36]....
        /*02e4*/ 	.word	0xffffffff


	//   ....[37]....
        /*02e8*/ 	.word	0xffffffff


	//   ....[38]....
        /*02ec*/ 	.word	0xffffffff


	//   ....[39]....
        /*02f0*/ 	.word	0xffffffff


	//   ....[40]....
        /*02f4*/ 	.word	0xffffffff


	//   ....[41]....
        /*02f8*/ 	.word	0xffffffff


	//   ....[42]....
        /*02fc*/ 	.word	0xffffffff


	//   ....[43]....
        /*0300*/ 	.word	0xffffffff


	//   ....[44]....
        /*0304*/ 	.word	0xffffffff


	//   ....[45]....
        /*0308*/ 	.word	0xffffffff


	//   ....[46]....
        /*030c*/ 	.word	0xffffffff


	//   ....[47]....
        /*0310*/ 	.word	0xffffffff


	//   ....[48]....
        /*0314*/ 	.word	0xffffffff


	//   ....[49]....
        /*0318*/ 	.word	0xffffffff


	//   ....[50]....
        /*031c*/ 	.word	0xffffffff


	//   ....[51]....
        /*0320*/ 	.word	0xffffffff


	//   ....[52]....
        /*0324*/ 	.word	0xffffffff


	//   ....[53]....
        /*0328*/ 	.word	0xffffffff


	//   ....[54]....
        /*032c*/ 	.word	0xffffffff


	//   ....[55]....
        /*0330*/ 	.word	0xffffffff


	//   ....[56]....
        /*0334*/ 	.word	0xffffffff


	//   ....[57]....
        /*0338*/ 	.word	0xffffffff


	//   ....[58]....
        /*033c*/ 	.word	0xffffffff


	//   ....[59]....
        /*0340*/ 	.word	0xffffffff


	//   ....[60]....
        /*0344*/ 	.word	0xffffffff


	//   ....[61]....
        /*0348*/ 	.word	0xffffffff


	//   ....[62]....
        /*034c*/ 	.word	0xffffffff


	//   ....[63]....
        /*0350*/ 	.word	0xffffffff


	//   ....[64]....
        /*0354*/ 	.word	0xffffffff


	//   ....[65]....
        /*0358*/ 	.word	0xffffffff


	//   ....[66]....
        /*035c*/ 	.word	0xffffffff


	//   ....[67]....
        /*0360*/ 	.word	0xffffffff


	//   ....[68]....
        /*0364*/ 	.word	0xffffffff


	//   ....[69]....
        /*0368*/ 	.word	0xffffffff


	//   ....[70]....
        /*036c*/ 	.word	0xffffffff


	//   ....[71]....
        /*0370*/ 	.word	0xffffffff


	//   ....[72]....
        /*0374*/ 	.word	0xffffffff


	//   ....[73]....
        /*0378*/ 	.word	0xffffffff


	//   ....[74]....
        /*037c*/ 	.word	0xffffffff


	//   ....[75]....
        /*0380*/ 	.word	0xffffffff


	//   ....[76]....
        /*0384*/ 	.word	0xffffffff


	//   ....[77]....
        /*0388*/ 	.word	0xffffffff


	//   ....[78]....
        /*038c*/ 	.word	0xffffffff


	//   ....[79]....
        /*0390*/ 	.word	0xffffffff


	//   ....[80]....
        /*0394*/ 	.word	0xffffffff


	//   ....[81]....
        /*0398*/ 	.word	0xffffffff


	//   ....[82]....
        /*039c*/ 	.word	0xffffffff


	//   ....[83]....
        /*03a0*/ 	.word	0xffffffff


	//   ....[84]....
        /*03a4*/ 	.word	0xffffffff


	//   ....[85]....
        /*03a8*/ 	.word	0xffffffff


	//   ....[86]....
        /*03ac*/ 	.word	0xffffffff


	//   ....[87]....
        /*03b0*/ 	.word	0xffffffff


	//   ....[88]....
        /*03b4*/ 	.word	0xffffffff


	//   ....[89]....
        /*03b8*/ 	.word	0xffffffff


	//   ....[90]....
        /*03bc*/ 	.word	0xffffffff


	//   ....[91]....
        /*03c0*/ 	.word	0xffffffff


	//   ....[92]....
        /*03c4*/ 	.word	0xffffffff


	//   ....[93]....
        /*03c8*/ 	.word	0xffffffff


	//   ....[94]....
        /*03cc*/ 	.word	0xffffffff


	//   ....[95]....
        /*03d0*/ 	.word	0xffffffff


	//   ....[96]....
        /*03d4*/ 	.word	0xffffffff


	//   ....[97]....
        /*03d8*/ 	.word	0xffffffff


	//   ....[98]....
        /*03dc*/ 	.word	0xffffffff


	//   ....[99]....
        /*03e0*/ 	.word	0xffffffff


	//   ....[100]....
        /*03e4*/ 	.word	0xffffffff


	//   ....[101]....
        /*03e8*/ 	.word	0xffffffff


	//   ....[102]....
        /*03ec*/ 	.word	0xffffffff


	//   ....[103]....
        /*03f0*/ 	.word	0xffffffff


	//   ....[104]....
        /*03f4*/ 	.word	0xffffffff


	//   ....[105]....
        /*03f8*/ 	.word	0xffffffff


	//   ....[106]....
        /*03fc*/ 	.word	0xffffffff


	//   ....[107]....
        /*0400*/ 	.word	0xffffffff


	//   ....[108]....
        /*0404*/ 	.word	0xffffffff


	//   ....[109]....
        /*0408*/ 	.word	0xffffffff


	//   ....[110]....
        /*040c*/ 	.word	0xffffffff


	//   ....[111]....
        /*0410*/ 	.word	0xffffffff


	//   ....[112]....
        /*0414*/ 	.word	0xffffffff


	//   ....[113]....
        /*0418*/ 	.word	0xffffffff


	//   ....[114]....
        /*041c*/ 	.word	0xffffffff


	//   ....[115]....
        /*0420*/ 	.word	0xffffffff


	//   ....[116]....
        /*0424*/ 	.word	0xffffffff


	//   ....[117]....
        /*0428*/ 	.word	0xffffffff


	//   ....[118]....
        /*042c*/ 	.word	0xffffffff


	//   ....[119]....
        /*0430*/ 	.word	0xffffffff


	//   ....[120]....
        /*0434*/ 	.word	0xffffffff


	//   ....[121]....
        /*0438*/ 	.word	0xffffffff


	//   ....[122]....
        /*043c*/ 	.word	0xffffffff


	//   ....[123]....
        /*0440*/ 	.word	0xffffffff


	//   ....[124]....
        /*0444*/ 	.word	0xffffffff


	//   ....[125]....
        /*0448*/ 	.word	0xffffffff


	//   ....[126]....
        /*044c*/ 	.word	0xffffffff


	//   ....[127]....
        /*0450*/ 	.word	0xffffffff


	//   ....[128]....
        /*0454*/ 	.word	0xffffffff


	//   ....[129]....
        /*0458*/ 	.word	0xffffffff


	//   ....[130]....
        /*045c*/ 	.word	0xffffffff


	//   ....[131]....
        /*0460*/ 	.word	0xffffffff


	//   ....[132]....
        /*0464*/ 	.word	0xffffffff


	//   ....[133]....
        /*0468*/ 	.word	0xffffffff


	//   ....[134]....
        /*046c*/ 	.word	0xffffffff


	//   ....[135]....
        /*0470*/ 	.word	0xffffffff


	//   ....[136]....
        /*0474*/ 	.word	0xffffffff


	//   ....[137]....
        /*0478*/ 	.word	0xffffffff


	//   ....[138]....
        /*047c*/ 	.word	0xffffffff


	//   ....[139]....
        /*0480*/ 	.word	0xffffffff


	//   ....[140]....
        /*0484*/ 	.word	0xffffffff


	//   ....[141]....
        /*0488*/ 	.word	0xffffffff


	//   ....[142]....
        /*048c*/ 	.word	0xffffffff


	//   ....[143]....
        /*0490*/ 	.word	0xffffffff


	//   ....[144]....
        /*0494*/ 	.word	0xffffffff


	//   ....[145]....
        /*0498*/ 	.word	0xffffffff


	//   ....[146]....
        /*049c*/ 	.word	0xffffffff


	//   ....[147]....
        /*04a0*/ 	.word	0xffffffff


	//   ....[148]....
        /*04a4*/ 	.word	0xffffffff


	//   ....[149]....
        /*04a8*/ 	.word	0xffffffff


	//   ....[150]....
        /*04ac*/ 	.word	0xffffffff


	//   ....[151]....
        /*04b0*/ 	.word	0xffffffff


	//   ....[152]....
        /*04b4*/ 	.word	0xffffffff


	//   ....[153]....
        /*04b8*/ 	.word	0xffffffff


	//   ....[154]....
        /*04bc*/ 	.word	0xffffffff


	//   ....[155]....
        /*04c0*/ 	.word	0xffffffff


	//   ....[156]....
        /*04c4*/ 	.word	0xffffffff


	//   ....[157]....
        /*04c8*/ 	.word	0xffffffff


	//   ....[158]....
        /*04cc*/ 	.word	0xffffffff


	//   ....[159]....
        /*04d0*/ 	.word	0xffffffff


	//   ....[160]....
        /*04d4*/ 	.word	0xffffffff


	//   ....[161]....
        /*04d8*/ 	.word	0xffffffff


	//   ....[162]....
        /*04dc*/ 	.word	0xffffffff


	//   ....[163]....
        /*04e0*/ 	.word	0xffffffff


	//   ....[164]....
        /*04e4*/ 	.word	0xffffffff


	//   ....[165]....
        /*04e8*/ 	.word	0xffffffff


	//   ....[166]....
        /*04ec*/ 	.word	0xffffffff


	//   ....[167]....
        /*04f0*/ 	.word	0xffffffff


	//   ....[168]....
        /*04f4*/ 	.word	0xffffffff


	//   ....[169]....
        /*04f8*/ 	.word	0xffffffff


	//   ....[170]....
        /*04fc*/ 	.word	0xffffffff


	//   ....[171]....
        /*0500*/ 	.word	0xffffffff


	//   ....[172]....
        /*0504*/ 	.word	0xffffffff


	//   ....[173]....
        /*0508*/ 	.word	0xffffffff


	//   ....[174]....
        /*050c*/ 	.word	0xffffffff


	//   ....[175]....
        /*0510*/ 	.word	0xffffffff


	//   ....[176]....
        /*0514*/ 	.word	0xffffffff


	//   ....[177]....
        /*0518*/ 	.word	0xffffffff


	//   ....[178]....
        /*051c*/ 	.word	0xffffffff


	//   ....[179]....
        /*0520*/ 	.word	0x0500000f


	//   ....[180]....
        /*0524*/ 	.word	0x0500000f


	//   ....[181]....
        /*0528*/ 	.word	0x0500000f


	//   ....[182]....
        /*052c*/ 	.word	0x0500000f


	//   ....[183]....
        /*0530*/ 	.word	0x0500000f


	//   ....[184]....
        /*0534*/ 	.word	0x0500000f


	//   ....[185]....
        /*0538*/ 	.word	0x0500000f


	//   ....[186]....
        /*053c*/ 	.word	0x0500000f


	//   ....[187]....
        /*0540*/ 	.word	0x0500000f


	//   ....[188]....
        /*0544*/ 	.word	0x0500000f


	//   ....[189]....
        /*0548*/ 	.word	0x0500000f


	//   ....[190]....
        /*054c*/ 	.word	0x0500000f


	//   ....[191]....
        /*0550*/ 	.word	0x0500000f


	//   ....[192]....
        /*0554*/ 	.word	0x0500000f


	//   ....[193]....
        /*0558*/ 	.word	0x0500000f


	//   ....[194]....
        /*055c*/ 	.word	0x0500000f


	//   ....[195]....
        /*0560*/ 	.word	0x0500000f


	//   ....[196]....
        /*0564*/ 	.word	0x0500000f


	//   ....[197]....
        /*0568*/ 	.word	0x0500000f


	//   ....[198]....
        /*056c*/ 	.word	0x0500000f


	//   ....[199]....
        /*0570*/ 	.word	0x0500000f


	//   ....[200]....
        /*0574*/ 	.word	0x0500000f


	//   ....[201]....
        /*0578*/ 	.word	0x0500000f


	//   ....[202]....
        /*057c*/ 	.word	0x0500000f


	//   ....[203]....
        /*0580*/ 	.word	0x0500000f


	//   ....[204]....
        /*0584*/ 	.word	0x0500000f


	//   ....[205]....
        /*0588*/ 	.word	0x0500000f


	//   ....[206]....
        /*058c*/ 	.word	0x0500000f


	//   ....[207]....
        /*0590*/ 	.word	0x0500000f


	//   ....[208]....
        /*0594*/ 	.word	0x0500000f


	//   ....[209]....
        /*0598*/ 	.word	0x0500000f


	//   ....[210]....
        /*059c*/ 	.word	0x0500000f


	//   ....[211]....
        /*05a0*/ 	.word	0x0500000f


	//   ....[212]....
        /*05a4*/ 	.word	0x0500000f


	//   ....[213]....
        /*05a8*/ 	.word	0x0500000f


	//   ....[214]....
        /*05ac*/ 	.word	0x0500000f


	//   ....[215]....
        /*05b0*/ 	.word	0x0500000f


	//   ....[216]....
        /*05b4*/ 	.word	0x0500000f


	//   ....[217]....
        /*05b8*/ 	.word	0x0500000f


	//   ....[218]....
        /*05bc*/ 	.word	0x0500000f


	//   ....[219]....
        /*05c0*/ 	.word	0x0500000f


	//   ....[220]....
        /*05c4*/ 	.word	0x0500000f


	//   ....[221]....
        /*05c8*/ 	.word	0x0500000f


	//   ....[222]....
        /*05cc*/ 	.word	0x0500000f


	//   ....[223]....
        /*05d0*/ 	.word	0x0500000f


	//   ....[224]....
        /*05d4*/ 	.word	0x0500000f


	//   ....[225]....
        /*05d8*/ 	.word	0x0500000f


	//   ....[226]....
        /*05dc*/ 	.word	0x0500000f


	//   ....[227]....
        /*05e0*/ 	.word	0x0500000f


	//   ....[228]....
        /*05e4*/ 	.word	0x0500000f


	//   ....[229]....
        /*05e8*/ 	.word	0x0500000f


	//   ....[230]....
        /*05ec*/ 	.word	0x0500000f


	//   ....[231]....
        /*05f0*/ 	.word	0x0500000f


	//   ....[232]....
        /*05f4*/ 	.word	0x0500000f


	//   ....[233]....
        /*05f8*/ 	.word	0x0500000f


	//   ....[234]....
        /*05fc*/ 	.word	0x0500000f


	//   ....[235]....
        /*0600*/ 	.word	0x0500000f


	//   ....[236]....
        /*0604*/ 	.word	0x0500000f


	//   ....[237]....
        /*0608*/ 	.word	0x0500000f


	//   ....[238]....
        /*060c*/ 	.word	0x0500000f


	//   ....[239]....
        /*0610*/ 	.word	0x0500000f


	//   ....[240]....
        /*0614*/ 	.word	0x0500000f


	//   ....[241]....
        /*0618*/ 	.word	0x0500000f


	//   ....[242]....
        /*061c*/ 	.word	0x0500000f


	//   ....[243]....
        /*0620*/ 	.word	0x0500000f


	//   ....[244]....
        /*0624*/ 	.word	0x0500000f


	//   ....[245]....
        /*0628*/ 	.word	0x0500000f


	//   ....[246]....
        /*062c*/ 	.word	0x0500000f


	//   ....[247]....
        /*0630*/ 	.word	0x0500000f


	//   ....[248]....
        /*0634*/ 	.word	0x0500000f


	//   ....[249]....
        /*0638*/ 	.word	0x0500000f


	//   ....[250]....
        /*063c*/ 	.word	0x0500000f


	//   ....[251]....
        /*0640*/ 	.word	0x0500000f


	//   ....[252]....
        /*0644*/ 	.word	0x0500000f


	//   ....[253]....
        /*0648*/ 	.word	0x0500000f


	//   ....[254]....
        /*064c*/ 	.word	0x0500000f


	//   ....[255]....
        /*0650*/ 	.word	0x0500000f


	//   ....[0]....
        /*0654*/ 	.word	0x0500000f


	//   ....[1]....
        /*0658*/ 	.word	0x0500000f


	//   ....[2]....
        /*065c*/ 	.word	0x0500000f


	//   ....[3]....
        /*0660*/ 	.word	0x0500000f


	//   ....[4]....
        /*0664*/ 	.word	0x0500000f


	//   ....[5]....
        /*0668*/ 	.word	0x0500000f


	//   ....[6]....
        /*066c*/ 	.word	0x0500000f


	//   ....[7]....
        /*0670*/ 	.word	0x0500000f


	//   ....[8]....
        /*0674*/ 	.word	0x0500000f


	//   ....[9]....
        /*0678*/ 	.word	0x0500000f


	//   ....[10]....
        /*067c*/ 	.word	0x0500000f


	//   ....[11]....
        /*0680*/ 	.word	0x0500000f


	//   ....[12]....
        /*0684*/ 	.word	0x0500000f


	//   ....[13]....
        /*0688*/ 	.word	0x0500000f


	//   ....[14]....
        /*068c*/ 	.word	0x0500000f


	//   ....[15]....
        /*0690*/ 	.word	0x0500000f


	//   ....[16]....
        /*0694*/ 	.word	0x0500000f


	//   ....[17]....
        /*0698*/ 	.word	0x0500000f


	//   ....[18]....
        /*069c*/ 	.word	0x0500000f


	//   ....[19]....
        /*06a0*/ 	.word	0x0500000f


	//   ....[20]....
        /*06a4*/ 	.word	0x0500000f


	//   ....[21]....
        /*06a8*/ 	.word	0x0500000f


	//   ....[22]....
        /*06ac*/ 	.word	0x0500000f


	//   ....[23]....
        /*06b0*/ 	.word	0x0500000f


	//   ....[24]....
        /*06b4*/ 	.word	0x0500000f


	//   ....[25]....
        /*06b8*/ 	.word	0x0500000f


	//   ....[26]....
        /*06bc*/ 	.word	0x0500000f


	//   ....[27]....
        /*06c0*/ 	.word	0x0500000f


	//   ....[28]....
        /*06c4*/ 	.word	0x0500000f


	//   ....[29]....
        /*06c8*/ 	.word	0x0500000f


	//   ....[30]....
        /*06cc*/ 	.word	0x0500000f


	//   ....[31]....
        /*06d0*/ 	.word	0x0500000f


	//   ....[32]....
        /*06d4*/ 	.word	0x0500000f


	//   ....[33]....
        /*06d8*/ 	.word	0x0500000f


	//   ....[34]....
        /*06dc*/ 	.word	0x0500000f


	//----- nvinfo : EIATTR_COOP_GROUP_INSTR_OFFSETS
	.align		4
.L_320:
        /*06e0*/ 	.byte	0x04, 0x28
        /*06e2*/ 	.short	(.L_322 - .L_321)


	//   ....[0]....
.L_321:
        /*06e4*/ 	.word	0x00000060


	//   ....[1]....
        /*06e8*/ 	.word	0x00000140


	//   ....[2]....
        /*06ec*/ 	.word	0x00000190


	//   ....[3]....
        /*06f0*/ 	.word	0x000003c0


	//   ....[4]....
        /*06f4*/ 	.word	0x00000520


	//   ....[5]....
        /*06f8*/ 	.word	0x00000640


	//   ....[6]....
        /*06fc*/ 	.word	0x000007a0


	//   ....[7]....
        /*0700*/ 	.word	0x00003760


	//   ....[8]....
        /*0704*/ 	.word	0x00003770


	//   ....[9]....
        /*0708*/ 	.word	0x00004e00


	//   ....[10]....
        /*070c*/ 	.word	0x00004e10


	//   ....[11]....
        /*0710*/ 	.word	0x00006f70


	//   ....[12]....
        /*0714*/ 	.word	0x00006f80


	//   ....[13]....
        /*0718*/ 	.word	0x00008780


	//   ....[14]....
        /*071c*/ 	.word	0x00008790


	//   ....[15]....
        /*0720*/ 	.word	0x0000a160


	//   ....[16]....
        /*0724*/ 	.word	0x0000a170


	//   ....[17]....
        /*0728*/ 	.word	0x0000a400


	//   ....[18]....
        /*072c*/ 	.word	0x0000a410


	//   ....[19]....
        /*0730*/ 	.word	0x0000a970


	//   ....[20]....
        /*0734*/ 	.word	0x0000a980


	//   ....[21]....
        /*0738*/ 	.word	0x0000ab00


	//   ....[22]....
        /*073c*/ 	.word	0x0000ab20


	//   ....[23]....
        /*0740*/ 	.word	0x0000b150


	//   ....[24]....
        /*0744*/ 	.word	0x0000b850


	//   ....[25]....
        /*0748*/ 	.word	0x0000b860


	//   ....[26]....
        /*074c*/ 	.word	0x0000b870


	//   ....[27]....
        /*0750*/ 	.word	0x0000b880


	//   ....[28]....
        /*0754*/ 	.word	0x0000c0f0


	//   ....[29]....
        /*0758*/ 	.word	0x0000c100


	//   ....[30]....
        /*075c*/ 	.word	0x0000c110


	//   ....[31]....
        /*0760*/ 	.word	0x0000c120


	//   ....[32]....
        /*0764*/ 	.word	0x0000f200


	//   ....[33]....
        /*0768*/ 	.word	0x0000f210


	//   ....[34]....
        /*076c*/ 	.word	0x0000f220


	//   ....[35]....
        /*0770*/ 	.word	0x0000f230


	//   ....[36]....
        /*0774*/ 	.word	0x0000f8e0


	//   ....[37]....
        /*0778*/ 	.word	0x0000f8f0


	//   ....[38]....
        /*077c*/ 	.word	0x0000f900


	//   ....[39]....
        /*0780*/ 	.word	0x0000f910


	//   ....[40]....
        /*0784*/ 	.word	0x00013350


	//   ....[41]....
        /*0788*/ 	.word	0x00013370


	//   ....[42]....
        /*078c*/ 	.word	0x00013850


	//   ....[43]....
        /*0790*/ 	.word	0x00013950


	//   ....[44]....
        /*0794*/ 	.word	0x00013f80


	//   ....[45]....
        /*0798*/ 	.word	0x00014010


	//   ....[46]....
        /*079c*/ 	.word	0x00015c10


	//   ....[47]....
        /*07a0*/ 	.word	0x00015c30


	//   ....[48]....
        /*07a4*/ 	.word	0x00016130


	//   ....[49]....
        /*07a8*/ 	.word	0x00016220


	//   ....[50]....
        /*07ac*/ 	.word	0x00016750


	//   ....[51]....
        /*07b0*/ 	.word	0x000167e0


	//   ....[52]....
        /*07b4*/ 	.word	0x000185c0


	//   ....[53]....
        /*07b8*/ 	.word	0x000185d0


	//   ....[54]....
        /*07bc*/ 	.word	0x00018600


	//   ....[55]....
        /*07c0*/ 	.word	0x00018620


	//   ....[56]....
        /*07c4*/ 	.word	0x000197b0


	//   ....[57]....
        /*07c8*/ 	.word	0x000199b0


	//   ....[58]....
        /*07cc*/ 	.word	0x00019a30


	//   ....[59]....
        /*07d0*/ 	.word	0x00019a50


	//   ....[60]....
        /*07d4*/ 	.word	0x0001ab00


	//   ....[61]....
        /*07d8*/ 	.word	0x0001ab40


	//   ....[62]....
        /*07dc*/ 	.word	0x0001ab80


	//   ....[63]....
        /*07e0*/ 	.word	0x0001abc0


	//   ....[64]....
        /*07e4*/ 	.word	0x0001b150


	//   ....[65]....
        /*07e8*/ 	.word	0x0001b160


	//   ....[66]....
        /*07ec*/ 	.word	0x0001b220


	//   ....[67]....
        /*07f0*/ 	.word	0x0001b240


	//   ....[68]....
        /*07f4*/ 	.word	0x0001b300


	//   ....[69]....
        /*07f8*/ 	.word	0x0001b320


	//   ....[70]....
        /*07fc*/ 	.word	0x0001b3f0


	//   ....[71]....
        /*0800*/ 	.word	0x0001b410


	//   ....[72]....
        /*0804*/ 	.word	0x0001bc20


	//   ....[73]....
        /*0808*/ 	.word	0x0001bc40


	//   ....[74]....
        /*080c*/ 	.word	0x0001bd00


	//   ....[75]....
        /*0810*/ 	.word	0x0001bd20


	//   ....[76]....
        /*0814*/ 	.word	0x0001bde0


	//   ....[77]....
        /*0818*/ 	.word	0x0001be00


	//   ....[78]....
        /*081c*/ 	.word	0x0001bed0


	//   ....[79]....
        /*0820*/ 	.word	0x0001bef0


	//   ....[80]....
        /*0824*/ 	.word	0x0001c040


	//   ....[81]....
        /*0828*/ 	.word	0x0001c1f0


	//   ....[82]....
        /*082c*/ 	.word	0x0001c220


	//   ....[83]....
        /*0830*/ 	.word	0x0001c250


	//   ....[84]....
        /*0834*/ 	.word	0x0001c280


	//   ....[85]....
        /*0838*/ 	.word	0x0001c2b0


	//   ....[86]....
        /*083c*/ 	.word	0x0001c2e0


	//   ....[87]....
        /*0840*/ 	.word	0x0001c450


	//   ....[88]....
        /*0844*/ 	.word	0x0001c480


	//   ....[89]....
        /*0848*/ 	.word	0x0001c4b0


	//   ....[90]....
        /*084c*/ 	.word	0x0001c4e0


	//   ....[91]....
        /*0850*/ 	.word	0x0001c510


	//   ....[92]....
        /*0854*/ 	.word	0x0001c540


	//   ....[93]....
        /*0858*/ 	.word	0x0001c5d0


	//   ....[94]....
        /*085c*/ 	.word	0x0001c630


	//   ....[95]....
        /*0860*/ 	.word	0x0001c6c0


	//   ....[96]....
        /*0864*/ 	.word	0x0001d4b0


	//   ....[97]....
        /*0868*/ 	.word	0x0001f4b0


	//   ....[98]....
        /*086c*/ 	.word	0x0001f4d0


	//   ....[99]....
        /*0870*/ 	.word	0x0001f580


	//   ....[100]....
        /*0874*/ 	.word	0x0001f5a0


	//   ....[101]....
        /*0878*/ 	.word	0x0001f640


	//   ....[102]....
        /*087c*/ 	.word	0x0001f660


	//   ....[103]....
        /*0880*/ 	.word	0x0001f700


	//   ....[104]....
        /*0884*/ 	.word	0x0001f720


	//   ....[105]....
        /*0888*/ 	.word	0x0001f7c0


	//   ....[106]....
        /*088c*/ 	.word	0x0001f7e0


	//   ....[107]....
        /*0890*/ 	.word	0x0001f7f0


	//   ....[108]....
        /*0894*/ 	.word	0x0001f880


	//   ....[109]....
        /*0898*/ 	.word	0x00020030


	//   ....[110]....
        /*089c*/ 	.word	0x00020060


	//   ....[111]....
        /*08a0*/ 	.word	0x00020080


	//   ....[112]....
        /*08a4*/ 	.word	0x00020110


	//   ....[113]....
        /*08a8*/ 	.word	0x00020120


	//   ....[114]....
        /*08ac*/ 	.word	0x000201c0


	//   ....[115]....
        /*08b0*/ 	.word	0x000201d0


	//   ....[116]....
        /*08b4*/ 	.word	0x00020270


	//   ....[117]....
        /*08b8*/ 	.word	0x00020280


	//   ....[118]....
        /*08bc*/ 	.word	0x00020320


	//   ....[119]....
        /*08c0*/ 	.word	0x00020330


	//   ....[120]....
        /*08c4*/ 	.word	0x000203d0


	//   ....[121]....
        /*08c8*/ 	.word	0x000203e0


	//   ....[122]....
        /*08cc*/ 	.word	0x00020480


	//   ....[123]....
        /*08d0*/ 	.word	0x00020490


	//   ....[124]....
        /*08d4*/ 	.word	0x000204a0


	//   ....[125]....
        /*08d8*/ 	.word	0x00020c70


	//   ....[126]....
        /*08dc*/ 	.word	0x00020c80


	//   ....[127]....
        /*08e0*/ 	.word	0x00020c90


	//   ....[128]....
        /*08e4*/ 	.word	0x00020d20


	//   ....[129]....
        /*08e8*/ 	.word	0x00020d30


	//   ....[130]....
        /*08ec*/ 	.word	0x00020d90


	//   ....[131]....
        /*08f0*/ 	.word	0x00020dc0


	//   ....[132]....
        /*08f4*/ 	.word	0x00020e00


	//   ....[133]....
        /*08f8*/ 	.word	0x00020e30


	//   ....[134]....
        /*08fc*/ 	.word	0x00020e70


	//   ....[135]....
        /*0900*/ 	.word	0x00020ea0


	//   ....[136]....
        /*0904*/ 	.word	0x00020ee0


	//   ....[137]....
        /*0908*/ 	.word	0x00021160


	//   ....[138]....
        /*090c*/ 	.word	0x00021180


	//   ....[139]....
        /*0910*/ 	.word	0x00021210


	//   ....[140]....
        /*0914*/ 	.word	0x00021220


	//   ....[141]....
        /*0918*/ 	.word	0x00021290


	//   ....[142]....
        /*091c*/ 	.word	0x000212a0


	//   ....[143]....
        /*0920*/ 	.word	0x00021310


	//   ....[144]....
        /*0924*/ 	.word	0x00021320


	//   ....[145]....
        /*0928*/ 	.word	0x00021390


	//   ....[146]....
        /*092c*/ 	.word	0x000213a0


	//   ....[147]....
        /*0930*/ 	.word	0x000213b0


	//   ....[148]....
        /*0934*/ 	.word	0x00021420


	//   ....[149]....
        /*0938*/ 	.word	0x000219b0


	//   ....[150]....
        /*093c*/ 	.word	0x000219e0


	//   ....[151]....
        /*0940*/ 	.word	0x00021a00


	//   ....[152]....
        /*0944*/ 	.word	0x00021a10


	//   ....[153]....
        /*0948*/ 	.word	0x00021a50


	//   ....[154]....
        /*094c*/ 	.word	0x00021a70


	//   ....[155]....
        /*0950*/ 	.word	0x00021ae0


	//   ....[156]....
        /*0954*/ 	.word	0x00021b00


	//   ....[157]....
        /*0958*/ 	.word	0x00021b60


	//   ....[158]....
        /*095c*/ 	.word	0x00021b80


	//   ....[159]....
        /*0960*/ 	.word	0x00021bd0


	//   ....[160]....
        /*0964*/ 	.word	0x00021bf0


	//   ....[161]....
        /*0968*/ 	.word	0x00021fe0


	//   ....[162]....
        /*096c*/ 	.word	0x00022010


	//   ....[163]....
        /*0970*/ 	.word	0x00022040


	//   ....[164]....
        /*0974*/ 	.word	0x00022070


	//   ....[165]....
        /*0978*/ 	.word	0x000220a0


	//   ....[166]....
        /*097c*/ 	.word	0x000220d0


	//   ....[167]....
        /*0980*/ 	.word	0x00022100


	//   ....[168]....
        /*0984*/ 	.word	0x00022130


	//   ....[169]....
        /*0988*/ 	.word	0x000222b0


	//   ....[170]....
        /*098c*/ 	.word	0x000222e0


	//   ....[171]....
        /*0990*/ 	.word	0x00022310


	//   ....[172]....
        /*0994*/ 	.word	0x00022340


	//   ....[173]....
        /*0998*/ 	.word	0x00022370


	//   ....[174]....
        /*099c*/ 	.word	0x000223a0


	//   ....[175]....
        /*09a0*/ 	.word	0x00022460


	//   ....[176]....
        /*09a4*/ 	.word	0x00022480


	//   ....[177]....
        /*09a8*/ 	.word	0x000224f0


	//   ....[178]....
        /*09ac*/ 	.word	0x00022b90


	//   ....[179]....
        /*09b0*/ 	.word	0x00022ed0


	//   ....[180]....
        /*09b4*/ 	.word	0x00022f60


	//   ....[181]....
        /*09b8*/ 	.word	0x00023000


	//   ....[182]....
        /*09bc*/ 	.word	0x00023090


	//   ....[183]....
        /*09c0*/ 	.word	0x00023180


	//   ....[184]....
        /*09c4*/ 	.word	0x00023210


	//   ....[185]....
        /*09c8*/ 	.word	0x000232b0


	//   ....[186]....
        /*09cc*/ 	.word	0x00023340


	//   ....[187]....
        /*09d0*/ 	.word	0x00023430


	//   ....[188]....
        /*09d4*/ 	.word	0x000234c0


	//   ....[189]....
        /*09d8*/ 	.word	0x00023560


	//   ....[190]....
        /*09dc*/ 	.word	0x000235f0


	//   ....[191]....
        /*09e0*/ 	.word	0x000236e0


	//   ....[192]....
        /*09e4*/ 	.word	0x00023770


	//   ....[193]....
        /*09e8*/ 	.word	0x000237c0


	//   ....[194]....
        /*09ec*/ 	.word	0x00023810


	//   ....[195]....
        /*09f0*/ 	.word	0x000238a0


	//   ....[196]....
        /*09f4*/ 	.word	0x00023930


	//   ....[197]....
        /*09f8*/ 	.word	0x00023980


	//   ....[198]....
        /*09fc*/ 	.word	0x000239d0


	//   ....[199]....
        /*0a00*/ 	.word	0x00023ac0


	//   ....[200]....
        /*0a04*/ 	.word	0x00023b50


	//   ....[201]....
        /*0a08*/ 	.word	0x00023ba0


	//   ....[202]....
        /*0a0c*/ 	.word	0x00023bf0


	//   ....[203]....
        /*0a10*/ 	.word	0x00023c80


	//   ....[204]....
        /*0a14*/ 	.word	0x00023d10


	//   ....[205]....
        /*0a18*/ 	.word	0x00023d60


	//   ....[206]....
        /*0a1c*/ 	.word	0x00023db0


	//   ....[207]....
        /*0a20*/ 	.word	0x000240b0


	//   ....[208]....
        /*0a24*/ 	.word	0x00024390


	//   ....[209]....
        /*0a28*/ 	.word	0x00024480


	//   ....[210]....
        /*0a2c*/ 	.word	0x00024520


	//   ....[211]....
        /*0a30*/ 	.word	0x00024580


	//   ....[212]....
        /*0a34*/ 	.word	0x00024690


	//   ....[213]....
        /*0a38*/ 	.word	0x00024700


	//   ....[214]....
        /*0a3c*/ 	.word	0x00024810


	//   ....[215]....
        /*0a40*/ 	.word	0x00024880


	//   ....[216]....
        /*0a44*/ 	.word	0x00024990


	//   ....[217]....
        /*0a48*/ 	.word	0x00024a00


	//   ....[218]....
        /*0a4c*/ 	.word	0x00024b10


	//   ....[219]....
        /*0a50*/ 	.word	0x00024b80


	//   ....[220]....
        /*0a54*/ 	.word	0x00024c20


	//   ....[221]....
        /*0a58*/ 	.word	0x00024d30


	//   ....[222]....
        /*0a5c*/ 	.word	0x00024d90


	//   ....[223]....
        /*0a60*/ 	.word	0x00024df0


	//   ....[224]....
        /*0a64*/ 	.word	0x00024ef0


	//   ....[225]....
        /*0a68*/ 	.word	0x00024f50


	//   ....[226]....
        /*0a6c*/ 	.word	0x00025060


	//   ....[227]....
        /*0a70*/ 	.word	0x000250c0


	//   ....[228]....
        /*0a74*/ 	.word	0x000251d0


	//   ....[229]....
        /*0a78*/ 	.word	0x00025230


	//   ....[230]....
        /*0a7c*/ 	.word	0x00025340


	//   ....[231]....
        /*0a80*/ 	.word	0x000253a0


	//   ....[232]....
        /*0a84*/ 	.word	0x000254b0


	//   ....[233]....
        /*0a88*/ 	.word	0x00025510


	//   ....[234]....
        /*0a8c*/ 	.word	0x00025620


	//   ....[235]....
        /*0a90*/ 	.word	0x00025680


	//   ....[236]....
        /*0a94*/ 	.word	0x00025770


	//   ....[237]....
        /*0a98*/ 	.word	0x000258a0


	//   ....[238]....
        /*0a9c*/ 	.word	0x00025950


	//   ....[239]....
        /*0aa0*/ 	.word	0x000259d0


	//   ....[240]....
        /*0aa4*/ 	.word	0x00025ab0


	//   ....[241]....
        /*0aa8*/ 	.word	0x00025b10


	//   ....[242]....
        /*0aac*/ 	.word	0x00025be0


	//   ....[243]....
        /*0ab0*/ 	.word	0x00025c40


	//   ....[244]....
        /*0ab4*/ 	.word	0x00025d10


	//   ....[245]....
        /*0ab8*/ 	.word	0x00025d70


	//   ....[246]....
        /*0abc*/ 	.word	0x00025e40


	//   ....[247]....
        /*0ac0*/ 	.word	0x00025ea0


	//   ....[248]....
        /*0ac4*/ 	.word	0x00025f70


	//   ....[249]....
        /*0ac8*/ 	.word	0x00026060


	//   ....[250]....
        /*0acc*/ 	.word	0x00026100


	//   ....[251]....
        /*0ad0*/ 	.word	0x00026160


	//   ....[252]....
        /*0ad4*/ 	.word	0x00026250


	//   ....[253]....
        /*0ad8*/ 	.word	0x000262b0


	//   ....[254]....
        /*0adc*/ 	.word	0x00026390


	//   ....[255]....
        /*0ae0*/ 	.word	0x000263f0


	//   ....[0]....
        /*0ae4*/ 	.word	0x000264d0


	//   ....[1]....
        /*0ae8*/ 	.word	0x00026530


	//   ....[2]....
        /*0aec*/ 	.word	0x00026610


	//   ....[3]....
        /*0af0*/ 	.word	0x00026670


	//   ....[4]....
        /*0af4*/ 	.word	0x00026740


	//   ....[5]....
        /*0af8*/ 	.word	0x00026870


	//   ....[6]....
        /*0afc*/ 	.word	0x00026970


	//   ....[7]....
        /*0b00*/ 	.word	0x00026a00


	//   ....[8]....
        /*0b04*/ 	.word	0x00026ad0


	//   ....[9]....
        /*0b08*/ 	.word	0x00026b30


	//   ....[10]....
        /*0b0c*/ 	.word	0x00026c00


	//   ....[11]....
        /*0b10*/ 	.word	0x00026c60


	//   ....[12]....
        /*0b14*/ 	.word	0x00026d40


	//   ....[13]....
        /*0b18*/ 	.word	0x00026da0


	//   ....[14]....
        /*0b1c*/ 	.word	0x00026e70


	//   ....[15]....
        /*0b20*/ 	.word	0x00026ed0


	//   ....[16]....
        /*0b24*/ 	.word	0x00026f90


	//   ....[17]....
        /*0b28*/ 	.word	0x00027020


	//   ....[18]....
        /*0b2c*/ 	.word	0x000270c0


	//   ....[19]....
        /*0b30*/ 	.word	0x000271e0


	//   ....[20]....
        /*0b34*/ 	.word	0x00027250


	//   ....[21]....
        /*0b38*/ 	.word	0x000272c0


	//   ....[22]....
        /*0b3c*/ 	.word	0x00027330


	//   ....[23]....
        /*0b40*/ 	.word	0x000273a0


	//   ....[24]....
        /*0b44*/ 	.word	0x00027420


	//   ....[25]....
        /*0b48*/ 	.word	0x000274b0


	//   ....[26]....
        /*0b4c*/ 	.word	0x00027540


	//   ....[27]....
        /*0b50*/ 	.word	0x000275b0


	//   ....[28]....
        /*0b54*/ 	.word	0x00027620


	//   ....[29]....
        /*0b58*/ 	.word	0x00027690


	//   ....[30]....
        /*0b5c*/ 	.word	0x00027710


	//   ....[31]....
        /*0b60*/ 	.word	0x00027780


	//   ....[32]....
        /*0b64*/ 	.word	0x00027820


	//   ....[33]....
        /*0b68*/ 	.word	0x000278b0


	//   ....[34]....
        /*0b6c*/ 	.word	0x000279d0


	//----- nvinfo : EIATTR_REG_RECONFIG
	.align		4
.L_322:
        /*0b70*/ 	.byte	0x01, 0x54
	.zero		2


	//----- nvinfo : EIATTR_SYSCALL_OFFSETS
	.align		4
        /*0b74*/ 	.byte	0x04, 0x46
        /*0b76*/ 	.short	(.L_324 - .L_323)


	//   ....[0]....
.L_323:
        /*0b78*/ 	.word	0x00001b00


	//   ....[1]....
        /*0b7c*/ 	.word	0x00001c50


	//   ....[2]....
        /*0b80*/ 	.word	0x0000b2f0


	//   ....[3]....
        /*0b84*/ 	.word	0x0000b610


	//   ....[4]....
        /*0b88*/ 	.word	0x0001e9e0


	//   ....[5]....
        /*0b8c*/ 	.word	0x0001eb30


	//   ....[6]....
        /*0b90*/ 	.word	0x0001ec20


	//   ....[7]....
        /*0b94*/ 	.word	0x0001fc30


	//----- nvinfo : EIATTR_MBARRIER_INSTR_OFFSETS
	.align		4
.L_324:
        /*0b98*/ 	.byte	0x04, 0x39
        /*0b9a*/ 	.short	(.L_326 - .L_325)


	//   ....[0]....
.L_325:
        /*0b9c*/ 	.word	0x00000270
        /*0ba0*/ 	.word	0x000000ff
        /*0ba4*/ 	.word	0x0002a800
        /*0ba8*/ 	.short	0x0100
        /*0baa*/ 	.byte	0x08
	.zero		1


	//   ....[1]....
        /*0bac*/ 	.word	0x00000280
        /*0bb0*/ 	.word	0x000000ff
        /*0bb4*/ 	.word	0x0002a820
        /*0bb8*/ 	.short	0x0100
        /*0bba*/ 	.byte	0x08
	.zero		1


	//   ....[2]....
        /*0bbc*/ 	.word	0x00000370
        /*0bc0*/ 	.word	0x000000ff
        /*0bc4*/ 	.word	0x0002a830
        /*0bc8*/ 	.short	0x0100
        /*0bca*/ 	.byte	0x08
	.zero		1


	//   ....[3]....
        /*0bcc*/ 	.word	0x00000380
        /*0bd0*/ 	.word	0x000000ff
        /*0bd4*/ 	.word	0x0002a840
        /*0bd8*/ 	.short	0x0100
        /*0bda*/ 	.byte	0x08
	.zero		1


	//   ....[4]....
        /*0bdc*/ 	.word	0x00000390
        /*0be0*/ 	.word	0x000000ff
        /*0be4*/ 	.word	0x0002a838
        /*0be8*/ 	.short	0x0100
        /*0bea*/ 	.byte	0x08
	.zero		1


	//   ....[5]....
        /*0bec*/ 	.word	0x000003a0
        /*0bf0*/ 	.word	0x000000ff
        /*0bf4*/ 	.word	0x0002a848
        /*0bf8*/ 	.short	0x0100
        /*0bfa*/ 	.byte	0x08
	.zero		1


	//   ....[6]....
        /*0bfc*/ 	.word	0x000004d0
        /*0c00*/ 	.word	0x000000ff
        /*0c04*/ 	.word	0x0002a850
        /*0c08*/ 	.short	0x0100
        /*0c0a*/ 	.byte	0x08
	.zero		1


	//   ....[7]....
        /*0c0c*/ 	.word	0x000004e0
        /*0c10*/ 	.word	0x000000ff
        /*0c14*/ 	.word	0x0002a860
        /*0c18*/ 	.short	0x0100
        /*0c1a*/ 	.byte	0x08
	.zero		1


	//   ....[8]....
        /*0c1c*/ 	.word	0x000004f0
        /*0c20*/ 	.word	0x000000ff
        /*0c24*/ 	.word	0x0002a858
        /*0c28*/ 	.short	0x0100
        /*0c2a*/ 	.byte	0x08
	.zero		1


	//   ....[9]....
        /*0c2c*/ 	.word	0x00000500
        /*0c30*/ 	.word	0x000000ff
        /*0c34*/ 	.word	0x0002a868
        /*0c38*/ 	.short	0x0100
        /*0c3a*/ 	.byte	0x08
	.zero		1


	//   ....[10]....
        /*0c3c*/ 	.word	0x000005f0
        /*0c40*/ 	.word	0x000000ff
        /*0c44*/ 	.word	0x0002a870
        /*0c48*/ 	.short	0x0100
        /*0c4a*/ 	.byte	0x06
	.zero		1


	//   ....[11]....
        /*0c4c*/ 	.word	0x00000600
        /*0c50*/ 	.word	0x000000ff
        /*0c54*/ 	.word	0x0002a880
        /*0c58*/ 	.short	0x0100
        /*0c5a*/ 	.byte	0x06
	.zero		1


	//   ....[12]....
        /*0c5c*/ 	.word	0x00000610
        /*0c60*/ 	.word	0x000000ff
        /*0c64*/ 	.word	0x0002a878
        /*0c68*/ 	.short	0x0100
        /*0c6a*/ 	.byte	0x06
	.zero		1


	//   ....[13]....
        /*0c6c*/ 	.word	0x00000620
        /*0c70*/ 	.word	0x000000ff
        /*0c74*/ 	.word	0x0002a888
        /*0c78*/ 	.short	0x0100
        /*0c7a*/ 	.byte	0x06
	.zero		1


	//   ....[14]....
        /*0c7c*/ 	.word	0x00000750
        /*0c80*/ 	.word	0x000000ff
        /*0c84*/ 	.word	0x0002a890
        /*0c88*/ 	.short	0x0100
        /*0c8a*/ 	.byte	0x08
	.zero		1


	//   ....[15]....
        /*0c8c*/ 	.word	0x00000760
        /*0c90*/ 	.word	0x000000ff
        /*0c94*/ 	.word	0x0002a8a0
        /*0c98*/ 	.short	0x0100
        /*0c9a*/ 	.byte	0x08
	.zero		1


	//   ....[16]....
        /*0c9c*/ 	.word	0x00000770
        /*0ca0*/ 	.word	0x000000ff
        /*0ca4*/ 	.word	0x0002a898
        /*0ca8*/ 	.short	0x0100
        /*0caa*/ 	.byte	0x08
	.zero		1


	//   ....[17]....
        /*0cac*/ 	.word	0x00000780
        /*0cb0*/ 	.word	0x000000ff
        /*0cb4*/ 	.word	0x0002a8a8
        /*0cb8*/ 	.short	0x0100
        /*0cba*/ 	.byte	0x08
	.zero		1


	//   ....[18]....
        /*0cbc*/ 	.word	0x000008b0
        /*0cc0*/ 	.word	0x000000ff
        /*0cc4*/ 	.word	0x0002a8b0
        /*0cc8*/ 	.short	0x0100
        /*0cca*/ 	.byte	0x08
	.zero		1


	//   ....[19]....
        /*0ccc*/ 	.word	0x000008c0
        /*0cd0*/ 	.word	0x000000ff
        /*0cd4*/ 	.word	0x0002a8c0
        /*0cd8*/ 	.short	0x0100
        /*0cda*/ 	.byte	0x08
	.zero		1


	//   ....[20]....
        /*0cdc*/ 	.word	0x000008d0
        /*0ce0*/ 	.word	0x000000ff
        /*0ce4*/ 	.word	0x0002a8b8
        /*0ce8*/ 	.short	0x0100
        /*0cea*/ 	.byte	0x08
	.zero		1


	//   ....[21]....
        /*0cec*/ 	.word	0x000008e0
        /*0cf0*/ 	.word	0x000000ff
        /*0cf4*/ 	.word	0x0002a8c8
        /*0cf8*/ 	.short	0x0100
        /*0cfa*/ 	.byte	0x08
	.zero		1


	//   ....[22]....
        /*0cfc*/ 	.word	0x00003710
        /*0d00*/ 	.word	0x00000055
        /*0d04*/ 	.word	0x0002a890
        /*0d08*/ 	.short	0x010a
        /*0d0a*/ 	.byte	0x3f
	.zero		1


	//   ....[23]....
        /*0d0c*/ 	.word	0x00006f10
        /*0d10*/ 	.word	0x00000055
        /*0d14*/ 	.word	0x0002a890
        /*0d18*/ 	.short	0x010a
        /*0d1a*/ 	.byte	0x3f
	.zero		1


	//   ....[24]....
        /*0d1c*/ 	.word	0x00009fa0
        /*0d20*/ 	.word	0x00000055
        /*0d24*/ 	.word	0x0002a890
        /*0d28*/ 	.short	0x010a
        /*0d2a*/ 	.byte	0x3f
	.zero		1


	//   ....[25]....
        /*0d2c*/ 	.word	0x0000a760
        /*0d30*/ 	.word	0x0000000b
        /*0d34*/ 	.word	0x00000000
        /*0d38*/ 	.short	0x0101
        /*0d3a*/ 	.byte	0x3f
	.zero		1


	//   ....[26]....
        /*0d3c*/ 	.word	0x0000a7a0
        /*0d40*/ 	.word	0x00000055
        /*0d44*/ 	.word	0x0002a8b0
        /*0d48*/ 	.short	0x010a
        /*0d4a*/ 	.byte	0x3f
	.zero		1


	//   ....[27]....
        /*0d4c*/ 	.word	0x0000ad50
        /*0d50*/ 	.word	0x00000055
        /*0d54*/ 	.word	0x00000000
        /*0d58*/ 	.short	0x0101
        /*0d5a*/ 	.byte	0x3f
	.zero		1


	//   ....[28]....
        /*0d5c*/ 	.word	0x0000b370
        /*0d60*/ 	.word	0x00000012
        /*0d64*/ 	.word	0x0002a800
        /*0d68*/ 	.short	0x010a
        /*0d6a*/ 	.byte	0x3f
	.zero		1


	//   ....[29]....
        /*0d6c*/ 	.word	0x0000b3c0
        /*0d70*/ 	.word	0x00000012
        /*0d74*/ 	.word	0x0002a800
        /*0d78*/ 	.short	0x010a
        /*0d7a*/ 	.byte	0x3f
	.zero		1


	//   ....[30]....
        /*0d7c*/ 	.word	0x0000c7e0
        /*0d80*/ 	.word	0x00000012
        /*0d84*/ 	.word	0x0002a800
        /*0d88*/ 	.short	0x010a
        /*0d8a*/ 	.byte	0x3f
	.zero		1


	//   ....[31]....
        /*0d8c*/ 	.word	0x0000fd80
        /*0d90*/ 	.word	0x00000012
        /*0d94*/ 	.word	0x0002a800
        /*0d98*/ 	.short	0x010a
        /*0d9a*/ 	.byte	0x3f
	.zero		1


	//   ....[32]....
        /*0d9c*/ 	.word	0x00012920
        /*0da0*/ 	.word	0x00000000
        /*0da4*/ 	.word	0x0002a830
        /*0da8*/ 	.short	0x010a
        /*0daa*/ 	.byte	0x3f
	.zero		1


	//   ....[33]....
        /*0dac*/ 	.word	0x00012960
        /*0db0*/ 	.word	0x00000000
        /*0db4*/ 	.word	0x0002a830
        /*0db8*/ 	.short	0x010a
        /*0dba*/ 	.byte	0x3f
	.zero		1


	//   ....[34]....
        /*0dbc*/ 	.word	0x00014090
        /*0dc0*/ 	.word	0x00000007
        /*0dc4*/ 	.word	0x00000000
        /*0dc8*/ 	.short	0x0101
        /*0dca*/ 	.byte	0x3f
	.zero		1


	//   ....[35]....
        /*0dcc*/ 	.word	0x00014c00
        /*0dd0*/ 	.word	0x0000000f
        /*0dd4*/ 	.word	0x0002a830
        /*0dd8*/ 	.short	0x010a
        /*0dda*/ 	.byte	0x3f
	.zero		1


	//   ....[36]....
        /*0ddc*/ 	.word	0x00014c70
        /*0de0*/ 	.word	0x0000000f
        /*0de4*/ 	.word	0x0002a830
        /*0de8*/ 	.short	0x010a
        /*0dea*/ 	.byte	0x3f
	.zero		1


	//   ....[37]....
        /*0dec*/ 	.word	0x000157e0
        /*0df0*/ 	.word	0x0000000a
        /*0df4*/ 	.word	0x0002a850
        /*0df8*/ 	.short	0x010a
        /*0dfa*/ 	.byte	0x3f
	.zero		1


	//   ....[38]....
        /*0dfc*/ 	.word	0x00015880
        /*0e00*/ 	.word	0x0000000a
        /*0e04*/ 	.word	0x0002a850
        /*0e08*/ 	.short	0x010a
        /*0e0a*/ 	.byte	0x3f
	.zero		1


	//   ....[39]....
        /*0e0c*/ 	.word	0x00015bd0
        /*0e10*/ 	.word	0x0000000f
        /*0e14*/ 	.word	0x00000000
        /*0e18*/ 	.short	0x0101
        /*0e1a*/ 	.byte	0x3f
	.zero		1


	//   ....[40]....
        /*0e1c*/ 	.word	0x000170a0
        /*0e20*/ 	.word	0x0000000d
        /*0e24*/ 	.word	0x00000000
        /*0e28*/ 	.short	0x0101
        /*0e2a*/ 	.byte	0x3f
	.zero		1


	//   ....[41]....
        /*0e2c*/ 	.word	0x00017350
        /*0e30*/ 	.word	0x00000004
        /*0e34*/ 	.word	0x0002a830
        /*0e38*/ 	.short	0x010a
        /*0e3a*/ 	.byte	0x3f
	.zero		1


	//   ....[42]....
        /*0e3c*/ 	.word	0x000173c0
        /*0e40*/ 	.word	0x00000004
        /*0e44*/ 	.word	0x0002a830
        /*0e48*/ 	.short	0x010a
        /*0e4a*/ 	.byte	0x3f
	.zero		1


	//   ....[43]....
        /*0e4c*/ 	.word	0x00017f30
        /*0e50*/ 	.word	0x0000000a
        /*0e54*/ 	.word	0x0002a850
        /*0e58*/ 	.short	0x010a
        /*0e5a*/ 	.byte	0x3f
	.zero		1


	//   ....[44]....
        /*0e5c*/ 	.word	0x00017fd0
        /*0e60*/ 	.word	0x0000000a
        /*0e64*/ 	.word	0x0002a850
        /*0e68*/ 	.short	0x010a
        /*0e6a*/ 	.byte	0x3f
	.zero		1


	//   ....[45]....
        /*0e6c*/ 	.word	0x00018e80
        /*0e70*/ 	.word	0x00000007
        /*0e74*/ 	.word	0x00000000
        /*0e78*/ 	.short	0x0101
        /*0e7a*/ 	.byte	0x3f
	.zero		1


	//   ....[46]....
        /*0e7c*/ 	.word	0x000190a0
        /*0e80*/ 	.word	0x00000067
        /*0e84*/ 	.word	0x00000000
        /*0e88*/ 	.short	0x0101
        /*0e8a*/ 	.byte	0x3f
	.zero		1


	//   ....[47]....
        /*0e8c*/ 	.word	0x000196b0
        /*0e90*/ 	.word	0x0000000c
        /*0e94*/ 	.word	0x0002a850
        /*0e98*/ 	.short	0x010a
        /*0e9a*/ 	.byte	0x3f
	.zero		1


	//   ....[48]....
        /*0e9c*/ 	.word	0x00019750
        /*0ea0*/ 	.word	0x0000000c
        /*0ea4*/ 	.word	0x0002a850
        /*0ea8*/ 	.short	0x010a
        /*0eaa*/ 	.byte	0x3f
	.zero		1


	//   ....[49]....
        /*0eac*/ 	.word	0x00019c50
        /*0eb0*/ 	.word	0x00000003
        /*0eb4*/ 	.word	0x00000000
        /*0eb8*/ 	.short	0x0101
        /*0eba*/ 	.byte	0x3f
	.zero		1


	//   ....[50]....
        /*0ebc*/ 	.word	0x0001b140
        /*0ec0*/ 	.word	0x00000000
        /*0ec4*/ 	.word	0x00000000
        /*0ec8*/ 	.short	0x0101
        /*0eca*/ 	.byte	0x3f
	.zero		1


	//   ....[51]....
        /*0ecc*/ 	.word	0x0001d590
        /*0ed0*/ 	.word	0x00000016
        /*0ed4*/ 	.word	0x0002a820
        /*0ed8*/ 	.short	0x010a
        /*0eda*/ 	.byte	0x3f
	.zero		1


	//   ....[52]....
        /*0edc*/ 	.word	0x0001d620
        /*0ee0*/ 	.word	0x0000000b
        /*0ee4*/ 	.word	0x0002a8a0
        /*0ee8*/ 	.short	0x010a
        /*0eea*/ 	.byte	0x3f
	.zero		1


	//   ....[53]....
        /*0eec*/ 	.word	0x0001da60
        /*0ef0*/ 	.word	0x0000000b
        /*0ef4*/ 	.word	0x0002a8c0
        /*0ef8*/ 	.short	0x010a
        /*0efa*/ 	.byte	0x3f
	.zero		1


	//   ....[54]....
        /*0efc*/ 	.word	0x0001de90
        /*0f00*/ 	.word	0x0000000a
        /*0f04*/ 	.word	0x0002a8a0
        /*0f08*/ 	.short	0x010a
        /*0f0a*/ 	.byte	0x3f
	.zero		1


	//   ....[55]....
        /*0f0c*/ 	.word	0x0001e2c0
        /*0f10*/ 	.word	0x0000000a
        /*0f14*/ 	.word	0x0002a8c0
        /*0f18*/ 	.short	0x010a
        /*0f1a*/ 	.byte	0x3f
	.zero		1


	//   ....[56]....
        /*0f1c*/ 	.word	0x0001f260
        /*0f20*/ 	.word	0x00000007
        /*0f24*/ 	.word	0x0002a840
        /*0f28*/ 	.short	0x010a
        /*0f2a*/ 	.byte	0x3f
	.zero		1


	//   ....[57]....
        /*0f2c*/ 	.word	0x0001f940
        /*0f30*/ 	.word	0x00000007
        /*0f34*/ 	.word	0x0002a830
        /*0f38*/ 	.short	0x0107
        /*0f3a*/ 	.byte	0x3f
	.zero		1


	//   ....[58]....
        /*0f3c*/ 	.word	0x0001fa00
        /*0f40*/ 	.word	0x00000007
        /*0f44*/ 	.word	0x0002a830
        /*0f48*/ 	.short	0x0101
        /*0f4a*/ 	.byte	0x3f
	.zero		1


	//   ....[59]....
        /*0f4c*/ 	.word	0x000205f0
        /*0f50*/ 	.word	0x00000016
        /*0f54*/ 	.word	0x0002a800
        /*0f58*/ 	.short	0x0107
        /*0f5a*/ 	.byte	0x3f
	.zero		1


	//   ....[60]....
        /*0f5c*/ 	.word	0x000206f0
        /*0f60*/ 	.word	0x00000016
        /*0f64*/ 	.word	0x0002a800
        /*0f68*/ 	.short	0x0101
        /*0f6a*/ 	.byte	0x3f
	.zero		1


	//   ....[61]....
        /*0f6c*/ 	.word	0x00020710
        /*0f70*/ 	.word	0x00000016
        /*0f74*/ 	.word	0x0002a820
        /*0f78*/ 	.short	0x010a
        /*0f7a*/ 	.byte	0x3f
	.zero		1


	//   ....[62]....
        /*0f7c*/ 	.word	0x00020a80
        /*0f80*/ 	.word	0x00000005
        /*0f84*/ 	.word	0x0002a840
        /*0f88*/ 	.short	0x010a
        /*0f8a*/ 	.byte	0x3f
	.zero		1


	//   ....[63]....
        /*0f8c*/ 	.word	0x00020f80
        /*0f90*/ 	.word	0x00000005
        /*0f94*/ 	.word	0x0002a830
        /*0f98*/ 	.short	0x0107
        /*0f9a*/ 	.byte	0x3f
	.zero		1


	//   ....[64]....
        /*0f9c*/ 	.word	0x00021030
        /*0fa0*/ 	.word	0x00000005
        /*0fa4*/ 	.word	0x0002a830
        /*0fa8*/ 	.short	0x0101
        /*0faa*/ 	.byte	0x3f
	.zero		1


	//   ....[65]....
        /*0fac*/ 	.word	0x00021090
        /*0fb0*/ 	.word	0x00000005
        /*0fb4*/ 	.word	0x0002a860
        /*0fb8*/ 	.short	0x010a
        /*0fba*/ 	.byte	0x3f
	.zero		1


	//   ....[66]....
        /*0fbc*/ 	.word	0x00021500
        /*0fc0*/ 	.word	0x00000005
        /*0fc4*/ 	.word	0x0002a850
        /*0fc8*/ 	.short	0x0107
        /*0fca*/ 	.byte	0x3f
	.zero		1


	//   ....[67]....
        /*0fcc*/ 	.word	0x00021630
        /*0fd0*/ 	.word	0x00000005
        /*0fd4*/ 	.word	0x0002a850
        /*0fd8*/ 	.short	0x0101
        /*0fda*/ 	.byte	0x3f
	.zero		1


	//   ....[68]....
        /*0fdc*/ 	.word	0x000218c0
        /*0fe0*/ 	.word	0x00000000
        /*0fe4*/ 	.word	0x0002a860
        /*0fe8*/ 	.short	0x010a
        /*0fea*/ 	.byte	0x3f
	.zero		1


	//   ....[69]....
        /*0fec*/ 	.word	0x00021d30
        /*0ff0*/ 	.word	0x00000000
        /*0ff4*/ 	.word	0x0002a850
        /*0ff8*/ 	.short	0x0107
        /*0ffa*/ 	.byte	0x3f
	.zero		1


	//   ....[70]....
        /*0ffc*/ 	.word	0x00021df0
        /*1000*/ 	.word	0x00000000
        /*1004*/ 	.word	0x0002a850
        /*1008*/ 	.short	0x0101
        /*100a*/ 	.byte	0x3f
	.zero		1


	//   ....[71]....
        /*100c*/ 	.word	0x00022b10
        /*1010*/ 	.word	0x00000005
        /*1014*/ 	.word	0x0002a820
        /*1018*/ 	.short	0x010a
        /*101a*/ 	.byte	0x3f
	.zero		1


	//   ....[72]....
        /*101c*/ 	.word	0x00022ca0
        /*1020*/ 	.word	0x00000003
        /*1024*/ 	.word	0x0002a840
        /*1028*/ 	.short	0x010a
        /*102a*/ 	.byte	0x3f
	.zero		1


	//   ....[73]....
        /*102c*/ 	.word	0x00022d40
        /*1030*/ 	.word	0x00000005
        /*1034*/ 	.word	0x0002a840
        /*1038*/ 	.short	0x010a
        /*103a*/ 	.byte	0x3f
	.zero		1


	//   ....[74]....
        /*103c*/ 	.word	0x00022d80
        /*1040*/ 	.word	0x00000003
        /*1044*/ 	.word	0x0002a860
        /*1048*/ 	.short	0x010a
        /*104a*/ 	.byte	0x3f
	.zero		1


	//   ....[75]....
        /*104c*/ 	.word	0x00022dc0
        /*1050*/ 	.word	0x00000005
        /*1054*/ 	.word	0x0002a860
        /*1058*/ 	.short	0x010a
        /*105a*/ 	.byte	0x3f
	.zero		1


	//   ....[76]....
        /*105c*/ 	.word	0x00022e20
        /*1060*/ 	.word	0x00000055
        /*1064*/ 	.word	0x0002a890
        /*1068*/ 	.short	0x010a
        /*106a*/ 	.byte	0x3f
	.zero		1


	//   ....[77]....
        /*106c*/ 	.word	0x000230d0
        /*1070*/ 	.word	0x00000055
        /*1074*/ 	.word	0x0002a890
        /*1078*/ 	.short	0x010a
        /*107a*/ 	.byte	0x3f
	.zero		1


	//   ....[78]....
        /*107c*/ 	.word	0x00023380
        /*1080*/ 	.word	0x00000055
        /*1084*/ 	.word	0x0002a890
        /*1088*/ 	.short	0x010a
        /*108a*/ 	.byte	0x3f
	.zero		1


	//   ....[79]....
        /*108c*/ 	.word	0x00023630
        /*1090*/ 	.word	0x00000055
        /*1094*/ 	.word	0x0002a8b0
        /*1098*/ 	.short	0x010a
        /*109a*/ 	.byte	0x3f
	.zero		1


	//   ....[80]....
        /*109c*/ 	.word	0x00023a10
        /*10a0*/ 	.word	0x00000012
        /*10a4*/ 	.word	0x0002a800
        /*10a8*/ 	.short	0x010a
        /*10aa*/ 	.byte	0x3f
	.zero		1


	//   ....[81]....
        /*10ac*/ 	.word	0x00023df0
        /*10b0*/ 	.word	0x00000012
        /*10b4*/ 	.word	0x0002a800
        /*10b8*/ 	.short	0x010a
        /*10ba*/ 	.byte	0x3f
	.zero		1


	//   ....[82]....
        /*10bc*/ 	.word	0x00023e40
        /*10c0*/ 	.word	0x00000000
        /*10c4*/ 	.word	0x0002a830
        /*10c8*/ 	.short	0x010a
        /*10ca*/ 	.byte	0x3f
	.zero		1


	//   ....[83]....
        /*10cc*/ 	.word	0x00023e90
        /*10d0*/ 	.word	0x0000000f
        /*10d4*/ 	.word	0x0002a830
        /*10d8*/ 	.short	0x010a
        /*10da*/ 	.byte	0x3f
	.zero		1


	//   ....[84]....
        /*10dc*/ 	.word	0x00023ee0
        /*10e0*/ 	.word	0x0000000a
        /*10e4*/ 	.word	0x0002a850
        /*10e8*/ 	.short	0x010a
        /*10ea*/ 	.byte	0x3f
	.zero		1


	//   ....[85]....
        /*10ec*/ 	.word	0x00023f30
        /*10f0*/ 	.word	0x00000004
        /*10f4*/ 	.word	0x0002a830
        /*10f8*/ 	.short	0x010a
        /*10fa*/ 	.byte	0x3f
	.zero		1


	//   ....[86]....
        /*10fc*/ 	.word	0x00023f80
        /*1100*/ 	.word	0x0000000a
        /*1104*/ 	.word	0x0002a850
        /*1108*/ 	.short	0x010a
        /*110a*/ 	.byte	0x3f
	.zero		1


	//   ....[87]....
        /*110c*/ 	.word	0x00023fd0
        /*1110*/ 	.word	0x0000000c
        /*1114*/ 	.word	0x0002a850
        /*1118*/ 	.short	0x010a
        /*111a*/ 	.byte	0x3f
	.zero		1


	//   ....[88]....
        /*111c*/ 	.word	0x00024170
        /*1120*/ 	.word	0x00000016
        /*1124*/ 	.word	0x0002a820
        /*1128*/ 	.short	0x010a
        /*112a*/ 	.byte	0x3f
	.zero		1


	//   ....[89]....
        /*112c*/ 	.word	0x000241c0
        /*1130*/ 	.word	0x0000000b
        /*1134*/ 	.word	0x0002a8a0
        /*1138*/ 	.short	0x010a
        /*113a*/ 	.byte	0x3f
	.zero		1


	//   ....[90]....
        /*113c*/ 	.word	0x00024210
        /*1140*/ 	.word	0x0000000b
        /*1144*/ 	.word	0x0002a8c0
        /*1148*/ 	.short	0x010a
        /*114a*/ 	.byte	0x3f
	.zero		1


	//   ....[91]....
        /*114c*/ 	.word	0x00024260
        /*1150*/ 	.word	0x0000000a
        /*1154*/ 	.word	0x0002a8a0
        /*1158*/ 	.short	0x010a
        /*115a*/ 	.byte	0x3f
	.zero		1


	//   ....[92]....
        /*115c*/ 	.word	0x000242b0
        /*1160*/ 	.word	0x0000000a
        /*1164*/ 	.word	0x0002a8c0
        /*1168*/ 	.short	0x010a
        /*116a*/ 	.byte	0x3f
	.zero		1


	//   ....[93]....
        /*116c*/ 	.word	0x000243d0
        /*1170*/ 	.word	0x00000007
        /*1174*/ 	.word	0x0002a840
        /*1178*/ 	.short	0x010a
        /*117a*/ 	.byte	0x3f
	.zero		1


	//   ....[94]....
        /*117c*/ 	.word	0x000257a0
        /*1180*/ 	.word	0x00000016
        /*1184*/ 	.word	0x0002a820
        /*1188*/ 	.short	0x010a
        /*118a*/ 	.byte	0x3f
	.zero		1


	//   ....[95]....
        /*118c*/ 	.word	0x000257f0
        /*1190*/ 	.word	0x00000005
        /*1194*/ 	.word	0x0002a840
        /*1198*/ 	.short	0x010a
        /*119a*/ 	.byte	0x3f
	.zero		1


	//   ....[96]....
        /*119c*/ 	.word	0x00025fb0
        /*11a0*/ 	.word	0x00000005
        /*11a4*/ 	.word	0x0002a860
        /*11a8*/ 	.short	0x010a
        /*11aa*/ 	.byte	0x3f
	.zero		1


	//   ....[97]....
        /*11ac*/ 	.word	0x000267c0
        /*11b0*/ 	.word	0x00000000
        /*11b4*/ 	.word	0x0002a860
        /*11b8*/ 	.short	0x010a
        /*11ba*/ 	.byte	0x3f
	.zero		1


	//   ....[98]....
        /*11bc*/ 	.word	0x000278f0
        /*11c0*/ 	.word	0x00000005
        /*11c4*/ 	.word	0x0002a820
        /*11c8*/ 	.short	0x010a
        /*11ca*/ 	.byte	0x3f
	.zero		1


	//   ....[99]....
        /*11cc*/ 	.word	0x00027a90
        /*11d0*/ 	.word	0x00000003
        /*11d4*/ 	.word	0x0002a840
        /*11d8*/ 	.short	0x010a
        /*11da*/ 	.byte	0x3f
	.zero		1


	//   ....[100]....
        /*11dc*/ 	.word	0x00027ae0
        /*11e0*/ 	.word	0x00000005
        /*11e4*/ 	.word	0x0002a840
        /*11e8*/ 	.short	0x010a
        /*11ea*/ 	.byte	0x3f
	.zero		1


	//   ....[101]....
        /*11ec*/ 	.word	0x00027b30
        /*11f0*/ 	.word	0x00000003
        /*11f4*/ 	.word	0x0002a860
        /*11f8*/ 	.short	0x010a
        /*11fa*/ 	.byte	0x3f
	.zero		1


	//----- nvinfo : EIATTR_NUM_MBARRIERS
	.align		4
.L_326:
        /*11fc*/ 	.byte	0x03, 0x38
        /*11fe*/ 	.short	0x0016


	//----- nvinfo : EIATTR_EXIT_INSTR_OFFSETS
	.align		4
        /*1200*/ 	.byte	0x04, 0x1c
        /*1202*/ 	.short	(.L_328 - .L_327)


	//   ....[0]....
.L_327:
        /*1204*/ 	.word	0x00022e10


	//----- nvinfo : EIATTR_MAX_THREADS
	.align		4
.L_328:
        /*1208*/ 	.byte	0x04, 0x05
        /*120a*/ 	.short	(.L_330 - .L_329)
.L_329:
        /*120c*/ 	.word	0x00000180
        /*1210*/ 	.word	0x00000001
        /*1214*/ 	.word	0x00000001


	//----- nvinfo : EIATTR_CRS_STACK_SIZE
	.align		4
.L_330:
        /*1218*/ 	.byte	0x04, 0x1e
        /*121a*/ 	.short	(.L_332 - .L_331)
.L_331:
        /*121c*/ 	.word	0x00000000


	//----- nvinfo : EIATTR_CBANK_PARAM_SIZE
	.align		4
.L_332:
        /*1220*/ 	.byte	0x03, 0x19
        /*1222*/ 	.short	0x0af0


	//----- nvinfo : EIATTR_PARAM_CBANK
	.align		4
        /*1224*/ 	.byte	0x04, 0x0a
        /*1226*/ 	.short	(.L_334 - .L_333)
	.align		4
.L_333:
        /*1228*/ 	.word	index@(.nv.constant0._ZN7cutlass13device_kernelIN5flash11enable_sm90INS1_16FlashAttnFwdSm90INS1_25CollectiveMainloopFwdSm90ILi2EN4cute5tupleIJNS5_1CILi1EEES8_S8_EEENS6_IJNS7_ILi128EEENS7_ILi96EEENS7_ILi192EEEEEELi128ENS_10bfloat16_tEfNS_4arch4Sm90ELb1ELb0ELb0ELb1ELb1ELb1ELb0ELb1ELb1ELb1ELb0ELb0EEENS1_21CollectiveEpilogueFwdINS6_IJSA_SA_SB_EEES9_SE_SG_Li256ELb1ELb1ELb0ELb0EEENS1_36VarlenDynamicPersistentTileSchedulerILi128ELi96ELi256ELi128ELb0ELb1ELb1ELb1ELb1ELb1EEEEEEEEEvNT_6ParamsE)
        /*122c*/ 	.short	0x0210
        /*122e*/ 	.short	0x0af0


	//----- nvinfo : EIATTR_SW_WAR
	.align		4
.L_334:
        /*1230*/ 	.byte	0x04, 0x36
        /*1232*/ 	.short	(.L_336 - .L_335)
.L_335:
        /*1234*/ 	.word	0x00000008
.L_336:


//--------------------- .nv.callgraph             --------------------------
	.section	.nv.callgraph,"",@"SHT_CUDA_CALLGRAPH"
	.align	4
	.sectionentsize	8
	.align		4
        /*0000*/ 	.word	0x00000000
	.align		4
        /*0004*/ 	.word	0xffffffff
	.align		4
        /*0008*/ 	.word	index@(_ZN7cutlass13device_kernelIN5flash11enable_sm90INS1_16FlashAttnFwdSm90INS1_25CollectiveMainloopFwdSm90ILi2EN4cute5tupleIJNS5_1CILi1EEES8_S8_EEENS6_IJNS7_ILi128EEENS7_ILi96EEENS7_ILi192EEEEEELi128ENS_10bfloat16_tEfNS_4arch4Sm90ELb0ELb0ELb0ELb0ELb1ELb0ELb0ELb1ELb1ELb1ELb0ELb0EEENS1_21CollectiveEpilogueFwdINS6_IJSA_SA_SB_EEES9_SE_SG_Li256ELb0ELb1ELb0ELb0EEENS1_29StaticPersistentTileSchedulerILb0EEEEEEEEEvNT_6ParamsE)
	.align		4
        /*000c*/ 	.word	index@(__assertfail)
	.align		4
        /*0010*/ 	.word	index@(_ZN7cutlass13device_kernelIN5flash11enable_sm90INS1_16FlashAttnFwdSm90INS1_25CollectiveMainloopFwdSm90ILi2EN4cute5tupleIJNS5_1CILi1EEES8_S8_EEENS6_IJNS7_ILi128EEENS7_ILi96EEENS7_ILi192EEEEEELi128ENS_10bfloat16_tEfNS_4arch4Sm90ELb0ELb0ELb0ELb1ELb1ELb0ELb0ELb1ELb1ELb1ELb0ELb0EEENS1_21CollectiveEpilogueFwdINS6_IJSA_SA_SB_EEES9_SE_SG_Li256ELb1ELb1ELb0ELb0EEENS1_36VarlenDynamicPersistentTileSchedulerILi128ELi96ELi256ELi128ELb0ELb1ELb1ELb0ELb1ELb1EEEEEEEEEvNT_6ParamsE)
	.align		4
        /*0014*/ 	.word	index@(__assertfail)
	.align		4
        /*0018*/ 	.word	index@(_ZN7cutlass13device_kernelIN5flash11enable_sm90INS1_16FlashAttnFwdSm90INS1_25CollectiveMainloopFwdSm90ILi2EN4cute5tupleIJNS5_1CILi1EEES8_S8_EEENS6_IJNS7_ILi128EEENS7_ILi96EEENS7_ILi192EEEEEELi128ENS_10bfloat16_tEfNS_4arch4Sm90ELb0ELb0ELb0ELb1ELb1ELb1ELb0ELb1ELb1ELb1ELb0ELb0EEENS1_21CollectiveEpilogueFwdINS6_IJSA_SA_SB_EEES9_SE_SG_Li256ELb1ELb1ELb0ELb0EEENS1_36VarlenDynamicPersistentTileSchedulerILi128ELi96ELi256ELi128ELb0ELb1ELb1ELb0ELb1ELb1EEEEEEEEEvNT_6ParamsE)
	.align		4
        /*001c*/ 	.word	index@(__assertfail)
	.align		4
        /*0020*/ 	.word	index@(_ZN7cutlass13device_kernelIN5flash11enable_sm90INS1_16FlashAttnFwdSm90INS1_25CollectiveMainloopFwdSm90ILi2EN4cute5tupleIJNS5_1CILi1EEES8_S8_EEENS6_IJNS7_ILi128EEENS7_ILi96EEENS7_ILi192EEEEEELi128ENS_10bfloat16_tEfNS_4arch4Sm90ELb0ELb1ELb0ELb0ELb1ELb0ELb0ELb1ELb1ELb1ELb0ELb0EEENS1_21CollectiveEpilogueFwdINS6_IJSA_SA_SB_EEES9_SE_SG_Li256ELb0ELb1ELb0ELb0EEENS1_30DynamicPersistentTileSchedulerILi256ELi128ELb0ELb1ELb1EEEEEEEEEvNT_6ParamsE)
	.align		4
        /*0024*/ 	.word	index@(__assertfail)
	.align		4
        /*0028*/ 	.word	index@(_ZN7cutlass13device_kernelIN5flash11enable_sm90INS1_16FlashAttnFwdSm90INS1_25CollectiveMainloopFwdSm90ILi2EN4cute5tupleIJNS5_1CILi1EEES8_S8_EEENS6_IJNS7_ILi128EEENS7_ILi96EEENS7_ILi192EEEEEELi128ENS_10bfloat16_tEfNS_4arch4Sm90ELb0ELb1ELb0ELb1ELb1ELb0ELb0ELb1ELb1ELb1ELb0ELb0EEENS1_21CollectiveEpilogueFwdINS6_IJSA_SA_SB_EEES9_SE_SG_Li256ELb1ELb1ELb0ELb0EEENS1_36VarlenDynamicPersistentTileSchedulerILi128ELi96ELi256ELi128ELb0ELb1ELb1ELb1ELb0ELb1EEEEEEEEEvNT_6ParamsE)
	.align		4
        /*002c*/ 	.word	index@(__assertfail)
	.align		4
        /*0030*/ 	.word	index@(_ZN7cutlass13device_kernelIN5flash11enable_sm90INS1_16FlashAttnFwdSm90INS1_25CollectiveMainloopFwdSm90ILi2EN4cute5tupleIJNS5_1CILi1EEES8_S8_EEENS6_IJNS7_ILi128EEENS7_ILi96EEENS7_ILi192EEEEEELi128ENS_10bfloat16_tEfNS_4arch4Sm90ELb0ELb1ELb0ELb1ELb1ELb1ELb0ELb1ELb1ELb1ELb0ELb0EEENS1_21CollectiveEpilogueFwdINS6_IJSA_SA_SB_EEES9_SE_SG_Li256ELb1ELb1ELb0ELb0EEENS1_36VarlenDynamicPersistentTileSchedulerILi128ELi96ELi256ELi128ELb0ELb1ELb1ELb1ELb0ELb1EEEEEEEEEvNT_6ParamsE)
	.align		4
        /*0034*/ 	.word	index@(__assertfail)
	.align		4
        /*0038*/ 	.word	index@(_ZN7cutlass13device_kernelIN5flash11enable_sm90INS1_16FlashAttnFwdSm90INS1_25CollectiveMainloopFwdSm90ILi2EN4cute5tupleIJNS5_1CILi1EEES8_S8_EEENS6_IJNS7_ILi128EEENS7_ILi96EEENS7_ILi192EEEEEELi128ENS_10bfloat16_tEfNS_4arch4Sm90ELb1ELb0ELb0ELb0ELb1ELb0ELb0ELb1ELb1ELb1ELb0ELb0EEENS1_21CollectiveEpilogueFwdINS6_IJSA_SA_SB_EEES9_SE_SG_Li256ELb0ELb1ELb0ELb0EEENS1_30DynamicPersistentTileSchedulerILi256ELi128ELb0ELb1ELb1EEEEEEEEEvNT_6ParamsE)
	.align		4
        /*003c*/ 	.word	index@(__assertfail)
	.align		4
        /*0040*/ 	.word	index@(_ZN7cutlass13device_kernelIN5flash11enable_sm90INS1_16FlashAttnFwdSm90INS1_25CollectiveMainloopFwdSm90ILi2EN4cute5tupleIJNS5_1CILi1EEES8_S8_EEENS6_IJNS7_ILi128EEENS7_ILi96EEENS7_ILi192EEEEEELi128ENS_10bfloat16_tEfNS_4arch4Sm90ELb1ELb0ELb0ELb1ELb1ELb0ELb0ELb1ELb1ELb1ELb0ELb0EEENS1_21CollectiveEpilogueFwdINS6_IJSA_SA_SB_EEES9_SE_SG_Li256ELb1ELb1ELb0ELb0EEENS1_36VarlenDynamicPersistentTileSchedulerILi128ELi96ELi256ELi128ELb0ELb1ELb1ELb1ELb1ELb1EEEEEEEEEvNT_6ParamsE)
	.align		4
        /*0044*/ 	.word	index@(__assertfail)
	.align		4
        /*0048*/ 	.word	index@(_ZN7cutlass13device_kernelIN5flash11enable_sm90INS1_16FlashAttnFwdSm90INS1_25CollectiveMainloopFwdSm90ILi2EN4cute5tupleIJNS5_1CILi1EEES8_S8_EEENS6_IJNS7_ILi128EEENS7_ILi96EEENS7_ILi192EEEEEELi128ENS_10bfloat16_tEfNS_4arch4Sm90ELb1ELb0ELb0ELb1ELb1ELb1ELb0ELb1ELb1ELb1ELb0ELb0EEENS1_21CollectiveEpilogueFwdINS6_IJSA_SA_SB_EEES9_SE_SG_Li256ELb1ELb1ELb0ELb0EEENS1_36VarlenDynamicPersistentTileSchedulerILi128ELi96ELi256ELi128ELb0ELb1ELb1ELb1ELb1ELb1EEEEEEEEEvNT_6ParamsE)
	.align		4
        /*004c*/ 	.word	index@(__assertfail)
	.align		4
        /*0050*/ 	.word	0x00000000
	.align		4
        /*0054*/ 	.word	0xfffffffe
	.align		4
        /*0058*/ 	.word	0x00000000
	.align		4
        /*005c*/ 	.word	0xfffffffd
	.align		4
        /*0060*/ 	.word	0x00000000
	.align		4
        /*0064*/ 	.word	0xfffffffc


//--------------------- .nv.constant4             --------------------------
	.section	.nv.constant4,"a",@progbits
	.align	8
	.align		8
.nv.constant4:
        /*0000*/ 	.dword	__assertfail
	.align		8
        /*0008*/ 	.dword	__unnamed_1
	.align		8
        /*0010*/ 	.dword	__unnamed_2
	.align		8
        /*0018*/ 	.dword	__unnamed_3
	.align		8
        /*0020*/ 	.dword	__unnamed_4
	.align		8
        /*0028*/ 	.dword	__unnamed_5
	.align		8
        /*0030*/ 	.dword	__unnamed_6
	.align		8
        /*0038*/ 	.dword	_ZN76_INTERNAL_3392a884_40_flash_fwd_hdim192_128_bf16_paged_sm90_cu_59c7631c_30874cuda3std3__45__cpo5beginE
	.align		8
        /*0040*/ 	.dword	_ZN76_INTERNAL_3392a884_40_flash_fwd_hdim192_128_bf16_paged_sm90_cu_59c7631c_30874cuda3std3__45__cpo3endE
	.align		8
        /*0048*/ 	.dword	_ZN76_INTERNAL_3392a884_40_flash_fwd_hdim192_128_bf16_paged_sm90_cu_59c7631c_30874cuda3std3__45__cpo6cbeginE
	.align		8
        /*0050*/ 	.dword	_ZN76_INTERNAL_3392a884_40_flash_fwd_hdim192_128_bf16_paged_sm90_cu_59c7631c_30874cuda3std3__45__cpo4cendE
	.align		8
        /*0058*/ 	.dword	_ZN76_INTERNAL_3392a884_40_flash_fwd_hdim192_128_bf16_paged_sm90_cu_59c7631c_30874cuda3std3__478_GLOBAL__N__3392a884_40_flash_fwd_hdim192_128_bf16_paged_sm90_cu_59c7631c_30876ignoreE
	.align		8
        /*0060*/ 	.dword	_ZN76_INTERNAL_3392a884_40_flash_fwd_hdim192_128_bf16_paged_sm90_cu_59c7631c_30874cuda3std3__419piecewise_constructE
	.align		8
        /*0068*/ 	.dword	_ZN76_INTERNAL_3392a884_40_flash_fwd_hdim192_128_bf16_paged_sm90_cu_59c7631c_30874cuda3std3__48in_placeE
	.align		8
        /*0070*/ 	.dword	_ZN76_INTERNAL_3392a884_40_flash_fwd_hdim192_128_bf16_paged_sm90_cu_59c7631c_30874cuda3std6ranges3__45__cpo4swapE
	.align		8
        /*0078*/ 	.dword	_ZN76_INTERNAL_3392a884_40_flash_fwd_hdim192_128_bf16_paged_sm90_cu_59c7631c_30874cuda3std6ranges3__45__cpo9iter_moveE
	.align		8
        /*0080*/ 	.dword	_ZN76_INTERNAL_3392a884_40_flash_fwd_hdim192_128_bf16_paged_sm90_cu_59c7631c_30874cute7productE
	.align		8
        /*0088*/ 	.dword	_ZN76_INTERNAL_3392a884_40_flash_fwd_hdim192_128_bf16_paged_sm90_cu_59c7631c_30874cute1_E
	.align		8
        /*0090*/ 	.dword	$str$23
	.align		8
        /*0098*/ 	.dword	$str$24


//--------------------- .text._ZN7cutlass13device_kernelIN5flash11enable_sm90INS1_16FlashAttnFwdSm90INS1_25CollectiveMainloopFwdSm90ILi2EN4cute5tupleIJNS5_1CILi1EEES8_S8_EEENS6_IJNS7_ILi128EEENS7_ILi96EEENS7_ILi192EEEEEELi128ENS_10bfloat16_tEfNS_4arch4Sm90ELb0ELb0ELb0ELb0ELb1ELb0ELb0ELb1ELb1ELb1ELb0ELb0EEENS1_21CollectiveEpilogueFwdINS6_IJSA_SA_SB_EEES9_SE_SG_Li256ELb0ELb1ELb0ELb0EEENS1_29StaticPersistentTileSchedulerILb0EEEEEEEEEvNT_6ParamsE --------------------------
	.section	.text._ZN7cutlass13device_kernelIN5flash11enable_sm90INS1_16FlashAttnFwdSm90INS1_25CollectiveMainloopFwdSm90ILi2EN4cute5tupleIJNS5_1CILi1EEES8_S8_EEENS6_IJNS7_ILi128EEENS7_ILi96EEENS7_ILi192EEEEEELi128ENS_10bfloat16_tEfNS_4arch4Sm90ELb0ELb0ELb0ELb0ELb1ELb0ELb0ELb1ELb1ELb1ELb0ELb0EEENS1_21CollectiveEpilogueFwdINS6_IJSA_SA_SB_EEES9_SE_SG_Li256ELb0ELb1ELb0ELb0EEENS1_29StaticPersistentTileSchedulerILb0EEEEEEEEEvNT_6ParamsE,"ax",@progbits
	.align	128
.text._ZN7cutlass13device_kernelIN5flash11enable_sm90INS1_16FlashAttnFwdSm90INS1_25CollectiveMainloopFwdSm90ILi2EN4cute5tupleIJNS5_1CILi1EEES8_S8_EEENS6_IJNS7_ILi128EEENS7_ILi96EEENS7_ILi192EEEEEELi128ENS_10bfloat16_tEfNS_4arch4Sm90ELb0ELb0ELb0ELb0ELb1ELb0ELb0ELb1ELb1ELb1ELb0ELb0EEENS1_21CollectiveEpilogueFwdINS6_IJSA_SA_SB_EEES9_SE_SG_Li256ELb0ELb1ELb0ELb0EEENS1_29StaticPersistentTileSchedulerILb0EEEEEEEEEvNT_6ParamsE:
        .type           _ZN7cutlass13device_kernelIN5flash11enable_sm90INS1_16FlashAttnFwdSm90INS1_25CollectiveMainloopFwdSm90ILi2EN4cute5tupleIJNS5_1CILi1EEES8_S8_EEENS6_IJNS7_ILi128EEENS7_ILi96EEENS7_ILi192EEEEEELi128ENS_10bfloat16_tEfNS_4arch4Sm90ELb0ELb0ELb0ELb0ELb1ELb0ELb0ELb1ELb1ELb1ELb0ELb0EEENS1_21CollectiveEpilogueFwdINS6_IJSA_SA_SB_EEES9_SE_SG_Li256ELb0ELb1ELb0ELb0EEENS1_29StaticPersistentTileSchedulerILb0EEEEEEEEEvNT_6ParamsE,@function
        .size           _ZN7cutlass13device_kernelIN5flash11enable_sm90INS1_16FlashAttnFwdSm90INS1_25CollectiveMainloopFwdSm90ILi2EN4cute5tupleIJNS5_1CILi1EEES8_S8_EEENS6_IJNS7_ILi128EEENS7_ILi96EEENS7_ILi192EEEEEELi128ENS_10bfloat16_tEfNS_4arch4Sm90ELb0ELb0ELb0ELb0ELb1ELb0ELb0ELb1ELb1ELb1ELb0ELb0EEENS1_21CollectiveEpilogueFwdINS6_IJSA_SA_SB_EEES9_SE_SG_Li256ELb0ELb1ELb0ELb0EEENS1_29StaticPersistentTileSchedulerILb0EEEEEEEEEvNT_6ParamsE,(.L_x_3226 - _ZN7cutlass13device_kernelIN5flash11enable_sm90INS1_16FlashAttnFwdSm90INS1_25CollectiveMainloopFwdSm90ILi2EN4cute5tupleIJNS5_1CILi1EEES8_S8_EEENS6_IJNS7_ILi128EEENS7_ILi96EEENS7_ILi192EEEEEELi128ENS_10bfloat16_tEfNS_4arch4Sm90ELb0ELb0ELb0ELb0ELb1ELb0ELb0ELb1ELb1ELb1ELb0ELb0EEENS1_21CollectiveEpilogueFwdINS6_IJSA_SA_SB_EEES9_SE_SG_Li256ELb0ELb1ELb0ELb0EEENS1_29StaticPersistentTileSchedulerILb0EEEEEEEEEvNT_6ParamsE)
        .other          _ZN7cutlass13device_kernelIN5flash11enable_sm90INS1_16FlashAttnFwdSm90INS1_25CollectiveMainloopFwdSm90ILi2EN4cute5tupleIJNS5_1CILi1EEES8_S8_EEENS6_IJNS7_ILi128EEENS7_ILi96EEENS7_ILi192EEEEEELi128ENS_10bfloat16_tEfNS_4arch4Sm90ELb0ELb0ELb0ELb0ELb1ELb0ELb0ELb1ELb1ELb1ELb0ELb0EEENS1_21CollectiveEpilogueFwdINS6_IJSA_SA_SB_EEES9_SE_SG_Li256ELb0ELb1ELb0ELb0EEENS1_29StaticPersistentTileSchedulerILb0EEEEEEEEEvNT_6ParamsE,@"STO_CUDA_ENTRY STV_DEFAULT"
_ZN7cutlass13device_kernelIN5flash11enable_sm90INS1_16FlashAttnFwdSm90INS1_25CollectiveMainloopFwdSm90ILi2EN4cute5tupleIJNS5_1CILi1EEES8_S8_EEENS6_IJNS7_ILi128EEENS7_ILi96EEENS7_ILi192EEEEEELi128ENS_10bfloat16_tEfNS_4arch4Sm90ELb0ELb0ELb0ELb0ELb1ELb0ELb0ELb1ELb1ELb1ELb0ELb0EEENS1_21CollectiveEpilogueFwdINS6_IJSA_SA_SB_EEES9_SE_SG_Li256ELb0ELb1ELb0ELb0EEENS1_29StaticPersistentTileSchedulerILb0EEEEEEEEEvNT_6ParamsE:
[----:B------:R-:W0:Y:S02]  /*0000*/  LDC R1, c[0x0][0x28] ;  /* 0x00000a00ff017b82 */ /* 0x000e240000000800 */
[----:B0-----:R-:W-:Y:S01]  /*0010*/  VIADD R1, R1, 0xfffffff8 ;  /* 0xfffffff801017836 */ /* 0x001fe20000000000 */
[----:B------:R-:W0:Y:S01]  /*0020*/  S2R R3, SR_TID.X ;  /* 0x0000000000037919 */ /* 0x000e220000002100 */
[----:B------:R-:W-:Y:S01]  /*0030*/  ELECT P0, URZ, PT ;  /* 0x00000000003f782f */ /* 0x000fe20003800000 */
[----:B------:R-:W-:Y:S01]  /*0040*/  UMOV UR4, 0x80 ;  /* 0x0000008000047882 */ /* 0x000fe20000000000 */
[----:B------:R-:W-:Y:S01]  /*0050*/  UMOV UR7, 0x100 ;  /* 0x0000010000077882 */ /* 0x000fe20000000000 */
[----:B0-----:R-:W-:-:S05]  /*0060*/  SHF.R.U32.HI R0, RZ, 0x5, R3 ;  /* 0x00000005ff007819 */ /* 0x001fca0000011603 */
[----:B------:R-:W0:Y:S02]  /*0070*/  SHFL.IDX PT, R2, R0, RZ, 0x1f ;  /* 0x00001fff00027589 */ /* 0x000e2400000e0000 */
[C---:B0-----:R-:W-:Y:S02]  /*0080*/  ISETP.NE.OR P0, PT, R2.reuse, RZ, !P0 ;  /* 0x000000ff0200720c */ /* 0x041fe40004705670 */
[----:B------:R-:W-:Y:S02]  /*0090*/  ISETP.NE.AND P1, PT, R2, RZ, PT ;  /* 0x000000ff0200720c */ /* 0x000fe40003f25270 */
[----:B------:R-:W-:-:S06]  /*00a0*/  SHF.R.U32.HI R2, RZ, 0x7, R3 ;  /* 0x00000007ff027819 */ /* 0x000fcc0000011603 */
[----:B------:R-:W0:Y:S03]  /*00b0*/  SHFL.IDX PT, R2, R2, RZ, 0x1f ;  /* 0x00001fff02027589 */ /* 0x000e2600000e0000 */
[----:B------:R-:W-:Y:S01]  /*00c0*/  VOTEU.ALL UP0, P0 ;  /* 0x00000000003f7886 */ /* 0x000fe20000000000 */
[----:B------:R-:W-:-:S04]  /*00d0*/  VOTEU.ALL UP1, P0 ;  /* 0x00000000003f7886 */ /* 0x000fc80000020000 */
[----:B------:R-:W1:Y:S01]  /*00e0*/  @!UP0 S2UR UR8, SR_CgaCtaId ;  /* 0x00000000000889c3 */ /* 0x000e620000008800 */
[----:B------:R-:W-:Y:S01]  /*00f0*/  @!UP0 UMOV UR6, 0x400 ;  /* 0x0000040000068882 */ /* 0x000fe20000000000 */
[----:B------:R-:W-:-:S04]  /*0100*/  @!UP0 UIADD3 UR4, -UR4, 0x100000, URZ ;  /* 0x0010000004048890 */ /* 0x000fc8000fffe13f */
[----:B------:R-:W-:Y:S02]  /*0110*/  @!UP0 USHF.L.U32 UR5, UR4, 0xb, URZ ;  /* 0x0000000b04058899 */ /* 0x000fe4000800063f */
[----:B------:R-:W-:Y:S02]  /*0120*/  @!UP0 USHF.L.U32 UR4, UR4, 0x1, URZ ;  /* 0x0000000104048899 */ /* 0x000fe4000800063f */
[----:B-1----:R-:W-:Y:S02]  /*0130*/  @!UP0 ULEA UR8, UR8, UR6, 0x18 ;  /* 0x0000000608088291 */ /* 0x002fe4000f8ec03f */
[----:B------:R-:W-:-:S04]  /*0140*/  @!UP0 UIADD3 UR6, -UR7, 0x100000, URZ ;  /* 0x0010000007068890 */ /* 0x000fc8000fffe13f */
[----:B------:R-:W-:Y:S02]  /*0150*/  @!UP0 USHF.L.U32 UR7, UR6, 0xb, URZ ;  /* 0x0000000b06078899 */ /* 0x000fe4000800063f */
[----:B------:R-:W-:Y:S01]  /*0160*/  @!UP0 USHF.L.U32 UR6, UR6, 0x1, URZ ;  /* 0x0000000106068899 */ /* 0x000fe2000800063f */
[----:B------:R-:W-:-:S05]  /*0170*/  VOTEU.ALL UP0, P0 ;  /* 0x00000000003f7886 */ /* 0x000fca0000000000 */
[----:B------:R1:W2:Y:S06]  /*0180*/  @!UP0 SYNCS.EXCH.64 URZ, [UR8+0x2a800], UR4 ;  /* 0x02a80004083f85b2 */ /* 0x0002ac0008000100 */
[----:B------:R1:W3:Y:S02]  /*0190*/  @!UP1 SYNCS.EXCH.64 URZ, [UR8+0x2a820], UR6 ;  /* 0x02a82006083f95b2 */ /* 0x0002e40008000100 */
[----:B01----:R-:W-:Y:S05]  /*01a0*/  @P1 BRA `(.L_x_0) ;  /* 0x0000000000481947 */ /* 0x003fea0003800000 */
[----:B------:R-:W0:Y:S01]  /*01b0*/  S2UR UR5, SR_CgaCtaId ;  /* 0x00000000000579c3 */ /* 0x000e220000008800 */
[----:B------:R-:W-:Y:S01]  /*01c0*/  UMOV UR4, 0x400 ;  /* 0x0000040000047882 */ /* 0x000fe20000000000 */
[----:B------:R-:W-:Y:S01]  /*01d0*/  UMOV UR6, 0x80 ;  /* 0x0000008000067882 */ /* 0x000fe20000000000 */
[----:B------:R-:W-:Y:S01]  /*01e0*/  UMOV UR7, 0x100 ;  /* 0x0000010000077882 */ /* 0x000fe20000000000 */
[----:B------:R-:W-:Y:S01]  /*01f0*/  ELECT P0, URZ, PT ;  /* 0x00000000003f782f */ /* 0x000fe20003800000 */
[----:B0-----:R-:W-:Y:S02]  /*0200*/  ULEA UR8, UR5, UR4, 0x18 ;  /* 0x0000000405087291 */ /* 0x001fe4000f8ec03f */
[----:B------:R-:W-:-:S04]  /*0210*/  UIADD3 UR4, -UR6, 0x100000, URZ ;  /* 0x0010000006047890 */ /* 0x000fc8000fffe13f */
[----:B------:R-:W-:Y:S02]  /*0220*/  USHF.L.U32 UR5, UR4, 0xb, URZ ;  /* 0x0000000b04057899 */ /* 0x000fe4000800063f */
[----:B------:R-:W-:Y:S02]  /*0230*/  USHF.L.U32 UR4, UR4, 0x1, URZ ;  /* 0x0000000104047899 */ /* 0x000fe4000800063f */
[----:B------:R-:W-:-:S04]  /*0240*/  UIADD3 UR6, -UR7, 0x100000, URZ ;  /* 0x0010000007067890 */ /* 0x000fc8000fffe13f */
[----:B------:R-:W-:Y:S02]  /*0250*/  USHF.L.U32 UR7, UR6, 0xb, URZ ;  /* 0x0000000b06077899 */ /* 0x000fe4000800063f */
[----:B------:R-:W-:Y:S01]  /*0260*/  USHF.L.U32 UR6, UR6, 0x1, URZ ;  /* 0x0000000106067899 */ /* 0x000fe2000800063f */
[----:B------:R-:W0:Y:S03]  /*0270*/  FENCE.VIEW.ASYNC.S ;  /* 0x00000000000073c6 */ /* 0x000e260000000000 */
[----:B0-----:R0:W1:Y:S08]  /*0280*/  SYNCS.EXCH.64 URZ, [UR8+0x2a830], UR4 ;  /* 0x02a83004083f75b2 */ /* 0x0010700008000100 */
[----:B------:R0:W4:Y:S01]  /*0290*/  SYNCS.EXCH.64 URZ, [UR8+0x2a840], UR6 ;  /* 0x02a84006083f75b2 */ /* 0x0001220008000100 */
[----:B------:R0:W0:Y:S01]  /*02a0*/  SYNCS.EXCH.64 URZ, [UR8+0x2a838], UR4 ;  /* 0x02a83804083f75b2 */ /* 0x0000220008000100 */
[----:B------:R0:W0:Y:S01]  /*02b0*/  SYNCS.EXCH.64 URZ, [UR8+0x2a848], UR6 ;  /* 0x02a84806083f75b2 */ /* 0x0000220008000100 */
[----:B------:R-:W-:Y:S01]  /*02c0*/  NOP ;  /* 0x0000000000007918 */ /* 0x000fe20000000000 */
.L_x_0:
[----:B------:R-:W5:Y:S01]  /*02d0*/  SHFL.IDX PT, R4, R0, RZ, 0x1f ;  /* 0x00001fff00047589 */ /* 0x000f6200000e0000 */
[----:B------:R-:W-:Y:S01]  /*02e0*/  NOP ;  /* 0x0000000000007918 */ /* 0x000fe20000000000 */
[----:B-----5:R-:W-:-:S13]  /*02f0*/  ISETP.NE.AND P0, PT, R4, RZ, PT ;  /* 0x000000ff0400720c */ /* 0x020fda0003f05270 */
[----:B------:R-:W-:Y:S05]  /*0300*/  @P0 BRA `(.L_x_1) ;  /* 0x0000000000480947 */ /* 0x000fea0003800000 */
[----:B0-----:R-:W0:Y:S01]  /*0310*/  S2UR UR5, SR_CgaCtaId ;  /* 0x00000000000579c3 */ /* 0x001e220000008800 */
        /* <DEDUP_REMOVED lines=12> */
[----:B0-----:R0:W0:Y:S08]  /*03e0*/  SYNCS.EXCH.64 URZ, [UR8+0x2a850], UR4 ;  /* 0x02a85004083f75b2 */ /* 0x0010300008000100 */
[----:B------:R0:W0:Y:S01]  /*03f0*/  SYNCS.EXCH.64 URZ, [UR8+0x2a860], UR6 ;  /* 0x02a86006083f75b2 */ /* 0x0000220008000100 */
[----:B------:R0:W0:Y:S01]  /*0400*/  SYNCS.EXCH.64 URZ, [UR8+0x2a858], UR4 ;  /* 0x02a85804083f75b2 */ /* 0x0000220008000100 */
[----:B------:R0:W0:Y:S01]  /*0410*/  SYNCS.EXCH.64 URZ, [UR8+0x2a868], UR6 ;  /* 0x02a86806083f75b2 */ /* 0x0000220008000100 */
[----:B------:R-:W-:Y:S01]  /*0420*/  NOP ;  /* 0x0000000000007918 */ /* 0x000fe20000000000 */
.L_x_1:
[----:B------:R-:W5:Y:S01]  /*0430*/  SHFL.IDX PT, R4, R0, RZ, 0x1f ;  /* 0x00001fff00047589 */ /* 0x000f6200000e0000 */
[----:B------:R-:W-:Y:S01]  /*0440*/  NOP ;  /* 0x0000000000007918 */ /* 0x000fe20000000000 */
[----:B-----5:R-:W-:-:S13]  /*0450*/  ISETP.NE.AND P0, PT, R4, RZ, PT ;  /* 0x000000ff0400720c */ /* 0x020fda0003f05270 */
[----:B------:R-:W-:Y:S05]  /*0460*/  @P0 BRA `(.L_x_2) ;  /* 0x0000000000380947 */ /* 0x000fea0003800000 */
[----:B0-----:R-:W0:Y:S01]  /*0470*/  S2UR UR5, SR_CgaCtaId ;  /* 0x00000000000579c3 */ /* 0x001e220000008800 */
[----:B------:R-:W-:Y:S01]  /*0480*/  UMOV UR4, 0x400 ;  /* 0x0000040000047882 */ /* 0x000fe20000000000 */
[----:B------:R-:W-:Y:S01]  /*0490*/  UMOV UR7, 0x80 ;  /* 0x0000008000077882 */ /* 0x000fe20000000000 */
[----:B------:R-:W-:Y:S01]  /*04a0*/  ELECT P0, URZ, PT ;  /* 0x00000000003f782f */ /* 0x000fe20003800000 */
[----:B0-----:R-:W-:Y:S02]  /*04b0*/  ULEA UR6, UR5, UR4, 0x18 ;  /* 0x0000000405067291 */ /* 0x001fe4000f8ec03f */
[----:B------:R-:W-:-:S04]  /*04c0*/  UIADD3 UR4, -UR7, 0x100000, URZ ;  /* 0x0010000007047890 */ /* 0x000fc8000fffe13f */
[----:B------:R-:W-:Y:S02]  /*04d0*/  USHF.L.U32 UR5, UR4, 0xb, URZ ;  /* 0x0000000b04057899 */ /* 0x000fe4000800063f */
[----:B------:R-:W-:Y:S01]  /*04e0*/  USHF.L.U32 UR4, UR4, 0x1, URZ ;  /* 0x0000000104047899 */ /* 0x000fe2000800063f */
[----:B------:R-:W0:Y:S11]  /*04f0*/  FENCE.VIEW.ASYNC.S ;  /* 0x00000000000073c6 */ /* 0x000e360000000000 */
[----:B0-----:R0:W0:Y:S01]  /*0500*/  SYNCS.EXCH.64 URZ, [UR6+0x2a870], UR4 ;  /* 0x02a87004063f75b2 */ /* 0x0010220008000100 */
[----:B------:R0:W0:Y:S01]  /*0510*/  SYNCS.EXCH.64 URZ, [UR6+0x2a880], UR4 ;  /* 0x02a88004063f75b2 */ /* 0x0000220008000100 */
[----:B------:R0:W0:Y:S01]  /*0520*/  SYNCS.EXCH.64 URZ, [UR6+0x2a878], UR4 ;  /* 0x02a87804063f75b2 */ /* 0x0000220008000100 */
[----:B------:R0:W0:Y:S01]  /*0530*/  SYNCS.EXCH.64 URZ, [UR6+0x2a888], UR4 ;  /* 0x02a88804063f75b2 */ /* 0x0000220008000100 */
[----:B------:R-:W-:Y:S01]  /*0540*/  NOP ;  /* 0x0000000000007918 */ /* 0x000fe20000000000 */
.L_x_2:
        /* <DEDUP_REMOVED lines=22> */
.L_x_3:
[----:B------:R-:W5:Y:S01]  /*06b0*/  SHFL.IDX PT, R4, R0, RZ, 0x1f ;  /* 0x00001fff00047589 */ /* 0x000f6200000e0000 */
[----:B------:R-:W-:Y:S01]  /*06c0*/  R2UR UR9, R2 ;  /* 0x00000000020972ca */ /* 0x000fe200000e0000 */
        /* <DEDUP_REMOVED lines=21> */
.L_x_4:
[----:B------:R-:W-:Y:S01]  /*0820*/  UISETP.NE.AND UP0, UPT, UR9, URZ, UPT ;  /* 0x0000003f0900728c */ /* 0x000fe2000bf05270 */
[----:B------:R-:W-:Y:S01]  /*0830*/  NOP ;  /* 0x0000000000007918 */ /* 0x000fe20000000000 */
[----:B0-----:R-:W-:Y:S01]  /*0840*/  UMOV UR4, 0x1 ;  /* 0x0000000100047882 */ /* 0x001fe20000000000 */
[----:B------:R-:W-:Y:S01]  /*0850*/  ULDC.64 UR36, c[0x0][0x208] ;  /* 0x0000820000247ab9 */ /* 0x000fe20000000a00 */
[----:B------:R-:W-:Y:S01]  /*0860*/  USEL UR4, UR4, 0x2, !UP0 ;  /* 0x0000000204047887 */ /* 0x000fe2000c000000 */
[----:B-1234-:R-:W-:Y:S01]  /*0870*/  BAR.SYNC.DEFER_BLOCKING 0x0 ;  /* 0x0000000000007b1d */ /* 0x01efe20000010000 */
[----:B------:R-:W-:-:S04]  /*0880*/  PLOP3.LUT P0, PT, PT, PT, UP0, 0x80, 0x0 ;  /* 0x000000000000781c */ /* 0x000fc80003f0f008 */
[----:B------:R-:W-:-:S05]  /*0890*/  IMAD.U32 R2, RZ, RZ, UR4 ;  /* 0x00000004ff027e24 */ /* 0x000fca000f8e00ff */
[----:B------:R0:W-:Y:S04]  /*08a0*/  STL [R1+0x4], R2 ;  /* 0x0000040201007387 */ /* 0x0001e80000100800 */
[----:B------:R-:W-:Y:S05]  /*08b0*/  @!P0 BRA `(.L_x_5) ;  /* 0x00000064008c8947 */ /* 0x000fea0003800000 */
.L_x_6:
[----:B------:R-:W-:-:S08]  /*08c0*/  NOP ;  /* 0x0000000000007918 */ /* 0x000fd00000000000 */
[----:B------:R-:W1:Y:S02]  /*08d0*/  USETMAXREG.TRY_ALLOC.CTAPOOL UP0, 0xe8 ;  /* 0x000000e8000079c8 */ /* 0x000e640008000600 */
[----:B-1----:R-:W-:-:S13]  /*08e0*/  PLOP3.LUT P0, PT, PT, PT, UP0, 0x80, 0x0 ;  /* 0x000000000000781c */ /* 0x002fda0003f0f008 */
[----:B------:R-:W-:Y:S05]  /*08f0*/  @!P0 BRA `(.L_x_6) ;  /* 0xfffffffc00f08947 */ /* 0x000fea000383ffff */
[----:B------:R-:W1:Y:S08]  /*0900*/  S2UR UR4, SR_CTAID.X ;  /* 0x00000000000479c3 */ /* 0x000e700000002500 */
[----:B------:R-:W-:Y:S08]  /*0910*/  BAR.ARV 0x8, 0x180 ;  /* 0x0206000000007b1d */ /* 0x000ff00000002000 */
[----:B------:R-:W1:Y:S02]  /*0920*/  LDC R0, c[0x0][0xc34] ;  /* 0x00030d00ff007b82 */ /* 0x000e640000000800 */
[----:B-1----:R-:W-:-:S13]  /*0930*/  ISETP.LE.AND P0, PT, R0, UR4, PT ;  /* 0x0000000400007c0c */ /* 0x002fda000bf03270 */
[----:B------:R-:W-:Y:S05]  /*0940*/  @P0 EXIT ;  /* 0x000000000000094d */ /* 0x000fea0003800000 */
[----:B0-----:R-:W2:Y:S01]  /*0950*/  LDL R2, [R1+0x4] ;  /* 0x0000040001027983 */ /* 0x001ea20000100800 */
[----:B------:R-:W-:Y:S01]  /*0960*/  VIADD R17, R3, 0xffffff80 ;  /* 0xffffff8003117836 */ /* 0x000fe20000000000 */
[----:B------:R-:W-:Y:S01]  /*0970*/  UMOV UR39, URZ ;  /* 0x0000003f00277c82 */ /* 0x000fe20008000000 */
[----:B------:R-:W-:Y:S01]  /*0980*/  IMAD.U32 R18, RZ, RZ, UR4 ;  /* 0x00000004ff127e24 */ /* 0x000fe2000f8e00ff */
[----:B------:R-:W-:Y:S01]  /*0990*/  UMOV UR38, URZ ;  /* 0x0000003f00267c82 */ /* 0x000fe20008000000 */
[----:B------:R-:W-:Y:S01]  /*09a0*/  IMAD.MOV.U32 R19, RZ, RZ, RZ ;  /* 0x000000ffff137224 */ /* 0x000fe200078e00ff */
[----:B------:R-:W-:-:S04]  /*09b0*/  SHF.R.S32.HI R0, RZ, 0x1f, R17 ;  /* 0x0000001fff007819 */ /* 0x000fc80000011411 */
[CC--:B------:R-:W-:Y:S02]  /*09c0*/  LEA.HI R3, R0.reuse, R17.reuse, RZ, 0x7 ;  /* 0x0000001100037211 */ /* 0x0c0fe400078f38ff */
[CC--:B------:R-:W-:Y:S02]  /*09d0*/  LEA.HI R4, R0.reuse, R17.reuse, RZ, 0x5 ;  /* 0x0000001100047211 */ /* 0x0c0fe400078f28ff */
[CC--:B------:R-:W-:Y:S02]  /*09e0*/  LEA.HI R5, R0.reuse, R17.reuse, RZ, 0x4 ;  /* 0x0000001100057211 */ /* 0x0c0fe400078f20ff */
[----:B------:R-:W-:Y:S01]  /*09f0*/  LEA.HI R9, R0, R17, RZ, 0x2 ;  /* 0x0000001100097211 */ /* 0x000fe200078f10ff */
[----:B------:R-:W-:Y:S01]  /*0a00*/  IMAD.SHL.U32 R6, R4, 0x20, RZ ;  /* 0x0000002004067824 */ /* 0x000fe200078e00ff */
[----:B------:R-:W-:Y:S02]  /*0a10*/  LOP3.LUT R4, R5, 0x3fffff0, RZ, 0xc0, !PT ;  /* 0x03fffff005047812 */ /* 0x000fe400078ec0ff */
[----:B------:R-:W-:-:S02]  /*0a20*/  SHF.R.S32.HI R8, RZ, 0x4, R5 ;  /* 0x00000004ff087819 */ /* 0x000fc40000011405 */
[----:B------:R-:W-:Y:S01]  /*0a30*/  LOP3.LUT R7, R6, 0xfffffc00, RZ, 0xc0, !PT ;  /* 0xfffffc0006077812 */ /* 0x000fe200078ec0ff */
[----:B------:R-:W-:Y:S01]  /*0a40*/  IMAD.IADD R6, R17, 0x1, -R4 ;  /* 0x0000000111067824 */ /* 0x000fe200078e0a04 */
[----:B------:R-:W-:Y:S02]  /*0a50*/  LEA.HI R5, R5, R8, RZ, 0x1 ;  /* 0x0000000805057211 */ /* 0x000fe400078f08ff */
[----:B------:R-:W-:Y:S01]  /*0a60*/  LEA.HI R22, R0, R17, RZ, 0x3 ;  /* 0x0000001100167211 */ /* 0x000fe200078f18ff */
[----:B------:R-:W-:Y:S01]  /*0a70*/  IMAD R6, R6, 0x40, R7 ;  /* 0x0000004006067824 */ /* 0x000fe200078e0207 */
[----:B------:R-:W-:Y:S02]  /*0a80*/  LOP3.LUT R5, R5, 0x1ffffffe, RZ, 0xc0, !PT ;  /* 0x1ffffffe05057812 */ /* 0x000fe400078ec0ff */
[----:B------:R-:W-:Y:S01]  /*0a90*/  LOP3.LUT R0, R9, 0xfffffffc, RZ, 0xc0, !PT ;  /* 0xfffffffc09007812 */ /* 0x000fe200078ec0ff */
[----:B------:R-:W-:Y:S01]  /*0aa0*/  IMAD.MOV.U32 R9, RZ, RZ, -0x2 ;  /* 0xfffffffeff097424 */ /* 0x000fe200078e00ff */
[----:B------:R-:W-:Y:S01]  /*0ab0*/  SHF.R.S32.HI R162, RZ, 0x7, R3 ;  /* 0x00000007ffa27819 */ /* 0x000fe20000011403 */
[----:B------:R-:W-:Y:S01]  /*0ac0*/  IMAD.IADD R5, R8, 0x1, -R5 ;  /* 0x0000000108057824 */ /* 0x000fe200078e0a05 */
[----:B------:R-:W-:Y:S01]  /*0ad0*/  LOP3.LUT R12, R22, 0xfffffff8, RZ, 0xc0, !PT ;  /* 0xfffffff8160c7812 */ /* 0x000fe200078ec0ff */
[----:B------:R-:W-:Y:S01]  /*0ae0*/  IMAD.IADD R8, R17, 0x1, -R0 ;  /* 0x0000000111087824 */ /* 0x000fe200078e0a00 */
[----:B------:R-:W-:Y:S01]  /*0af0*/  SHF.R.S32.HI R22, RZ, 0x3, R22 ;  /* 0x00000003ff167819 */ /* 0x000fe20000011416 */
[----:B------:R-:W-:-:S03]  /*0b00*/  IMAD R165, R5, 0x8, R6 ;  /* 0x0000000805a57824 */ /* 0x000fc600078e0206 */
[----:B------:R-:W-:-:S04]  /*0b10*/  LEA.HI R0, R8, R8, RZ, 0x1 ;  /* 0x0000000808007211 */ /* 0x000fc800078f08ff */
[----:B------:R-:W-:-:S05]  /*0b20*/  LOP3.LUT R5, R0, 0x1ffffffe, RZ, 0xc0, !PT ;  /* 0x1ffffffe00057812 */ /* 0x000fca00078ec0ff */
[----:B------:R-:W-:Y:S01]  /*0b30*/  IMAD.IADD R164, R8, 0x1, -R5 ;  /* 0x0000000108a47824 */ /* 0x000fe200078e0a05 */
[----:B--2---:R-:W-:Y:S02]  /*0b40*/  R2UR UR5, R2 ;  /* 0x00000000020572ca */ /* 0x004fe400000e0000 */
[C---:B------:R-:W-:Y:S02]  /*0b50*/  LOP3.LUT R2, R3.reuse, 0xffffff80, RZ, 0xc0, !PT ;  /* 0xffffff8003027812 */ /* 0x040fe400078ec0ff */
[----:B------:R-:W-:Y:S02]  /*0b60*/  LEA.HI R3, R3, R162, RZ, 0x1 ;  /* 0x000000a203037211 */ /* 0x000fe400078f08ff */
[C---:B------:R-:W-:Y:S02]  /*0b70*/  IADD3 R23, R17.reuse, -R2, RZ ;  /* 0x8000000211177210 */ /* 0x040fe40007ffe0ff */
[----:B------:R-:W-:Y:S02]  /*0b80*/  IADD3 R17, R17, -R12, RZ ;  /* 0x8000000c11117210 */ /* 0x000fe40007ffe0ff */
[----:B------:R-:W-:-:S02]  /*0b90*/  SHF.R.S32.HI R2, RZ, 0x1f, R23 ;  /* 0x0000001fff027819 */ /* 0x000fc40000011417 */
[----:B------:R-:W-:Y:S01]  /*0ba0*/  LOP3.LUT R3, R3, 0x3fffffe, RZ, 0xc0, !PT ;  /* 0x03fffffe03037812 */ /* 0x000fe200078ec0ff */
[----:B------:R-:W-:Y:S01]  /*0bb0*/  ULOP3.LUT UR5, UR5, 0x1, URZ, 0xfc, !UPT ;  /* 0x0000000105057892 */ /* 0x000fe2000f8efc3f */
[CC--:B------:R-:W-:Y:S02]  /*0bc0*/  LEA.HI R4, R2.reuse, R23.reuse, RZ, 0x2 ;  /* 0x0000001702047211 */ /* 0x0c0fe400078f10ff */
[----:B------:R-:W-:Y:S01]  /*0bd0*/  LEA.HI R2, R2, R23, RZ, 0x5 ;  /* 0x0000001702027211 */ /* 0x000fe200078f28ff */
[----:B------:R-:W-:Y:S01]  /*0be0*/  IMAD.IADD R3, R162, 0x1, -R3 ;  /* 0x00000001a2037824 */ /* 0x000fe200078e0a03 */
[--C-:B------:R-:W-:Y:S01]  /*0bf0*/  SHF.R.S32.HI R7, RZ, 0x2, R4.reuse ;  /* 0x00000002ff077819 */ /* 0x100fe20000011404 */
[----:B------:R-:W-:Y:S01]  /*0c00*/  IMAD.U32 R167, RZ, RZ, UR5 ;  /* 0x00000005ffa77e24 */ /* 0x000fe2000f8e00ff */
[----:B------:R-:W-:Y:S02]  /*0c10*/  SHF.R.S32.HI R10, RZ, 0x1f, R4 ;  /* 0x0000001fff0a7819 */ /* 0x000fe40000011404 */
[----:B------:R-:W-:-:S02]  /*0c20*/  SHF.R.S32.HI R2, RZ, 0x5, R2 ;  /* 0x00000005ff027819 */ /* 0x000fc40000011402 */
[----:B------:R-:W-:Y:S02]  /*0c30*/  LEA.HI R10, R10, R7, RZ, 0x3 ;  /* 0x000000070a0a7211 */ /* 0x000fe400078f18ff */
[----:B------:R-:W-:Y:S02]  /*0c40*/  LOP3.LUT R4, R4, 0x7ffffffc, RZ, 0xc0, !PT ;  /* 0x7ffffffc04047812 */ /* 0x000fe400078ec0ff */
[----:B------:R-:W-:-:S03]  /*0c50*/  LOP3.LUT R10, R10, 0xfffffff8, RZ, 0xc0, !PT ;  /* 0xfffffff80a0a7812 */ /* 0x000fc600078ec0ff */
[----:B------:R-:W-:Y:S02]  /*0c60*/  IMAD.IADD R4, R23, 0x1, -R4 ;  /* 0x0000000117047824 */ /* 0x000fe400078e0a04 */
[----:B------:R-:W-:Y:S02]  /*0c70*/  IMAD.IADD R7, R7, 0x1, -R10 ;  /* 0x0000000107077824 */ /* 0x000fe400078e0a0a */
[----:B------:R-:W-:-:S03]  /*0c80*/  IMAD R166, R4, R9, 0x60 ;  /* 0x0000006004a67424 */ /* 0x000fc600078e0209 */
[----:B------:R-:W-:Y:S01]  /*0c90*/  LEA R0, R2, R7, 0x4 ;  /* 0x0000000702007211 */ /* 0x000fe200078e20ff */
[----:B------:R-:W-:-:S04]  /*0ca0*/  IMAD.SHL.U32 R2, R17, 0x8, RZ ;  /* 0x0000000811027824 */ /* 0x000fc800078e00ff */
[----:B------:R-:W-:Y:S01]  /*0cb0*/  IMAD R163, R3, 0x40, R0 ;  /* 0x0000004003a37824 */ /* 0x000fe200078e0200 */
[----:B------:R-:W-:-:S03]  /*0cc0*/  IADD3 R16, R2, 0x40, RZ ;  /* 0x0000004002107810 */ /* 0x000fc60007ffe0ff */
[----:B------:R-:W-:Y:S01]  /*0cd0*/  IMAD R164, R164, 0x8, R163 ;  /* 0x00000008a4a47824 */ /* 0x000fe200078e02a3 */
[----:B------:R-:W-:-:S07]  /*0ce0*/  SHF.R.S32.HI R168, RZ, 0x1f, R16 ;  /* 0x0000001fffa87819 */ /* 0x000fce0000011410 */
.L_x_39:
[----:B0-----:R-:W0:Y:S01]  /*0cf0*/  SHFL.IDX PT, R0, R162, RZ, 0x1f ;  /* 0x00001fffa2007589 */ /* 0x001e2200000e0000 */
[----:B------:R-:W1:Y:S01]  /*0d00*/  S2UR UR40, SR_CgaCtaId ;  /* 0x00000000002879c3 */ /* 0x000e620000008800 */
[----:B------:R-:W-:Y:S01]  /*0d10*/  ULDC UR4, c[0x0][0xc38] ;  /* 0x00030e0000047ab9 */ /* 0x000fe20000000800 */
[----:B------:R-:W-:Y:S01]  /*0d20*/  ULDC.64 UR8, c[0x0][0x418] ;  /* 0x0001060000087ab9 */ /* 0x000fe20000000a00 */
[----:B------:R-:W-:Y:S01]  /*0d30*/  R2UR UR13, R18 ;  /* 0x00000000120d72ca */ /* 0x000fe200000e0000 */
[----:B------:R-:W-:Y:S02]  /*0d40*/  UISETP.NE.AND UP1, UPT, UR4, 0x1, UPT ;  /* 0x000000010400788c */ /* 0x000fe4000bf25270 */
[----:B------:R-:W-:Y:S02]  /*0d50*/  UISETP.NE.U32.AND UP0, UPT, UR8, URZ, UPT ;  /* 0x0000003f0800728c */ /* 0x000fe4000bf05070 */
[----:B--2---:R-:W2:Y:S01]  /*0d60*/  LDC R73, c[0x0][0x2f0] ;  /* 0x0000bc00ff497b82 */ /* 0x004ea20000000800 */
[----:B------:R-:W-:Y:S01]  /*0d70*/  UMOV UR41, 0x400 ;  /* 0x0000040000297882 */ /* 0x000fe20000000000 */
[----:B------:R-:W-:Y:S01]  /*0d80*/  UISETP.NE.AND.EX UP0, UPT, UR9, URZ, UPT, UP0 ;  /* 0x0000003f0900728c */ /* 0x000fe2000bf05300 */
[----:B------:R-:W-:Y:S01]  /*0d90*/  ULDC UR4, c[0x0][0xc44] ;  /* 0x0003110000047ab9 */ /* 0x000fe20000000800 */
[----:B------:R-:W-:Y:S01]  /*0da0*/  ULDC UR6, c[0x0][0x424] ;  /* 0x0001090000067ab9 */ /* 0x000fe20000000800 */
[----:B------:R-:W-:-:S02]  /*0db0*/  UISETP.NE.AND UP2, UPT, UR4, 0x1, UPT ;  /* 0x000000010400788c */ /* 0x000fc4000bf45270 */
[----:B------:R-:W-:Y:S01]  /*0dc0*/  USEL UR6, UR6, 0x1, UP0 ;  /* 0x0000000106067887 */ /* 0x000fe20008000000 */
[----:B------:R-:W-:Y:S01]  /*0dd0*/  @UP1 ULDC UR4, c[0x0][0xc3c] ;  /* 0x00030f0000041ab9 */ /* 0x000fe20000000800 */
[----:B------:R-:W-:Y:S01]  /*0de0*/  @UP1 ULDC UR12, c[0x0][0xc40] ;  /* 0x00031000000c1ab9 */ /* 0x000fe20000000800 */
[----:B------:R-:W-:Y:S02]  /*0df0*/  UIMAD.WIDE.U32 UR4, UR13, UR4, URZ ;  /* 0x000000040d0472a5 */ /* 0x000fe4000f8e003f */
[----:B------:R-:W-:Y:S01]  /*0e00*/  UMOV UR14, UR13 ;  /* 0x0000000d000e7c82 */ /* 0x000fe20008000000 */
[----:B0-----:R-:W-:Y:S01]  /*0e10*/  R2UR UR7, R0 ;  /* 0x00000000000772ca */ /* 0x001fe200000e0000 */
[----:B-1----:R-:W-:Y:S02]  /*0e20*/  ULEA UR41, UR40, UR41, 0x18 ;  /* 0x0000002928297291 */ /* 0x002fe4000f8ec03f */
[----:B------:R-:W-:Y:S02]  /*0e30*/  @UP1 USHF.R.U32.HI UR14, URZ, UR12, UR5 ;  /* 0x0000000c3f0e1299 */ /* 0x000fe40008011605 */
[----:B------:R-:W-:Y:S01]  /*0e40*/  UIADD3 UR9, UR41, 0xc400, URZ ;  /* 0x0000c40029097890 */ /* 0x000fe2000fffe03f */
[----:B------:R-:W-:-:S03]  /*0e50*/  @UP2 ULDC.64 UR10, c[0x0][0xc48] ;  /* 0x00031200000a2ab9 */ /* 0x000fc60000000a00 */
[----:B------:R-:W-:Y:S01]  /*0e60*/  ULOP3.LUT UP0, URZ, UR9, 0x1bf, URZ, 0xc0, !UPT ;  /* 0x000001bf093f7892 */ /* 0x000fe2000f80c03f */
[----:B--2---:R-:W-:Y:S01]  /*0e70*/  IMAD R73, R73, UR6, RZ ;  /* 0x0000000649497c24 */ /* 0x004fe2000f8e02ff */
[----:B------:R-:W-:Y:S02]  /*0e80*/  UIMAD.WIDE.U32 UR4, UR14, UR10, URZ ;  /* 0x0000000a0e0472a5 */ /* 0x000fe4000f8e003f */
[----:B------:R-:W-:Y:S01]  /*0e90*/  IMAD.U32 R161, RZ, RZ, UR14 ;  /* 0x0000000effa17e24 */ /* 0x000fe2000f8e00ff */
[----:B------:R-:W-:Y:S01]  /*0ea0*/  ULEA.HI UR8, UR7, UR7, URZ, 0x1 ;  /* 0x0000000707087291 */ /* 0x000fe2000f8f083f */
[----:B------:R-:W-:Y:S01]  /*0eb0*/  PLOP3.LUT P0, PT, PT, PT, UP0, 0x80, 0x0 ;  /* 0x000000000000781c */ /* 0x000fe20003f0f008 */
[----:B------:R-:W-:Y:S02]  /*0ec0*/  UMOV UR61, UR14 ;  /* 0x0000000e003d7c82 */ /* 0x000fe40008000000 */
[----:B------:R-:W-:Y:S01]  /*0ed0*/  ULOP3.LUT UR8, UR8, 0x1e, URZ, 0xc0, !UPT ;  /* 0x0000001e08087892 */ /* 0x000fe2000f8ec03f */
[----:B------:R-:W-:Y:S01]  /*0ee0*/  IADD3 R0, R73, 0x5f, RZ ;  /* 0x0000005f49007810 */ /* 0x000fe20007ffe0ff */
[----:B------:R-:W-:Y:S01]  /*0ef0*/  UMOV UR4, UR13 ;  /* 0x0000000d00047c82 */ /* 0x000fe20008000000 */
[----:B------:R-:W-:Y:S01]  /*0f00*/  @UP2 USHF.R.U32.HI UR61, URZ, UR11, UR5 ;  /* 0x0000000b3f3d2299 */ /* 0x000fe20008011605 */
[----:B------:R-:W-:Y:S01]  /*0f10*/  IMAD.U32 R160, RZ, RZ, UR4 ;  /* 0x00000004ffa07e24 */ /* 0x000fe2000f8e00ff */
[----:B------:R-:W-:Y:S01]  /*0f20*/  UIADD3 UR8, UR7, -UR8, URZ ;  /* 0x8000000807087290 */ /* 0x000fe2000fffe03f */
[----:B------:R-:W-:-:S03]  /*0f30*/  IMAD.HI R0, R0, 0x2aaaaaab, RZ ;  /* 0x2aaaaaab00007827 */ /* 0x000fc600078e02ff */
[----:B------:R-:W-:Y:S02]  /*0f40*/  ULEA UR8, UR8, UR9, 0xd ;  /* 0x0000000908087291 */ /* 0x000fe4000f8e683f */
[----:B------:R-:W-:Y:S02]  /*0f50*/  SHF.R.U32.HI R3, RZ, 0x1f, R0 ;  /* 0x0000001fff037819 */ /* 0x000fe40000011600 */
[----:B------:R-:W-:Y:S02]  /*0f60*/  USHF.R.U32.HI UR8, URZ, 0x4, UR8 ;  /* 0x000000043f087899 */ /* 0x000fe40008011608 */
[----:B------:R-:W-:Y:S02]  /*0f70*/  LEA.HI.SX32 R88, R0, R3, 0x1c ;  /* 0x0000000300587211 */ /* 0x000fe400078fe2ff */
[----:B------:R-:W-:Y:S01]  /*0f80*/  ULOP3.LUT UR42, UR8, 0x3fff, URZ, 0xc0, !UPT ;  /* 0x00003fff082a7892 */ /* 0x000fe2000f8ec03f */
[----:B---345:R-:W-:Y:S11]  /*0f90*/  @!P0 BRA `(.L_x_7) ;  /* 0x0000000000408947 */ /* 0x038ff60003800000 */
[----:B------:R-:W-:Y:S01]  /*0fa0*/  MOV R0, 0x0 ;  /* 0x0000000000007802 */ /* 0x000fe20000000f00 */
[----:B------:R-:W-:Y:S01]  /*0fb0*/  ULDC.64 UR4, c[0x4][0x90] ;  /* 0x0100240000047ab9 */ /* 0x000fe20000000a00 */
[----:B------:R-:W-:Y:S01]  /*0fc0*/  ULDC.64 UR6, c[0x4][0x30] ;  /* 0x01000c0000067ab9 */ /* 0x000fe20000000a00 */
[----:B------:R-:W-:Y:S01]  /*0fd0*/  IMAD.U32 R4, RZ, RZ, UR4 ;  /* 0x00000004ff047e24 */ /* 0x000fe2000f8e00ff */
[----:B------:R0:W1:Y:S01]  /*0fe0*/  LDC.64 R14, c[0x4][R0] ;  /* 0x01000000000e7b82 */ /* 0x0000620000000a00 */
[----:B------:R-:W-:Y:S01]  /*0ff0*/  IMAD.U32 R5, RZ, RZ, UR5 ;  /* 0x00000005ff057e24 */ /* 0x000fe2000f8e00ff */
[----:B------:R-:W-:Y:S01]  /*1000*/  ULDC.64 UR4, c[0x4][0x98] ;  /* 0x0100260000047ab9 */ /* 0x000fe20000000a00 */
[----:B------:R-:W-:Y:S01]  /*1010*/  IMAD.U32 R10, RZ, RZ, UR6 ;  /* 0x00000006ff0a7e24 */ /* 0x000fe2000f8e00ff */
[----:B------:R-:W-:Y:S01]  /*1020*/  MOV R6, UR4 ;  /* 0x0000000400067c02 */ /* 0x000fe20008000f00 */
[----:B------:R-:W-:Y:S01]  /*1030*/  IMAD.U32 R7, RZ, RZ, UR5 ;  /* 0x00000005ff077e24 */ /* 0x000fe2000f8e00ff */
[----:B------:R-:W-:Y:S01]  /*1040*/  MOV R12, 0x1 ;  /* 0x00000001000c7802 */ /* 0x000fe20000000f00 */
[----:B------:R-:W-:-:S02]  /*1050*/  IMAD.U32 R11, RZ, RZ, UR7 ;  /* 0x00000007ff0b7e24 */ /* 0x000fc4000f8e00ff */
[----:B------:R-:W-:Y:S02]  /*1060*/  IMAD.MOV.U32 R8, RZ, RZ, 0x70 ;  /* 0x00000070ff087424 */ /* 0x000fe400078e00ff */
[----:B0-----:R-:W-:-:S07]  /*1070*/  IMAD.MOV.U32 R13, RZ, RZ, RZ ;  /* 0x000000ffff0d7224 */ /* 0x001fce00078e00ff */
[----:B------:R-:W-:-:S07]  /*1080*/  LEPC R20, `(.L_x_7) ;  /* 0x000000001014794e */ /* 0x000fce0000000000 */
[----:B-1----:R-:W-:Y:S05]  /*1090*/  CALL.ABS.NOINC R14 ;  /* 0x000000000e007343 */ /* 0x002fea0003c00000 */
.L_x_7:
[----:B------:R-:W-:Y:S02]  /*10a0*/  LOP3.LUT R0, R19, 0x1, RZ, 0xc0, !PT ;  /* 0x0000000113007812 */ /* 0x000fe400078ec0ff */
[----:B------:R-:W-:Y:S02]  /*10b0*/  R2UR UR4, R167 ;  /* 0x00000000a70472ca */ /* 0x000fe400000e0000 */
[----:B------:R-:W-:-:S04]  /*10c0*/  SHF.L.U32 R0, R0, 0x1f, RZ ;  /* 0x0000001f00007819 */ /* 0x000fc800000006ff */
[----:B------:R-:W0:Y:S07]  /*10d0*/  SYNCS.PHASECHK.TRANS64.TRYWAIT P1, [UR41+0x2a800], R0 ;  /* 0x02a80000ff0075a7 */ /* 0x000e2e0008020169 */
[----:B------:R-:W-:-:S05]  /*10e0*/  IMAD.U32 R3, RZ, RZ, UR4 ;  /* 0x00000004ff037e24 */ /* 0x000fca000f8e00ff */
[----:B------:R-:W-:Y:S01]  /*10f0*/  ISETP.NE.AND P0, PT, R3, 0x3, PT ;  /* 0x000000030300780c */ /* 0x000fe20003f05270 */
[----:B0-----:R-:W-:-:S12]  /*1100*/  @!P1 BRA `(.L_x_8) ;  /* 0x0000009400749947 */ /* 0x001fd80003800000 */
.L_x_89:
[----:B------:R-:W-:Y:S05]  /*1110*/  @!P0 BRA `(.L_x_9) ;  /* 0x0000000000048947 */ /* 0x000fea0003800000 */
[----:B------:R-:W-:Y:S01]  /*1120*/  BPT.TRAP 0x1 ;  /* 0x000000040000795c */ /* 0x000fe20000300000 */
.L_x_9:
[----:B------:R-:W-:Y:S02]  /*1130*/  IMAD.U32 R4, RZ, RZ, UR38 ;  /* 0x00000026ff047e24 */ /* 0x000fe4000f8e00ff */
[----:B0-----:R-:W-:-:S03]  /*1140*/  IMAD.U32 R3, RZ, RZ, UR39 ;  /* 0x00000027ff037e24 */ /* 0x001fc6000f8e00ff */
[----:B------:R-:W-:Y:S02]  /*1150*/  LEA R4, R4, UR41, 0x3 ;  /* 0x0000002904047c11 */ /* 0x000fe4000f8e18ff */
[----:B------:R-:W-:-:S04]  /*1160*/  SHF.L.U32 R3, R3, 0x1f, RZ ;  /* 0x0000001f03037819 */ /* 0x000fc800000006ff */
[----:B------:R0:W1:Y:S01]  /*1170*/  SYNCS.PHASECHK.TRANS64.TRYWAIT P1, [R4+URZ+0x2a830], R3 ;  /* 0x02a83003040075a7 */ /* 0x000062000802017f */
[----:B------:R-:W-:Y:S05]  /*1180*/  @!P0 BRA `(.L_x_10) ;  /* 0x0000000000048947 */ /* 0x000fea0003800000 */
[----:B------:R-:W-:Y:S01]  /*1190*/  BPT.TRAP 0x1 ;  /* 0x000000040000795c */ /* 0x000fe20000300000 */
.L_x_10:
[----:B------:R-:W-:Y:S01]  /*11a0*/  MOV R87, RZ ;  /* 0x000000ff00577202 */ /* 0x000fe20000000f00 */
[----:B-1----:R-:W-:Y:S06]  /*11b0*/  @P1 BRA `(.L_x_11) ;  /* 0x0000000000081947 */ /* 0x002fec0003800000 */
[----:B------:R-:W1:Y:S02]  /*11c0*/  SYNCS.PHASECHK.TRANS64.TRYWAIT P1, [R4+URZ+0x2a830], R3 ;  /* 0x02a83003040075a7 */ /* 0x000e64000802017f */
[----:B-1----:R-:W-:Y:S05]  /*11d0*/  @!P1 BRA `(.L_x_12) ;  /* 0x0000009400589947 */ /* 0x002fea0003800000 */
.L_x_11:
[----:B------:R-:W-:Y:S05]  /*11e0*/  WARPSYNC.ALL ;  /* 0x0000000000007948 */ /* 0x000fea0003800000 */
[----:B------:R-:W-:Y:S01]  /*11f0*/  UIADD3 UR41, UR41, 0x18400, URZ ;  /* 0x0001840029297890 */ /* 0x000fe2000fffe03f */
[----:B------:R-:W-:Y:S01]  /*1200*/  WARPGROUP.ARRIVE ;  /* 0x00000000000079c5 */ /* 0x000fe20000000000 */
[----:B------:R-:W-:Y:S02]  /*1210*/  ULOP3.LUT UR4, UR42, 0x10000, URZ, 0xfc, !UPT ;  /* 0x000100002a047892 */ /* 0x000fe4000f8efc3f */
[----:B------:R-:W-:Y:S01]  /*1220*/  USHF.R.U32.HI UR41, URZ, 0x4, UR41 ;  /* 0x000000043f297899 */ /* 0x000fe20008011629 */
[----:B------:R-:W-:Y:S01]  /*1230*/  UMOV UR9, 0x40000040 ;  /* 0x4000004000097882 */ /* 0x000fe20000000000 */
[----:B------:R-:W-:-:S02]  /*1240*/  UMOV UR11, 0x40000040 ;  /* 0x40000040000b7882 */ /* 0x000fc40000000000 */
[----:B------:R-:W-:Y:S01]  /*1250*/  ULOP3.LUT UR41, UR41, 0x3fff, URZ, 0xc0, !UPT ;  /* 0x00003fff29297892 */ /* 0x000fe2000f8ec03f */
[----:B------:R-:W-:Y:S01]  /*1260*/  IMAD.U32 R7, RZ, RZ, UR9 ;  /* 0x00000009ff077e24 */ /* 0x000fe2000f8e00ff */
[----:B------:R-:W-:Y:S01]  /*1270*/  UMOV UR8, UR4 ;  /* 0x0000000400087c82 */ /* 0x000fe20008000000 */
[----:B------:R-:W-:Y:S01]  /*1280*/  UIADD3 UR56, UR4, 0x2, URZ ;  /* 0x0000000204387890 */ /* 0x000fe2000fffe03f */
[----:B------:R-:W-:Y:S01]  /*1290*/  IMAD.U32 R6, RZ, RZ, UR8 ;  /* 0x00000008ff067e24 */ /* 0x000fe2000f8e00ff */
[----:B------:R-:W-:Y:S01]  /*12a0*/  ULOP3.LUT UR60, UR41, 0x10000, URZ, 0xfc, !UPT ;  /* 0x00010000293c7892 */ /* 0x000fe2000f8efc3f */
[----:B------:R-:W-:Y:S01]  /*12b0*/  UMOV UR57, 0x40000040 ;  /* 0x4000004000397882 */ /* 0x000fe20000000000 */
[----:B------:R-:W-:Y:S02]  /*12c0*/  UMOV UR59, 0x40000040 ;  /* 0x40000040003b7882 */ /* 0x000fe40000000000 */
[----:B------:R-:W-:Y:S02]  /*12d0*/  UIMAD UR5, UR38, 0x900, UR60 ;  /* 0x00000900260578a4 */ /* 0x000fe4000f8e023c */
[----:B------:R-:W-:-:S02]  /*12e0*/  UIADD3 UR52, UR4, 0x4, URZ ;  /* 0x0000000404347890 */ /* 0x000fc4000fffe03f */
[----:B------:R-:W-:Y:S02]  /*12f0*/  UIADD3 UR58, UR5, 0x2, URZ ;  /* 0x00000002053a7890 */ /* 0x000fe4000fffe03f */
[----:B------:R-:W-:Y:S02]  /*1300*/  UIADD3 UR54, UR5, 0x4, URZ ;  /* 0x0000000405367890 */ /* 0x000fe4000fffe03f */
[----:B------:R-:W-:Y:S01]  /*1310*/  UMOV UR10, UR5 ;  /* 0x00000005000a7c82 */ /* 0x000fe20008000000 */
[----:B------:R-:W-:Y:S01]  /*1320*/  UMOV UR53, 0x40000040 ;  /* 0x4000004000357882 */ /* 0x000fe20000000000 */
[----:B------:R-:W-:Y:S01]  /*1330*/  HGMMA.64x96x16.F32.BF16 R24, gdesc[UR8], RZ, !UPT, gsb0 ;  /* 0x01600000081879f0 */ /* 0x000fe2000c0018ff */
[----:B------:R-:W-:Y:S01]  /*1340*/  UMOV UR55, 0x40000040 ;  /* 0x4000004000377882 */ /* 0x000fe20000000000 */
[----:B------:R-:W-:Y:S02]  /*1350*/  UIADD3 UR48, UR4, 0x6, URZ ;  /* 0x0000000604307890 */ /* 0x000fe4000fffe03f */
[----:B------:R-:W-:Y:S01]  /*1360*/  UIADD3 UR50, UR5, 0x6, URZ ;  /* 0x0000000605327890 */ /* 0x000fe2000fffe03f */
[----:B------:R-:W-:Y:S01]  /*1370*/  UMOV UR49, 0x40000040 ;  /* 0x4000004000317882 */ /* 0x000fe20000000000 */
[----:B------:R-:W-:Y:S01]  /*1380*/  UMOV UR51, 0x40000040 ;  /* 0x4000004000337882 */ /* 0x000fe20000000000 */
[----:B------:R-:W-:-:S02]  /*1390*/  UIADD3 UR8, UR4, 0x400, URZ ;  /* 0x0000040004087890 */ /* 0x000fc4000fffe03f */
[----:B------:R-:W-:Y:S01]  /*13a0*/  UIADD3 UR10, UR5, 0x300, URZ ;  /* 0x00000300050a7890 */ /* 0x000fe2000fffe03f */
[----:B------:R-:W-:Y:S01]  /*13b0*/  UMOV UR9, 0x40000040 ;  /* 0x4000004000097882 */ /* 0x000fe20000000000 */
[----:B------:R-:W-:Y:S01]  /*13c0*/  UMOV UR11, 0x40000040 ;  /* 0x40000040000b7882 */ /* 0x000fe20000000000 */
[----:B------:R-:W-:Y:S02]  /*13d0*/  UIADD3 UR12, UR4, 0x402, URZ ;  /* 0x00000402040c7890 */ /* 0x000fe4000fffe03f */
[----:B------:R-:W-:Y:S01]  /*13e0*/  UIADD3 UR14, UR5, 0x302, URZ ;  /* 0x00000302050e7890 */ /* 0x000fe2000fffe03f */
[----:B------:R-:W-:Y:S01]  /*13f0*/  UMOV UR13, 0x40000040 ;  /* 0x40000040000d7882 */ /* 0x000fe20000000000 */
        /* <DEDUP_REMOVED lines=25> */
[----:B------:R-:W-:Y:S02]  /*1590*/  WARPGROUP.DEPBAR.LE gsb0, 0x0 ;  /* 0x00008000000079c5 */ /* 0x000fe40000010000 */
[----:B------:R-:W-:-:S06]  /*15a0*/  WARPGROUP.ARRIVE ;  /* 0x00000000000079c5 */ /* 0x000fcc0000000000 */
[----:B------:R-:W-:Y:S03]  /*15b0*/  HGMMA.64x96x16.F32.BF16 R24, gdesc[UR56], R24, gsb0 ;  /* 0x01600000381879f0 */ /* 0x000fe60008001818 */
        /* <DEDUP_REMOVED lines=31> */
[----:B------:R-:W-:Y:S05]  /*17b0*/  @!P0 BRA `(.L_x_13) ;  /* 0x0000000000048947 */ /* 0x000fea0003800000 */
[----:B------:R-:W-:Y:S01]  /*17c0*/  BPT.TRAP 0x1 ;  /* 0x000000040000795c */ /* 0x000fe20000300000 */
.L_x_13:
[----:B01----:R-:W-:Y:S01]  /*17d0*/  IMAD.IADD R3, R166, 0x1, R73 ;  /* 0x00000001a6037824 */ /* 0x003fe200078e0249 */
[----:B------:R-:W-:Y:S01]  /*17e0*/  ULDC UR4, c[0x0][0x988] ;  /* 0x0002620000047ab9 */ /* 0x000fe20000000800 */
[----:B------:R-:W-:Y:S01]  /*17f0*/  P2R R20, PR, RZ, 0x1 ;  /* 0x00000001ff147803 */ /* 0x000fe20000000000 */
[----:B------:R-:W-:Y:S01]  /*1800*/  IMAD.MOV.U32 R86, RZ, RZ, R87 ;  /* 0x000000ffff567224 */ /* 0x000fe200078e0057 */
[----:B------:R-:W-:Y:S01]  /*1810*/  MOV R78, R87 ;  /* 0x00000057004e7202 */ /* 0x000fe20000000f00 */
[----:B------:R-:W-:Y:S02]  /*1820*/  IMAD R3, R88, -0x60, R3 ;  /* 0xffffffa058037824 */ /* 0x000fe400078e0203 */
[--C-:B------:R-:W-:Y:S02]  /*1830*/  IMAD.MOV.U32 R84, RZ, RZ, R87.reuse ;  /* 0x000000ffff547224 */ /* 0x100fe400078e0057 */
[--C-:B------:R-:W-:Y:S01]  /*1840*/  IMAD.MOV.U32 R82, RZ, RZ, R87.reuse ;  /* 0x000000ffff527224 */ /* 0x100fe200078e0057 */
[C---:B------:R-:W-:Y:S01]  /*1850*/  ISETP.GT.AND P6, PT, R3.reuse, RZ, PT ;  /* 0x000000ff0300720c */ /* 0x040fe20003fc4270 */
[--C-:B------:R-:W-:Y:S01]  /*1860*/  IMAD.MOV.U32 R80, RZ, RZ, R87.reuse ;  /* 0x000000ffff507224 */ /* 0x100fe200078e0057 */
[C---:B------:R-:W-:Y:S01]  /*1870*/  ISETP.GT.AND P5, PT, R3.reuse, 0x1, PT ;  /* 0x000000010300780c */ /* 0x040fe20003fa4270 */
[--C-:B------:R-:W-:Y:S01]  /*1880*/  IMAD.MOV.U32 R76, RZ, RZ, R87.reuse ;  /* 0x000000ffff4c7224 */ /* 0x100fe200078e0057 */
[----:B------:R-:W-:Y:S01]  /*1890*/  ISETP.GT.AND P4, PT, R3, 0x8, PT ;  /* 0x000000080300780c */ /* 0x000fe20003f84270 */
[--C-:B------:R-:W-:Y:S01]  /*18a0*/  IMAD.MOV.U32 R74, RZ, RZ, R87.reuse ;  /* 0x000000ffff4a7224 */ /* 0x100fe200078e0057 */
[----:B------:R-:W-:Y:S01]  /*18b0*/  FSEL R5, R24, -INF , P6 ;  /* 0xff80000018057808 */ /* 0x000fe20003000000 */
[----:B------:R-:W-:Y:S01]  /*18c0*/  IMAD.MOV.U32 R72, RZ, RZ, R87 ;  /* 0x000000ffff487224 */ /* 0x000fe200078e0057 */
[----:B------:R-:W-:-:S02]  /*18d0*/  FSEL R25, R25, -INF , P5 ;  /* 0xff80000019197808 */ /* 0x000fc40002800000 */
[----:B------:R-:W-:Y:S02]  /*18e0*/  ISETP.GT.AND P3, PT, R3, 0x9, PT ;  /* 0x000000090300780c */ /* 0x000fe40003f64270 */
[----:B------:R-:W-:Y:S02]  /*18f0*/  FSEL R13, R28, -INF , P4 ;  /* 0xff8000001c0d7808 */ /* 0x000fe40002000000 */
[----:B------:R-:W-:Y:S02]  /*1900*/  FMNMX.FTZ R0, R5, R25, !PT ;  /* 0x0000001905007209 */ /* 0x000fe40007810000 */
[----:B------:R-:W-:Y:S02]  /*1910*/  ISETP.GT.AND P2, PT, R3, 0x10, PT ;  /* 0x000000100300780c */ /* 0x000fe40003f44270 */
[----:B------:R-:W-:Y:S02]  /*1920*/  FSEL R29, R29, -INF , P3 ;  /* 0xff8000001d1d7808 */ /* 0x000fe40001800000 */
[----:B------:R-:W-:-:S02]  /*1930*/  FMNMX.FTZ R0, R13, R0, !PT ;  /* 0x000000000d007209 */ /* 0x000fc40007810000 */
[----:B------:R-:W-:Y:S02]  /*1940*/  ISETP.GT.AND P1, PT, R3, 0x11, PT ;  /* 0x000000110300780c */ /* 0x000fe40003f24270 */
[----:B------:R-:W-:Y:S02]  /*1950*/  FSEL R21, R32, -INF , P2 ;  /* 0xff80000020157808 */ /* 0x000fe40001000000 */
[----:B------:R-:W-:Y:S02]  /*1960*/  FMNMX.FTZ R0, R29, R0, !PT ;  /* 0x000000001d007209 */ /* 0x000fe40007810000 */
[----:B------:R-:W-:Y:S02]  /*1970*/  FSEL R9, R26, -INF , P6 ;  /* 0xff8000001a097808 */ /* 0x000fe40003000000 */
[----:B------:R-:W-:Y:S02]  /*1980*/  ISETP.GT.AND P6, PT, R3, 0x18, PT ;  /* 0x000000180300780c */ /* 0x000fe40003fc4270 */
[----:B------:R-:W-:-:S02]  /*1990*/  FSEL R33, R33, -INF , P1 ;  /* 0xff80000021217808 */ /* 0x000fc40000800000 */
[----:B------:R-:W-:Y:S02]  /*19a0*/  FMNMX.FTZ R0, R21, R0, !PT ;  /* 0x0000000015007209 */ /* 0x000fe40007810000 */
[----:B------:R-:W-:Y:S02]  /*19b0*/  FSEL R27, R27, -INF , P5 ;  /* 0xff8000001b1b7808 */ /* 0x000fe40002800000 */
[----:B------:R-:W-:Y:S02]  /*19c0*/  ISETP.GT.AND P5, PT, R3, 0x19, PT ;  /* 0x000000190300780c */ /* 0x000fe40003fa4270 */
[----:B------:R-:W-:Y:S02]  /*19d0*/  FSEL R75, R36, -INF , P6 ;  /* 0xff800000244b7808 */ /* 0x000fe40003000000 */
[----:B------:R-:W-:Y:S02]  /*19e0*/  FMNMX.FTZ R0, R33, R0, !PT ;  /* 0x0000000021007209 */ /* 0x000fe40007810000 */
[----:B------:R-:W-:-:S02]  /*19f0*/  FSEL R11, R30, -INF , P4 ;  /* 0xff8000001e0b7808 */ /* 0x000fc40002000000 */
        /* <DEDUP_REMOVED lines=23> */
[----:B------:R-:W-:Y:S01]  /*1b70*/  FSEL R41, R42, -INF , P4 ;  /* 0xff8000002a297808 */ /* 0x000fe20002000000 */
[----:B------:R-:W-:Y:S01]  /*1b80*/  IMAD.MOV.U32 R42, RZ, RZ, R87 ;  /* 0x000000ffff2a7224 */ /* 0x000fe200078e0057 */
[----:B------:R-:W-:-:S02]  /*1b90*/  ISETP.GT.AND P4, PT, R3, 0x38, PT ;  /* 0x000000380300780c */ /* 0x000fc40003f84270 */
[----:B------:R-:W-:Y:S02]  /*1ba0*/  FSEL R91, R49, -INF , P5 ;  /* 0xff800000315b7808 */ /* 0x000fe40002800000 */
[----:B------:R-:W-:Y:S02]  /*1bb0*/  FMNMX.FTZ R0, R89, R0, !PT ;  /* 0x0000000059007209 */ /* 0x000fe40007810000 */
[----:B------:R-:W-:Y:S02]  /*1bc0*/  FSEL R43, R43, -INF , P3 ;  /* 0xff8000002b2b7808 */ /* 0x000fe40001800000 */
[----:B------:R-:W-:Y:S02]  /*1bd0*/  ISETP.GT.AND P3, PT, R3, 0x39, PT ;  /* 0x000000390300780c */ /* 0x000fe40003f64270 */
[----:B------:R-:W-:Y:S01]  /*1be0*/  FSEL R93, R52, -INF , P4 ;  /* 0xff800000345d7808 */ /* 0x000fe20002000000 */
[----:B------:R-:W-:Y:S01]  /*1bf0*/  IMAD.MOV.U32 R52, RZ, RZ, R87 ;  /* 0x000000ffff347224 */ /* 0x000fe200078e0057 */
[----:B------:R-:W-:-:S02]  /*1c00*/  FMNMX.FTZ R0, R91, R0, !PT ;  /* 0x000000005b007209 */ /* 0x000fc40007810000 */
[----:B------:R-:W-:Y:S01]  /*1c10*/  FSEL R45, R46, -INF , P2 ;  /* 0xff8000002e2d7808 */ /* 0x000fe20001000000 */
[----:B------:R-:W-:Y:S01]  /*1c20*/  IMAD.MOV.U32 R46, RZ, RZ, R87 ;  /* 0x000000ffff2e7224 */ /* 0x000fe200078e0057 */
[----:B------:R-:W-:Y:S02]  /*1c30*/  ISETP.GT.AND P2, PT, R3, 0x40, PT ;  /* 0x000000400300780c */ /* 0x000fe40003f44270 */
[----:B------:R-:W-:Y:S02]  /*1c40*/  FSEL R95, R53, -INF , P3 ;  /* 0xff800000355f7808 */ /* 0x000fe40001800000 */
[----:B------:R-:W-:Y:S02]  /*1c50*/  FMNMX.FTZ R0, R93, R0, !PT ;  /* 0x000000005d007209 */ /* 0x000fe40007810000 */
[----:B------:R-:W-:Y:S02]  /*1c60*/  FSEL R47, R47, -INF , P1 ;  /* 0xff8000002f2f7808 */ /* 0x000fe40000800000 */
[----:B------:R-:W-:-:S02]  /*1c70*/  ISETP.GT.AND P1, PT, R3, 0x41, PT ;  /* 0x000000410300780c */ /* 0x000fc40003f24270 */
[----:B------:R-:W-:Y:S01]  /*1c80*/  FSEL R97, R56, -INF , P2 ;  /* 0xff80000038617808 */ /* 0x000fe20001000000 */
[--C-:B------:R-:W-:Y:S01]  /*1c90*/  IMAD.MOV.U32 R56, RZ, RZ, R87.reuse ;  /* 0x000000ffff387224 */ /* 0x100fe200078e0057 */
[----:B------:R-:W-:Y:S02]  /*1ca0*/  FMNMX.FTZ R0, R95, R0, !PT ;  /* 0x000000005f007209 */ /* 0x000fe40007810000 */
[----:B------:R-:W-:Y:S01]  /*1cb0*/  FSEL R49, R50, -INF , P6 ;  /* 0xff80000032317808 */ /* 0x000fe20003000000 */
[----:B------:R-:W-:Y:S01]  /*1cc0*/  IMAD.MOV.U32 R50, RZ, RZ, R87 ;  /* 0x000000ffff327224 */ /* 0x000fe200078e0057 */
[----:B------:R-:W-:Y:S02]  /*1cd0*/  ISETP.GT.AND P6, PT, R3, 0x48, PT ;  /* 0x000000480300780c */ /* 0x000fe40003fc4270 */
[----:B------:R-:W-:Y:S02]  /*1ce0*/  FSEL R99, R57, -INF , P1 ;  /* 0xff80000039637808 */ /* 0x000fe40000800000 */
[----:B------:R-:W-:-:S02]  /*1cf0*/  FMNMX.FTZ R0, R97, R0, !PT ;  /* 0x0000000061007209 */ /* 0x000fc40007810000 */
[----:B------:R-:W-:Y:S02]  /*1d00*/  FSEL R51, R51, -INF , P5 ;  /* 0xff80000033337808 */ /* 0x000fe40002800000 */
[----:B------:R-:W-:Y:S02]  /*1d10*/  ISETP.GT.AND P5, PT, R3, 0x49, PT ;  /* 0x000000490300780c */ /* 0x000fe40003fa4270 */
[----:B------:R-:W-:Y:S01]  /*1d20*/  FSEL R101, R60, -INF , P6 ;  /* 0xff8000003c657808 */ /* 0x000fe20003000000 */
[--C-:B------:R-:W-:Y:S01]  /*1d30*/  IMAD.MOV.U32 R60, RZ, RZ, R87.reuse ;  /* 0x000000ffff3c7224 */ /* 0x100fe200078e0057 */
        /* <DEDUP_REMOVED lines=11> */
[----:B------:R-:W-:Y:S02]  /*1df0*/  FSEL R57, R58, -INF , P2 ;  /* 0xff8000003a397808 */ /* 0x000fe40001000000 */
[----:B------:R-:W-:Y:S02]  /*1e00*/  ISETP.GT.AND P2, PT, R3, 0x58, PT ;  /* 0x000000580300780c */ /* 0x000fe40003f44270 */
[----:B------:R-:W-:Y:S02]  /*1e10*/  FSEL R65, R65, -INF , P3 ;  /* 0xff80000041417808 */ /* 0x000fe40001800000 */
[----:B------:R-:W-:Y:S02]  /*1e20*/  FMNMX.FTZ R0, R103, R0, !PT ;  /* 0x0000000067007209 */ /* 0x000fe40007810000 */
[----:B------:R-:W-:Y:S02]  /*1e30*/  FSEL R59, R59, -INF , P1 ;  /* 0xff8000003b3b7808 */ /* 0x000fe40000800000 */
[----:B------:R-:W-:-:S02]  /*1e40*/  ISETP.GT.AND P1, PT, R3, 0x59, PT ;  /* 0x000000590300780c */ /* 0x000fc40003f24270 */
[----:B------:R-:W-:Y:S02]  /*1e50*/  FSEL R105, R68, -INF , P2 ;  /* 0xff80000044697808 */ /* 0x000fe40001000000 */
[----:B------:R-:W-:Y:S02]  /*1e60*/  FMNMX.FTZ R0, R65, R0, !PT ;  /* 0x0000000041007209 */ /* 0x000fe40007810000 */
[----:B------:R-:W-:Y:S02]  /*1e70*/  FSEL R69, R69, -INF , P1 ;  /* 0xff80000045457808 */ /* 0x000fe40000800000 */
[----:B------:R-:W-:Y:S02]  /*1e80*/  FMNMX.FTZ R0, R105, R0, !PT ;  /* 0x0000000069007209 */ /* 0x000fe40007810000 */
[----:B------:R-:W-:Y:S02]  /*1e90*/  FSEL R63, R63, -INF , P5 ;  /* 0xff8000003f3f7808 */ /* 0x000fe40002800000 */
[----:B------:R-:W-:Y:S01]  /*1ea0*/  FMNMX.FTZ R10, R69, R0, !PT ;  /* 0x00000000450a7209 */ /* 0x000fe20007810000 */
[----:B------:R-:W-:Y:S01]  /*1eb0*/  IMAD.U32 R0, RZ, RZ, UR4 ;  /* 0x00000004ff007e24 */ /* 0x000fe2000f8e00ff */
[----:B------:R-:W-:-:S02]  /*1ec0*/  FSEL R67, R67, -INF , P3 ;  /* 0xff80000043437808 */ /* 0x000fc40001800000 */
[----:B------:R-:W-:Y:S01]  /*1ed0*/  FSEL R71, R71, -INF , P1 ;  /* 0xff80000047477808 */ /* 0x000fe20000800000 */
[----:B------:R-:W0:Y:S01]  /*1ee0*/  SHFL.BFLY PT, R3, R10, 0x2, 0x1f ;  /* 0x0c401f000a037f89 */ /* 0x000e2200000e0000 */
[----:B------:R-:W-:Y:S02]  /*1ef0*/  R2UR UR4, R4 ;  /* 0x00000000040472ca */ /* 0x000fe400000e0000 */
[-C--:B------:R-:W-:Y:S02]  /*1f00*/  MOV R68, R87.reuse ;  /* 0x0000005700447202 */ /* 0x080fe40000000f00 */
[-C--:B------:R-:W-:Y:S02]  /*1f10*/  MOV R58, R87.reuse ;  /* 0x00000057003a7202 */ /* 0x080fe40000000f00 */
[-C--:B------:R-:W-:Y:S02]  /*1f20*/  MOV R48, R87.reuse ;  /* 0x0000005700307202 */ /* 0x080fe40000000f00 */
[----:B------:R-:W-:-:S05]  /*1f30*/  MOV R44, R87 ;  /* 0x00000057002c7202 */ /* 0x000fca0000000f00 */
[----:B------:R-:W-:-:S04]  /*1f40*/  UIADD3 UR4, UR4, 0x2a840, URZ ;  /* 0x0002a84004047890 */ /* 0x000fc8000fffe03f */
[----:B------:R-:W-:Y:S01]  /*1f50*/  UPRMT UR4, UR40, 0x654, UR4 ;  /* 0x0000065428047896 */ /* 0x000fe20008000004 */
[----:B0-----:R-:W-:-:S08]  /*1f60*/  FMNMX.FTZ R12, R10, R3, !PT ;  /* 0x000000030a0c7209 */ /* 0x001fd00007810000 */
[----:B------:R-:W-:Y:S01]  /*1f70*/  SYNCS.ARRIVE.TRANS64.RED.A1T0 RZ, [UR4], RZ ;  /* 0x000000ffffff79a7 */ /* 0x000fe20008100404 */
[----:B------:R-:W0:Y:S02]  /*1f80*/  SHFL.BFLY PT, R3, R12, 0x1, 0x1f ;  /* 0x0c201f000c037f89 */ /* 0x000e2400000e0000 */
[----:B0-----:R-:W-:-:S04]  /*1f90*/  FMNMX.FTZ R3, R12, R3, !PT ;  /* 0x000000030c037209 */ /* 0x001fc80007810000 */
[C---:B------:R-:W-:Y:S01]  /*1fa0*/  FSETP.NEU.FTZ.AND P0, PT, R3.reuse, -INF , PT ;  /* 0xff8000000300780b */ /* 0x040fe20003f1d000 */
[----:B------:R-:W-:-:S05]  /*1fb0*/  FMUL.FTZ R8, R3, R0 ;  /* 0x0000000003087220 */ /* 0x000fca0000410000 */
[----:B------:R-:W-:Y:S02]  /*1fc0*/  FSEL R14, R8, RZ, P0 ;  /* 0x000000ff080e7208 */ /* 0x000fe40000000000 */
[----:B------:R-:W-:Y:S02]  /*1fd0*/  FMNMX.FTZ R8, R9, R27, !PT ;  /* 0x0000001b09087209 */ /* 0x000fe40007810000 */
[----:B------:R-:W-:Y:S01]  /*1fe0*/  ISETP.NE.AND P0, PT, R20, RZ, PT ;  /* 0x000000ff1400720c */ /* 0x000fe20003f05270 */
[--C-:B------:R-:W-:Y:S01]  /*1ff0*/  FFMA.FTZ R13, R13, R0, -R14.reuse ;  /* 0x000000000d0d7223 */ /* 0x100fe2000001080e */
[----:B------:R-:W-:Y:S01]  /*2000*/  FMNMX.FTZ R8, R11, R8, !PT ;  /* 0x000000080b087209 */ /* 0x000fe20007810000 */
[-CC-:B------:R-:W-:Y:S01]  /*2010*/  FFMA.FTZ R21, R21, R0.reuse, -R14.reuse ;  /* 0x0000000015157223 */ /* 0x180fe2000001080e */
[--C-:B------:R-:W-:Y:S01]  /*2020*/  FFMA.FTZ R25, R25, R0, -R14.reuse ;  /* 0x0000000019197223 */ /* 0x100fe2000001080e */
[----:B------:R0:W-:Y:S01]  /*2030*/  MUFU.EX2 R138, R13 ;  /* 0x0000000d008a7308 */ /* 0x0001e20000000800 */
[----:B------:R-:W-:Y:S01]  /*2040*/  FMNMX.FTZ R8, R31, R8, !PT ;  /* 0x000000081f087209 */ /* 0x000fe20007810000 */
[-CC-:B------:R-:W-:Y:S01]  /*2050*/  FFMA.FTZ R5, R5, R0.reuse, -R14.reuse ;  /* 0x0000000005057223 */ /* 0x180fe2000001080e */
[-CC-:B------:R-:W-:Y:S01]  /*2060*/  FFMA.FTZ R29, R29, R0.reuse, -R14.reuse ;  /* 0x000000001d1d7223 */ /* 0x180fe2000001080e */
[--C-:B------:R-:W-:Y:S01]  /*2070*/  FFMA.FTZ R33, R33, R0, -R14.reuse ;  /* 0x0000000021217223 */ /* 0x100fe2000001080e */
[----:B------:R-:W-:Y:S01]  /*2080*/  FMNMX.FTZ R8, R15, R8, !PT ;  /* 0x000000080f087209 */ /* 0x000fe20007810000 */
[-CC-:B------:R-:W-:Y:S01]  /*2090*/  FFMA.FTZ R75, R75, R0.reuse, -R14.reuse ;  /* 0x000000004b4b7223 */ /* 0x180fe2000001080e */
[--C-:B------:R-:W-:Y:S01]  /*20a0*/  FFMA.FTZ R77, R77, R0, -R14.reuse ;  /* 0x000000004d4d7223 */ /* 0x100fe2000001080e */
[----:B------:R1:W-:Y:S01]  /*20b0*/  MUFU.EX2 R140, R21 ;  /* 0x00000015008c7308 */ /* 0x0003e20000000800 */
[----:B------:R-:W-:Y:S01]  /*20c0*/  FMNMX.FTZ R8, R35, R8, !PT ;  /* 0x0000000823087209 */ /* 0x000fe20007810000 */
[-CC-:B------:R-:W-:Y:S01]  /*20d0*/  FFMA.FTZ R79, R79, R0.reuse, -R14.reuse ;  /* 0x000000004f4f7223 */ /* 0x180fe2000001080e */
[----:B0-----:R-:W-:Y:S01]  /*20e0*/  FSEL R13, R62, -INF , P6 ;  /* 0xff8000003e0d7808 */ /* 0x001fe20003000000 */
[--C-:B------:R-:W-:Y:S01]  /*20f0*/  FFMA.FTZ R81, R81, R0, -R14.reuse ;  /* 0x0000000051517223 */ /* 0x100fe2000001080e */
[----:B------:R-:W-:Y:S01]  /*2100*/  FMNMX.FTZ R8, R37, R8, !PT ;  /* 0x0000000825087209 */ /* 0x000fe20007810000 */
[-CC-:B------:R-:W-:Y:S01]  /*2110*/  FFMA.FTZ R83, R83, R0.reuse, -R14.reuse ;  /* 0x0000000053537223 */ /* 0x180fe2000001080e */
[--C-:B------:R-:W-:Y:S01]  /*2120*/  FFMA.FTZ R85, R85, R0, -R14.reuse ;  /* 0x0000000055557223 */ /* 0x100fe2000001080e */
[----:B------:R0:W-:Y:S01]  /*2130*/  MUFU.EX2 R107, R25 ;  /* 0x00000019006b7308 */ /* 0x0001e20000000800 */
[----:B------:R-:W-:Y:S01]  /*2140*/  FMNMX.FTZ R8, R39, R8, !PT ;  /* 0x0000000827087209 */ /* 0x000fe20007810000 */
[-CC-:B------:R-:W-:Y:S01]  /*2150*/  FFMA.FTZ R89, R89, R0.reuse, -R14.reuse ;  /* 0x0000000059597223 */ /* 0x180fe2000001080e */
[----:B-1----:R-:W-:Y:S01]  /*2160*/  FSEL R21, R66, -INF , P4 ;  /* 0xff80000042157808 */ /* 0x002fe20002000000 */
[--C-:B------:R-:W-:Y:S01]  /*2170*/  FFMA.FTZ R91, R91, R0, -R14.reuse ;  /* 0x000000005b5b7223 */ /* 0x100fe2000001080e */
[----:B------:R-:W-:Y:S01]  /*2180*/  FMNMX.FTZ R8, R41, R8, !PT ;  /* 0x0000000829087209 */ /* 0x000fe20007810000 */
[-CC-:B------:R-:W-:Y:S01]  /*2190*/  FFMA.FTZ R93, R93, R0.reuse, -R14.reuse ;  /* 0x000000005d5d7223 */ /* 0x180fe2000001080e */
[--C-:B------:R-:W-:Y:S01]  /*21a0*/  FFMA.FTZ R95, R95, R0, -R14.reuse ;  /* 0x000000005f5f7223 */ /* 0x100fe2000001080e */
[----:B------:R-:W1:Y:S01]  /*21b0*/  MUFU.EX2 R136, R5 ;  /* 0x0000000500887308 */ /* 0x000e620000000800 */
[----:B------:R-:W-:Y:S01]  /*21c0*/  FMNMX.FTZ R8, R43, R8, !PT ;  /* 0x000000082b087209 */ /* 0x000fe20007810000 */
[-CC-:B------:R-:W-:Y:S01]  /*21d0*/  FFMA.FTZ R97, R97, R0.reuse, -R14.reuse ;  /* 0x0000000061617223 */ /* 0x180fe2000001080e */
[----:B0-----:R-:W-:Y:S01]  /*21e0*/  FSEL R25, R70, -INF , P2 ;  /* 0xff80000046197808 */ /* 0x001fe20001000000 */
[--C-:B------:R-:W-:Y:S01]  /*21f0*/  FFMA.FTZ R99, R99, R0, -R14.reuse ;  /* 0x0000000063637223 */ /* 0x100fe2000001080e */
[----:B------:R-:W-:Y:S01]  /*2200*/  FMNMX.FTZ R8, R45, R8, !PT ;  /* 0x000000082d087209 */ /* 0x000fe20007810000 */
[-CC-:B------:R-:W-:Y:S01]  /*2210*/  FFMA.FTZ R101, R101, R0.reuse, -R14.reuse ;  /* 0x0000000065657223 */ /* 0x180fe2000001080e */
[--C-:B------:R-:W-:Y:S01]  /*2220*/  FFMA.FTZ R61, R61, R0, -R14.reuse ;  /* 0x000000003d3d7223 */ /* 0x100fe2000001080e */
[----:B------:R-:W0:Y:S01]  /*2230*/  MUFU.EX2 R29, R29 ;  /* 0x0000001d001d7308 */ /* 0x000e220000000800 */
[----:B------:R-:W-:Y:S01]  /*2240*/  FMNMX.FTZ R8, R47, R8, !PT ;  /* 0x000000082f087209 */ /* 0x000fe20007810000 */
[-CC-:B------:R-:W-:Y:S01]  /*2250*/  FFMA.FTZ R103, R103, R0.reuse, -R14.reuse ;  /* 0x0000000067677223 */ /* 0x180fe2000001080e */
[-CC-:B------:R-:W-:Y:S01]  /*2260*/  FFMA.FTZ R65, R65, R0.reuse, -R14.reuse ;  /* 0x0000000041417223 */ /* 0x180fe2000001080e */
[--C-:B------:R-:W-:Y:S01]  /*2270*/  FFMA.FTZ R105, R105, R0, -R14.reuse ;  /* 0x0000000069697223 */ /* 0x100fe2000001080e */
[----:B------:R-:W-:Y:S01]  /*2280*/  FMNMX.FTZ R8, R49, R8, !PT ;  /* 0x0000000831087209 */ /* 0x000fe20007810000 */
[----:B------:R-:W-:Y:S01]  /*2290*/  FFMA.FTZ R14, R69, R0, -R14 ;  /* 0x00000000450e7223 */ /* 0x000fe2000001080e */
[--C-:B------:R-:W-:Y:S01]  /*22a0*/  IMAD.MOV.U32 R70, RZ, RZ, R87.reuse ;  /* 0x000000ffff467224 */ /* 0x100fe200078e0057 */
[----:B------:R-:W-:Y:S01]  /*22b0*/  MUFU.EX2 R33, R33 ;  /* 0x0000002100217308 */ /* 0x000fe20000000800 */
[----:B------:R-:W-:Y:S01]  /*22c0*/  FMNMX.FTZ R8, R51, R8, !PT ;  /* 0x0000000833087209 */ /* 0x000fe20007810000 */
[----:B------:R-:W-:-:S02]  /*22d0*/  IMAD.MOV.U32 R69, RZ, RZ, R87 ;  /* 0x000000ffff457224 */ /* 0x000fc400078e0057 */
[--C-:B------:R-:W-:Y:S01]  /*22e0*/  IMAD.MOV.U32 R66, RZ, RZ, R87.reuse ;  /* 0x000000ffff427224 */ /* 0x100fe200078e0057 */
[----:B------:R-:W-:Y:S01]  /*22f0*/  FMNMX.FTZ R8, R53, R8, !PT ;  /* 0x0000000835087209 */ /* 0x000fe20007810000 */
[----:B------:R-:W-:Y:S02]  /*2300*/  IMAD.MOV.U32 R62, RZ, RZ, R87 ;  /* 0x000000ffff3e7224 */ /* 0x000fe400078e0057 */
[----:B------:R-:W-:Y:S01]  /*2310*/  MUFU.EX2 R75, R75 ;  /* 0x0000004b004b7308 */ /* 0x000fe20000000800 */
[----:B------:R-:W-:-:S04]  /*2320*/  FMNMX.FTZ R8, R55, R8, !PT ;  /* 0x0000000837087209 */ /* 0x000fc80007810000 */
[----:B------:R-:W-:-:S03]  /*2330*/  FMNMX.FTZ R8, R57, R8, !PT ;  /* 0x0000000839087209 */ /* 0x000fc60007810000 */
[----:B------:R2:W-:Y:S01]  /*2340*/  MUFU.EX2 R142, R77 ;  /* 0x0000004d008e7308 */ /* 0x0005e20000000800 */
[----:B------:R-:W-:-:S04]  /*2350*/  FMNMX.FTZ R8, R59, R8, !PT ;  /* 0x000000083b087209 */ /* 0x000fc80007810000 */
[----:B------:R-:W-:-:S03]  /*2360*/  FMNMX.FTZ R8, R13, R8, !PT ;  /* 0x000000080d087209 */ /* 0x000fc60007810000 */
[----:B------:R-:W-:Y:S01]  /*2370*/  MUFU.EX2 R79, R79 ;  /* 0x0000004f004f7308 */ /* 0x000fe20000000800 */
[----:B------:R-:W-:Y:S01]  /*2380*/  FMNMX.FTZ R8, R63, R8, !PT ;  /* 0x000000083f087209 */ /* 0x000fe20007810000 */
[----:B--2---:R-:W-:-:S03]  /*2390*/  IMAD.MOV.U32 R77, RZ, RZ, R87 ;  /* 0x000000ffff4d7224 */ /* 0x004fc600078e0057 */
[----:B------:R-:W-:-:S03]  /*23a0*/  FMNMX.FTZ R8, R21, R8, !PT ;  /* 0x0000000815087209 */ /* 0x000fc60007810000 */
[----:B------:R2:W-:Y:S01]  /*23b0*/  MUFU.EX2 R144, R81 ;  /* 0x0000005100907308 */ /* 0x0005e20000000800 */
[----:B------:R-:W-:-:S04]  /*23c0*/  FMNMX.FTZ R8, R67, R8, !PT ;  /* 0x0000000843087209 */ /* 0x000fc80007810000 */
[----:B------:R-:W-:-:S03]  /*23d0*/  FMNMX.FTZ R8, R25, R8, !PT ;  /* 0x0000000819087209 */ /* 0x000fc60007810000 */
[----:B------:R-:W-:Y:S01]  /*23e0*/  MUFU.EX2 R83, R83 ;  /* 0x0000005300537308 */ /* 0x000fe20000000800 */
[----:B------:R-:W-:Y:S01]  /*23f0*/  FMNMX.FTZ R8, R71, R8, !PT ;  /* 0x0000000847087209 */ /* 0x000fe20007810000 */
[----:B--2---:R-:W-:-:S04]  /*2400*/  IMAD.MOV.U32 R81, RZ, RZ, R87 ;  /* 0x000000ffff517224 */ /* 0x004fc800078e0057 */
[----:B------:R-:W2:Y:S02]  /*2410*/  SHFL.BFLY PT, R5, R8, 0x2, 0x1f ;  /* 0x0c401f0008057f89 */ /* 0x000ea400000e0000 */
[----:B------:R3:W-:Y:S08]  /*2420*/  MUFU.EX2 R146, R85 ;  /* 0x0000005500927308 */ /* 0x0007f00000000800 */
[----:B------:R-:W-:Y:S01]  /*2430*/  MUFU.EX2 R89, R89 ;  /* 0x0000005900597308 */ /* 0x000fe20000000800 */
[----:B---3--:R-:W-:-:S07]  /*2440*/  IMAD.MOV.U32 R85, RZ, RZ, R87 ;  /* 0x000000ffff557224 */ /* 0x008fce00078e0057 */
[----:B------:R-:W-:Y:S01]  /*2450*/  MUFU.EX2 R148, R91 ;  /* 0x0000005b00947308 */ /* 0x000fe20000000800 */
[----:B--2---:R-:W-:-:S07]  /*2460*/  FMNMX.FTZ R10, R8, R5, !PT ;  /* 0x00000005080a7209 */ /* 0x004fce0007810000 */
[----:B------:R-:W-:Y:S01]  /*2470*/  MUFU.EX2 R93, R93 ;  /* 0x0000005d005d7308 */ /* 0x000fe20000000800 */
[----:B------:R-:W2:Y:S07]  /*2480*/  SHFL.BFLY PT, R5, R10, 0x1, 0x1f ;  /* 0x0c201f000a057f89 */ /* 0x000eae00000e0000 */
[----:B------:R-:W-:Y:S08]  /*2490*/  MUFU.EX2 R150, R95 ;  /* 0x0000005f00967308 */ /* 0x000ff00000000800 */
[----:B------:R-:W-:Y:S08]  /*24a0*/  MUFU.EX2 R97, R97 ;  /* 0x0000006100617308 */ /* 0x000ff00000000800 */
[----:B------:R-:W-:Y:S01]  /*24b0*/  MUFU.EX2 R152, R99 ;  /* 0x0000006300987308 */ /* 0x000fe20000000800 */
[----:B--2---:R-:W-:-:S04]  /*24c0*/  FMNMX.FTZ R5, R10, R5, !PT ;  /* 0x000000050a057209 */ /* 0x004fc80007810000 */
[C---:B------:R-:W-:Y:S01]  /*24d0*/  FSETP.NEU.FTZ.AND P1, PT, R5.reuse, -INF , PT ;  /* 0xff8000000500780b */ /* 0x040fe20003f3d000 */
[----:B------:R-:W-:Y:S02]  /*24e0*/  FMUL.FTZ R8, R5, R0 ;  /* 0x0000000005087220 */ /* 0x000fe40000410000 */
[----:B------:R-:W-:Y:S03]  /*24f0*/  MUFU.EX2 R101, R101 ;  /* 0x0000006500657308 */ /* 0x000fe60000000800 */
[----:B------:R-:W-:Y:S02]  /*2500*/  FSEL R8, R8, RZ, P1 ;  /* 0x000000ff08087208 */ /* 0x000fe40000800000 */
[----:B------:R-:W-:-:S03]  /*2510*/  ISETP.GE.AND P1, PT, R73, 0x61, PT ;  /* 0x000000614900780c */ /* 0x000fc60003f26270 */
[----:B------:R-:W-:Y:S01]  /*2520*/  MUFU.EX2 R154, R61 ;  /* 0x0000003d009a7308 */ /* 0x000fe20000000800 */
[-CC-:B------:R-:W-:Y:S01]  /*2530*/  FFMA.FTZ R9, R9, R0.reuse, -R8.reuse ;  /* 0x0000000009097223 */ /* 0x180fe20000010808 */
[-CC-:B------:R-:W-:Y:S01]  /*2540*/  FFMA.FTZ R27, R27, R0.reuse, -R8.reuse ;  /* 0x000000001b1b7223 */ /* 0x180fe20000010808 */
[-CC-:B------:R-:W-:Y:S01]  /*2550*/  FFMA.FTZ R11, R11, R0.reuse, -R8.reuse ;  /* 0x000000000b0b7223 */ /* 0x180fe20000010808 */
[-CC-:B------:R-:W-:Y:S01]  /*2560*/  FFMA.FTZ R31, R31, R0.reuse, -R8.reuse ;  /* 0x000000001f1f7223 */ /* 0x180fe20000010808 */
[-CC-:B------:R-:W-:Y:S01]  /*2570*/  FFMA.FTZ R15, R15, R0.reuse, -R8.reuse ;  /* 0x000000000f0f7223 */ /* 0x180fe20000010808 */
[-CC-:B------:R-:W-:Y:S01]  /*2580*/  FFMA.FTZ R35, R35, R0.reuse, -R8.reuse ;  /* 0x0000000023237223 */ /* 0x180fe20000010808 */
[-CC-:B------:R-:W-:Y:S01]  /*2590*/  FFMA.FTZ R37, R37, R0.reuse, -R8.reuse ;  /* 0x0000000025257223 */ /* 0x180fe20000010808 */
        /* <DEDUP_REMOVED lines=8> */
[----:B------:R1:W2:Y:S01]  /*2620*/  MUFU.EX2 R10, R27 ;  /* 0x0000001b000a7308 */ /* 0x0002a20000000800 */
[-CC-:B------:R-:W-:Y:S01]  /*2630*/  FFMA.FTZ R53, R53, R0.reuse, -R8.reuse ;  /* 0x0000000035357223 */ /* 0x180fe20000010808 */
[-CC-:B------:R-:W-:Y:S01]  /*2640*/  FFMA.FTZ R55, R55, R0.reuse, -R8.reuse ;  /* 0x0000000037377223 */ /* 0x180fe20000010808 */
[-CC-:B------:R-:W-:Y:S01]  /*2650*/  FFMA.FTZ R57, R57, R0.reuse, -R8.reuse ;  /* 0x0000000039397223 */ /* 0x180fe20000010808 */
[-CC-:B------:R-:W-:Y:S01]  /*2660*/  FFMA.FTZ R59, R59, R0.reuse, -R8.reuse ;  /* 0x000000003b3b7223 */ /* 0x180fe20000010808 */
[-CC-:B------:R-:W-:Y:S01]  /*2670*/  FFMA.FTZ R13, R13, R0.reuse, -R8.reuse ;  /* 0x000000000d0d7223 */ /* 0x180fe20000010808 */
[-CC-:B------:R-:W-:Y:S01]  /*2680*/  FFMA.FTZ R63, R63, R0.reuse, -R8.reuse ;  /* 0x000000003f3f7223 */ /* 0x180fe20000010808 */
[-CC-:B------:R-:W-:Y:S01]  /*2690*/  FFMA.FTZ R21, R21, R0.reuse, -R8.reuse ;  /* 0x0000000015157223 */ /* 0x180fe20000010808 */
[----:B------:R-:W3:Y:S01]  /*26a0*/  MUFU.EX2 R11, R11 ;  /* 0x0000000b000b7308 */ /* 0x000ee20000000800 */
[----:B-1----:R-:W-:Y:S01]  /*26b0*/  FADD.FTZ R27, R136, R107 ;  /* 0x0000006b881b7221 */ /* 0x002fe20000010000 */
[-CC-:B------:R-:W-:Y:S01]  /*26c0*/  FFMA.FTZ R67, R67, R0.reuse, -R8.reuse ;  /* 0x0000000043437223 */ /* 0x180fe20000010808 */
[-CC-:B------:R-:W-:Y:S01]  /*26d0*/  FFMA.FTZ R25, R25, R0.reuse, -R8.reuse ;  /* 0x0000000019197223 */ /* 0x180fe20000010808 */
[----:B------:R-:W-:Y:S01]  /*26e0*/  FFMA.FTZ R71, R71, R0, -R8 ;  /* 0x0000000047477223 */ /* 0x000fe20000010808 */
[----:B------:R-:W-:Y:S01]  /*26f0*/  FADD.FTZ R32, R138, R27 ;  /* 0x0000001b8a207221 */ /* 0x000fe20000010000 */
[C---:B0-----:R-:W-:Y:S01]  /*2700*/  F2FP.BF16.F32.PACK_AB R138, R29.reuse, R138 ;  /* 0x0000008a1d8a723e */ /* 0x041fe200000010ff */
[----:B------:R-:W-:Y:S01]  /*2710*/  IMAD.MOV.U32 R61, RZ, RZ, R87 ;  /* 0x000000ffff3d7224 */ /* 0x000fe200078e0057 */
[----:B------:R0:W1:Y:S01]  /*2720*/  MUFU.EX2 R12, R31 ;  /* 0x0000001f000c7308 */ /* 0x0000620000000800 */
[----:B------:R-:W-:Y:S01]  /*2730*/  FADD.FTZ R27, R29, R32 ;  /* 0x000000201d1b7221 */ /* 0x000fe20000010000 */
[----:B--2---:R-:W-:Y:S01]  /*2740*/  FADD.FTZ R32, R9, R10 ;  /* 0x0000000a09207221 */ /* 0x004fe20000010000 */
[----:B------:R-:W-:-:S02]  /*2750*/  F2FP.BF16.F32.PACK_AB R137, R10, R9 ;  /* 0x000000090a89723e */ /* 0x000fc400000010ff */
[----:B------:R-:W-:Y:S01]  /*2760*/  FADD.FTZ R34, R140, R27 ;  /* 0x0000001b8c227221 */ /* 0x000fe20000010000 */
[C---:B------:R-:W-:Y:S02]  /*2770*/  F2FP.BF16.F32.PACK_AB R140, R33.reuse, R140 ;  /* 0x0000008c218c723e */ /* 0x040fe400000010ff */
[----:B------:R-:W2:Y:S01]  /*2780*/  MUFU.EX2 R15, R15 ;  /* 0x0000000f000f7308 */ /* 0x000ea20000000800 */
[----:B------:R-:W-:Y:S01]  /*2790*/  FADD.FTZ R34, R33, R34 ;  /* 0x0000002221227221 */ /* 0x000fe20000010000 */
[----:B---3--:R-:W-:Y:S01]  /*27a0*/  FADD.FTZ R27, R11, R32 ;  /* 0x000000200b1b7221 */ /* 0x008fe20000010000 */
[----:B------:R-:W-:Y:S01]  /*27b0*/  F2FP.BF16.F32.PACK_AB R136, R107, R136 ;  /* 0x000000886b88723e */ /* 0x000fe200000010ff */
[----:B------:R-:W-:Y:S02]  /*27c0*/  IMAD.MOV.U32 R33, RZ, RZ, R87 ;  /* 0x000000ffff217224 */ /* 0x000fe400078e0057 */
[----:B0-----:R-:W-:Y:S01]  /*27d0*/  FADD.FTZ R31, R75, R34 ;  /* 0x000000224b1f7221 */ /* 0x001fe20000010000 */
[----:B------:R-:W-:Y:S01]  /*27e0*/  MOV R73, R87 ;  /* 0x0000005700497202 */ /* 0x000fe20000000f00 */
[----:B------:R0:W3:Y:S01]  /*27f0*/  MUFU.EX2 R20, R35 ;  /* 0x0000002300147308 */ /* 0x0000e20000000800 */
[----:B-1----:R-:W-:Y:S01]  /*2800*/  FADD.FTZ R34, R12, R27 ;  /* 0x0000001b0c227221 */ /* 0x002fe20000010000 */
[C---:B------:R-:W-:Y:S01]  /*2810*/  FADD.FTZ R36, R142.reuse, R31 ;  /* 0x0000001f8e247221 */ /* 0x040fe20000010000 */
[----:B------:R-:W-:Y:S01]  /*2820*/  F2FP.BF16.F32.PACK_AB R142, R142, R75 ;  /* 0x0000004b8e8e723e */ /* 0x000fe200000010ff */
[----:B------:R-:W-:Y:S01]  /*2830*/  IMAD.MOV.U32 R75, RZ, RZ, R87 ;  /* 0x000000ffff4b7224 */ /* 0x000fe200078e0057 */
[----:B------:R-:W-:Y:S01]  /*2840*/  F2FP.BF16.F32.PACK_AB R139, R12, R11 ;  /* 0x0000000b0c8b723e */ /* 0x000fe200000010ff */
[----:B------:R-:W-:Y:S01]  /*2850*/  FADD.FTZ R31, R79, R36 ;  /* 0x000000244f1f7221 */ /* 0x000fe20000010000 */
[----:B------:R-:W-:Y:S01]  /*2860*/  IMAD.MOV.U32 R11, RZ, RZ, 0x3f800000 ;  /* 0x3f800000ff0b7424 */ /* 0x000fe200078e00ff */
[----:B------:R-:W1:Y:S01]  /*2870*/  MUFU.EX2 R37, R37 ;  /* 0x0000002500257308 */ /* 0x000e620000000800 */
[----:B--2---:R-:W-:Y:S01]  /*2880*/  FADD.FTZ R27, R15, R34 ;  /* 0x000000220f1b7221 */ /* 0x004fe20000010000 */
[C---:B------:R-:W-:Y:S01]  /*2890*/  FADD.FTZ R36, R144.reuse, R31 ;  /* 0x0000001f90247221 */ /* 0x040fe20000010000 */
[----:B------:R-:W-:Y:S01]  /*28a0*/  F2FP.BF16.F32.PACK_AB R144, R144, R79 ;  /* 0x0000004f9090723e */ /* 0x000fe200000010ff */
[----:B------:R-:W-:-:S02]  /*28b0*/  IMAD.MOV.U32 R79, RZ, RZ, R87 ;  /* 0x000000ffff4f7224 */ /* 0x000fc400078e0057 */
[----:B------:R-:W-:Y:S01]  /*28c0*/  FADD.FTZ R31, R83, R36 ;  /* 0x00000024531f7221 */ /* 0x000fe20000010000 */
[----:B0-----:R-:W-:Y:S01]  /*28d0*/  IMAD.MOV.U32 R35, RZ, RZ, R87 ;  /* 0x000000ffff237224 */ /* 0x001fe200078e0057 */
[----:B------:R0:W2:Y:S01]  /*28e0*/  MUFU.EX2 R24, R39 ;  /* 0x0000002700187308 */ /* 0x0000a20000000800 */
[----:B---3--:R-:W-:Y:S01]  /*28f0*/  FADD.FTZ R34, R20, R27 ;  /* 0x0000001b14227221 */ /* 0x008fe20000010000 */
[C---:B------:R-:W-:Y:S01]  /*2900*/  FADD.FTZ R36, R146.reuse, R31 ;  /* 0x0000001f92247221 */ /* 0x040fe20000010000 */
[----:B------:R-:W-:Y:S02]  /*2910*/  F2FP.BF16.F32.PACK_AB R146, R146, R83 ;  /* 0x000000539292723e */ /* 0x000fe400000010ff */
[----:B------:R-:W-:Y:S01]  /*2920*/  F2FP.BF16.F32.PACK_AB R141, R20, R15 ;  /* 0x0000000f148d723e */ /* 0x000fe200000010ff */
[----:B------:R-:W-:Y:S01]  /*2930*/  FADD.FTZ R31, R89, R36 ;  /* 0x00000024591f7221 */ /* 0x000fe20000010000 */
[----:B------:R-:W-:Y:S01]  /*2940*/  MOV R83, R87 ;  /* 0x0000005700537202 */ /* 0x000fe20000000f00 */
[----:B------:R-:W3:Y:S01]  /*2950*/  MUFU.EX2 R41, R41 ;  /* 0x0000002900297308 */ /* 0x000ee20000000800 */
[----:B-1----:R-:W-:Y:S01]  /*2960*/  FADD.FTZ R27, R37, R34 ;  /* 0x00000022251b7221 */ /* 0x002fe20000010000 */
[C---:B------:R-:W-:Y:S01]  /*2970*/  FADD.FTZ R36, R148.reuse, R31 ;  /* 0x0000001f94247221 */ /* 0x040fe20000010000 */
[----:B------:R-:W-:Y:S01]  /*2980*/  F2FP.BF16.F32.PACK_AB R148, R148, R89 ;  /* 0x000000599494723e */ /* 0x000fe200000010ff */
[----:B0-----:R-:W-:-:S02]  /*2990*/  IMAD.MOV.U32 R39, RZ, RZ, R87 ;  /* 0x000000ffff277224 */ /* 0x001fc400078e0057 */
[----:B------:R-:W-:Y:S02]  /*29a0*/  FADD.FTZ R31, R93, R36 ;  /* 0x000000245d1f7221 */ /* 0x000fe40000010000 */
[----:B------:R0:W1:Y:S01]  /*29b0*/  MUFU.EX2 R26, R43 ;  /* 0x0000002b001a7308 */ /* 0x0000620000000800 */
[----:B--2---:R-:W-:Y:S01]  /*29c0*/  FADD.FTZ R34, R24, R27 ;  /* 0x0000001b18227221 */ /* 0x004fe20000010000 */
[----:B------:R-:W-:Y:S01]  /*29d0*/  FADD.FTZ R38, R150, R31 ;  /* 0x0000001f96267221 */ /* 0x000fe20000010000 */
[----:B------:R-:W-:Y:S01]  /*29e0*/  F2FP.BF16.F32.PACK_AB R143, R24, R37 ;  /* 0x00000025188f723e */ /* 0x000fe200000010ff */
[--C-:B------:R-:W-:Y:S01]  /*29f0*/  IMAD.MOV.U32 R37, RZ, RZ, R87.reuse ;  /* 0x000000ffff257224 */ /* 0x100fe200078e0057 */
[----:B------:R-:W-:Y:S01]  /*2a00*/  F2FP.BF16.F32.PACK_AB R150, R150, R93 ;  /* 0x0000005d9696723e */ /* 0x000fe200000010ff */
[----:B------:R-:W-:Y:S01]  /*2a10*/  FADD.FTZ R31, R97, R38 ;  /* 0x00000026611f7221 */ /* 0x000fe20000010000 */
[----:B------:R-:W-:Y:S01]  /*2a20*/  MOV R24, R87 ;  /* 0x0000005700187202 */ /* 0x000fe20000000f00 */
[----:B------:R-:W2:Y:S01]  /*2a30*/  MUFU.EX2 R45, R45 ;  /* 0x0000002d002d7308 */ /* 0x000ea20000000800 */
[----:B---3--:R-:W-:Y:S01]  /*2a40*/  FADD.FTZ R27, R41, R34 ;  /* 0x00000022291b7221 */ /* 0x008fe20000010000 */
[----:B0-----:R-:W-:-:S06]  /*2a50*/  IMAD.MOV.U32 R43, RZ, RZ, R87 ;  /* 0x000000ffff2b7224 */ /* 0x001fcc00078e0057 */
[----:B------:R0:W3:Y:S01]  /*2a60*/  MUFU.EX2 R28, R47 ;  /* 0x0000002f001c7308 */ /* 0x0000e20000000800 */
[C---:B-1----:R-:W-:Y:S01]  /*2a70*/  FADD.FTZ R34, R26.reuse, R27 ;  /* 0x0000001b1a227221 */ /* 0x042fe20000010000 */
[----:B------:R-:W-:Y:S01]  /*2a80*/  F2FP.BF16.F32.PACK_AB R145, R26, R41 ;  /* 0x000000291a91723e */ /* 0x000fe200000010ff */
[--C-:B------:R-:W-:Y:S02]  /*2a90*/  IMAD.MOV.U32 R41, RZ, RZ, R87.reuse ;  /* 0x000000ffff297224 */ /* 0x100fe400078e0057 */
[----:B------:R-:W-:-:S03]  /*2aa0*/  IMAD.MOV.U32 R26, RZ, RZ, R87 ;  /* 0x000000ffff1a7224 */ /* 0x000fc600078e0057 */
[----:B------:R-:W1:Y:S01]  /*2ab0*/  MUFU.EX2 R49, R49 ;  /* 0x0000003100317308 */ /* 0x000e620000000800 */
[----:B--2---:R-:W-:Y:S01]  /*2ac0*/  FADD.FTZ R27, R45, R34 ;  /* 0x000000222d1b7221 */ /* 0x004fe20000010000 */
[----:B0-----:R-:W-:-:S06]  /*2ad0*/  IMAD.MOV.U32 R47, RZ, RZ, R87 ;  /* 0x000000ffff2f7224 */ /* 0x001fcc00078e0057 */
[----:B------:R0:W2:Y:S01]  /*2ae0*/  MUFU.EX2 R30, R51 ;  /* 0x00000033001e7308 */ /* 0x0000a20000000800 */
[C---:B---3--:R-:W-:Y:S01]  /*2af0*/  FADD.FTZ R36, R28.reuse, R27 ;  /* 0x0000001b1c247221 */ /* 0x048fe20000010000 */
[----:B------:R-:W-:Y:S01]  /*2b00*/  F2FP.BF16.F32.PACK_AB R147, R28, R45 ;  /* 0x0000002d1c93723e */ /* 0x000fe200000010ff */
[----:B------:R-:W-:Y:S01]  /*2b10*/  IMAD.MOV.U32 R45, RZ, RZ, R87 ;  /* 0x000000ffff2d7224 */ /* 0x000fe200078e0057 */
[----:B------:R-:W-:-:S04]  /*2b20*/  MOV R28, R87 ;  /* 0x00000057001c7202 */ /* 0x000fc80000000f00 */
[----:B------:R-:W3:Y:S01]  /*2b30*/  MUFU.EX2 R53, R53 ;  /* 0x0000003500357308 */ /* 0x000ee20000000800 */
[----:B-1----:R-:W-:Y:S01]  /*2b40*/  FADD.FTZ R27, R49, R36 ;  /* 0x00000024311b7221 */ /* 0x002fe20000010000 */
[C---:B------:R-:W-:Y:S01]  /*2b50*/  FADD.FTZ R36, R152.reuse, R31 ;  /* 0x0000001f98247221 */ /* 0x040fe20000010000 */
[----:B------:R-:W-:Y:S01]  /*2b60*/  F2FP.BF16.F32.PACK_AB R152, R152, R97 ;  /* 0x000000619898723e */ /* 0x000fe200000010ff */
[--C-:B0-----:R-:W-:Y:S02]  /*2b70*/  IMAD.MOV.U32 R51, RZ, RZ, R87.reuse ;  /* 0x000000ffff337224 */ /* 0x101fe400078e0057 */
[----:B------:R-:W-:Y:S01]  /*2b80*/  FADD.FTZ R29, R101, R36 ;  /* 0x00000024651d7221 */ /* 0x000fe20000010000 */
[----:B------:R-:W-:Y:S01]  /*2b90*/  IMAD.MOV.U32 R31, RZ, RZ, R87 ;  /* 0x000000ffff1f7224 */ /* 0x000fe200078e0057 */
[----:B------:R0:W1:Y:S01]  /*2ba0*/  MUFU.EX2 R32, R55 ;  /* 0x0000003700207308 */ /* 0x0000620000000800 */
[----:B--2---:R-:W-:Y:S01]  /*2bb0*/  FADD.FTZ R8, R30, R27 ;  /* 0x0000001b1e087221 */ /* 0x004fe20000010000 */
[----:B------:R-:W-:Y:S01]  /*2bc0*/  FADD.FTZ R38, R154, R29 ;  /* 0x0000001d9a267221 */ /* 0x000fe20000010000 */
[----:B------:R-:W-:Y:S01]  /*2bd0*/  F2FP.BF16.F32.PACK_AB R149, R30, R49 ;  /* 0x000000311e95723e */ /* 0x000fe200000010ff */
[--C-:B------:R-:W-:Y:S01]  /*2be0*/  IMAD.MOV.U32 R49, RZ, RZ, R87.reuse ;  /* 0x000000ffff317224 */ /* 0x100fe200078e0057 */
[----:B------:R-:W-:Y:S01]  /*2bf0*/  F2FP.BF16.F32.PACK_AB R154, R154, R101 ;  /* 0x000000659a9a723e */ /* 0x000fe200000010ff */
[----:B------:R-:W-:-:S02]  /*2c00*/  IMAD.MOV.U32 R30, RZ, RZ, R87 ;  /* 0x000000ffff1e7224 */ /* 0x000fc400078e0057 */
[----:B------:R-:W2:Y:S01]  /*2c10*/  MUFU.EX2 R57, R57 ;  /* 0x0000003900397308 */ /* 0x000ea20000000800 */
[----:B---3--:R-:W-:Y:S01]  /*2c20*/  FADD.FTZ R27, R53, R8 ;  /* 0x00000008351b7221 */ /* 0x008fe20000010000 */
[----:B0-----:R-:W-:-:S06]  /*2c30*/  IMAD.MOV.U32 R55, RZ, RZ, R87 ;  /* 0x000000ffff377224 */ /* 0x001fcc00078e0057 */
[----:B------:R-:W0:Y:S01]  /*2c40*/  MUFU.EX2 R103, R103 ;  /* 0x0000006700677308 */ /* 0x000e220000000800 */
[C---:B-1----:R-:W-:Y:S01]  /*2c50*/  FADD.FTZ R8, R32.reuse, R27 ;  /* 0x0000001b20087221 */ /* 0x042fe20000010000 */
[----:B------:R-:W-:Y:S02]  /*2c60*/  F2FP.BF16.F32.PACK_AB R151, R32, R53 ;  /* 0x000000352097723e */ /* 0x000fe400000010ff */
[-C--:B------:R-:W-:Y:S02]  /*2c70*/  MOV R53, R87.reuse ;  /* 0x0000005700357202 */ /* 0x080fe40000000f00 */
[----:B------:R-:W-:Y:S02]  /*2c80*/  MOV R32, R87 ;  /* 0x0000005700207202 */ /* 0x000fe40000000f00 */
[----:B------:R1:W3:Y:S01]  /*2c90*/  MUFU.EX2 R4, R59 ;  /* 0x0000003b00047308 */ /* 0x0002e20000000800 */
[----:B--2---:R-:W-:-:S07]  /*2ca0*/  FADD.FTZ R27, R57, R8 ;  /* 0x00000008391b7221 */ /* 0x004fce0000010000 */
[----:B------:R2:W4:Y:S01]  /*2cb0*/  MUFU.EX2 R156, R65 ;  /* 0x00000041009c7308 */ /* 0x0005220000000800 */
[----:B0-----:R-:W-:Y:S01]  /*2cc0*/  FADD.FTZ R29, R103, R38 ;  /* 0x00000026671d7221 */ /* 0x001fe20000010000 */
[----:B-1----:R-:W-:-:S06]  /*2cd0*/  IMAD.MOV.U32 R59, RZ, RZ, R87 ;  /* 0x000000ffff3b7224 */ /* 0x002fcc00078e0057 */
[----:B------:R-:W0:Y:S01]  /*2ce0*/  MUFU.EX2 R13, R13 ;  /* 0x0000000d000d7308 */ /* 0x000e220000000800 */
[C---:B---3--:R-:W-:Y:S01]  /*2cf0*/  FADD.FTZ R8, R4.reuse, R27 ;  /* 0x0000001b04087221 */ /* 0x048fe20000010000 */
[----:B------:R-:W-:Y:S01]  /*2d00*/  F2FP.BF16.F32.PACK_AB R153, R4, R57 ;  /* 0x000000390499723e */ /* 0x000fe200000010ff */
[--C-:B--2---:R-:W-:Y:S02]  /*2d10*/  IMAD.MOV.U32 R65, RZ, RZ, R87.reuse ;  /* 0x000000ffff417224 */ /* 0x104fe400078e0057 */
[----:B------:R-:W-:-:S03]  /*2d20*/  IMAD.MOV.U32 R57, RZ, RZ, R87 ;  /* 0x000000ffff397224 */ /* 0x000fc600078e0057 */
[----:B------:R-:W1:Y:S01]  /*2d30*/  MUFU.EX2 R105, R105 ;  /* 0x0000006900697308 */ /* 0x000e620000000800 */
[C---:B----4-:R-:W-:Y:S01]  /*2d40*/  FADD.FTZ R38, R156.reuse, R29 ;  /* 0x0000001d9c267221 */ /* 0x050fe20000010000 */
[----:B------:R-:W-:-:S06]  /*2d50*/  F2FP.BF16.F32.PACK_AB R156, R156, R103 ;  /* 0x000000679c9c723e */ /* 0x000fcc00000010ff */
[----:B------:R2:W3:Y:S01]  /*2d60*/  MUFU.EX2 R34, R63 ;  /* 0x0000003f00227308 */ /* 0x0004e20000000800 */
[----:B0-----:R-:W-:-:S07]  /*2d70*/  FADD.FTZ R27, R13, R8 ;  /* 0x000000080d1b7221 */ /* 0x001fce0000010000 */
[----:B------:R-:W0:Y:S01]  /*2d80*/  MUFU.EX2 R21, R21 ;  /* 0x0000001500157308 */ /* 0x000e220000000800 */
[----:B-1----:R-:W-:Y:S01]  /*2d90*/  FADD.FTZ R29, R105, R38 ;  /* 0x00000026691d7221 */ /* 0x002fe20000010000 */
[----:B--2---:R-:W-:-:S06]  /*2da0*/  MOV R63, R87 ;  /* 0x00000057003f7202 */ /* 0x004fcc0000000f00 */
[----:B------:R1:W2:Y:S01]  /*2db0*/  MUFU.EX2 R36, R67 ;  /* 0x0000004300247308 */ /* 0x0002a20000000800 */
[C---:B---3--:R-:W-:Y:S01]  /*2dc0*/  FADD.FTZ R40, R34.reuse, R27 ;  /* 0x0000001b22287221 */ /* 0x048fe20000010000 */
[----:B------:R-:W-:Y:S01]  /*2dd0*/  F2FP.BF16.F32.PACK_AB R155, R34, R13 ;  /* 0x0000000d229b723e */ /* 0x000fe200000010ff */
[--C-:B------:R-:W-:Y:S02]  /*2de0*/  IMAD.MOV.U32 R34, RZ, RZ, R87.reuse ;  /* 0x000000ffff227224 */ /* 0x100fe400078e0057 */
[----:B------:R-:W-:-:S03]  /*2df0*/  IMAD.MOV.U32 R27, RZ, RZ, R87 ;  /* 0x000000ffff1b7224 */ /* 0x000fc600078e0057 */
[----:B------:R-:W3:Y:S01]  /*2e00*/  MUFU.EX2 R25, R25 ;  /* 0x0000001900197308 */ /* 0x000ee20000000800 */
[----:B0-----:R-:W-:Y:S01]  /*2e10*/  FADD.FTZ R9, R21, R40 ;  /* 0x0000002815097221 */ /* 0x001fe20000010000 */
[----:B-1----:R-:W-:Y:S01]  /*2e20*/  IMAD.MOV.U32 R67, RZ, RZ, R87 ;  /* 0x000000ffff437224 */ /* 0x002fe200078e0057 */
[----:B------:R-:W-:-:S05]  /*2e30*/  MOV R40, R87 ;  /* 0x0000005700287202 */ /* 0x000fca0000000f00 */
[----:B------:R-:W0:Y:S01]  /*2e40*/  MUFU.EX2 R14, R14 ;  /* 0x0000000e000e7308 */ /* 0x000e220000000800 */
[C---:B--2---:R-:W-:Y:S01]  /*2e50*/  FADD.FTZ R10, R36.reuse, R9 ;  /* 0x00000009240a7221 */ /* 0x044fe20000010000 */
[----:B------:R-:W-:Y:S02]  /*2e60*/  F2FP.BF16.F32.PACK_AB R157, R36, R21 ;  /* 0x00000015249d723e */ /* 0x000fe400000010ff */
[----:B------:R-:W-:-:S04]  /*2e70*/  MOV R36, R87 ;  /* 0x0000005700247202 */ /* 0x000fc80000000f00 */
[----:B------:R1:W2:Y:S01]  /*2e80*/  MUFU.EX2 R38, R71 ;  /* 0x0000004700267308 */ /* 0x0002a20000000800 */
[----:B---3--:R-:W-:Y:S01]  /*2e90*/  FADD.FTZ R9, R25, R10 ;  /* 0x0000000a19097221 */ /* 0x008fe20000010000 */
[C---:B0-----:R-:W-:Y:S01]  /*2ea0*/  FADD.FTZ R8, R14.reuse, R29 ;  /* 0x0000001d0e087221 */ /* 0x041fe20000010000 */
[----:B------:R-:W-:Y:S01]  /*2eb0*/  F2FP.BF16.F32.PACK_AB R158, R14, R105 ;  /* 0x000000690e9e723e */ /* 0x000fe200000010ff */
[--C-:B-1----:R-:W-:Y:S02]  /*2ec0*/  IMAD.MOV.U32 R71, RZ, RZ, R87.reuse ;  /* 0x000000ffff477224 */ /* 0x102fe400078e0057 */
[----:B------:R-:W-:Y:S02]  /*2ed0*/  IMAD.MOV.U32 R29, RZ, RZ, R87 ;  /* 0x000000ffff1d7224 */ /* 0x000fe400078e0057 */
[C---:B--2---:R-:W-:Y:S01]  /*2ee0*/  FADD.FTZ R4, R38.reuse, R9 ;  /* 0x0000000926047221 */ /* 0x044fe20000010000 */
[----:B------:R-:W-:Y:S01]  /*2ef0*/  F2FP.BF16.F32.PACK_AB R159, R38, R25 ;  /* 0x00000019269f723e */ /* 0x000fe200000010ff */
[--C-:B------:R-:W-:Y:S01]  /*2f00*/  IMAD.MOV.U32 R38, RZ, RZ, R87.reuse ;  /* 0x000000ffff267224 */ /* 0x100fe200078e0057 */
[----:B------:R-:W-:Y:S01]  /*2f10*/  MOV R9, 0x3f800000 ;  /* 0x3f80000000097802 */ /* 0x000fe20000000f00 */
[----:B------:R-:W-:Y:S01]  /*2f20*/  IMAD.MOV.U32 R25, RZ, RZ, R87 ;  /* 0x000000ffff197224 */ /* 0x000fe200078e0057 */
[----:B------:R-:W-:Y:S06]  /*2f30*/  @!P1 BRA `(.L_x_14) ;  /* 0x0000001c00b09947 */ /* 0x000fec0003800000 */
[----:B------:R-:W-:Y:S01]  /*2f40*/  VIADD R10, R88, 0xfffffffe ;  /* 0xfffffffe580a7836 */ /* 0x000fe20000000000 */
[----:B------:R-:W-:Y:S01]  /*2f50*/  MOV R9, 0x3f800000 ;  /* 0x3f80000000097802 */ /* 0x000fe20000000f00 */
[----:B------:R-:W-:Y:S01]  /*2f60*/  IMAD.MOV.U32 R12, RZ, RZ, R5 ;  /* 0x000000ffff0c7224 */ /* 0x000fe200078e0005 */
[----:B------:R-:W-:Y:S01]  /*2f70*/  CS2R R86, SRZ ;  /* 0x0000000000567805 */ /* 0x000fe2000001ff00 */
[----:B------:R-:W-:Y:S01]  /*2f80*/  IMAD.MOV.U32 R13, RZ, RZ, R3 ;  /* 0x000000ffff0d7224 */ /* 0x000fe200078e0003 */
[----:B------:R-:W-:Y:S02]  /*2f90*/  CS2R R82, SRZ ;  /* 0x0000000000527805 */ /* 0x000fe4000001ff00 */
[----:B------:R-:W-:Y:S02]  /*2fa0*/  CS2R R78, SRZ ;  /* 0x00000000004e7805 */ /* 0x000fe4000001ff00 */
[----:B------:R-:W-:Y:S02]  /*2fb0*/  CS2R R74, SRZ ;  /* 0x00000000004a7805 */ /* 0x000fe4000001ff00 */
[----:B------:R-:W-:-:S02]  /*2fc0*/  CS2R R70, SRZ ;  /* 0x0000000000467805 */ /* 0x000fc4000001ff00 */
[----:B------:R-:W-:Y:S02]  /*2fd0*/  CS2R R66, SRZ ;  /* 0x0000000000427805 */ /* 0x000fe4000001ff00 */
[----:B------:R-:W-:Y:S02]  /*2fe0*/  CS2R R62, SRZ ;  /* 0x00000000003e7805 */ /* 0x000fe4000001ff00 */
        /* <DEDUP_REMOVED lines=24> */
[----:B------:R-:W-:Y:S01]  /*3170*/  CS2R R24, SRZ ;  /* 0x0000000000187805 */ /* 0x000fe2000001ff00 */
[----:B------:R-:W-:Y:S01]  /*3180*/  UMOV UR4, UR39 ;  /* 0x0000002700047c82 */ /* 0x000fe20008000000 */
[----:B------:R-:W-:-:S05]  /*3190*/  UMOV UR5, UR38 ;  /* 0x0000002600057c82 */ /* 0x000fca0008000000 */
.L_x_25:
[----:B------:R-:W-:-:S04]  /*31a0*/  UISETP.NE.AND UP0, UPT, UR5, 0x1, UPT ;  /* 0x000000010500788c */ /* 0x000fc8000bf05270 */
[----:B------:R-:W-:-:S04]  /*31b0*/  USEL UR39, URZ, 0x1, UP0 ;  /* 0x000000013f277887 */ /* 0x000fc80008000000 */
[----:B------:R-:W-:Y:S01]  /*31c0*/  ULOP3.LUT UR39, UR4, UR39, URZ, 0x3c, !UPT ;  /* 0x0000002704277292 */ /* 0x000fe2000f8e3c3f */
[----:B------:R-:W-:Y:S11]  /*31d0*/  @!P0 BRA `(.L_x_15) ;  /* 0x0000000000048947 */ /* 0x000ff60003800000 */
[----:B------:R-:W-:Y:S01]  /*31e0*/  BPT.TRAP 0x1 ;  /* 0x000000040000795c */ /* 0x000fe20000300000 */
.L_x_15:
[----:B------:R-:W0:Y:S01]  /*31f0*/  S2UR UR11, SR_CgaCtaId ;  /* 0x00000000000b79c3 */ /* 0x000e220000008800 */
[----:B------:R-:W-:Y:S01]  /*3200*/  UIADD3 UR38, UR5, 0x1, URZ ;  /* 0x0000000105267890 */ /* 0x000fe2000fffe03f */
[----:B------:R-:W-:Y:S01]  /*3210*/  IMAD.U32 R0, RZ, RZ, UR39 ;  /* 0x00000027ff007e24 */ /* 0x000fe2000f8e00ff */
[----:B------:R-:W-:Y:S02]  /*3220*/  UMOV UR6, 0x400 ;  /* 0x0000040000067882 */ /* 0x000fe40000000000 */
[----:B------:R-:W-:Y:S02]  /*3230*/  UISETP.NE.AND UP0, UPT, UR38, 0x2, UPT ;  /* 0x000000022600788c */ /* 0x000fe4000bf05270 */
[----:B------:R-:W-:Y:S02]  /*3240*/  SHF.L.U32 R0, R0, 0x1f, RZ ;  /* 0x0000001f00007819 */ /* 0x000fe400000006ff */
[----:B------:R-:W-:Y:S02]  /*3250*/  USEL UR38, UR38, URZ, UP0 ;  /* 0x0000003f26267287 */ /* 0x000fe40008000000 */
[----:B0-----:R-:W-:-:S04]  /*3260*/  ULEA UR6, UR11, UR6, 0x18 ;  /* 0x000000060b067291 */ /* 0x001fc8000f8ec03f */
[----:B------:R-:W-:-:S09]  /*3270*/  ULEA UR7, UR38, UR6, 0x3 ;  /* 0x0000000626077291 */ /* 0x000fd2000f8e183f */
[----:B------:R0:W1:Y:S01]  /*3280*/  SYNCS.PHASECHK.TRANS64.TRYWAIT P1, [UR7+0x2a830], R0 ;  /* 0x02a83000ff0075a7 */ /* 0x0000620008020147 */
[----:B------:R-:W-:Y:S05]  /*3290*/  @!P0 BRA `(.L_x_16) ;  /* 0x0000000000048947 */ /* 0x000fea0003800000 */
[----:B------:R-:W-:Y:S01]  /*32a0*/  BPT.TRAP 0x1 ;  /* 0x000000040000795c */ /* 0x000fe20000300000 */
.L_x_16:
[----:B-1----:R-:W-:Y:S05]  /*32b0*/  @P1 BRA `(.L_x_17) ;  /* 0x0000000000081947 */ /* 0x002fea0003800000 */
[----:B------:R-:W1:Y:S02]  /*32c0*/  SYNCS.PHASECHK.TRANS64.TRYWAIT P1, [UR7+0x2a830], R0 ;  /* 0x02a83000ff0075a7 */ /* 0x000e640008020147 */
[----:B-1----:R-:W-:Y:S05]  /*32d0*/  @!P1 BRA `(.L_x_18) ;  /* 0x00000074002c9947 */ /* 0x002fea0003800000 */
.L_x_17:
[----:B------:R-:W-:Y:S01]  /*32e0*/  R2UR UR40, R6 ;  /* 0x00000000062872ca */ /* 0x000fe200000e0000 */
[----:B------:R-:W-:Y:S01]  /*32f0*/  UIMAD UR10, UR38, 0x900, UR60 ;  /* 0x00000900260a78a4 */ /* 0x000fe2000f8e023c */
[----:B------:R-:W-:Y:S01]  /*3300*/  R2UR UR41, R7 ;  /* 0x00000000072972ca */ /* 0x000fe200000e0000 */
[----:B------:R-:W-:Y:S01]  /*3310*/  WARPGROUP.ARRIVE ;  /* 0x00000000000079c5 */ /* 0x000fe20000000000 */
[----:B------:R-:W-:Y:S01]  /*3320*/  UMOV UR43, 0x40000040 ;  /* 0x40000040002b7882 */ /* 0x000fe20000000000 */
[----:B------:R-:W-:Y:S01]  /*3330*/  UIADD3 UR14, UR10, 0x302, URZ ;  /* 0x000003020a0e7890 */ /* 0x000fe2000fffe03f */
[-C--:B------:R-:W-:Y:S01]  /*3340*/  FMUL.FTZ R24, R24, R11.reuse ;  /* 0x0000000b18187220 */ /* 0x080fe20000410000 */
[----:B------:R-:W-:Y:S01]  /*3350*/  UMOV UR15, 0x40000040 ;  /* 0x40000040000f7882 */ /* 0x000fe20000000000 */
[----:B------:R-:W-:Y:S01]  /*3360*/  UMOV UR42, UR10 ;  /* 0x0000000a002a7c82 */ /* 0x000fe20008000000 */
[----:B------:R-:W-:Y:S01]  /*3370*/  UIADD3 UR18, UR10, 0x304, URZ ;  /* 0x000003040a127890 */ /* 0x000fe2000fffe03f */
[-C--:B------:R-:W-:Y:S01]  /*3380*/  FMUL.FTZ R25, R25, R11.reuse ;  /* 0x0000000b19197220 */ /* 0x080fe20000410000 */
[----:B------:R-:W-:Y:S01]  /*3390*/  UMOV UR19, 0x40000040 ;  /* 0x4000004000137882 */ /* 0x000fe20000000000 */
[----:B------:R-:W-:Y:S01]  /*33a0*/  UIADD3 UR22, UR10, 0x306, URZ ;  /* 0x000003060a167890 */ /* 0x000fe2000fffe03f */
[-C--:B------:R-:W-:Y:S01]  /*33b0*/  FMUL.FTZ R28, R28, R11.reuse ;  /* 0x0000000b1c1c7220 */ /* 0x080fe20000410000 */
[----:B------:R-:W-:Y:S01]  /*33c0*/  UMOV UR23, 0x40000040 ;  /* 0x4000004000177882 */ /* 0x000fe20000000000 */
[----:B------:R-:W-:Y:S01]  /*33d0*/  HGMMA.64x96x16.F32.BF16 R88, gdesc[UR40], RZ, !UPT, gsb0 ;  /* 0x01600000285879f0 */ /* 0x000fe2000c0018ff */
[----:B------:R-:W-:Y:S01]  /*33e0*/  UIADD3 UR42, UR10, 0x2, URZ ;  /* 0x000000020a2a7890 */ /* 0x000fe2000fffe03f */
[-C--:B------:R-:W-:Y:S01]  /*33f0*/  FMUL.FTZ R29, R29, R11.reuse ;  /* 0x0000000b1d1d7220 */ /* 0x080fe20000410000 */
[----:B------:R-:W-:Y:S01]  /*3400*/  UMOV UR40, UR56 ;  /* 0x0000003800287c82 */ /* 0x000fe20008000000 */
[----:B------:R-:W-:Y:S01]  /*3410*/  UMOV UR41, UR57 ;  /* 0x0000003900297c82 */ /* 0x000fe20008000000 */
[----:B------:R-:W-:Y:S01]  /*3420*/  UMOV UR43, 0x40000040 ;  /* 0x40000040002b7882 */ /* 0x000fe20000000000 */
[----:B------:R-:W-:Y:S01]  /*3430*/  UIADD3 UR26, UR10, 0x600, URZ ;  /* 0x000006000a1a7890 */ /* 0x000fe2000fffe03f */
[-C--:B------:R-:W-:Y:S01]  /*3440*/  FMUL.FTZ R32, R32, R11.reuse ;  /* 0x0000000b20207220 */ /* 0x080fe20000410000 */
[----:B------:R-:W-:Y:S01]  /*3450*/  UMOV UR27, 0x40000040 ;  /* 0x40000040001b7882 */ /* 0x000fe20000000000 */
[----:B------:R-:W-:Y:S01]  /*3460*/  UIADD3 UR30, UR10, 0x602, URZ ;  /* 0x000006020a1e7890 */ /* 0x000fe2000fffe03f */
[-C--:B------:R-:W-:Y:S01]  /*3470*/  FMUL.FTZ R33, R33, R11.reuse ;  /* 0x0000000b21217220 */ /* 0x080fe20000410000 */
[----:B------:R-:W-:Y:S01]  /*3480*/  UMOV UR31, 0x40000040 ;  /* 0x40000040001f7882 */ /* 0x000fe20000000000 */
[----:B------:R-:W-:Y:S01]  /*3490*/  UIADD3 UR34, UR10, 0x604, URZ ;  /* 0x000006040a227890 */ /* 0x000fe2000fffe03f */
[-C--:B------:R-:W-:Y:S01]  /*34a0*/  FMUL.FTZ R36, R36, R11.reuse ;  /* 0x0000000b24247220 */ /* 0x080fe20000410000 */
[----:B------:R-:W-:Y:S01]  /*34b0*/  UMOV UR35, 0x40000040 ;  /* 0x4000004000237882 */ /* 0x000fe20000000000 */
[-C--:B------:R-:W-:Y:S01]  /*34c0*/  FMUL.FTZ R37, R37, R11.reuse ;  /* 0x0000000b25257220 */ /* 0x080fe20000410000 */
        /* <DEDUP_REMOVED lines=23> */
[----:B------:R-:W-:Y:S01]  /*3640*/  FMUL.FTZ R85, R85, R11 ;  /* 0x0000000b55557220 */ /* 0x000fe20000410000 */
        /* <DEDUP_REMOVED lines=32> */
[----:B------:R-:W-:-:S02]  /*3850*/  WARPGROUP.DEPBAR.LE gsb0, 0x0 ;  /* 0x00008000000079c5 */ /* 0x000fc40000010000 */
[----:B------:R-:W-:-:S06]  /*3860*/  WARPGROUP.ARRIVE ;  /* 0x00000000000079c5 */ /* 0x000fcc0000000000 */
[----:B------:R-:W-:Y:S01]  /*3870*/  HGMMA.64x96x16.F32.BF16 R88, gdesc[UR40], R88, gsb0 ;  /* 0x01600000285879f0 */ /* 0x000fe20008001858 */
[----:B------:R-:W-:Y:S01]  /*3880*/  UIADD3 UR42, UR10, 0x4, URZ ;  /* 0x000000040a2a7890 */ /* 0x000fe2000fffe03f */
[----:B------:R-:W-:Y:S01]  /*3890*/  UMOV UR40, UR52 ;  /* 0x0000003400287c82 */ /* 0x000fe20008000000 */
[----:B------:R-:W-:Y:S01]  /*38a0*/  UMOV UR41, UR53 ;  /* 0x0000003500297c82 */ /* 0x000fe20008000000 */
[----:B------:R-:W-:Y:S01]  /*38b0*/  UMOV UR43, 0x40000040 ;  /* 0x40000040002b7882 */ /* 0x000fe20000000000 */
[----:B------:R-:W-:Y:S02]  /*38c0*/  WARPGROUP.DEPBAR.LE gsb0, 0x0 ;  /* 0x00008000000079c5 */ /* 0x000fe40000010000 */
        /* <DEDUP_REMOVED lines=44> */
.L_x_19:
[----:B------:R-:W-:Y:S01]  /*3b90*/  ULEA UR10, UR5, UR6, 0x3 ;  /* 0x00000006050a7291 */ /* 0x000fe2000f8e183f */
[----:B01----:R-:W-:-:S05]  /*3ba0*/  IMAD.U32 R0, RZ, RZ, UR4 ;  /* 0x00000004ff007e24 */ /* 0x003fca000f8e00ff */
[----:B------:R-:W-:-:S04]  /*3bb0*/  SHF.L.U32 R0, R0, 0x1f, RZ ;  /* 0x0000001f00007819 */ /* 0x000fc800000006ff */
[----:B------:R0:W1:Y:S01]  /*3bc0*/  SYNCS.PHASECHK.TRANS64.TRYWAIT P1, [UR10+0x2a850], R0 ;  /* 0x02a85000ff0075a7 */ /* 0x000062000802014a */
[----:B------:R-:W-:Y:S05]  /*3bd0*/  @!P0 BRA `(.L_x_20) ;  /* 0x0000000000048947 */ /* 0x000fea0003800000 */
[----:B------:R-:W-:Y:S01]  /*3be0*/  BPT.TRAP 0x1 ;  /* 0x000000040000795c */ /* 0x000fe20000300000 */
.L_x_20:
[----:B-1----:R-:W-:Y:S05]  /*3bf0*/  @P1 BRA `(.L_x_21) ;  /* 0x0000000000081947 */ /* 0x002fea0003800000 */
[----:B------:R-:W1:Y:S02]  /*3c00*/  SYNCS.PHASECHK.TRANS64.TRYWAIT P1, [UR10+0x2a850], R0 ;  /* 0x02a85000ff0075a7 */ /* 0x000e64000802014a */
[----:B-1----:R-:W-:Y:S05]  /*3c10*/  @!P1 BRA `(.L_x_22) ;  /* 0x0000006800f49947 */ /* 0x002fea0003800000 */
.L_x_21:
[----:B------:R-:W-:Y:S01]  /*3c20*/  UIADD3 UR6, UR6, 0x400, URZ ;  /* 0x0000040006067890 */ /* 0x000fe2000fffe03f */
[----:B------:R-:W-:Y:S01]  /*3c30*/  WARPGROUP.ARRIVE ;  /* 0x00000000000079c5 */ /* 0x000fe20000000000 */
[----:B------:R-:W-:Y:S02]  /*3c40*/  UMOV UR15, 0x40000040 ;  /* 0x40000040000f7882 */ /* 0x000fe40000000000 */
[----:B------:R-:W-:-:S04]  /*3c50*/  USHF.R.U32.HI UR6, URZ, 0x4, UR6 ;  /* 0x000000043f067899 */ /* 0x000fc80008011606 */
[----:B------:R-:W-:-:S04]  /*3c60*/  ULOP3.LUT UR6, UR6, 0x3fff, URZ, 0xc0, !UPT ;  /* 0x00003fff06067892 */ /* 0x000fc8000f8ec03f */
[----:B------:R-:W-:-:S04]  /*3c70*/  ULOP3.LUT UR4, UR6, 0x3000000, URZ, 0xfc, !UPT ;  /* 0x0300000006047892 */ /* 0x000fc8000f8efc3f */
[----:B------:R-:W-:-:S07]  /*3c80*/  UIMAD UR4, UR5, 0x600, UR4 ;  /* 0x00000600050478a4 */ /* 0x000fce000f8e0204 */
[----:B------:R-:W-:Y:S02]  /*3c90*/  UMOV UR14, UR4 ;  /* 0x00000004000e7c82 */ /* 0x000fe40008000000 */
[----:B------:R-:W-:Y:S01]  /*3ca0*/  HGMMA.64x128x16.F32.BF16 R24, R136, gdesc[UR12].tnspB, R24, gsb0 ;  /* 0x41e0000c88187df0 */ /* 0x000fe20008001818 */
[----:B------:R-:W-:Y:S01]  /*3cb0*/  UIADD3 UR14, UR4, 0x80, URZ ;  /* 0x00000080040e7890 */ /* 0x000fe2000fffe03f */
[----:B------:R-:W-:Y:S01]  /*3cc0*/  UMOV UR15, 0x40000040 ;  /* 0x40000040000f7882 */ /* 0x000fe20000000000 */
[----:B------:R-:W-:Y:S02]  /*3cd0*/  WARPGROUP.DEPBAR.LE gsb0, 0x0 ;  /* 0x00008000000079c5 */ /* 0x000fe40000010000 */
[----:B------:R-:W-:-:S07]  /*3ce0*/  WARPGROUP.ARRIVE ;  /* 0x00000000000079c5 */ /* 0x000fce0000000000 */
        /* <DEDUP_REMOVED lines=13> */
[----:B------:R-:W-:Y:S01]  /*3dc0*/  UIADD3 UR4, UR4, 0x280, URZ ;  /* 0x0000028004047890 */ /* 0x000fe2000fffe03f */
[----:B------:R-:W-:Y:S02]  /*3dd0*/  WARPGROUP.DEPBAR.LE gsb0, 0x0 ;  /* 0x00008000000079c5 */ /* 0x000fe40000010000 */
[----:B------:R-:W-:-:S06]  /*3de0*/  WARPGROUP.ARRIVE ;  /* 0x00000000000079c5 */ /* 0x000fcc0000000000 */
[----:B------:R-:W-:Y:S01]  /*3df0*/  HGMMA.64x128x16.F32.BF16 R24, R152, gdesc[UR12].tnspB, R24, gsb0 ;  /* 0x41e0000c98187df0 */ /* 0x000fe20008001818 */
[----:B------:R-:W-:Y:S01]  /*3e00*/  UMOV UR14, UR4 ;  /* 0x00000004000e7c82 */ /* 0x000fe20008000000 */
[----:B------:R-:W-:Y:S01]  /*3e10*/  UMOV UR15, 0x40000040 ;  /* 0x40000040000f7882 */ /* 0x000fe20000000000 */
[----:B------:R-:W-:Y:S02]  /*3e20*/  WARPGROUP.DEPBAR.LE gsb0, 0x0 ;  /* 0x00008000000079c5 */ /* 0x000fe40000010000 */
[----:B------:R-:W-:-:S07]  /*3e30*/  WARPGROUP.ARRIVE ;  /* 0x00000000000079c5 */ /* 0x000fce0000000000 */
[----:B------:R-:W-:Y:S03]  /*3e40*/  HGMMA.64x128x16.F32.BF16 R24, R156, gdesc[UR12].tnspB, R24, gsb0 ;  /* 0x41e0000c9c187df0 */ /* 0x000fe60008001818 */
[----:B------:R-:W-:Y:S02]  /*3e50*/  WARPGROUP.DEPBAR.LE gsb0, 0x0 ;  /* 0x00008000000079c5 */ /* 0x000fe40000010000 */
[----:B------:R-:W-:Y:S05]  /*3e60*/  @!P0 BRA `(.L_x_23) ;  /* 0x0000000000048947 */ /* 0x000fea0003800000 */
[----:B------:R-:W-:Y:S01]  /*3e70*/  BPT.TRAP 0x1 ;  /* 0x000000040000795c */ /* 0x000fe20000300000 */
.L_x_23:
[----:B01----:R-:W-:Y:S01]  /*3e80*/  FMNMX.FTZ R0, R88, R13, !PT ;  /* 0x0000000d58007209 */ /* 0x003fe20007810000 */
[----:B------:R-:W-:Y:S01]  /*3e90*/  UIADD3 UR7, UR7, 0x2a840, URZ ;  /* 0x0002a84007077890 */ /* 0x000fe2000fffe03f */
[----:B------:R-:W-:Y:S02]  /*3ea0*/  FMNMX.FTZ R14, R90, R12, !PT ;  /* 0x0000000c5a0e7209 */ /* 0x000fe40007810000 */
[----:B------:R-:W-:Y:S01]  /*3eb0*/  FMNMX.FTZ R3, R89, R0, !PT ;  /* 0x0000000059037209 */ /* 0x000fe20007810000 */
[----:B------:R-:W-:Y:S01]  /*3ec0*/  UPRMT UR7, UR11, 0x654, UR7 ;  /* 0x000006540b077896 */ /* 0x000fe20008000007 */
[----:B------:R-:W-:Y:S02]  /*3ed0*/  FMNMX.FTZ R5, R91, R14, !PT ;  /* 0x0000000e5b057209 */ /* 0x000fe40007810000 */
[----:B------:R-:W-:Y:S02]  /*3ee0*/  FMNMX.FTZ R0, R92, R3, !PT ;  /* 0x000000035c007209 */ /* 0x000fe40007810000 */
[----:B------:R-:W-:-:S02]  /*3ef0*/  FMNMX.FTZ R14, R94, R5, !PT ;  /* 0x000000055e0e7209 */ /* 0x000fc40007810000 */
[----:B------:R-:W-:Y:S02]  /*3f00*/  FMNMX.FTZ R3, R93, R0, !PT ;  /* 0x000000005d037209 */ /* 0x000fe40007810000 */
[----:B------:R-:W-:Y:S01]  /*3f10*/  FMNMX.FTZ R5, R95, R14, !PT ;  /* 0x0000000e5f057209 */ /* 0x000fe20007810000 */
[----:B------:R-:W-:Y:S01]  /*3f20*/  SYNCS.ARRIVE.TRANS64.RED.A1T0 RZ, [UR7], RZ ;  /* 0x000000ffffff79a7 */ /* 0x000fe20008100407 */
[----:B------:R-:W-:Y:S02]  /*3f30*/  FMNMX.FTZ R0, R96, R3, !PT ;  /* 0x0000000360007209 */ /* 0x000fe40007810000 */
[----:B------:R-:W-:Y:S02]  /*3f40*/  FMNMX.FTZ R14, R98, R5, !PT ;  /* 0x00000005620e7209 */ /* 0x000fe40007810000 */
[----:B------:R-:W-:Y:S02]  /*3f50*/  FMNMX.FTZ R3, R97, R0, !PT ;  /* 0x0000000061037209 */ /* 0x000fe40007810000 */
[----:B------:R-:W-:-:S02]  /*3f60*/  FMNMX.FTZ R5, R99, R14, !PT ;  /* 0x0000000e63057209 */ /* 0x000fc40007810000 */
[----:B------:R-:W-:Y:S02]  /*3f70*/  FMNMX.FTZ R0, R100, R3, !PT ;  /* 0x0000000364007209 */ /* 0x000fe40007810000 */
[----:B------:R-:W-:Y:S02]  /*3f80*/  FMNMX.FTZ R14, R102, R5, !PT ;  /* 0x00000005660e7209 */ /* 0x000fe40007810000 */
        /* <DEDUP_REMOVED lines=33> */
[----:B------:R-:W-:-:S03]  /*41a0*/  FMNMX.FTZ R14, R135, R14, !PT ;  /* 0x0000000e870e7209 */ /* 0x000fc60007810000 */
[----:B------:R-:W0:Y:S04]  /*41b0*/  SHFL.BFLY PT, R0, R9, 0x2, 0x1f ;  /* 0x0c401f0009007f89 */ /* 0x000e2800000e0000 */
[----:B------:R-:W1:Y:S01]  /*41c0*/  SHFL.BFLY PT, R3, R14, 0x2, 0x1f ;  /* 0x0c401f000e037f89 */ /* 0x000e6200000e0000 */
[----:B0-----:R-:W-:Y:S02]  /*41d0*/  FMNMX.FTZ R15, R9, R0, !PT ;  /* 0x00000000090f7209 */ /* 0x001fe40007810000 */
[----:B------:R-:W0:Y:S01]  /*41e0*/  LDC R0, c[0x0][0x988] ;  /* 0x00026200ff007b82 */ /* 0x000e220000000800 */
[----:B-1----:R-:W-:Y:S02]  /*41f0*/  FMNMX.FTZ R21, R14, R3, !PT ;  /* 0x000000030e157209 */ /* 0x002fe40007810000 */
[----:B------:R-:W1:Y:S04]  /*4200*/  SHFL.BFLY PT, R20, R15, 0x1, 0x1f ;  /* 0x0c201f000f147f89 */ /* 0x000e6800000e0000 */
[----:B------:R-:W2:Y:S01]  /*4210*/  SHFL.BFLY PT, R136, R21, 0x1, 0x1f ;  /* 0x0c201f0015887f89 */ /* 0x000ea200000e0000 */
[----:B-1----:R-:W-:-:S02]  /*4220*/  FMNMX.FTZ R3, R15, R20, !PT ;  /* 0x000000140f037209 */ /* 0x002fc40007810000 */
[----:B--2---:R-:W-:-:S03]  /*4230*/  FMNMX.FTZ R5, R21, R136, !PT ;  /* 0x0000008815057209 */ /* 0x004fc60007810000 */
[C---:B0-----:R-:W-:Y:S01]  /*4240*/  FMUL.FTZ R137, R3.reuse, R0 ;  /* 0x0000000003897220 */ /* 0x041fe20000410000 */
[----:B------:R-:W-:-:S03]  /*4250*/  FADD.FTZ R11, -R3, R13 ;  /* 0x0000000d030b7221 */ /* 0x000fc60000010100 */
[-CC-:B------:R-:W-:Y:S01]  /*4260*/  FFMA.FTZ R13, R89, R0.reuse, -R137.reuse ;  /* 0x00000000590d7223 */ /* 0x180fe20000010889 */
[-CC-:B------:R-:W-:Y:S01]  /*4270*/  FFMA.FTZ R89, R101, R0.reuse, -R137.reuse ;  /* 0x0000000065597223 */ /* 0x180fe20000010889 */
[-CC-:B------:R-:W-:Y:S01]  /*4280*/  FFMA.FTZ R101, R113, R0.reuse, -R137.reuse ;  /* 0x0000000071657223 */ /* 0x180fe20000010889 */
[-CC-:B------:R-:W-:Y:S01]  /*4290*/  FFMA.FTZ R113, R125, R0.reuse, -R137.reuse ;  /* 0x000000007d717223 */ /* 0x180fe20000010889 */
[C---:B------:R-:W-:Y:S01]  /*42a0*/  FADD.FTZ R9, -R5.reuse, R12 ;  /* 0x0000000c05097221 */ /* 0x040fe20000010100 */
[-C--:B------:R-:W-:Y:S01]  /*42b0*/  FMUL.FTZ R125, R5, R0.reuse ;  /* 0x00000000057d7220 */ /* 0x080fe20000410000 */
[-C--:B------:R-:W-:Y:S01]  /*42c0*/  FMUL.FTZ R11, R11, R0.reuse ;  /* 0x000000000b0b7220 */ /* 0x080fe20000410000 */
[-CC-:B------:R-:W-:Y:S01]  /*42d0*/  FFMA.FTZ R136, R88, R0.reuse, -R137.reuse ;  /* 0x0000000058887223 */ /* 0x180fe20000010889 */
[-C--:B------:R-:W-:Y:S01]  /*42e0*/  FMUL.FTZ R9, R9, R0.reuse ;  /* 0x0000000009097220 */ /* 0x080fe20000410000 */
[-CC-:B------:R-:W-:Y:S01]  /*42f0*/  FFMA.FTZ R15, R93, R0.reuse, -R137.reuse ;  /* 0x000000005d0f7223 */ /* 0x180fe20000010889 */
[-C--:B------:R-:W-:Y:S01]  /*4300*/  FFMA.FTZ R21, R97, R0.reuse, -R137 ;  /* 0x0000000061157223 */ /* 0x080fe20000010889 */
[-C--:B------:R-:W-:Y:S01]  /*4310*/  FFMA.FTZ R12, R90, R0.reuse, -R125 ;  /* 0x000000005a0c7223 */ /* 0x080fe2000001087d */
[-CC-:B------:R-:W-:Y:S01]  /*4320*/  FFMA.FTZ R93, R105, R0.reuse, -R137.reuse ;  /* 0x00000000695d7223 */ /* 0x180fe20000010889 */
        /* <DEDUP_REMOVED lines=15> */
[-C--:B------:R-:W-:Y:S01]  /*4420*/  FFMA.FTZ R121, R133, R0.reuse, -R137 ;  /* 0x0000000085797223 */ /* 0x080fe20000010889 */
        /* <DEDUP_REMOVED lines=17> */
[----:B------:R-:W0:Y:S01]  /*4540*/  MUFU.EX2 R136, R136 ;  /* 0x0000008800887308 */ /* 0x000e220000000800 */
[-CC-:B------:R-:W-:Y:S01]  /*4550*/  FFMA.FTZ R122, R122, R0.reuse, -R125.reuse ;  /* 0x000000007a7a7223 */ /* 0x180fe2000001087d */
[-CC-:B------:R-:W-:Y:S01]  /*4560*/  FFMA.FTZ R123, R123, R0.reuse, -R125.reuse ;  /* 0x000000007b7b7223 */ /* 0x180fe2000001087d */
[-CC-:B------:R-:W-:Y:S01]  /*4570*/  FFMA.FTZ R126, R126, R0.reuse, -R125.reuse ;  /* 0x000000007e7e7223 */ /* 0x180fe2000001087d */
[-CC-:B------:R-:W-:Y:S01]  /*4580*/  FFMA.FTZ R127, R127, R0.reuse, -R125.reuse ;  /* 0x000000007f7f7223 */ /* 0x180fe2000001087d */
[-CC-:B------:R-:W-:Y:S01]  /*4590*/  FFMA.FTZ R130, R130, R0.reuse, -R125.reuse ;  /* 0x0000000082827223 */ /* 0x180fe2000001087d */
[-CC-:B------:R-:W-:Y:S01]  /*45a0*/  FFMA.FTZ R131, R131, R0.reuse, -R125.reuse ;  /* 0x0000000083837223 */ /* 0x180fe2000001087d */
[-CC-:B------:R-:W-:Y:S01]  /*45b0*/  FFMA.FTZ R134, R134, R0.reuse, -R125.reuse ;  /* 0x0000000086867223 */ /* 0x180fe2000001087d */
[----:B------:R-:W1:Y:S01]  /*45c0*/  MUFU.EX2 R12, R12 ;  /* 0x0000000c000c7308 */ /* 0x000e620000000800 */
[----:B------:R-:W-:-:S07]  /*45d0*/  FFMA.FTZ R125, R135, R0, -R125 ;  /* 0x00000000877d7223 */ /* 0x000fce000001087d */
[----:B------:R-:W2:Y:S01]  /*45e0*/  MUFU.EX2 R13, R13 ;  /* 0x0000000d000d7308 */ /* 0x000ea20000000800 */
[----:B0-----:R-:W-:-:S07]  /*45f0*/  FFMA.FTZ R8, R11, R8, R136 ;  /* 0x000000080b087223 */ /* 0x001fce0000010088 */
[----:B------:R-:W0:Y:S01]  /*4600*/  MUFU.EX2 R137, R137 ;  /* 0x0000008900897308 */ /* 0x000e220000000800 */
[----:B-1----:R-:W-:-:S07]  /*4610*/  FFMA.FTZ R4, R9, R4, R12 ;  /* 0x0000000409047223 */ /* 0x002fce000001000c */
[----:B------:R-:W1:Y:S01]  /*4620*/  MUFU.EX2 R138, R138 ;  /* 0x0000008a008a7308 */ /* 0x000e620000000800 */
[----:B--2---:R-:W-:-:S07]  /*4630*/  FADD.FTZ R91, R13, R8 ;  /* 0x000000080d5b7221 */ /* 0x004fce0000010000 */
[----:B------:R-:W2:Y:S01]  /*4640*/  MUFU.EX2 R139, R139 ;  /* 0x0000008b008b7308 */ /* 0x000ea20000000800 */
[----:B0-----:R-:W-:-:S07]  /*4650*/  FADD.FTZ R4, R137, R4 ;  /* 0x0000000489047221 */ /* 0x001fce0000010000 */
[----:B------:R-:W0:Y:S01]  /*4660*/  MUFU.EX2 R15, R15 ;  /* 0x0000000f000f7308 */ /* 0x000e220000000800 */
[----:B-1----:R-:W-:-:S07]  /*4670*/  FADD.FTZ R8, R138, R91 ;  /* 0x0000005b8a087221 */ /* 0x002fce0000010000 */
        /* <DEDUP_REMOVED lines=81> */
[----:B0-----:R-:W-:Y:S01]  /*4b90*/  FADD.FTZ R4, R159, R4 ;  /* 0x000000049f047221 */ /* 0x001fe20000010000 */
[----:B-1----:R-:W-:-:S03]  /*4ba0*/  FADD.FTZ R8, R121, R8 ;  /* 0x0000000879087221 */ /* 0x002fc60000010000 */
[----:B--2---:R-:W-:Y:S01]  /*4bb0*/  FADD.FTZ R4, R125, R4 ;  /* 0x000000047d047221 */ /* 0x004fe20000010000 */
[----:B------:R-:W-:Y:S06]  /*4bc0*/  @!P0 BRA `(.L_x_24) ;  /* 0x0000000000048947 */ /* 0x000fec0003800000 */
[----:B------:R-:W-:Y:S01]  /*4bd0*/  BPT.TRAP 0x1 ;  /* 0x000000040000795c */ /* 0x000fe20000300000 */
.L_x_24:
[----:B------:R-:W-:Y:S01]  /*4be0*/  UIADD3 UR10, UR10, 0x2a860, URZ ;  /* 0x0002a8600a0a7890 */ /* 0x000fe2000fffe03f */
[C---:B------:R-:W-:Y:S01]  /*4bf0*/  ISETP.GT.AND P1, PT, R10.reuse, RZ, PT ;  /* 0x000000ff0a00720c */ /* 0x040fe20003f24270 */
[----:B------:R-:W-:Y:S01]  /*4c00*/  UMOV UR4, UR39 ;  /* 0x0000002700047c82 */ /* 0x000fe20008000000 */
[----:B------:R-:W-:Y:S01]  /*4c10*/  UMOV UR5, UR38 ;  /* 0x0000002600057c82 */ /* 0x000fe20008000000 */
[----:B------:R-:W-:Y:S01]  /*4c20*/  UPRMT UR10, UR11, 0x654, UR10 ;  /* 0x000006540b0a7896 */ /* 0x000fe2000800000a */
[----:B------:R-:W-:Y:S01]  /*4c30*/  F2FP.BF16.F32.PACK_AB R136, R13, R136 ;  /* 0x000000880d88723e */ /* 0x000fe200000010ff */
[----:B------:R-:W-:Y:S01]  /*4c40*/  VIADD R10, R10, 0xffffffff ;  /* 0xffffffff0a0a7836 */ /* 0x000fe20000000000 */
[----:B------:R-:W-:Y:S01]  /*4c50*/  F2FP.BF16.F32.PACK_AB R137, R137, R12 ;  /* 0x0000000c8989723e */ /* 0x000fe200000010ff */
[----:B------:R-:W-:Y:S01]  /*4c60*/  IMAD.MOV.U32 R13, RZ, RZ, R3 ;  /* 0x000000ffff0d7224 */ /* 0x000fe200078e0003 */
[----:B------:R-:W-:Y:S02]  /*4c70*/  F2FP.BF16.F32.PACK_AB R138, R15, R138 ;  /* 0x0000008a0f8a723e */ /* 0x000fe400000010ff */
[----:B------:R-:W-:-:S02]  /*4c80*/  F2FP.BF16.F32.PACK_AB R139, R95, R139 ;  /* 0x0000008b5f8b723e */ /* 0x000fc400000010ff */
[----:B------:R-:W-:Y:S01]  /*4c90*/  SYNCS.ARRIVE.TRANS64.RED.A1T0 RZ, [UR10], RZ ;  /* 0x000000ffffff79a7 */ /* 0x000fe2000810040a */
[----:B------:R-:W-:Y:S02]  /*4ca0*/  F2FP.BF16.F32.PACK_AB R140, R21, R140 ;  /* 0x0000008c158c723e */ /* 0x000fe400000010ff */
[----:B------:R-:W-:Y:S02]  /*4cb0*/  F2FP.BF16.F32.PACK_AB R141, R99, R141 ;  /* 0x0000008d638d723e */ /* 0x000fe400000010ff */
[----:B------:R-:W-:Y:S02]  /*4cc0*/  F2FP.BF16.F32.PACK_AB R142, R89, R142 ;  /* 0x0000008e598e723e */ /* 0x000fe400000010ff */
[----:B------:R-:W-:Y:S02]  /*4cd0*/  F2FP.BF16.F32.PACK_AB R143, R103, R143 ;  /* 0x0000008f678f723e */ /* 0x000fe400000010ff */
[----:B------:R-:W-:Y:S02]  /*4ce0*/  F2FP.BF16.F32.PACK_AB R144, R93, R144 ;  /* 0x000000905d90723e */ /* 0x000fe400000010ff */
[----:B------:R-:W-:-:S02]  /*4cf0*/  F2FP.BF16.F32.PACK_AB R145, R107, R145 ;  /* 0x000000916b91723e */ /* 0x000fc400000010ff */
        /* <DEDUP_REMOVED lines=14> */
[----:B------:R-:W-:Y:S01]  /*4de0*/  MOV R12, R5 ;  /* 0x00000005000c7202 */ /* 0x000fe20000000f00 */
[----:B------:R-:W-:Y:S06]  /*4df0*/  @P1 BRA `(.L_x_25) ;  /* 0xffffffe000e81947 */ /* 0x000fec000383ffff */
.L_x_14:
[----:B------:R-:W-:Y:S06]  /*4e00*/  BAR.ARV 0x8, 0x180 ;  /* 0x0206000000007b1d */ /* 0x000fec0000002000 */
        /* <DEDUP_REMOVED lines=64> */
[----:B------:R-:W-:Y:S06]  /*5210*/  @!P0 BRA `(.L_x_26) ;  /* 0x0000000000048947 */ /* 0x000fec0003800000 */
[----:B------:R-:W-:Y:S01]  /*5220*/  BPT.TRAP 0x1 ;  /* 0x000000040000795c */ /* 0x000fe20000300000 */
.L_x_26:
[----:B------:R-:W0:Y:S01]  /*5230*/  S2UR UR13, SR_CgaCtaId ;  /* 0x00000000000d79c3 */ /* 0x000e220000008800 */
[----:B------:R-:W-:Y:S01]  /*5240*/  UMOV UR4, 0x400 ;  /* 0x0000040000047882 */ /* 0x000fe20000000000 */
[----:B------:R-:W-:-:S05]  /*5250*/  IMAD.U32 R6, RZ, RZ, UR39 ;  /* 0x00000027ff067e24 */ /* 0x000fca000f8e00ff */
[----:B------:R-:W-:Y:S01]  /*5260*/  SHF.L.U32 R6, R6, 0x1f, RZ ;  /* 0x0000001f06067819 */ /* 0x000fe200000006ff */
[----:B0-----:R-:W-:-:S04]  /*5270*/  ULEA UR4, UR13, UR4, 0x18 ;  /* 0x000000040d047291 */ /* 0x001fc8000f8ec03f */
[----:B------:R-:W-:-:S09]  /*5280*/  ULEA UR10, UR38, UR4, 0x3 ;  /* 0x00000004260a7291 */ /* 0x000fd2000f8e183f */
[----:B------:R0:W1:Y:S01]  /*5290*/  SYNCS.PHASECHK.TRANS64.TRYWAIT P1, [UR10+0x2a850], R6 ;  /* 0x02a85006ff0075a7 */ /* 0x000062000802014a */
[----:B------:R-:W-:Y:S05]  /*52a0*/  @!P0 BRA `(.L_x_27) ;  /* 0x0000000000048947 */ /* 0x000fea0003800000 */
[----:B------:R-:W-:Y:S01]  /*52b0*/  BPT.TRAP 0x1 ;  /* 0x000000040000795c */ /* 0x000fe20000300000 */
.L_x_27:
[----:B-1----:R-:W-:Y:S05]  /*52c0*/  @P1 BRA `(.L_x_28) ;  /* 0x0000000000081947 */ /* 0x002fea0003800000 */
[----:B------:R-:W1:Y:S02]  /*52d0*/  SYNCS.PHASECHK.TRANS64.TRYWAIT P1, [UR10+0x2a850], R6 ;  /* 0x02a85006ff0075a7 */ /* 0x000e64000802014a */
[----:B-1----:R-:W-:Y:S05]  /*52e0*/  @!P1 BRA `(.L_x_29) ;  /* 0x0000005400589947 */ /* 0x002fea0003800000 */
.L_x_28:
[----:B------:R-:W-:Y:S01]  /*52f0*/  UIADD3 UR5, UR4, 0x400, URZ ;  /* 0x0000040004057890 */ /* 0x000fe2000fffe03f */
[----:B------:R-:W-:Y:S01]  /*5300*/  WARPGROUP.ARRIVE ;  /* 0x00000000000079c5 */ /* 0x000fe20000000000 */
[----:B------:R-:W-:Y:S01]  /*5310*/  UMOV UR7, 0x40000040 ;  /* 0x4000004000077882 */ /* 0x000fe20000000000 */
[----:B------:R-:W-:Y:S01]  /*5320*/  UMOV UR15, 0x40000040 ;  /* 0x40000040000f7882 */ /* 0x000fe20000000000 */
[----:B------:R-:W-:Y:S01]  /*5330*/  USHF.R.U32.HI UR5, URZ, 0x4, UR5 ;  /* 0x000000043f057899 */ /* 0x000fe20008011605 */
[----:B-1----:R-:W1:Y:S01]  /*5340*/  SHFL.BFLY PT, R7, R8, 0x2, 0x1f ;  /* 0x0c401f0008077f89 */ /* 0x002e6200000e0000 */
[----:B------:R-:W-:Y:S02]  /*5350*/  IMAD.MOV.U32 R89, RZ, RZ, -0x800000 ;  /* 0xff800000ff597424 */ /* 0x000fe400078e00ff */
[----:B------:R-:W-:Y:S01]  /*5360*/  ULOP3.LUT UR5, UR5, 0x3fff, URZ, 0xc0, !UPT ;  /* 0x00003fff05057892 */ /* 0x000fe2000f8ec03f */
[----:B------:R-:W2:Y:S01]  /*5370*/  SHFL.BFLY PT, R9, R4, 0x2, 0x1f ;  /* 0x0c401f0004097f89 */ /* 0x000ea200000e0000 */
[----:B------:R-:W-:-:S02]  /*5380*/  IMAD.MOV.U32 R88, RZ, RZ, -0x800000 ;  /* 0xff800000ff587424 */ /* 0x000fc400078e00ff */
[----:B------:R-:W-:-:S04]  /*5390*/  ULOP3.LUT UR5, UR5, 0x3000000, URZ, 0xfc, !UPT ;  /* 0x0300000005057892 */ /* 0x000fc8000f8efc3f */
[----:B------:R-:W-:-:S04]  /*53a0*/  UIMAD UR6, UR38, 0x600, UR5 ;  /* 0x00000600260678a4 */ /* 0x000fc8000f8e0205 */
[----:B------:R-:W-:-:S05]  /*53b0*/  UIADD3 UR8, UR6, 0x80, URZ ;  /* 0x0000008006087890 */ /* 0x000fca000fffe03f */
[----:B------:R-:W-:Y:S01]  /*53c0*/  HGMMA.64x128x16.F32.BF16 R24, R136, gdesc[UR4].tnspB, R24, gsb0 ;  /* 0x41e0000488187df0 */ /* 0x000fe20008001818 */
[----:B------:R-:W-:Y:S01]  /*53d0*/  UMOV UR7, 0x40000040 ;  /* 0x4000004000077882 */ /* 0x000fe20000000000 */
[----:B------:R-:W-:Y:S01]  /*53e0*/  UMOV UR14, UR8 ;  /* 0x00000008000e7c82 */ /* 0x000fe20008000000 */
[----:B------:R-:W-:Y:S01]  /*53f0*/  UIADD3 UR8, UR6, 0x100, URZ ;  /* 0x0000010006087890 */ /* 0x000fe2000fffe03f */
[----:B-1----:R-:W-:Y:S01]  /*5400*/  FADD.FTZ R7, R7, R8 ;  /* 0x0000000807077221 */ /* 0x002fe20000010000 */
[----:B--2---:R-:W-:-:S04]  /*5410*/  FADD.FTZ R9, R9, R4 ;  /* 0x0000000409097221 */ /* 0x004fc80000010000 */
[----:B0-----:R-:W0:Y:S01]  /*5420*/  SHFL.BFLY PT, R6, R7, 0x1, 0x1f ;  /* 0x0c201f0007067f89 */ /* 0x001e2200000e0000 */
[----:B------:R-:W-:-:S03]  /*5430*/  IMAD.MOV.U32 R4, RZ, RZ, RZ ;  /* 0x000000ffff047224 */ /* 0x000fc600078e00ff */
[----:B------:R-:W1:Y:S01]  /*5440*/  SHFL.BFLY PT, R10, R9, 0x1, 0x1f ;  /* 0x0c201f00090a7f89 */ /* 0x000e6200000e0000 */
[----:B0-----:R-:W-:Y:S01]  /*5450*/  FADD.FTZ R12, R7, R6 ;  /* 0x00000006070c7221 */ /* 0x001fe20000010000 */
[----:B-1----:R-:W-:-:S04]  /*5460*/  FADD.FTZ R13, R9, R10 ;  /* 0x0000000a090d7221 */ /* 0x002fc80000010000 */
[----:B------:R-:W-:Y:S02]  /*5470*/  FSETP.NE.FTZ.AND P1, PT, R12, RZ, PT ;  /* 0x000000ff0c00720b */ /* 0x000fe40003f35000 */
[----:B------:R-:W-:Y:S02]  /*5480*/  MOV R10, RZ ;  /* 0x000000ff000a7202 */ /* 0x000fe40000000f00 */
[----:B------:R-:W-:-:S09]  /*5490*/  FSETP.NE.FTZ.AND P2, PT, R13, RZ, PT ;  /* 0x000000ff0d00720b */ /* 0x000fd20003f55000 */
[----:B------:R-:W0:Y:S01]  /*54a0*/  @P1 MUFU.LG2 R8, R12 ;  /* 0x0000000c00081308 */ /* 0x000e220000000c00 */
[----:B------:R-:W-:-:S03]  /*54b0*/  @P1 FMUL.FTZ R6, R0, 0.69314718246459960938 ;  /* 0x3f31721800061820 */ /* 0x000fc60000410000 */
[----:B------:R-:W-:-:S04]  /*54c0*/  @P2 FMUL.FTZ R9, R0, 0.69314718246459960938 ;  /* 0x3f31721800092820 */ /* 0x000fc80000410000 */
[----:B------:R-:W1:Y:S08]  /*54d0*/  @P2 MUFU.LG2 R11, R13 ;  /* 0x0000000d000b2308 */ /* 0x000e700000000c00 */
[----:B------:R2:W3:Y:S01]  /*54e0*/  @P1 MUFU.RCP R4, R12 ;  /* 0x0000000c00041308 */ /* 0x0004e20000001000 */
[----:B0-----:R-:W-:-:S04]  /*54f0*/  @P1 FMUL.FTZ R7, R8, 0.69314718246459960938 ;  /* 0x3f31721808071820 */ /* 0x001fc80000410000 */
[----:B------:R-:W-:-:S03]  /*5500*/  @P1 FFMA.FTZ R89, R6, R3, R7 ;  /* 0x0000000306591223 */ /* 0x000fc60000010007 */
[----:B------:R2:W0:Y:S01]  /*5510*/  @P2 MUFU.RCP R10, R13 ;  /* 0x0000000d000a2308 */ /* 0x0004220000001000 */
[----:B-1----:R-:W-:-:S04]  /*5520*/  @P2 FMUL.FTZ R0, R11, 0.69314718246459960938 ;  /* 0x3f3172180b002820 */ /* 0x002fc80000410000 */
[----:B------:R-:W-:Y:S01]  /*5530*/  @P2 FFMA.FTZ R88, R9, R5, R0 ;  /* 0x0000000509582223 */ /* 0x000fe20000010000 */
[----:B------:R-:W-:Y:S02]  /*5540*/  WARPGROUP.DEPBAR.LE gsb0, 0x0 ;  /* 0x00008000000079c5 */ /* 0x000fe40000010000 */
[----:B------:R-:W-:-:S06]  /*5550*/  WARPGROUP.ARRIVE ;  /* 0x00000000000079c5 */ /* 0x000fcc0000000000 */
[----:B------:R-:W-:Y:S01]  /*5560*/  HGMMA.64x128x16.F32.BF16 R24, R140, gdesc[UR12].tnspB, R24, gsb0 ;  /* 0x41e0000c8c187df0 */ /* 0x000fe20008001818 */
[----:B------:R-:W-:Y:S01]  /*5570*/  UMOV UR14, UR8 ;  /* 0x00000008000e7c82 */ /* 0x000fe20008000000 */
[----:B------:R-:W-:Y:S01]  /*5580*/  UMOV UR15, 0x40000040 ;  /* 0x40000040000f7882 */ /* 0x000fe20000000000 */
[----:B------:R-:W-:Y:S01]  /*5590*/  UIADD3 UR8, UR6, 0x180, URZ ;  /* 0x0000018006087890 */ /* 0x000fe2000fffe03f */
[----:B------:R-:W-:Y:S02]  /*55a0*/  WARPGROUP.DEPBAR.LE gsb0, 0x0 ;  /* 0x00008000000079c5 */ /* 0x000fe40000010000 */
[----:B------:R-:W-:-:S06]  /*55b0*/  WARPGROUP.ARRIVE ;  /* 0x00000000000079c5 */ /* 0x000fcc0000000000 */
[----:B------:R-:W-:Y:S01]  /*55c0*/  HGMMA.64x128x16.F32.BF16 R24, R144, gdesc[UR12].tnspB, R24, gsb0 ;  /* 0x41e0000c90187df0 */ /* 0x000fe20008001818 */
[----:B------:R-:W-:Y:S01]  /*55d0*/  UMOV UR14, UR8 ;  /* 0x00000008000e7c82 */ /* 0x000fe20008000000 */
[----:B------:R-:W-:Y:S01]  /*55e0*/  UMOV UR15, 0x40000040 ;  /* 0x40000040000f7882 */ /* 0x000fe20000000000 */
[----:B------:R-:W-:Y:S02]  /*55f0*/  UIADD3 UR8, UR6, 0x200, URZ ;  /* 0x0000020006087890 */ /* 0x000fe4000fffe03f */
        /* <DEDUP_REMOVED lines=10> */
[----:B------:R-:W-:-:S07]  /*56a0*/  WARPGROUP.ARRIVE ;  /* 0x00000000000079c5 */ /* 0x000fce0000000000 */
[----:B------:R-:W-:Y:S03]  /*56b0*/  HGMMA.64x128x16.F32.BF16 R24, R156, gdesc[UR4].tnspB, R24, gsb0 ;  /* 0x41e000049c187df0 */ /* 0x000fe60008001818 */
[----:B------:R-:W-:Y:S02]  /*56c0*/  WARPGROUP.DEPBAR.LE gsb0, 0x0 ;  /* 0x00008000000079c5 */ /* 0x000fe40000010000 */
[----:B0-23--:R-:W-:Y:S05]  /*56d0*/  @!P0 BRA `(.L_x_30) ;  /* 0x0000000000048947 */ /* 0x00dfea0003800000 */
[----:B------:R-:W-:Y:S01]  /*56e0*/  BPT.TRAP 0x1 ;  /* 0x000000040000795c */ /* 0x000fe20000300000 */
.L_x_30:
[----:B------:R-:W0:Y:S01]  /*56f0*/  S2UR UR5, SR_SWINHI ;  /* 0x00000000000579c3 */ /* 0x000e220000002f00 */
        /* <DEDUP_REMOVED lines=23> */
[----:B------:R-:W-:Y:S01]  /*5870*/  UMOV UR6, UR4 ;  /* 0x0000000400067c82 */ /* 0x000fe20008000000 */
[----:B0-----:R-:W-:Y:S01]  /*5880*/  UMOV UR7, UR5 ;  /* 0x0000000500077c82 */ /* 0x001fe20008000000 */
[----:B------:R-:W-:Y:S01]  /*5890*/  FMUL.FTZ R68, R68, R4 ;  /* 0x0000000444447220 */ /* 0x000fe20000410000 */
[----:B------:R-:W-:Y:S01]  /*58a0*/  MOV R37, UR7 ;  /* 0x0000000700257c02 */ /* 0x000fe20008000f00 */
[----:B------:R-:W-:-:S02]  /*58b0*/  IMAD.U32 R36, RZ, RZ, UR6 ;  /* 0x00000006ff247e24 */ /* 0x000fc4000f8e00ff */
        /* <DEDUP_REMOVED lines=8> */
[----:B------:R-:W-:-:S04]  /*5940*/  IMAD.WIDE R4, R165, 0x2, R36 ;  /* 0x00000002a5047825 */ /* 0x000fc800078e0224 */
[-C--:B------:R-:W-:Y:S01]  /*5950*/  FMUL.FTZ R104, R27, R10.reuse ;  /* 0x0000000a1b687220 */ /* 0x080fe20000410000 */
[-C--:B------:R-:W-:Y:S01]  /*5960*/  FMUL.FTZ R105, R38, R10.reuse ;  /* 0x0000000a26697220 */ /* 0x080fe20000410000 */
[----:B------:R-:W-:Y:S01]  /*5970*/  R2UR UR15, R161 ;  /* 0x00000000a10f72ca */ /* 0x000fe200000e0000 */
[----:B------:R-:W-:Y:S01]  /*5980*/  UIADD3 UR5, -UR61, URZ, URZ ;  /* 0x0000003f3d057290 */ /* 0x000fe2000fffe13f */
[C---:B------:R-:W-:Y:S01]  /*5990*/  IADD3 R27, P3, R4.reuse, 0x4000, RZ ;  /* 0x00004000041b7810 */ /* 0x040fe20007f7e0ff */
[----:B------:R-:W-:Y:S01]  /*59a0*/  ULDC UR11, c[0x0][0xc44] ;  /* 0x00031100000b7ab9 */ /* 0x000fe20000000800 */
[----:B------:R-:W-:Y:S01]  /*59b0*/  IADD3 R29, P2, R4, 0x4020, RZ ;  /* 0x00004020041d7810 */ /* 0x000fe20007f5e0ff */
[-C--:B------:R-:W-:Y:S01]  /*59c0*/  FMUL.FTZ R106, R31, R10.reuse ;  /* 0x0000000a1f6a7220 */ /* 0x080fe20000410000 */
[----:B------:R-:W-:Y:S01]  /*59d0*/  LOP3.LUT R0, R27, 0x380, RZ, 0xc0, !PT ;  /* 0x000003801b007812 */ /* 0x000fe200078ec0ff */
[----:B------:R-:W-:Y:S01]  /*59e0*/  ULDC.64 UR8, c[0x0][0xb90] ;  /* 0x0002e40000087ab9 */ /* 0x000fe20000000a00 */
[----:B------:R-:W-:Y:S01]  /*59f0*/  LOP3.LUT R8, R29, 0x380, RZ, 0xc0, !PT ;  /* 0x000003801d087812 */ /* 0x000fe200078ec0ff */
[----:B------:R-:W-:Y:S01]  /*5a00*/  FMUL.FTZ R98, R43, R10 ;  /* 0x0000000a2b627220 */ /* 0x000fe20000410000 */
[----:B------:R-:W-:Y:S01]  /*5a10*/  SHF.R.U64 R0, R0, 0x3, RZ ;  /* 0x0000000300007819 */ /* 0x000fe200000012ff */
[----:B------:R-:W-:Y:S01]  /*5a20*/  IMAD R9, R22, 0x40, R2 ;  /* 0x0000004016097824 */ /* 0x000fe200078e0202 */
[----:B------:R-:W-:Y:S01]  /*5a30*/  IADD3 R31, P1, R4, 0x4040, RZ ;  /* 0x00004040041f7810 */ /* 0x000fe20007f3e0ff */
[----:B------:R-:W-:Y:S01]  /*5a40*/  UIMAD UR11, UR11, UR5, UR15 ;  /* 0x000000050b0b72a4 */ /* 0x000fe2000f8e020f */
[----:B------:R-:W-:Y:S01]  /*5a50*/  LOP3.LUT R38, R0, R27, RZ, 0x3c, !PT ;  /* 0x0000001b00267212 */ /* 0x000fe200078e3cff */
[----:B------:R-:W0:Y:S01]  /*5a60*/  LDC R100, c[0x0][0xc38] ;  /* 0x00030e00ff647b82 */ /* 0x000e220000000800 */
[----:B------:R-:W-:Y:S01]  /*5a70*/  SHF.R.U64 R8, R8, 0x3, RZ ;  /* 0x0000000308087819 */ /* 0x000fe200000012ff */
[----:B------:R-:W-:Y:S01]  /*5a80*/  USHF.R.S32.HI UR12, URZ, 0x1f, UR11 ;  /* 0x0000001f3f0c7899 */ /* 0x000fe2000801140b */
[----:B------:R-:W-:Y:S01]  /*5a90*/  IADD3 R13, P6, R4, 0x20, RZ ;  /* 0x00000020040d7810 */ /* 0x000fe20007fde0ff */
[----:B------:R-:W-:Y:S01]  /*5aa0*/  IMAD.X R43, RZ, RZ, R5, P1 ;  /* 0x000000ffff2b7224 */ /* 0x000fe200008e0605 */
[----:B------:R-:W-:Y:S01]  /*5ab0*/  LOP3.LUT R40, R8, R29, RZ, 0x3c, !PT ;  /* 0x0000001d08287212 */ /* 0x000fe200078e3cff */
[----:B------:R-:W-:Y:S01]  /*5ac0*/  UIMAD UR5, UR12, UR8, URZ ;  /* 0x000000080c0572a4 */ /* 0x000fe2000f8e023f */
[----:B------:R-:W-:Y:S01]  /*5ad0*/  LOP3.LUT R8, R13, 0x380, RZ, 0xc0, !PT ;  /* 0x000003800d087812 */ /* 0x000fe200078ec0ff */
[----:B------:R-:W1:Y:S01]  /*5ae0*/  LDC R0, c[0x0][0xbe8] ;  /* 0x0002fa00ff007b82 */ /* 0x000e620000000800 */
[----:B------:R-:W-:Y:S01]  /*5af0*/  UIMAD.WIDE.U32 UR6, UR11, UR8, URZ ;  /* 0x000000080b0672a5 */ /* 0x000fe2000f8e003f */
[----:B------:R-:W-:Y:S01]  /*5b00*/  IMAD.WIDE R36, R9, 0x2, R36 ;  /* 0x0000000209247825 */ /* 0x000fe200078e0224 */
[----:B------:R-:W-:Y:S01]  /*5b10*/  UIMAD UR5, UR11, UR9, UR5 ;  /* 0x000000090b0572a4 */ /* 0x000fe2000f8e0205 */
[----:B------:R-:W-:-:S02]  /*5b20*/  SHF.R.U64 R8, R8, 0x3, RZ ;  /* 0x0000000308087819 */ /* 0x000fc400000012ff */
[-C--:B------:R-:W-:Y:S01]  /*5b30*/  FMUL.FTZ R108, R35, R10.reuse ;  /* 0x0000000a236c7220 */ /* 0x080fe20000410000 */
[--C-:B------:R-:W-:Y:S01]  /*5b40*/  IMAD.X R15, RZ, RZ, R5.reuse, P6 ;  /* 0x000000ffff0f7224 */ /* 0x100fe200030e0605 */
[----:B------:R-:W-:Y:S01]  /*5b50*/  UIADD3 UR5, UR7, UR5, URZ ;  /* 0x0000000507057290 */ /* 0x000fe2000fffe03f */
[----:B------:R-:W-:Y:S01]  /*5b60*/  LOP3.LUT R14, R8, R13, RZ, 0x3c, !PT ;  /* 0x0000000d080e7212 */ /* 0x000fe200078e3cff */
[----:B------:R-:W-:Y:S01]  /*5b70*/  IMAD.U32 R13, RZ, RZ, UR7 ;  /* 0x00000007ff0d7e24 */ /* 0x000fe2000f8e00ff */
[----:B------:R-:W-:Y:S01]  /*5b80*/  IADD3 R35, P6, R36, 0x1000, RZ ;  /* 0x0000100024237810 */ /* 0x000fe20007fde0ff */
[-C--:B------:R-:W-:Y:S01]  /*5b90*/  FMUL.FTZ R111, R34, R10.reuse ;  /* 0x0000000a226f7220 */ /* 0x080fe20000410000 */
[----:B------:R-:W-:Y:S01]  /*5ba0*/  R2UR UR14, R160 ;  /* 0x00000000a00e72ca */ /* 0x000fe200000e0000 */
[----:B------:R-:W-:Y:S01]  /*5bb0*/  IMAD.U32 R13, RZ, RZ, UR5 ;  /* 0x00000005ff0d7e24 */ /* 0x000fe2000f8e00ff */
[----:B------:R-:W-:Y:S01]  /*5bc0*/  UIADD3 UR5, UR10, 0x2a860, URZ ;  /* 0x0002a8600a057890 */ /* 0x000fe2000fffe03f */
[C---:B------:R-:W-:Y:S01]  /*5bd0*/  IADD3 R45, P0, R4.reuse, 0x4060, RZ ;  /* 0x00004060042d7810 */ /* 0x040fe20007f1e0ff */
[----:B------:R-:W-:Y:S01]  /*5be0*/  IMAD R103, RZ, RZ, -UR15 ;  /* 0x8000000fff677e24 */ /* 0x000fe2000f8e02ff */
[----:B------:R-:W-:Y:S01]  /*5bf0*/  LOP3.LUT R34, R35, 0x380, RZ, 0xc0, !PT ;  /* 0x0000038023227812 */ /* 0x000fe200078ec0ff */
[----:B------:R-:W-:Y:S01]  /*5c00*/  UPRMT UR5, UR13, 0x654, UR5 ;  /* 0x000006540d057896 */ /* 0x000fe20008000005 */
[----:B------:R-:W-:Y:S01]  /*5c10*/  LOP3.LUT R9, R4, 0x380, RZ, 0xc0, !PT ;  /* 0x0000038004097812 */ /* 0x000fe200078ec0ff */
[-C--:B------:R-:W-:Y:S01]  /*5c20*/  FMUL.FTZ R109, R30, R10.reuse ;  /* 0x0000000a1e6d7220 */ /* 0x080fe20000410000 */
[----:B------:R-:W-:Y:S01]  /*5c30*/  LOP3.LUT R44, R45, 0x380, RZ, 0xc0, !PT ;  /* 0x000003802d2c7812 */ /* 0x000fe200078ec0ff */
[-C--:B------:R-:W-:Y:S01]  /*5c40*/  FMUL.FTZ R102, R39, R10.reuse ;  /* 0x0000000a27667220 */ /* 0x080fe20000410000 */
[----:B------:R-:W-:Y:S01]  /*5c50*/  SHF.R.U64 R34, R34, 0x3, RZ ;  /* 0x0000000322227819 */ /* 0x000fe200000012ff */
[--C-:B------:R-:W-:Y:S01]  /*5c60*/  IMAD.X R39, RZ, RZ, R5.reuse, P3 ;  /* 0x000000ffff277224 */ /* 0x100fe200018e0605 */
[----:B-1----:R-:W-:Y:S01]  /*5c70*/  ISETP.NE.AND P1, PT, R0, 0x1, PT ;  /* 0x000000010000780c */ /* 0x002fe20003f25270 */
[----:B0-----:R-:W-:Y:S01]  /*5c80*/  IMAD R103, R100, R103, UR14 ;  /* 0x0000000e64677e24 */ /* 0x001fe2000f8e0267 */
[----:B------:R-:W-:Y:S01]  /*5c90*/  SHF.R.U64 R9, R9, 0x3, RZ ;  /* 0x0000000309097819 */ /* 0x000fe200000012ff */
[----:B------:R-:W-:Y:S01]  /*5ca0*/  SYNCS.ARRIVE.TRANS64.RED.A1T0 RZ, [UR5], RZ ;  /* 0x000000ffffff79a7 */ /* 0x000fe20008100405 */
[----:B------:R-:W-:Y:S01]  /*5cb0*/  SHF.R.U64 R44, R44, 0x3, RZ ;  /* 0x000000032c2c7819 */ /* 0x000fe200000012ff */
[-C--:B------:R-:W-:Y:S01]  /*5cc0*/  FMUL.FTZ R107, R26, R10.reuse ;  /* 0x0000000a1a6b7220 */ /* 0x080fe20000410000 */
[----:B------:R-:W-:Y:S01]  /*5cd0*/  IADD3 R25, P4, R4, 0x60, RZ ;  /* 0x0000006004197810 */ /* 0x000fe20007f9e0ff */
[-C--:B------:R-:W-:Y:S01]  /*5ce0*/  FMUL.FTZ R99, R42, R10.reuse ;  /* 0x0000000a2a637220 */ /* 0x080fe20000410000 */
[----:B------:R-:W-:Y:S01]  /*5cf0*/  IADD3 R21, P5, R4, 0x40, RZ ;  /* 0x0000004004157810 */ /* 0x000fe20007fbe0ff */
[----:B------:R-:W-:Y:S01]  /*5d00*/  FMUL.FTZ R47, R47, R10 ;  /* 0x0000000a2f2f7220 */ /* 0x000fe20000410000 */
[----:B------:R-:W-:Y:S01]  /*5d10*/  LOP3.LUT R34, R34, R35, RZ, 0x3c, !PT ;  /* 0x0000002322227212 */ /* 0x000fe200078e3cff */
[--C-:B------:R-:W-:Y:S01]  /*5d20*/  IMAD.X R11, RZ, RZ, R5.reuse, P4 ;  /* 0x000000ffff0b7224 */ /* 0x100fe200020e0605 */
[----:B------:R-:W-:Y:S01]  /*5d30*/  LOP3.LUT R4, R9, R4, RZ, 0x3c, !PT ;  /* 0x0000000409047212 */ /* 0x000fe200078e3cff */
[----:B------:R-:W0:Y:S01]  /*5d40*/  @P1 LDC R112, c[0x0][0xbec] ;  /* 0x0002fb00ff701b82 */ /* 0x000e220000000800 */
[----:B------:R-:W-:Y:S01]  /*5d50*/  IADD3.X R35, RZ, R37, RZ, P6, !PT ;  /* 0x00000025ff237210 */ /* 0x000fe200037fe4ff */
[-C--:B------:R-:W-:Y:S01]  /*5d60*/  FMUL.FTZ R46, R46, R10.reuse ;  /* 0x0000000a2e2e7220 */ /* 0x080fe20000410000 */
[----:B------:R-:W-:Y:S01]  /*5d70*/  IADD3 R113, P6, R36, 0x7000, RZ ;  /* 0x0000700024717810 */ /* 0x000fe20007fde0ff */
[-C--:B------:R-:W-:Y:S01]  /*5d80*/  FMUL.FTZ R51, R51, R10.reuse ;  /* 0x0000000a33337220 */ /* 0x080fe20000410000 */
[----:B------:R-:W-:Y:S01]  /*5d90*/  LOP3.LUT R44, R44, R45, RZ, 0x3c, !PT ;  /* 0x0000002d2c2c7212 */ /* 0x000fe200078e3cff */
[----:B------:R-:W-:Y:S01]  /*5da0*/  IMAD.X R45, RZ, RZ, R5, P0 ;  /* 0x000000ffff2d7224 */ /* 0x000fe200000e0605 */
[-C--:B------:R-:W-:Y:S01]  /*5db0*/  IADD3.X R41, RZ, R5.reuse, RZ, P2, !PT ;  /* 0x00000005ff297210 */ /* 0x080fe200017fe4ff */
[----:B------:R-:W1:Y:S01]  /*5dc0*/  @P1 LDC R115, c[0x0][0xbf0] ;  /* 0x0002fc00ff731b82 */ /* 0x000e620000000800 */
[-C--:B------:R-:W-:Y:S01]  /*5dd0*/  IADD3.X R9, RZ, R5.reuse, RZ, P5, !PT ;  /* 0x00000005ff097210 */ /* 0x080fe20002ffe4ff */
[----:B------:R-:W-:Y:S01]  /*5de0*/  FMUL.FTZ R50, R50, R10 ;  /* 0x0000000a32327220 */ /* 0x000fe20000410000 */
[----:B------:R-:W-:Y:S01]  /*5df0*/  MOV R110, R4 ;  /* 0x00000004006e7202 */ /* 0x000fe20000000f00 */
[-C--:B------:R-:W-:Y:S01]  /*5e00*/  FMUL.FTZ R55, R55, R10.reuse ;  /* 0x0000000a37377220 */ /* 0x080fe20000410000 */
[-C--:B------:R-:W-:Y:S01]  /*5e10*/  FMUL.FTZ R54, R54, R10.reuse ;  /* 0x0000000a36367220 */ /* 0x080fe20000410000 */
[-C--:B------:R-:W-:Y:S01]  /*5e20*/  FMUL.FTZ R59, R59, R10.reuse ;  /* 0x0000000a3b3b7220 */ /* 0x080fe20000410000 */
[-C--:B------:R-:W-:Y:S01]  /*5e30*/  FMUL.FTZ R58, R58, R10.reuse ;  /* 0x0000000a3a3a7220 */ /* 0x080fe20000410000 */
[----:B------:R-:W2:Y:S01]  /*5e40*/  LDC.64 R100, c[0x0][0xb98] ;  /* 0x0002e600ff647b82 */ /* 0x000ea20000000a00 */
        /* <DEDUP_REMOVED lines=14> */
[----:B------:R-:W-:Y:S01]  /*5f30*/  LOP3.LUT R5, R113, 0x380, RZ, 0xc0, !PT ;  /* 0x0000038071057812 */ /* 0x000fe200078ec0ff */
[----:B------:R-:W-:Y:S01]  /*5f40*/  USHF.R.S32.HI UR10, URZ, 0x1f, UR61 ;  /* 0x0000001f3f0a7899 */ /* 0x000fe2000801143d */
[----:B------:R-:W-:Y:S01]  /*5f50*/  LOP3.LUT R10, R31, 0x380, RZ, 0xc0, !PT ;  /* 0x000003801f0a7812 */ /* 0x000fe200078ec0ff */
[----:B------:R-:W-:Y:S01]  /*5f60*/  IMAD.U32 R12, RZ, RZ, UR6 ;  /* 0x00000006ff0c7e24 */ /* 0x000fe2000f8e00ff */
[----:B------:R-:W-:Y:S01]  /*5f70*/  F2FP.BF16.F32.PACK_AB R6, R6, R7 ;  /* 0x000000070606723e */ /* 0x000fe200000010ff */
[----:B------:R-:W-:Y:S01]  /*5f80*/  ULDC.64 UR6, c[0x0][0xb88] ;  /* 0x0002e20000067ab9 */ /* 0x000fe20000000a00 */
[----:B------:R-:W-:Y:S01]  /*5f90*/  R2UR UR13, R18 ;  /* 0x00000000120d72ca */ /* 0x000fe200000e0000 */
[----:B------:R-:W-:Y:S01]  /*5fa0*/  ULDC UR5, c[0x0][0xa88] ;  /* 0x0002a20000057ab9 */ /* 0x000fe20000000800 */
[----:B------:R-:W-:Y:S01]  /*5fb0*/  F2FP.BF16.F32.PACK_AB R7, R106, R109 ;  /* 0x0000006d6a07723e */ /* 0x000fe200000010ff */
[----:B--2---:R-:W-:Y:S01]  /*5fc0*/  IMAD.WIDE.U32 R12, R100, UR61, R12 ;  /* 0x0000003d640c7c25 */ /* 0x004fe2000f8e000c */
[----:B------:R-:W-:Y:S01]  /*5fd0*/  SHF.R.U64 R18, R5, 0x3, RZ ;  /* 0x0000000305127819 */ /* 0x000fe200000012ff */
[----:B------:R-:W-:Y:S01]  /*5fe0*/  ULDC.64 UR8, c[0x0][0xae8] ;  /* 0x0002ba0000087ab9 */ /* 0x000fe20000000a00 */
[----:B------:R-:W-:-:S02]  /*5ff0*/  LEA R109, R103, R164, 0x7 ;  /* 0x000000a4676d7211 */ /* 0x000fc400078e38ff */
[----:B------:R-:W-:Y:S02]  /*6000*/  SHF.R.U64 R10, R10, 0x3, RZ ;  /* 0x000000030a0a7819 */ /* 0x000fe400000012ff */
[----:B------:R-:W-:Y:S02]  /*6010*/  F2FP.BF16.F32.PACK_AB R4, R20, R97 ;  /* 0x000000611404723e */ /* 0x000fe400000010ff */
[----:B------:R-:W-:Y:S01]  /*6020*/  LOP3.LUT R20, R18, R113, RZ, 0x3c, !PT ;  /* 0x0000007112147212 */ /* 0x000fe200078e3cff */
[----:B0-----:R-:W-:Y:S01]  /*6030*/  @P1 IMAD.HI.U32 R18, R109, R112, RZ ;  /* 0x000000706d121227 */ /* 0x001fe200078e00ff */
[----:B------:R-:W-:Y:S02]  /*6040*/  LOP3.LUT R42, R10, R31, RZ, 0x3c, !PT ;  /* 0x0000001f0a2a7212 */ /* 0x000fe400078e3cff */
[----:B------:R-:W-:Y:S02]  /*6050*/  LOP3.LUT R10, R25, 0x380, RZ, 0xc0, !PT ;  /* 0x00000380190a7812 */ /* 0x000fe400078ec0ff */
[----:B------:R-:W-:Y:S01]  /*6060*/  MOV R97, R44 ;  /* 0x0000002c00617202 */ /* 0x000fe20000000f00 */
[----:B------:R-:W-:Y:S01]  /*6070*/  IMAD.MOV.U32 R45, RZ, RZ, R109 ;  /* 0x000000ffff2d7224 */ /* 0x000fe200078e006d */
[----:B------:R-:W-:-:S02]  /*6080*/  SHF.R.U64 R10, R10, 0x3, RZ ;  /* 0x000000030a0a7819 */ /* 0x000fc400000012ff */
[----:B------:R-:W-:Y:S02]  /*6090*/  IADD3 R29, P0, R36, 0x6000, RZ ;  /* 0x00006000241d7810 */ /* 0x000fe40007f1e0ff */
[----:B-1----:R-:W-:Y:S02]  /*60a0*/  @P1 SHF.R.U32.HI R45, RZ, R115, R18 ;  /* 0x00000073ff2d1219 */ /* 0x002fe40000011612 */
[----:B------:R-:W-:Y:S01]  /*60b0*/  F2FP.BF16.F32.PACK_AB R5, R104, R107 ;  /* 0x0000006b6805723e */ /* 0x000fe200000010ff */
[----:B------:R-:W-:Y:S01]  /*60c0*/  BAR.SYNC.DEFER_BLOCKING 0x1, 0x100 ;  /* 0x0044000000007b1d */ /* 0x000fe20000010000 */
[----:B------:R-:W-:Y:S02]  /*60d0*/  LOP3.LUT R10, R10, R25, RZ, 0x3c, !PT ;  /* 0x000000190a0a7212 */ /* 0x000fe400078e3cff */
[----:B------:R-:W-:Y:S02]  /*60e0*/  LOP3.LUT R28, R29, 0x380, RZ, 0xc0, !PT ;  /* 0x000003801d1c7812 */ /* 0x000fe400078ec0ff */
[----:B------:R-:W-:Y:S01]  /*60f0*/  MOV R18, R38 ;  /* 0x0000002600127202 */ /* 0x000fe20000000f00 */
[----:B------:R-:W-:Y:S01]  /*6100*/  IMAD.MOV R39, RZ, RZ, -R45 ;  /* 0x000000ffff277224 */ /* 0x000fe200078e0a2d */
[----:B------:R-:W-:-:S02]  /*6110*/  SHF.R.U64 R28, R28, 0x3, RZ ;  /* 0x000000031c1c7819 */ /* 0x000fc400000012ff */
[----:B------:R-:W-:Y:S01]  /*6120*/  MOV R107, R10 ;  /* 0x0000000a006b7202 */ /* 0x000fe20000000f00 */
[----:B------:R-:W-:Y:S01]  /*6130*/  IMAD R11, R0, R39, R109 ;  /* 0x00000027000b7224 */ /* 0x000fe200078e026d */
[----:B------:R-:W-:Y:S02]  /*6140*/  LOP3.LUT R8, R21, 0x380, RZ, 0xc0, !PT ;  /* 0x0000038015087812 */ /* 0x000fe400078ec0ff */
[----:B------:R-:W-:Y:S01]  /*6150*/  LOP3.LUT R28, R28, R29, RZ, 0x3c, !PT ;  /* 0x0000001d1c1c7212 */ /* 0x000fe200078e3cff */
[----:B------:R-:W-:Y:S01]  /*6160*/  IMAD.X R29, RZ, RZ, R37, P0 ;  /* 0x000000ffff1d7224 */ /* 0x000fe200000e0625 */
[----:B------:R-:W-:Y:S02]  /*6170*/  IADD3 R25, P3, R36, 0x4000, RZ ;  /* 0x0000400024197810 */ /* 0x000fe40007f7e0ff */
[----:B------:R-:W-:Y:S02]  /*6180*/  SHF.R.S32.HI R39, RZ, 0x1f, R45 ;  /* 0x0000001fff277819 */ /* 0x000fe4000001142d */
[----:B------:R-:W-:-:S02]  /*6190*/  SHF.R.S32.HI R10, RZ, 0x1f, R11 ;  /* 0x0000001fff0a7819 */ /* 0x000fc4000001140b */
[----:B------:R-:W-:Y:S02]  /*61a0*/  IADD3 R12, P0, R45, R12, RZ ;  /* 0x0000000c2d0c7210 */ /* 0x000fe40007f1e0ff */
[----:B------:R-:W-:Y:S01]  /*61b0*/  SHF.R.U64 R8, R8, 0x3, RZ ;  /* 0x0000000308087819 */ /* 0x000fe200000012ff */
[----:B------:R0:W-:Y:S01]  /*61c0*/  STSM.16.M88.4 [R110], R4 ;  /* 0x000000046e007844 */ /* 0x0001e20000000200 */
[----:B------:R-:W-:Y:S01]  /*61d0*/  IADD3 R27, P2, R36, 0x5000, RZ ;  /* 0x00005000241b7810 */ /* 0x000fe20007f5e0ff */
[----:B------:R-:W-:Y:S01]  /*61e0*/  IMAD R10, R10, UR6, RZ ;  /* 0x000000060a0a7c24 */ /* 0x000fe2000f8e02ff */
[----:B------:R-:W-:Y:S02]  /*61f0*/  LOP3.LUT R24, R25, 0x380, RZ, 0xc0, !PT ;  /* 0x0000038019187812 */ /* 0x000fe400078ec0ff */
[----:B------:R-:W-:Y:S02]  /*6200*/  LOP3.LUT R8, R8, R21, RZ, 0x3c, !PT ;  /* 0x0000001508087212 */ /* 0x000fe400078e3cff */
[----:B------:R-:W-:-:S02]  /*6210*/  LOP3.LUT R26, R27, 0x380, RZ, 0xc0, !PT ;  /* 0x000003801b1a7812 */ /* 0x000fc400078ec0ff */
[----:B------:R-:W-:Y:S02]  /*6220*/  MOV R15, R14 ;  /* 0x0000000e000f7202 */ /* 0x000fe40000000f00 */
[----:B------:R-:W-:Y:S02]  /*6230*/  SHF.R.U64 R24, R24, 0x3, RZ ;  /* 0x0000000318187819 */ /* 0x000fe400000012ff */
[----:B------:R-:W-:Y:S01]  /*6240*/  MOV R106, R40 ;  /* 0x00000028006a7202 */ /* 0x000fe20000000f00 */
[----:B------:R-:W-:Y:S01]  /*6250*/  IMAD R40, R103, 0x80, R163 ;  /* 0x0000008067287824 */ /* 0x000fe200078e02a3 */
[----:B------:R-:W-:Y:S01]  /*6260*/  MOV R14, R8 ;  /* 0x00000008000e7202 */ /* 0x000fe20000000f00 */
[----:B0-----:R-:W-:Y:S01]  /*6270*/  IMAD R4, R100, UR10, RZ ;  /* 0x0000000a64047c24 */ /* 0x001fe2000f8e02ff */
[----:B------:R-:W-:Y:S02]  /*6280*/  F2FP.BF16.F32.PACK_AB R5, R108, R111 ;  /* 0x0000006f6c05723e */ /* 0x000fe400000010ff */
[----:B------:R-:W-:Y:S01]  /*6290*/  F2FP.BF16.F32.PACK_AB R6, R93, R94 ;  /* 0x0000005e5d06723e */ /* 0x000fe200000010ff */
[----:B------:R-:W-:Y:S01]  /*62a0*/  IMAD R101, R101, UR61, R4 ;  /* 0x0000003d65657c24 */ /* 0x000fe2000f8e0204 */
[----:B------:R-:W-:-:S02]  /*62b0*/  F2FP.BF16.F32.PACK_AB R4, R95, R96 ;  /* 0x000000605f04723e */ /* 0x000fc400000010ff */
[----:B------:R-:W-:Y:S02]  /*62c0*/  F2FP.BF16.F32.PACK_AB R7, R102, R105 ;  /* 0x000000696607723e */ /* 0x000fe400000010ff */
[----:B------:R-:W-:Y:S01]  /*62d0*/  IADD3.X R13, R39, R13, R101, P0, !PT ;  /* 0x0000000d270d7210 */ /* 0x000fe200007fe465 */
[----:B------:R-:W-:Y:S01]  /*62e0*/  IMAD R39, R11, UR7, R10 ;  /* 0x000000070b277c24 */ /* 0x000fe2000f8e020a */
[----:B------:R-:W-:Y:S01]  /*62f0*/  SHF.R.U64 R26, R26, 0x3, RZ ;  /* 0x000000031a1a7819 */ /* 0x000fe200000012ff */
[----:B------:R0:W-:Y:S01]  /*6300*/  STSM.16.M88.4 [R15], R4 ;  /* 0x000000040f007844 */ /* 0x0001e20000000200 */
[----:B------:R-:W-:Y:S01]  /*6310*/  F2FP.BF16.F32.PACK_AB R8, R3, R92 ;  /* 0x0000005c0308723e */ /* 0x000fe200000010ff */
[----:B------:R-:W-:Y:S01]  /*6320*/  IMAD.WIDE.U32 R12, R11, UR6, R12 ;  /* 0x000000060b0c7c25 */ /* 0x000fe2000f8e000c */
[----:B------:R-:W-:Y:S01]  /*6330*/  LOP3.LUT R24, R24, R25, RZ, 0x3c, !PT ;  /* 0x0000001918187212 */ /* 0x000fe200078e3cff */
[----:B------:R-:W-:Y:S01]  /*6340*/  ULDC.64 UR6, c[0x0][0xb50] ;  /* 0x0002d40000067ab9 */ /* 0x000fe20000000a00 */
[----:B------:R-:W-:Y:S01]  /*6350*/  LOP3.LUT P0, RZ, R23, 0x3, RZ, 0xc0, !PT ;  /* 0x0000000317ff7812 */ /* 0x000fe2000780c0ff */
[----:B------:R-:W-:Y:S01]  /*6360*/  IMAD R3, R0, UR5, RZ ;  /* 0x0000000500037c24 */ /* 0x000fe2000f8e02ff */
[----:B------:R-:W-:Y:S01]  /*6370*/  F2FP.BF16.F32.PACK_AB R9, R98, R99 ;  /* 0x000000636209723e */ /* 0x000fe200000010ff */
[----:B------:R-:W-:Y:S01]  /*6380*/  IMAD.X R25, RZ, RZ, R37, P3 ;  /* 0x000000ffff197224 */ /* 0x000fe200018e0625 */
[----:B------:R-:W-:-:S02]  /*6390*/  F2FP.BF16.F32.PACK_AB R10, R90, R91 ;  /* 0x0000005b5a0a723e */ /* 0x000fc400000010ff */
[----:B------:R-:W-:Y:S02]  /*63a0*/  F2FP.BF16.F32.PACK_AB R11, R47, R46 ;  /* 0x0000002e2f0b723e */ /* 0x000fe400000010ff */
[----:B------:R-:W-:Y:S02]  /*63b0*/  LEA R38, P3, R12, UR6, 0x2 ;  /* 0x000000060c267c11 */ /* 0x000fe4000f8610ff */
[----:B------:R-:W-:Y:S01]  /*63c0*/  LOP3.LUT R26, R26, R27, RZ, 0x3c, !PT ;  /* 0x0000001b1a1a7212 */ /* 0x000fe200078e3cff */
[----:B0-----:R-:W-:Y:S01]  /*63d0*/  IMAD.IADD R5, R13, 0x1, R39 ;  /* 0x000000010d057824 */ /* 0x001fe200078e0227 */
[C---:B------:R-:W-:Y:S01]  /*63e0*/  IADD3 R4, R40.reuse, 0x8, RZ ;  /* 0x0000000828047810 */ /* 0x040fe20007ffe0ff */
[----:B------:R0:W-:Y:S01]  /*63f0*/  STSM.16.M88.4 [R14], R8 ;  /* 0x000000080e007844 */ /* 0x0001e20000000200 */
[----:B------:R-:W-:Y:S02]  /*6400*/  IADD3.X R27, RZ, R37, RZ, P2, !PT ;  /* 0x00000025ff1b7210 */ /* 0x000fe400017fe4ff */
[-C--:B------:R-:W-:Y:S01]  /*6410*/  ISETP.GE.OR P2, PT, R40, R3.reuse, P0 ;  /* 0x000000032800720c */ /* 0x080fe20000746670 */
[----:B------:R-:W-:Y:S01]  /*6420*/  SHFL.IDX PT, R90, R38, RZ, 0x1c1f ;  /* 0x001c1fff265a7589 */ /* 0x000fe200000e0000 */
[----:B------:R-:W-:-:S02]  /*6430*/  ISETP.GE.OR P0, PT, R4, R3, P0 ;  /* 0x000000030400720c */ /* 0x000fc40000706670 */
[----:B------:R-:W-:Y:S02]  /*6440*/  LEA.HI.X R39, R12, UR7, R5, 0x2, P3 ;  /* 0x000000070c277c11 */ /* 0x000fe400098f1405 */
[----:B------:R-:W-:Y:S02]  /*6450*/  F2FP.BF16.F32.PACK_AB R4, R49, R48 ;  /* 0x000000303104723e */ /* 0x000fe400000010ff */
[----:B------:R-:W-:Y:S01]  /*6460*/  F2FP.BF16.F32.PACK_AB R5, R51, R50 ;  /* 0x000000323305723e */ /* 0x000fe200000010ff */
[----:B------:R-:W1:Y:S01]  /*6470*/  SHFL.IDX PT, R91, R39, RZ, 0x1c1f ;  /* 0x001c1fff275b7589 */ /* 0x000e6200000e0000 */
[----:B------:R-:W-:Y:S02]  /*6480*/  F2FP.BF16.F32.PACK_AB R6, R53, R52 ;  /* 0x000000343506723e */ /* 0x000fe400000010ff */
[----:B------:R-:W-:Y:S02]  /*6490*/  F2FP.BF16.F32.PACK_AB R7, R55, R54 ;  /* 0x000000363707723e */ /* 0x000fe400000010ff */
[----:B------:R-:W-:-:S02]  /*64a0*/  F2FP.BF16.F32.PACK_AB R12, R57, R56 ;  /* 0x00000038390c723e */ /* 0x000fc400000010ff */
[----:B------:R-:W-:Y:S01]  /*64b0*/  F2FP.BF16.F32.PACK_AB R13, R59, R58 ;  /* 0x0000003a3b0d723e */ /* 0x000fe200000010ff */
[----:B------:R-:W-:Y:S01]  /*64c0*/  STSM.16.M88.4 [R107], R4 ;  /* 0x000000046b007844 */ /* 0x000fe20000000200 */
[----:B0-----:R-:W-:Y:S01]  /*64d0*/  F2FP.BF16.F32.PACK_AB R14, R61, R60 ;  /* 0x0000003c3d0e723e */ /* 0x001fe200000010ff */
[----:B------:R-:W0:Y:S01]  /*64e0*/  @P1 LDC R59, c[0x0][0xbec] ;  /* 0x0002fb00ff3b1b82 */ /* 0x000e220000000800 */
[----:B------:R-:W-:Y:S01]  /*64f0*/  F2FP.BF16.F32.PACK_AB R15, R63, R62 ;  /* 0x0000003e3f0f723e */ /* 0x000fe200000010ff */
[----:B------:R-:W-:Y:S01]  /*6500*/  SHFL.IDX PT, R56, R38, 0x1, 0x1c1f ;  /* 0x003c1f0026387f89 */ /* 0x000fe200000e0000 */
[----:B------:R-:W-:Y:S02]  /*6510*/  F2FP.BF16.F32.PACK_AB R72, R73, R72 ;  /* 0x000000484948723e */ /* 0x000fe400000010ff */
[----:B------:R-:W-:Y:S01]  /*6520*/  F2FP.BF16.F32.PACK_AB R8, R65, R64 ;  /* 0x000000404108723e */ /* 0x000fe200000010ff */
[----:B------:R2:W-:Y:S01]  /*6530*/  STSM.16.M88.4 [R18], R12 ;  /* 0x0000000c12007844 */ /* 0x0005e20000000200 */
[----:B------:R-:W-:Y:S01]  /*6540*/  F2FP.BF16.F32.PACK_AB R9, R67, R66 ;  /* 0x000000424309723e */ /* 0x000fe200000010ff */
[----:B------:R-:W3:Y:S01]  /*6550*/  @P1 LDC R61, c[0x0][0xbf0] ;  /* 0x0002fc00ff3d1b82 */ /* 0x000ee20000000800 */
[----:B------:R-:W-:Y:S01]  /*6560*/  F2FP.BF16.F32.PACK_AB R10, R69, R68 ;  /* 0x00000044450a723e */ /* 0x000fe200000010ff */
[----:B------:R-:W4:Y:S01]  /*6570*/  SHFL.IDX PT, R57, R39, 0x1, 0x1c1f ;  /* 0x003c1f0027397f89 */ /* 0x000f2200000e0000 */
[----:B------:R-:W-:-:S02]  /*6580*/  F2FP.BF16.F32.PACK_AB R11, R71, R70 ;  /* 0x00000046470b723e */ /* 0x000fc400000010ff */
[----:B------:R-:W-:Y:S02]  /*6590*/  F2FP.BF16.F32.PACK_AB R73, R75, R74 ;  /* 0x0000004a4b49723e */ /* 0x000fe400000010ff */
[----:B------:R-:W-:Y:S01]  /*65a0*/  F2FP.BF16.F32.PACK_AB R80, R81, R80 ;  /* 0x000000505150723e */ /* 0x000fe200000010ff */
[----:B------:R4:W-:Y:S01]  /*65b0*/  STSM.16.M88.4 [R106], R8 ;  /* 0x000000086a007844 */ /* 0x0009e20000000200 */
[----:B------:R-:W-:Y:S02]  /*65c0*/  MOV R104, R42 ;  /* 0x0000002a00687202 */ /* 0x000fe40000000f00 */
[----:B------:R-:W-:Y:S02]  /*65d0*/  F2FP.BF16.F32.PACK_AB R74, R77, R76 ;  /* 0x0000004c4d4a723e */ /* 0x000fe400000010ff */
[----:B------:R-:W-:Y:S02]  /*65e0*/  F2FP.BF16.F32.PACK_AB R75, R79, R78 ;  /* 0x0000004e4f4b723e */ /* 0x000fe400000010ff */
[----:B------:R-:W-:-:S02]  /*65f0*/  F2FP.BF16.F32.PACK_AB R81, R83, R82 ;  /* 0x000000525351723e */ /* 0x000fc400000010ff */
[----:B------:R-:W-:Y:S01]  /*6600*/  F2FP.BF16.F32.PACK_AB R82, R85, R84 ;  /* 0x000000545552723e */ /* 0x000fe200000010ff */
[----:B------:R0:W-:Y:S01]  /*6610*/  STSM.16.M88.4 [R104], R72 ;  /* 0x0000004868007844 */ /* 0x0001e20000000200 */
[----:B------:R-:W-:Y:S02]  /*6620*/  F2FP.BF16.F32.PACK_AB R83, R87, R86 ;  /* 0x000000565753723e */ /* 0x000fe400000010ff */
[C---:B------:R-:W-:Y:S02]  /*6630*/  LOP3.LUT R21, R36.reuse, 0x380, RZ, 0xc0, !PT ;  /* 0x0000038024157812 */ /* 0x040fe400078ec0ff */
[C---:B------:R-:W-:Y:S01]  /*6640*/  IADD3 R33, P5, R36.reuse, 0x2000, RZ ;  /* 0x0000200024217810 */ /* 0x040fe20007fbe0ff */
[----:B------:R0:W-:Y:S01]  /*6650*/  STSM.16.M88.4 [R97], R80 ;  /* 0x0000005061007844 */ /* 0x0001e20000000200 */
[----:B--2---:R-:W-:Y:S01]  /*6660*/  IMAD R18, R17, 0x20, R22 ;  /* 0x0000002011127824 */ /* 0x004fe200078e0216 */
[----:B------:R-:W-:Y:S01]  /*6670*/  SHF.R.U64 R21, R21, 0x3, RZ ;  /* 0x0000000315157819 */ /* 0x000fe200000012ff */
[----:B------:R-:W-:Y:S01]  /*6680*/  BAR.SYNC.DEFER_BLOCKING 0x1, 0x100 ;  /* 0x0044000000007b1d */ /* 0x000fe20000010000 */
[----:B------:R-:W-:Y:S01]  /*6690*/  IADD3 R31, P4, R36, 0x3000, RZ ;  /* 0x00003000241f7810 */ /* 0x000fe20007f9e0ff */
[----:B------:R-:W-:Y:S01]  /*66a0*/  UIMAD UR5, UR12, UR8, URZ ;  /* 0x000000080c0572a4 */ /* 0x000fe2000f8e023f */
[----:B------:R-:W-:Y:S01]  /*66b0*/  LOP3.LUT R36, R21, R36, RZ, 0x3c, !PT ;  /* 0x0000002415247212 */ /* 0x000fe200078e3cff */
[----:B------:R-:W-:Y:S01]  /*66c0*/  IMAD.X R21, RZ, RZ, R37, P6 ;  /* 0x000000ffff157224 */ /* 0x000fe200030e0625 */
[----:B------:R-:W-:Y:S01]  /*66d0*/  UIMAD.WIDE.U32 UR6, UR11, UR8, URZ ;  /* 0x000000080b0672a5 */ /* 0x000fe2000f8e003f */
[----:B------:R-:W-:Y:S01]  /*66e0*/  LOP3.LUT R32, R33, 0x380, RZ, 0xc0, !PT ;  /* 0x0000038021207812 */ /* 0x000fe200078ec0ff */
[----:B------:R-:W-:Y:S01]  /*66f0*/  UIMAD UR5, UR11, UR9, UR5 ;  /* 0x000000090b0572a4 */ /* 0x000fe2000f8e0205 */
[----:B------:R-:W-:-:S02]  /*6700*/  LOP3.LUT R30, R31, 0x380, RZ, 0xc0, !PT ;  /* 0x000003801f1e7812 */ /* 0x000fc400078ec0ff */
[----:B------:R-:W-:Y:S01]  /*6710*/  ULDC.64 UR8, c[0x0][0xaf0] ;  /* 0x0002bc0000087ab9 */ /* 0x000fe20000000a00 */
[----:B-1----:R1:W-:Y:S01]  /*6720*/  @!P2 ST.E desc[UR36][R90.64], R89 ;  /* 0x000000595a00a985 */ /* 0x0023e2000c101924 */
[----:B------:R-:W-:Y:S01]  /*6730*/  UIADD3 UR7, UR7, UR5, URZ ;  /* 0x0000000507077290 */ /* 0x000fe2000fffe03f */
[----:B------:R-:W-:Y:S02]  /*6740*/  SHF.R.U64 R32, R32, 0x3, RZ ;  /* 0x0000000320207819 */ /* 0x000fe400000012ff */
[----:B----4-:R1:W-:Y:S01]  /*6750*/  @!P0 ST.E desc[UR36][R56.64], R88 ;  /* 0x0000005838008985 */ /* 0x0103e2000c101924 */
[----:B------:R-:W-:Y:S01]  /*6760*/  UIMAD UR5, UR10, UR8, URZ ;  /* 0x000000080a0572a4 */ /* 0x000fe2000f8e023f */
[----:B------:R-:W-:Y:S02]  /*6770*/  SHF.R.U64 R30, R30, 0x3, RZ ;  /* 0x000000031e1e7819 */ /* 0x000fe400000012ff */
[----:B------:R2:W5:Y:S01]  /*6780*/  LD.E.128 R44, desc[UR36][R34.64] ;  /* 0x00000024222c7980 */ /* 0x000562000c101d00 */
[----:B------:R-:W-:Y:S01]  /*6790*/  UIMAD.WIDE.U32 UR6, UR61, UR8, UR6 ;  /* 0x000000083d0672a5 */ /* 0x000fe2000f8e0006 */
[----:B------:R-:W-:-:S02]  /*67a0*/  LOP3.LUT R32, R32, R33, RZ, 0x3c, !PT ;  /* 0x0000002120207212 */ /* 0x000fc400078e3cff */
[----:B------:R4:W5:Y:S04]  /*67b0*/  LD.E.128 R52, desc[UR36][R24.64] ;  /* 0x0000002418347980 */ /* 0x000968000c101d00 */
[----:B------:R3:W5:Y:S01]  /*67c0*/  LD.E.128 R8, desc[UR36][R20.64] ;  /* 0x0000002414087980 */ /* 0x000762000c101d00 */
[----:B------:R-:W-:Y:S01]  /*67d0*/  UIMAD UR5, UR61, UR9, UR5 ;  /* 0x000000093d0572a4 */ /* 0x000fe2000f8e0205 */
[----:B--2---:R-:W2:Y:S01]  /*67e0*/  LDC.64 R34, c[0x0][0xae0] ;  /* 0x0002b800ff227b82 */ /* 0x004ea20000000a00 */
[----:B------:R-:W-:Y:S01]  /*67f0*/  LOP3.LUT R30, R30, R31, RZ, 0x3c, !PT ;  /* 0x0000001f1e1e7212 */ /* 0x000fe200078e3cff */
[----:B------:R-:W-:Y:S01]  /*6800*/  IMAD.X R33, RZ, RZ, R37, P5 ;  /* 0x000000ffff217224 */ /* 0x000fe200028e0625 */
[----:B------:R1:W5:Y:S01]  /*6810*/  LD.E.128 R48, desc[UR36][R26.64] ;  /* 0x000000241a307980 */ /* 0x000362000c101d00 */
[----:B----4-:R-:W-:-:S02]  /*6820*/  IMAD R24, R103, 0x80, R18 ;  /* 0x0000008067187824 */ /* 0x010fc400078e0212 */
[----:B------:R-:W-:Y:S01]  /*6830*/  IMAD.X R31, RZ, RZ, R37, P4 ;  /* 0x000000ffff1f7224 */ /* 0x000fe200020e0625 */
[----:B------:R-:W-:Y:S01]  /*6840*/  UIADD3 UR7, UR7, UR5, URZ ;  /* 0x0000000507077290 */ /* 0x000fe2000fffe03f */
[----:B0-----:R-:W-:Y:S01]  /*6850*/  @P1 IMAD.HI.U32 R18, R24, R59, RZ ;  /* 0x0000003b18121227 */ /* 0x001fe200078e00ff */
[----:B---3--:R-:W-:Y:S01]  /*6860*/  MOV R20, R24 ;  /* 0x0000001800147202 */ /* 0x008fe20000000f00 */
[----:B------:R-:W5:Y:S03]  /*6870*/  LD.E.128 R36, desc[UR36][R36.64] ;  /* 0x0000002424247980 */ /* 0x000f66000c101d00 */
[----:B------:R-:W-:Y:S01]  /*6880*/  @P1 SHF.R.U32.HI R20, RZ, R61, R18 ;  /* 0x0000003dff141219 */ /* 0x000fe20000011612 */
[----:B------:R-:W5:Y:S03]  /*6890*/  LD.E.128 R40, desc[UR36][R32.64] ;  /* 0x0000002420287980 */ /* 0x000f66000c101d00 */
[--C-:B------:R-:W-:Y:S01]  /*68a0*/  SHF.R.S32.HI R21, RZ, 0x1f, R20.reuse ;  /* 0x0000001fff157819 */ /* 0x100fe20000011414 */
[----:B------:R-:W-:Y:S01]  /*68b0*/  IMAD.MOV R25, RZ, RZ, -R20 ;  /* 0x000000ffff197224 */ /* 0x000fe200078e0a14 */
[----:B------:R0:W5:Y:S03]  /*68c0*/  LD.E.128 R4, desc[UR36][R30.64] ;  /* 0x000000241e047980 */ /* 0x000166000c101d00 */
[----:B------:R-:W-:Y:S01]  /*68d0*/  IMAD R25, R0, R25, R24 ;  /* 0x0000001900197224 */ /* 0x000fe200078e0218 */
[----:B------:R3:W5:Y:S01]  /*68e0*/  LD.E.128 R12, desc[UR36][R28.64] ;  /* 0x000000241c0c7980 */ /* 0x000762000c101d00 */
[-C--:B--2---:R-:W-:Y:S01]  /*68f0*/  IMAD R21, R21, R34.reuse, RZ ;  /* 0x0000002215157224 */ /* 0x084fe200078e02ff */
[----:B------:R-:W-:Y:S01]  /*6900*/  @!PT LDS RZ, [RZ] ;  /* 0x00000000fffff984 */ /* 0x000fe20000000800 */
[----:B------:R-:W-:Y:S01]  /*6910*/  @!PT LDS RZ, [RZ] ;  /* 0x00000000fffff984 */ /* 0x000fe20000000800 */
[----:B------:R-:W-:Y:S01]  /*6920*/  @!PT LDS RZ, [RZ] ;  /* 0x00000000fffff984 */ /* 0x000fe20000000800 */
[----:B------:R-:W-:Y:S01]  /*6930*/  @!PT LDS RZ, [RZ] ;  /* 0x00000000fffff984 */ /* 0x000fe20000000800 */
[----:B------:R2:W-:Y:S06]  /*6940*/  MEMBAR.ALL.CTA ;  /* 0x0000000000007992 */ /* 0x0005ec0000008000 */
[----:B--2---:R-:W2:Y:S01]  /*6950*/  FENCE.VIEW.ASYNC.S ;  /* 0x00000000000073c6 */ /* 0x004ea20000000000 */
[C---:B-1----:R-:W-:Y:S01]  /*6960*/  IMAD R27, R20.reuse, R35, R21 ;  /* 0x00000023141b7224 */ /* 0x042fe200078e0215 */
[----:B------:R-:W-:Y:S01]  /*6970*/  SHF.R.S32.HI R0, RZ, 0x1f, R25 ;  /* 0x0000001fff007819 */ /* 0x000fe20000011419 */
[----:B------:R-:W-:Y:S01]  /*6980*/  IMAD.WIDE.U32 R20, R20, R34, UR6 ;  /* 0x0000000614147e25 */ /* 0x000fe2000f8e0022 */
[----:B------:R-:W-:-:S03]  /*6990*/  ULDC.64 UR6, c[0x0][0xad8] ;  /* 0x0002b60000067ab9 */ /* 0x000fc60000000a00 */
[----:B------:R-:W-:Y:S02]  /*69a0*/  IMAD.IADD R21, R21, 0x1, R27 ;  /* 0x0000000115157824 */ /* 0x000fe400078e021b */
[----:B------:R-:W-:Y:S02]  /*69b0*/  IMAD R18, R0, UR6, RZ ;  /* 0x0000000600127c24 */ /* 0x000fe4000f8e02ff */
[----:B0-----:R-:W-:Y:S01]  /*69c0*/  IMAD R30, R103, 0x80, R22 ;  /* 0x00000080671e7824 */ /* 0x001fe200078e0216 */
[----:B------:R-:W-:Y:S01]  /*69d0*/  UIADD3 UR4, UR4, 0x2a820, URZ ;  /* 0x0002a82004047890 */ /* 0x000fe2000fffe03f */
[C---:B------:R-:W-:Y:S02]  /*69e0*/  IMAD R27, R25.reuse, UR7, R18 ;  /* 0x00000007191b7c24 */ /* 0x040fe4000f8e0212 */
[----:B------:R-:W-:Y:S01]  /*69f0*/  IMAD.WIDE.U32 R20, R25, UR6, R20 ;  /* 0x0000000619147c25 */ /* 0x000fe2000f8e0014 */
[----:B------:R-:W-:Y:S01]  /*6a00*/  UIADD3 UR38, UR38, 0x1, URZ ;  /* 0x0000000126267890 */ /* 0x000fe2000fffe03f */
[-C--:B------:R-:W-:Y:S01]  /*6a10*/  ISETP.GE.AND P1, PT, R30, R3.reuse, PT ;  /* 0x000000031e00720c */ /* 0x080fe20003f26270 */
[----:B------:R-:W-:Y:S01]  /*6a20*/  ULDC.64 UR6, c[0x0][0xa80] ;  /* 0x0002a00000067ab9 */ /* 0x000fe20000000a00 */
[----:B------:R-:W-:Y:S01]  /*6a30*/  IMAD.IADD R21, R21, 0x1, R27 ;  /* 0x0000000115157824 */ /* 0x000fe200078e021b */
[----:B------:R-:W-:Y:S01]  /*6a40*/  UPRMT UR4, URZ, 0x654, UR4 ;  /* 0x000006543f047896 */ /* 0x000fe20008000004 */
[----:B---3--:R-:W-:Y:S01]  /*6a50*/  LEA R28, P2, R20, UR6, 0x1 ;  /* 0x00000006141c7c11 */ /* 0x008fe2000f8408ff */
[----:B------:R-:W-:Y:S01]  /*6a60*/  ULDC UR5, c[0x0][0xc] ;  /* 0x0000030000057ab9 */ /* 0x000fe20000000800 */
[----:B------:R-:W-:Y:S01]  /*6a70*/  UISETP.NE.AND UP0, UPT, UR38, 0x2, UPT ;  /* 0x000000022600788c */ /* 0x000fe2000bf05270 */
[----:B------:R-:W-:Y:S01]  /*6a80*/  IADD3 R0, R30, 0x20, RZ ;  /* 0x000000201e007810 */ /* 0x000fe20007ffe0ff */
[----:B------:R-:W-:Y:S01]  /*6a90*/  UIADD3 UR13, UR5, UR13, URZ ;  /* 0x0000000d050d7290 */ /* 0x000fe2000fffe03f */
[----:B------:R-:W-:Y:S01]  /*6aa0*/  LEA.HI.X R29, R20, UR7, R21, 0x1, P2 ;  /* 0x00000007141d7c11 */ /* 0x000fe200090f0c15 */
[----:B------:R-:W-:Y:S01]  /*6ab0*/  USEL UR6, URZ, 0x1, UP0 ;  /* 0x000000013f067887 */ /* 0x000fe20008000000 */
[-C--:B------:R-:W-:Y:S01]  /*6ac0*/  ISETP.GE.AND P3, PT, R0, R3.reuse, PT ;  /* 0x000000030000720c */ /* 0x080fe20003f66270 */
[----:B------:R-:W-:Y:S01]  /*6ad0*/  VIADD R0, R30, 0x40 ;  /* 0x000000401e007836 */ /* 0x000fe20000000000 */
[----:B------:R-:W-:Y:S01]  /*6ae0*/  USEL UR38, UR38, URZ, UP0 ;  /* 0x0000003f26267287 */ /* 0x000fe20008000000 */
[----:B--2---:R0:W1:Y:S01]  /*6af0*/  SHFL.IDX PT, R26, R28, RZ, 0x181f ;  /* 0x00181fff1c1a7589 */ /* 0x00406200000e0000 */
[----:B------:R-:W-:Y:S01]  /*6b00*/  ULOP3.LUT UR39, UR39, UR6, URZ, 0x3c, !UPT ;  /* 0x0000000627277292 */ /* 0x000fe2000f8e3c3f */
[----:B------:R-:W-:Y:S01]  /*6b10*/  IMAD.U32 R18, RZ, RZ, UR13 ;  /* 0x0000000dff127e24 */ /* 0x000fe2000f8e00ff */
[----:B------:R-:W-:Y:S01]  /*6b20*/  SYNCS.ARRIVE.TRANS64.RED.A1T0 RZ, [UR4], RZ ;  /* 0x000000ffffff79a7 */ /* 0x000fe20008100404 */
[----:B------:R0:W2:Y:S01]  /*6b30*/  SHFL.IDX PT, R27, R29, RZ, 0x181f ;  /* 0x00181fff1d1b7589 */ /* 0x0000a200000e0000 */
[----:B------:R-:W-:Y:S01]  /*6b40*/  BSSY B0, `(.L_x_31) ;  /* 0x000000b000007945 */ /* 0x000fe20003800000 */
[----:B------:R-:W-:-:S03]  /*6b50*/  ISETP.GE.AND P0, PT, R0, R3, PT ;  /* 0x000000030000720c */ /* 0x000fc60003f06270 */
[----:B------:R-:W-:Y:S10]  /*6b60*/  @P1 BRA `(.L_x_32) ;  /* 0x0000000000201947 */ /* 0x000ff40003800000 */
[----:B------:R-:W-:Y:S02]  /*6b70*/  ULDC UR4, c[0x0][0xac8] ;  /* 0x0002b20000047ab9 */ /* 0x000fe40000000800 */
[----:B------:R-:W-:Y:S02]  /*6b80*/  ISETP.GE.AND P2, PT, R16, UR4, PT ;  /* 0x0000000410007c0c */ /* 0x000fe4000bf46270 */
[----:B------:R-:W-:-:S11]  /*6b90*/  ISETP.GE.AND P1, PT, R2, UR4, PT ;  /* 0x0000000402007c0c */ /* 0x000fd6000bf26270 */
[----:B-1----:R-:W-:Y:S02]  /*6ba0*/  @!P2 LEA R24, P4, R16, R26, 0x1 ;  /* 0x0000001a1018a211 */ /* 0x002fe400078808ff */
[----:B--2---:R-:W-:Y:S02]  /*6bb0*/  @!P1 IMAD.WIDE R20, R2, 0x2, R26 ;  /* 0x0000000202149825 */ /* 0x004fe400078e021a */
[----:B------:R-:W-:-:S03]  /*6bc0*/  @!P2 LEA.HI.X R25, R16, R27, R168, 0x1, P4 ;  /* 0x0000001b1019a211 */ /* 0x000fc600020f0ca8 */
[----:B-----5:R3:W-:Y:S04]  /*6bd0*/  @!P1 ST.E.128 desc[UR36][R20.64], R36 ;  /* 0x0000002414009985 */ /* 0x0207e8000c101d24 */
[----:B------:R3:W-:Y:S02]  /*6be0*/  @!P2 ST.E.128 desc[UR36][R24.64], R52 ;  /* 0x000000341800a985 */ /* 0x0007e4000c101d24 */
.L_x_32:
[----:B------:R-:W-:Y:S05]  /*6bf0*/  BSYNC B0 ;  /* 0x0000000000007941 */ /* 0x000fea0003800000 */
.L_x_31:
[----:B--2---:R2:W4:Y:S01]  /*6c00*/  SHFL.IDX PT, R27, R29, 0x1, 0x181f ;  /* 0x00381f001d1b7f89 */ /* 0x00452200000e0000 */
[----:B------:R-:W-:Y:S03]  /*6c10*/  BSSY B0, `(.L_x_33) ;  /* 0x000000b000007945 */ /* 0x000fe60003800000 */
[----:B-1----:R2:W1:Y:S01]  /*6c20*/  SHFL.IDX PT, R26, R28, 0x1, 0x181f ;  /* 0x00381f001c1a7f89 */ /* 0x00246200000e0000 */
[----:B------:R-:W-:Y:S05]  /*6c30*/  @P3 BRA `(.L_x_34) ;  /* 0x0000000000203947 */ /* 0x000fea0003800000 */
[----:B------:R-:W-:Y:S02]  /*6c40*/  ULDC UR4, c[0x0][0xac8] ;  /* 0x0002b20000047ab9 */ /* 0x000fe40000000800 */
[----:B------:R-:W-:Y:S02]  /*6c50*/  ISETP.GE.AND P3, PT, R16, UR4, PT ;  /* 0x0000000410007c0c */ /* 0x000fe4000bf66270 */
[----:B------:R-:W-:-:S11]  /*6c60*/  ISETP.GE.AND P2, PT, R2, UR4, PT ;  /* 0x0000000402007c0c */ /* 0x000fd6000bf46270 */
[----:B-1-3--:R-:W-:Y:S02]  /*6c70*/  @!P3 LEA R24, P1, R16, R26, 0x1 ;  /* 0x0000001a1018b211 */ /* 0x00afe400078208ff */
[----:B----4-:R-:W-:Y:S02]  /*6c80*/  @!P2 IMAD.WIDE R20, R2, 0x2, R26 ;  /* 0x000000020214a825 */ /* 0x010fe400078e021a */
[----:B------:R-:W-:-:S03]  /*6c90*/  @!P3 LEA.HI.X R25, R16, R27, R168, 0x1, P1 ;  /* 0x0000001b1019b211 */ /* 0x000fc600008f0ca8 */
[----:B-----5:R1:W-:Y:S04]  /*6ca0*/  @!P2 ST.E.128 desc[UR36][R20.64], R44 ;  /* 0x0000002c1400a985 */ /* 0x0203e8000c101d24 */
[----:B------:R1:W-:Y:S02]  /*6cb0*/  @!P3 ST.E.128 desc[UR36][R24.64], R48 ;  /* 0x000000301800b985 */ /* 0x0003e4000c101d24 */
.L_x_34:
[----:B------:R-:W-:Y:S05]  /*6cc0*/  BSYNC B0 ;  /* 0x0000000000007941 */ /* 0x000fea0003800000 */
.L_x_33:
[----:B----4-:R4:W0:Y:S01]  /*6cd0*/  SHFL.IDX PT, R27, R29, 0x2, 0x181f ;  /* 0x00581f001d1b7f89 */ /* 0x01082200000e0000 */
[----:B------:R-:W-:Y:S03]  /*6ce0*/  BSSY B0, `(.L_x_35) ;  /* 0x000000b000007945 */ /* 0x000fe60003800000 */
[----:B-1----:R4:W1:Y:S01]  /*6cf0*/  SHFL.IDX PT, R26, R28, 0x2, 0x181f ;  /* 0x00581f001c1a7f89 */ /* 0x00286200000e0000 */
[----:B------:R-:W-:Y:S05]  /*6d00*/  @P0 BRA `(.L_x_36) ;  /* 0x0000000000200947 */ /* 0x000fea0003800000 */
[----:B------:R-:W-:Y:S02]  /*6d10*/  ULDC UR4, c[0x0][0xac8] ;  /* 0x0002b20000047ab9 */ /* 0x000fe40000000800 */
[----:B------:R-:W-:Y:S02]  /*6d20*/  ISETP.GE.AND P2, PT, R16, UR4, PT ;  /* 0x0000000410007c0c */ /* 0x000fe4000bf46270 */
[----:B------:R-:W-:-:S11]  /*6d30*/  ISETP.GE.AND P1, PT, R2, UR4, PT ;  /* 0x0000000402007c0c */ /* 0x000fd6000bf26270 */
[----:B-1-3--:R-:W-:Y:S02]  /*6d40*/  @!P2 LEA R24, P0, R16, R26, 0x1 ;  /* 0x0000001a1018a211 */ /* 0x00afe400078008ff */
[----:B0-----:R-:W-:Y:S02]  /*6d50*/  @!P1 IMAD.WIDE R20, R2, 0x2, R26 ;  /* 0x0000000202149825 */ /* 0x001fe400078e021a */
[----:B------:R-:W-:-:S03]  /*6d60*/  @!P2 LEA.HI.X R25, R16, R27, R168, 0x1, P0 ;  /* 0x0000001b1019a211 */ /* 0x000fc600000f0ca8 */
[----:B-----5:R0:W-:Y:S04]  /*6d70*/  @!P1 ST.E.128 desc[UR36][R20.64], R40 ;  /* 0x0000002814009985 */ /* 0x0201e8000c101d24 */
[----:B------:R0:W-:Y:S02]  /*6d80*/  @!P2 ST.E.128 desc[UR36][R24.64], R12 ;  /* 0x0000000c1800a985 */ /* 0x0001e4000c101d24 */
.L_x_36:
[----:B------:R-:W-:Y:S05]  /*6d90*/  BSYNC B0 ;  /* 0x0000000000007941 */ /* 0x000fea0003800000 */
.L_x_35:
[----:B------:R-:W-:Y:S01]  /*6da0*/  IADD3 R0, R30, 0x60, RZ ;  /* 0x000000601e007810 */ /* 0x000fe20007ffe0ff */
[----:B0--3--:R0:W3:Y:S01]  /*6db0*/  SHFL.IDX PT, R21, R29, 0x3, 0x181f ;  /* 0x00781f001d157f89 */ /* 0x0090e200000e0000 */
[----:B------:R-:W-:Y:S01]  /*6dc0*/  BSSY B0, `(.L_x_37) ;  /* 0x000000d000007945 */ /* 0x000fe20003800000 */
[----:B------:R-:W-:Y:S01]  /*6dd0*/  VIADD R19, R19, 0x1 ;  /* 0x0000000113137836 */ /* 0x000fe20000000000 */
[----:B------:R-:W-:Y:S01]  /*6de0*/  ISETP.GE.AND P0, PT, R0, R3, PT ;  /* 0x000000030000720c */ /* 0x000fe20003f06270 */
[----:B------:R0:W0:-:S12]  /*6df0*/  SHFL.IDX PT, R20, R28, 0x3, 0x181f ;  /* 0x00781f001c147f89 */ /* 0x00001800000e0000 */
[----:B------:R-:W-:Y:S05]  /*6e00*/  @P0 BRA `(.L_x_38) ;  /* 0x0000000000200947 */ /* 0x000fea0003800000 */
[----:B------:R-:W-:Y:S02]  /*6e10*/  ULDC UR4, c[0x0][0xac8] ;  /* 0x0002b20000047ab9 */ /* 0x000fe40000000800 */
[----:B------:R-:W-:Y:S02]  /*6e20*/  ISETP.GE.AND P2, PT, R16, UR4, PT ;  /* 0x0000000410007c0c */ /* 0x000fe4000bf46270 */
[----:B------:R-:W-:-:S11]  /*6e30*/  ISETP.GE.AND P1, PT, R2, UR4, PT ;  /* 0x0000000402007c0c */ /* 0x000fd6000bf26270 */
[----:B0----5:R-:W-:Y:S02]  /*6e40*/  @!P2 LEA R14, P0, R16, R20, 0x1 ;  /* 0x00000014100ea211 */ /* 0x021fe400078008ff */
[----:B---3--:R-:W-:Y:S02]  /*6e50*/  @!P1 IMAD.WIDE R12, R2, 0x2, R20 ;  /* 0x00000002020c9825 */ /* 0x008fe400078e0214 */
[----:B------:R-:W-:-:S03]  /*6e60*/  @!P2 LEA.HI.X R15, R16, R21, R168, 0x1, P0 ;  /* 0x00000015100fa211 */ /* 0x000fc600000f0ca8 */
[----:B------:R0:W-:Y:S04]  /*6e70*/  @!P1 ST.E.128 desc[UR36][R12.64], R4 ;  /* 0x000000040c009985 */ /* 0x0001e8000c101d24 */
[----:B------:R0:W-:Y:S02]  /*6e80*/  @!P2 ST.E.128 desc[UR36][R14.64], R8 ;  /* 0x000000080e00a985 */ /* 0x0001e4000c101d24 */
.L_x_38:
[----:B------:R-:W-:Y:S05]  /*6e90*/  BSYNC B0 ;  /* 0x0000000000007941 */ /* 0x000fea0003800000 */
.L_x_37:
[----:B------:R-:W1:Y:S01]  /*6ea0*/  LDC R0, c[0x0][0xc34] ;  /* 0x00030d00ff007b82 */ /* 0x000e620000000800 */
[----:B------:R-:W-:-:S13]  /*6eb0*/  R2UR UR4, R18 ;  /* 0x00000000120472ca */ /* 0x000fda00000e0000 */
[----:B-1----:R-:W-:-:S13]  /*6ec0*/  ISETP.LE.AND P0, PT, R0, UR4, PT ;  /* 0x0000000400007c0c */ /* 0x002fda000bf03270 */
[----:B------:R-:W-:Y:S05]  /*6ed0*/  @!P0 BRA `(.L_x_39) ;  /* 0xffffff9c00848947 */ /* 0x000fea000383ffff */
[----:B------:R-:W-:Y:S05]  /*6ee0*/  EXIT ;  /* 0x000000000000794d */ /* 0x000fea0003800000 */
.L_x_5:
[----:B------:R-:W-:-:S08]  /*6ef0*/  NOP ;  /* 0x0000000000007918 */ /* 0x000fd00000000000 */
[----:B0-----:R-:W0:-:S00]  /*6f00*/  USETMAXREG.DEALLOC.CTAPOOL 0x28 ;  /* 0x00000028000079c8 */ /* 0x001e0000080e0500 */
[----:B------:R-:W1:Y:S01]  /*6f10*/  S2UR UR9, SR_CTAID.X ;  /* 0x00000000000979c3 */ /* 0x000e620000002500 */
[----:B0-----:R-:W-:Y:S01]  /*6f20*/  IMAD.MOV.U32 R0, RZ, RZ, 0x1 ;  /* 0x00000001ff007424 */ /* 0x001fe200078e00ff */
[----:B------:R-:W-:Y:S01]  /*6f30*/  MOV R25, 0x1 ;  /* 0x0000000100197802 */ /* 0x000fe20000000f00 */
[----:B------:R-:W-:-:S05]  /*6f40*/  IMAD.MOV.U32 R22, RZ, RZ, RZ ;  /* 0x000000ffff167224 */ /* 0x000fca00078e00ff */
[----:B------:R-:W1:Y:S02]  /*6f50*/  LDC R2, c[0x0][0xc34] ;  /* 0x00030d00ff027b82 */ /* 0x000e640000000800 */
[----:B-1----:R-:W-:-:S13]  /*6f60*/  ISETP.LE.AND P0, PT, R2, UR9, PT ;  /* 0x0000000902007c0c */ /* 0x002fda000bf03270 */
[----:B------:R-:W-:Y:S05]  /*6f70*/  @P0 BRA `(.L_x_40) ;  /* 0x0000003000fc0947 */ /* 0x000fea0003800000 */
[----:B------:R-:W2:Y:S01]  /*6f80*/  LDL R4, [R1+0x4] ;  /* 0x0000040001047983 */ /* 0x000ea20000100800 */
[----:B------:R-:W-:Y:S01]  /*6f90*/  IMAD.SHL.U32 R27, R3, 0x8, RZ ;  /* 0x00000008031b7824 */ /* 0x000fe200078e00ff */
[----:B------:R-:W-:Y:S01]  /*6fa0*/  ULDC.64 UR38, c[0x0][0x2f0] ;  /* 0x0000bc0000267ab9 */ /* 0x000fe20000000a00 */
[----:B------:R-:W-:Y:S01]  /*6fb0*/  ULDC.64 UR4, c[0x0][0x418] ;  /* 0x0001060000047ab9 */ /* 0x000fe20000000a00 */
[----:B------:R-:W-:Y:S01]  /*6fc0*/  ULDC UR7, c[0x0][0x320] ;  /* 0x0000c80000077ab9 */ /* 0x000fe20000000800 */
[----:B------:R-:W-:Y:S01]  /*6fd0*/  UISETP.NE.U32.AND UP0, UPT, UR4, URZ, UPT ;  /* 0x0000003f0400728c */ /* 0x000fe2000bf05070 */
[C---:B------:R-:W-:Y:S01]  /*6fe0*/  LOP3.LUT R0, R27.reuse, 0x1f8, RZ, 0xc0, !PT ;  /* 0x000001f81b007812 */ /* 0x040fe200078ec0ff */
[----:B------:R-:W-:Y:S01]  /*6ff0*/  ULDC UR8, c[0x0][0x2b8] ;  /* 0x0000ae0000087ab9 */ /* 0x000fe20000000800 */
[----:B------:R-:W-:Y:S01]  /*7000*/  LOP3.LUT R37, R27, 0x38, RZ, 0xc0, !PT ;  /* 0x000000381b257812 */ /* 0x000fe200078ec0ff */
[----:B------:R-:W-:Y:S01]  /*7010*/  UISETP.NE.AND.EX UP0, UPT, UR5, URZ, UPT, UP0 ;  /* 0x0000003f0500728c */ /* 0x000fe2000bf05300 */
[----:B------:R-:W-:Y:S01]  /*7020*/  LOP3.LUT R0, R0, 0x38, R3, 0x78, !PT ;  /* 0x0000003800007812 */ /* 0x000fe200078e7803 */
[----:B------:R-:W-:Y:S01]  /*7030*/  ULDC UR4, c[0x0][0x424] ;  /* 0x0001090000047ab9 */ /* 0x000fe20000000800 */
[----:B------:R-:W-:Y:S01]  /*7040*/  LOP3.LUT R16, R16, 0xfffffffe, RZ, 0xc0, !PT ;  /* 0xfffffffe10107812 */ /* 0x000fe200078ec0ff */
[----:B------:R-:W-:Y:S01]  /*7050*/  USEL UR4, UR4, 0x1, UP0 ;  /* 0x0000000104047887 */ /* 0x000fe20008000000 */
[----:B------:R-:W-:Y:S01]  /*7060*/  LOP3.LUT R27, R0, 0x200, R27, 0xf8, !PT ;  /* 0x00000200001b7812 */ /* 0x000fe200078ef81b */
[----:B------:R-:W0:Y:S01]  /*7070*/  S2UR UR6, SR_CgaCtaId ;  /* 0x00000000000679c3 */ /* 0x000e220000008800 */
[C---:B------:R-:W-:Y:S01]  /*7080*/  LOP3.LUT R0, R37.reuse, 0x40, RZ, 0xfc, !PT ;  /* 0x0000004025007812 */ /* 0x040fe200078efcff */
[----:B------:R-:W-:Y:S01]  /*7090*/  UIMAD UR38, UR4, UR38, URZ ;  /* 0x00000026042672a4 */ /* 0x000fe2000f8e023f */
[----:B------:R-:W-:Y:S01]  /*70a0*/  LOP3.LUT R16, R16, 0xfffffff7, RZ, 0xc0, !PT ;  /* 0xfffffff710107812 */ /* 0x000fe200078ec0ff */
[----:B------:R1:W-:Y:S01]  /*70b0*/  STL [R1], RZ ;  /* 0x000000ff01007387 */ /* 0x0003e20000100800 */
[C---:B------:R-:W-:Y:S01]  /*70c0*/  ISETP.GE.AND P0, PT, R0.reuse, UR39, PT ;  /* 0x0000002700007c0c */ /* 0x040fe2000bf06270 */
[----:B------:R-:W-:Y:S01]  /*70d0*/  UIADD3 UR4, UR38, 0x5f, URZ ;  /* 0x0000005f26047890 */ /* 0x000fe2000fffe03f */
[----:B------:R-:W-:Y:S01]  /*70e0*/  ISETP.GE.AND P1, PT, R0, UR7, PT ;  /* 0x0000000700007c0c */ /* 0x000fe2000bf26270 */
[----:B------:R-:W-:Y:S01]  /*70f0*/  IMAD.MOV.U32 R25, RZ, RZ, 0x1 ;  /* 0x00000001ff197424 */ /* 0x000fe200078e00ff */
[----:B------:R-:W-:Y:S01]  /*7100*/  LOP3.LUT R2, R37, 0x80, RZ, 0xfc, !PT ;  /* 0x0000008025027812 */ /* 0x000fe200078efcff */
[----:B------:R-:W-:Y:S01]  /*7110*/  UIMAD.WIDE UR4, UR4, 0x2aaaaaab, URZ ;  /* 0x2aaaaaab040478a5 */ /* 0x000fe2000f8e023f */
[----:B------:R-:W-:Y:S01]  /*7120*/  SHF.R.U32.HI R34, RZ, 0x3, R3 ;  /* 0x00000003ff227819 */ /* 0x000fe20000011603 */
[----:B------:R-:W-:Y:S01]  /*7130*/  IMAD.SHL.U32 R3, R3, 0x10, RZ ;  /* 0x0000001003037824 */ /* 0x000fe200078e00ff */
[----:B------:R-:W-:Y:S01]  /*7140*/  ISETP.GE.AND P2, PT, R2, UR39, PT ;  /* 0x0000002702007c0c */ /* 0x000fe2000bf46270 */
[----:B------:R-:W-:Y:S01]  /*7150*/  USHF.R.U32.HI UR4, URZ, 0x1f, UR5 ;  /* 0x0000001f3f047899 */ /* 0x000fe20008011605 */
[----:B------:R-:W-:Y:S01]  /*7160*/  LOP3.LUT R34, R34, 0xf, RZ, 0xc0, !PT ;  /* 0x0000000f22227812 */ /* 0x000fe200078ec0ff */
[----:B------:R-:W-:Y:S01]  /*7170*/  IMAD.MOV.U32 R22, RZ, RZ, RZ ;  /* 0x000000ffff167224 */ /* 0x000fe200078e00ff */
[----:B------:R-:W-:Y:S01]  /*7180*/  MOV R36, UR9 ;  /* 0x0000000900247c02 */ /* 0x000fe20008000f00 */
[----:B------:R-:W-:Y:S01]  /*7190*/  ULEA.HI.SX32 UR5, UR5, UR4, 0x1c ;  /* 0x0000000405057291 */ /* 0x000fe2000f8fe23f */
[----:B------:R-:W-:Y:S01]  /*71a0*/  @P0 LOP3.LUT R16, R16, 0x8, RZ, 0xfc, !PT ;  /* 0x0000000810100812 */ /* 0x000fe200078efcff */
[----:B------:R-:W-:Y:S01]  /*71b0*/  ULDC UR40, c[0x0][0x448] ;  /* 0x0001120000287ab9 */ /* 0x000fe20000000800 */
[----:B------:R-:W-:Y:S01]  /*71c0*/  ISETP.GE.AND P0, PT, R0, UR8, PT ;  /* 0x0000000800007c0c */ /* 0x000fe2000bf06270 */
[----:B------:R-:W-:Y:S01]  /*71d0*/  UIADD3 UR43, UR5, -0x1, URZ ;  /* 0xffffffff052b7890 */ /* 0x000fe2000fffe03f */
[----:B------:R-:W-:Y:S01]  /*71e0*/  @P1 LOP3.LUT R16, R16, 0x1, RZ, 0xfc, !PT ;  /* 0x0000000110101812 */ /* 0x000fe200078efcff */
[----:B------:R-:W-:Y:S01]  /*71f0*/  ULDC UR4, c[0x0][0x288] ;  /* 0x0000a20000047ab9 */ /* 0x000fe20000000800 */
[----:B------:R-:W-:Y:S01]  /*7200*/  ISETP.GE.AND P1, PT, R2, UR8, PT ;  /* 0x0000000802007c0c */ /* 0x000fe2000bf26270 */
[----:B------:R-:W-:Y:S01]  /*7210*/  ULDC UR44, c[0x0][0xc] ;  /* 0x00000300002c7ab9 */ /* 0x000fe20000000800 */
[----:B------:R-:W-:Y:S01]  /*7220*/  LOP3.LUT R16, R16, 0xfffffdff, RZ, 0xc0, !PT ;  /* 0xfffffdff10107812 */ /* 0x000fe200078ec0ff */
[----:B------:R-:W-:Y:S01]  /*7230*/  UIMAD UR40, UR40, UR4, URZ ;  /* 0x00000004282872a4 */ /* 0x000fe2000f8e023f */
[----:B------:R-:W-:Y:S01]  /*7240*/  LOP3.LUT R26, R34, 0x70, R3, 0xf8, !PT ;  /* 0x00000070221a7812 */ /* 0x000fe200078ef803 */
[----:B------:R-:W-:Y:S01]  /*7250*/  IMAD.U32 R3, RZ, RZ, UR43 ;  /* 0x0000002bff037e24 */ /* 0x000fe2000f8e00ff */
[----:B------:R-:W-:-:S03]  /*7260*/  UIADD3 UR41, UR5, -0x2, URZ ;  /* 0xfffffffe05297890 */ /* 0x000fc6000fffe03f */
[----:B------:R-:W-:Y:S02]  /*7270*/  @P0 LOP3.LUT R16, R16, 0x200, RZ, 0xfc, !PT ;  /* 0x0000020010100812 */ /* 0x000fe400078efcff */
[----:B------:R-:W-:Y:S01]  /*7280*/  ISETP.GE.AND P0, PT, R37, UR39, PT ;  /* 0x0000002725007c0c */ /* 0x000fe2000bf06270 */
[----:B------:R-:W-:Y:S01]  /*7290*/  UMOV UR39, 0x400 ;  /* 0x0000040000277882 */ /* 0x000fe20000000000 */
[----:B------:R-:W-:Y:S01]  /*72a0*/  LOP3.LUT R16, R16, 0xfffffffb, RZ, 0xc0, !PT ;  /* 0xfffffffb10107812 */ /* 0x000fe200078ec0ff */
[----:B0-----:R-:W-:Y:S02]  /*72b0*/  ULEA UR39, UR6, UR39, 0x18 ;  /* 0x0000002706277291 */ /* 0x001fe4000f8ec03f */
[----:B------:R-:W-:Y:S01]  /*72c0*/  UIMAD UR6, UR43, -0x60, UR38 ;  /* 0xffffffa02b0678a4 */ /* 0x000fe2000f8e0226 */
[----:B------:R-:W-:-:S03]  /*72d0*/  @P2 LOP3.LUT R16, R16, 0x4, RZ, 0xfc, !PT ;  /* 0x0000000410102812 */ /* 0x000fc600078efcff */
[----:B------:R-:W-:Y:S02]  /*72e0*/  LEA R0, R27, UR39, 0x1 ;  /* 0x000000271b007c11 */ /* 0x000fe4000f8e08ff */
[----:B------:R-:W-:Y:S02]  /*72f0*/  LOP3.LUT R16, R16, 0xfffffeff, RZ, 0xc0, !PT ;  /* 0xfffffeff10107812 */ /* 0x000fe400078ec0ff */
[----:B------:R-:W-:Y:S02]  /*7300*/  IADD3 R33, -R34, UR6, RZ ;  /* 0x0000000622217c10 */ /* 0x000fe4000fffe1ff */
[----:B------:R-:W-:Y:S02]  /*7310*/  @P1 LOP3.LUT R16, R16, 0x100, RZ, 0xfc, !PT ;  /* 0x0000010010101812 */ /* 0x000fe400078efcff */
[----:B------:R-:W-:Y:S02]  /*7320*/  ISETP.GE.AND P1, PT, R37, UR7, PT ;  /* 0x0000000725007c0c */ /* 0x000fe4000bf26270 */
[----:B------:R-:W-:-:S04]  /*7330*/  LOP3.LUT R16, R16, 0xffffffef, RZ, 0xc0, !PT ;  /* 0xffffffef10107812 */ /* 0x000fc800078ec0ff */
[----:B------:R-:W-:-:S04]  /*7340*/  @P0 LOP3.LUT R16, R16, 0x10, RZ, 0xfc, !PT ;  /* 0x0000001010100812 */ /* 0x000fc800078efcff */
[----:B------:R-:W-:Y:S02]  /*7350*/  LOP3.LUT R16, R16, 0xffffff7f, RZ, 0xc0, !PT ;  /* 0xffffff7f10107812 */ /* 0x000fe400078ec0ff */
[----:B--2---:R-:W-:Y:S01]  /*7360*/  R2UR UR10, R4 ;  /* 0x00000000040a72ca */ /* 0x004fe200000e0000 */
[----:B------:R-:W-:-:S05]  /*7370*/  IMAD R4, R3, 0x60, R26 ;  /* 0x0000006003047824 */ /* 0x000fca00078e021a */
[----:B------:R-:W-:-:S04]  /*7380*/  ISETP.GE.AND P0, PT, R4, UR38, PT ;  /* 0x0000002604007c0c */ /* 0x000fc8000bf06270 */
[----:B------:R-:W-:Y:S02]  /*7390*/  ISETP.LT.U32.AND P2, PT, R26, 0x60, !P0 ;  /* 0x000000601a00780c */ /* 0x000fe40004741070 */
[----:B------:R-:W-:Y:S01]  /*73a0*/  ISETP.GE.AND P0, PT, R37, UR8, PT ;  /* 0x0000000825007c0c */ /* 0x000fe2000bf06270 */
[----:B------:R-:W-:-:S10]  /*73b0*/  ULOP3.LUT UR42, UR10, 0x2, URZ, 0xfc, !UPT ;  /* 0x000000020a2a7892 */ /* 0x000fd4000f8efc3f */
[----:B------:R-:W-:-:S04]  /*73c0*/  @P2 LOP3.LUT R16, R16, 0x80, RZ, 0xfc, !PT ;  /* 0x0000008010102812 */ /* 0x000fc800078efcff */
[----:B------:R-:W-:-:S04]  /*73d0*/  LOP3.LUT R16, R16, 0xfffffbff, RZ, 0xc0, !PT ;  /* 0xfffffbff10107812 */ /* 0x000fc800078ec0ff */
[----:B------:R-:W-:-:S04]  /*73e0*/  LOP3.LUT R16, R16, 0xfffffffd, RZ, 0xc0, !PT ;  /* 0xfffffffd10107812 */ /* 0x000fc800078ec0ff */
[----:B------:R-:W-:-:S04]  /*73f0*/  @P1 LOP3.LUT R16, R16, 0x2, RZ, 0xfc, !PT ;  /* 0x0000000210101812 */ /* 0x000fc800078efcff */
[----:B-1----:R-:W-:-:S07]  /*7400*/  @P0 LOP3.LUT R16, R16, 0x400, RZ, 0xfc, !PT ;  /* 0x0000040010100812 */ /* 0x002fce00078efcff */
.L_x_75:
[----:B0-----:R-:W0:Y:S01]  /*7410*/  LDC R0, c[0x0][0xc38] ;  /* 0x00030e00ff007b82 */ /* 0x001e220000000800 */
[----:B------:R-:W-:Y:S01]  /*7420*/  IMAD.MOV.U32 R24, RZ, RZ, R36 ;  /* 0x000000ffff187224 */ /* 0x000fe200078e0024 */
[----:B------:R-:W-:Y:S05]  /*7430*/  YIELD ;  /* 0x0000000000007946 */ /* 0x000fea0003800000 */
[----:B------:R-:W-:Y:S01]  /*7440*/  ULDC.64 UR4, c[0x0][0xa28] ;  /* 0x00028a0000047ab9 */ /* 0x000fe20000000a00 */
[----:B------:R-:W-:Y:S01]  /*7450*/  IMAD.MOV.U32 R31, RZ, RZ, RZ ;  /* 0x000000ffff1f7224 */ /* 0x000fe200078e00ff */
[----:B0-----:R-:W-:-:S13]  /*7460*/  ISETP.NE.AND P0, PT, R0, 0x1, PT ;  /* 0x000000010000780c */ /* 0x001fda0003f05270 */
[----:B------:R-:W0:Y:S08]  /*7470*/  @P0 LDC R3, c[0x0][0xc3c] ;  /* 0x00030f00ff030b82 */ /* 0x000e300000000800 */
[----:B------:R-:W1:Y:S01]  /*7480*/  @P0 LDC R5, c[0x0][0xc40] ;  /* 0x00031000ff050b82 */ /* 0x000e620000000800 */
[----:B0-----:R-:W-:-:S05]  /*7490*/  @P0 IMAD.HI.U32 R0, R36, R3, RZ ;  /* 0x0000000324000227 */ /* 0x001fca00078e00ff */
[----:B-1----:R-:W-:Y:S02]  /*74a0*/  @P0 SHF.R.U32.HI R24, RZ, R5, R0 ;  /* 0x00000005ff180219 */ /* 0x002fe40000011600 */
[----:B------:R-:W0:Y:S02]  /*74b0*/  LDC R0, c[0x0][0xc44] ;  /* 0x00031100ff007b82 */ /* 0x000e240000000800 */
[----:B------:R-:W-:Y:S02]  /*74c0*/  MOV R23, R24 ;  /* 0x0000001800177202 */ /* 0x000fe40000000f00 */
[----:B0-----:R-:W-:-:S13]  /*74d0*/  ISETP.NE.AND P0, PT, R0, 0x1, PT ;  /* 0x000000010000780c */ /* 0x001fda0003f05270 */
[----:B------:R-:W0:Y:S02]  /*74e0*/  @P0 LDC.64 R2, c[0x0][0xc48] ;  /* 0x00031200ff020b82 */ /* 0x000e240000000a00 */
[----:B0-----:R-:W-:-:S05]  /*74f0*/  @P0 IMAD.HI.U32 R0, R24, R2, RZ ;  /* 0x0000000218000227 */ /* 0x001fca00078e00ff */
[----:B------:R-:W-:Y:S02]  /*7500*/  @P0 SHF.R.U32.HI R23, RZ, R3, R0 ;  /* 0x00000003ff170219 */ /* 0x000fe40000011600 */
[----:B------:R-:W-:-:S04]  /*7510*/  ISETP.NE.U32.AND P0, PT, RZ, UR4, PT ;  /* 0x00000004ff007c0c */ /* 0x000fc8000bf05070 */
[----:B------:R-:W-:-:S13]  /*7520*/  ISETP.NE.AND.EX P0, PT, RZ, UR5, PT, P0 ;  /* 0x00000005ff007c0c */ /* 0x000fda000bf05300 */
[----:B------:R-:W0:Y:S01]  /*7530*/  @P0 LDC.64 R2, c[0x0][0xa28] ;  /* 0x00028a00ff020b82 */ /* 0x000e220000000a00 */
[----:B------:R-:W-:-:S04]  /*7540*/  UIADD3 UR4, UR39, 0x18400, URZ ;  /* 0x0001840027047890 */ /* 0x000fc8000fffe03f */
[----:B------:R-:W-:Y:S01]  /*7550*/  ULOP3.LUT UP0, URZ, UR4, 0x3ff, URZ, 0xc0, !UPT ;  /* 0x000003ff043f7892 */ /* 0x000fe2000f80c03f */
[----:B0-----:R-:W-:-:S05]  /*7560*/  @P0 IMAD.WIDE R2, R23, 0x4, R2 ;  /* 0x0000000417020825 */ /* 0x001fca00078e0202 */
[----:B------:R0:W5:Y:S01]  /*7570*/  @P0 LDG.E R31, desc[UR36][R2.64] ;  /* 0x00000024021f0981 */ /* 0x000162000c1e1900 */
[----:B------:R-:W-:-:S13]  /*7580*/  PLOP3.LUT P0, PT, PT, PT, UP0, 0x80, 0x0 ;  /* 0x000000000000781c */ /* 0x000fda0003f0f008 */
[----:B0-----:R-:W-:Y:S05]  /*7590*/  @!P0 BRA `(.L_x_41) ;  /* 0x0000000000408947 */ /* 0x001fea0003800000 */
[----:B------:R-:W-:Y:S01]  /*75a0*/  MOV R2, 0x0 ;  /* 0x0000000000027802 */ /* 0x000fe20000000f00 */
[----:B------:R-:W-:Y:S01]  /*75b0*/  ULDC.64 UR4, c[0x4][0x90] ;  /* 0x0100240000047ab9 */ /* 0x000fe20000000a00 */
[----:B------:R-:W-:Y:S01]  /*75c0*/  ULDC.64 UR6, c[0x4][0x98] ;  /* 0x0100260000067ab9 */ /* 0x000fe20000000a00 */
[----:B------:R-:W-:Y:S01]  /*75d0*/  IMAD.U32 R4, RZ, RZ, UR4 ;  /* 0x00000004ff047e24 */ /* 0x000fe2000f8e00ff */
[----:B------:R-:W-:Y:S01]  /*75e0*/  MOV R6, UR6 ;  /* 0x0000000600067c02 */ /* 0x000fe20008000f00 */
[----:B------:R-:W-:Y:S01]  /*75f0*/  IMAD.U32 R5, RZ, RZ, UR5 ;  /* 0x00000005ff057e24 */ /* 0x000fe2000f8e00ff */
[----:B------:R-:W0:Y:S01]  /*7600*/  LDC.64 R2, c[0x4][R2] ;  /* 0x0100000002027b82 */ /* 0x000e220000000a00 */
[----:B------:R-:W-:Y:S01]  /*7610*/  ULDC.64 UR4, c[0x4][0x8] ;  /* 0x0100020000047ab9 */ /* 0x000fe20000000a00 */
[----:B------:R-:W-:Y:S01]  /*7620*/  IMAD.U32 R7, RZ, RZ, UR7 ;  /* 0x00000007ff077e24 */ /* 0x000fe2000f8e00ff */
[----:B------:R-:W-:Y:S01]  /*7630*/  MOV R8, 0x70 ;  /* 0x0000007000087802 */ /* 0x000fe20000000f00 */
[----:B------:R-:W-:-:S02]  /*7640*/  IMAD.U32 R10, RZ, RZ, UR4 ;  /* 0x00000004ff0a7e24 */ /* 0x000fc4000f8e00ff */
[----:B------:R-:W-:Y:S02]  /*7650*/  IMAD.U32 R11, RZ, RZ, UR5 ;  /* 0x00000005ff0b7e24 */ /* 0x000fe4000f8e00ff */
[----:B------:R-:W-:Y:S02]  /*7660*/  IMAD.MOV.U32 R12, RZ, RZ, 0x1 ;  /* 0x00000001ff0c7424 */ /* 0x000fe400078e00ff */
[----:B------:R-:W-:-:S07]  /*7670*/  IMAD.MOV.U32 R13, RZ, RZ, RZ ;  /* 0x000000ffff0d7224 */ /* 0x000fce00078e00ff */
[----:B------:R-:W-:-:S07]  /*7680*/  LEPC R20, `(.L_x_41) ;  /* 0x000000001014794e */ /* 0x000fce0000000000 */
[----:B0----5:R-:W-:Y:S05]  /*7690*/  CALL.ABS.NOINC R2 ;  /* 0x0000000002007343 */ /* 0x021fea0003c00000 */
.L_x_41:
[----:B------:R-:W-:-:S04]  /*76a0*/  UIADD3 UR4, UR39, 0x400, URZ ;  /* 0x0000040027047890 */ /* 0x000fc8000fffe03f */
[----:B------:R-:W-:-:S06]  /*76b0*/  ULOP3.LUT UP0, URZ, UR4, 0x3ff, URZ, 0xc0, !UPT ;  /* 0x000003ff043f7892 */ /* 0x000fcc000f80c03f */
[----:B------:R-:W-:-:S13]  /*76c0*/  PLOP3.LUT P0, PT, PT, PT, UP0, 0x80, 0x0 ;  /* 0x000000000000781c */ /* 0x000fda0003f0f008 */
[----:B------:R-:W-:Y:S05]  /*76d0*/  @!P0 BRA `(.L_x_42) ;  /* 0x00000000007c8947 */ /* 0x000fea0003800000 */
[----:B------:R-:W-:Y:S01]  /*76e0*/  MOV R17, 0x0 ;  /* 0x0000000000117802 */ /* 0x000fe20000000f00 */
[----:B------:R-:W-:Y:S01]  /*76f0*/  ULDC.64 UR6, c[0x4][0x90] ;  /* 0x0100240000067ab9 */ /* 0x000fe20000000a00 */
[----:B------:R-:W-:Y:S01]  /*7700*/  ULDC.64 UR8, c[0x4][0x98] ;  /* 0x0100260000087ab9 */ /* 0x000fe20000000a00 */
[----:B------:R-:W-:Y:S01]  /*7710*/  ULDC.64 UR4, c[0x4][0x10] ;  /* 0x0100040000047ab9 */ /* 0x000fe20000000a00 */
[----:B------:R0:W1:Y:S01]  /*7720*/  LDC.64 R2, c[0x4][R17] ;  /* 0x0100000011027b82 */ /* 0x0000620000000a00 */
[----:B------:R-:W-:Y:S01]  /*7730*/  IMAD.U32 R4, RZ, RZ, UR6 ;  /* 0x00000006ff047e24 */ /* 0x000fe2000f8e00ff */
[----:B------:R-:W-:Y:S01]  /*7740*/  MOV R5, UR7 ;  /* 0x0000000700057c02 */ /* 0x000fe20008000f00 */
[----:B------:R-:W-:Y:S01]  /*7750*/  IMAD.U32 R6, RZ, RZ, UR8 ;  /* 0x00000008ff067e24 */ /* 0x000fe2000f8e00ff */
[----:B------:R-:W-:Y:S01]  /*7760*/  MOV R11, UR5 ;  /* 0x00000005000b7c02 */ /* 0x000fe20008000f00 */
[----:B------:R-:W-:Y:S02]  /*7770*/  IMAD.U32 R7, RZ, RZ, UR9 ;  /* 0x00000009ff077e24 */ /* 0x000fe4000f8e00ff */
[----:B------:R-:W-:-:S02]  /*7780*/  IMAD.U32 R10, RZ, RZ, UR4 ;  /* 0x00000004ff0a7e24 */ /* 0x000fc4000f8e00ff */
[----:B------:R-:W-:Y:S02]  /*7790*/  IMAD.MOV.U32 R8, RZ, RZ, 0x70 ;  /* 0x00000070ff087424 */ /* 0x000fe400078e00ff */
[----:B------:R-:W-:Y:S02]  /*77a0*/  IMAD.MOV.U32 R12, RZ, RZ, 0x1 ;  /* 0x00000001ff0c7424 */ /* 0x000fe400078e00ff */
[----:B0-----:R-:W-:-:S07]  /*77b0*/  IMAD.MOV.U32 R13, RZ, RZ, RZ ;  /* 0x000000ffff0d7224 */ /* 0x001fce00078e00ff */
[----:B------:R-:W-:-:S07]  /*77c0*/  LEPC R20, `(.L_x_43) ;  /* 0x000000001014794e */ /* 0x000fce0000000000 */
[----:B-1---5:R-:W-:Y:S05]  /*77d0*/  CALL.ABS.NOINC R2 ;  /* 0x0000000002007343 */ /* 0x022fea0003c00000 */
.L_x_43:
[----:B------:R0:W1:Y:S01]  /*77e0*/  LDC.64 R2, c[0x4][R17] ;  /* 0x0100000011027b82 */ /* 0x0000620000000a00 */
[----:B------:R-:W-:Y:S01]  /*77f0*/  ULDC.64 UR4, c[0x4][0x90] ;  /* 0x0100240000047ab9 */ /* 0x000fe20000000a00 */
[----:B------:R-:W-:Y:S01]  /*7800*/  ULDC.64 UR6, c[0x4][0x98] ;  /* 0x0100260000067ab9 */ /* 0x000fe20000000a00 */
[----:B------:R-:W-:Y:S01]  /*7810*/  MOV R4, UR4 ;  /* 0x0000000400047c02 */ /* 0x000fe20008000f00 */
[----:B------:R-:W-:Y:S01]  /*7820*/  IMAD.U32 R5, RZ, RZ, UR5 ;  /* 0x00000005ff057e24 */ /* 0x000fe2000f8e00ff */
[----:B------:R-:W-:Y:S01]  /*7830*/  ULDC.64 UR4, c[0x4][0x18] ;  /* 0x0100060000047ab9 */ /* 0x000fe20000000a00 */
[----:B------:R-:W-:Y:S01]  /*7840*/  IMAD.U32 R6, RZ, RZ, UR6 ;  /* 0x00000006ff067e24 */ /* 0x000fe2000f8e00ff */
[----:B------:R-:W-:Y:S01]  /*7850*/  MOV R10, UR4 ;  /* 0x00000004000a7c02 */ /* 0x000fe20008000f00 */
[----:B------:R-:W-:Y:S01]  /*7860*/  IMAD.U32 R7, RZ, RZ, UR7 ;  /* 0x00000007ff077e24 */ /* 0x000fe2000f8e00ff */
[----:B------:R-:W-:Y:S01]  /*7870*/  MOV R13, RZ ;  /* 0x000000ff000d7202 */ /* 0x000fe20000000f00 */
[----:B------:R-:W-:-:S02]  /*7880*/  IMAD.U32 R11, RZ, RZ, UR5 ;  /* 0x00000005ff0b7e24 */ /* 0x000fc4000f8e00ff */
[----:B------:R-:W-:Y:S02]  /*7890*/  IMAD.MOV.U32 R8, RZ, RZ, 0x70 ;  /* 0x00000070ff087424 */ /* 0x000fe400078e00ff */
[----:B0-----:R-:W-:-:S07]  /*78a0*/  IMAD.MOV.U32 R12, RZ, RZ, 0x1 ;  /* 0x00000001ff0c7424 */ /* 0x001fce00078e00ff */
[----:B------:R-:W-:-:S07]  /*78b0*/  LEPC R20, `(.L_x_42) ;  /* 0x000000001014794e */ /* 0x000fce0000000000 */
[----:B-1----:R-:W-:Y:S05]  /*78c0*/  CALL.ABS.NOINC R2 ;  /* 0x0000000002007343 */ /* 0x002fea0003c00000 */
.L_x_42:
[----:B------:R-:W-:Y:S01]  /*78d0*/  ULDC.64 UR4, c[0x0][0x9f8] ;  /* 0x00027e0000047ab9 */ /* 0x000fe20000000a00 */
[--C-:B------:R-:W-:Y:S01]  /*78e0*/  IMAD.MOV.U32 R30, RZ, RZ, R23.reuse ;  /* 0x000000ffff1e7224 */ /* 0x100fe200078e0017 */
[----:B------:R-:W-:Y:S01]  /*78f0*/  ISETP.NE.U32.AND P0, PT, RZ, UR4, PT ;  /* 0x00000004ff007c0c */ /* 0x000fe2000bf05070 */
[----:B------:R-:W0:Y:S01]  /*7900*/  LDC R8, c[0x0][0x430] ;  /* 0x00010c00ff087b82 */ /* 0x000e220000000800 */
[----:B------:R-:W-:Y:S01]  /*7910*/  IMAD.MOV R19, RZ, RZ, -R23 ;  /* 0x000000ffff137224 */ /* 0x000fe200078e0a17 */
[----:B------:R-:W-:Y:S01]  /*7920*/  ULDC UR4, c[0x0][0xc44] ;  /* 0x0003110000047ab9 */ /* 0x000fe20000000800 */
[----:B------:R-:W-:-:S13]  /*7930*/  ISETP.NE.AND.EX P0, PT, RZ, UR5, PT, P0 ;  /* 0x00000005ff007c0c */ /* 0x000fda000bf05300 */
[----:B------:R-:W1:Y:S02]  /*7940*/  @P0 LDC.64 R2, c[0x0][0x9f8] ;  /* 0x00027e00ff020b82 */ /* 0x000e640000000a00 */
[----:B-1----:R-:W-:-:S05]  /*7950*/  @P0 IMAD.WIDE R2, R23, 0x4, R2 ;  /* 0x0000000417020825 */ /* 0x002fca00078e0202 */
[----:B------:R1:W5:Y:S01]  /*7960*/  @P0 LDG.E R30, desc[UR36][R2.64] ;  /* 0x00000024021e0981 */ /* 0x000362000c1e1900 */
[----:B------:R-:W-:Y:S01]  /*7970*/  UMOV UR5, 0xffffffff ;  /* 0xffffffff00057882 */ /* 0x000fe20000000000 */
[----:B------:R-:W-:Y:S02]  /*7980*/  IMAD R19, R19, UR4, R24 ;  /* 0x0000000413137c24 */ /* 0x000fe4000f8e0218 */
[----:B0-----:R-:W-:Y:S05]  /*7990*/  BRA.DIV UR5, `(.L_x_44) ;  /* 0x0000002e05c47947 */ /* 0x001fea000b800000 */
.L_x_92:
[----:B------:R-:W-:Y:S01]  /*79a0*/  ISETP.NE.AND P0, PT, R8, 0x1, PT ;  /* 0x000000010800780c */ /* 0x000fe20003f05270 */
[----:B------:R-:W-:Y:S01]  /*79b0*/  IMAD.U32 R0, RZ, RZ, UR43 ;  /* 0x0000002bff007e24 */ /* 0x000fe2000f8e00ff */
[----:B------:R-:W-:Y:S02]  /*79c0*/  LOP3.LUT P1, RZ, R16, 0x80, RZ, 0xc0, !PT ;  /* 0x0000008010ff7812 */ /* 0x000fe4000782c0ff */
[----:B-----5:R-:W-:Y:S01]  /*79d0*/  SHF.R.S32.HI R32, RZ, 0x1f, R30 ;  /* 0x0000001fff207819 */ /* 0x020fe2000001141e */
[----:B------:R-:W-:Y:S01]  /*79e0*/  IMAD R0, R0, 0x60, R26 ;  /* 0x0000006000007824 */ /* 0x000fe200078e021a */
[----:B------:R-:W-:-:S04]  /*79f0*/  LOP3.LUT R16, R16, 0xffffffbf, RZ, 0xc0, !PT ;  /* 0xffffffbf10107812 */ /* 0x000fc800078ec0ff */
[----:B------:R-:W-:-:S03]  /*7a00*/  IADD3 R0, R0, R31, RZ ;  /* 0x0000001f00007210 */ /* 0x000fc60007ffe0ff */
[----:B-1----:R-:W0:Y:S01]  /*7a10*/  @P0 LDC R3, c[0x0][0x434] ;  /* 0x00010d00ff030b82 */ /* 0x002e220000000800 */
[----:B------:R-:W-:Y:S01]  /*7a20*/  @P0 LOP3.LUT R16, R16, 0x40, RZ, 0xfc, !PT ;  /* 0x0000004010100812 */ /* 0x000fe200078efcff */
[----:B------:R-:W-:-:S06]  /*7a30*/  IMAD.MOV.U32 R9, RZ, RZ, R0 ;  /* 0x000000ffff097224 */ /* 0x000fcc00078e0000 */
[----:B------:R-:W1:Y:S08]  /*7a40*/  @P0 LDC R5, c[0x0][0x438] ;  /* 0x00010e00ff050b82 */ /* 0x000e700000000800 */
[----:B------:R-:W2:Y:S01]  /*7a50*/  @P1 LDC.64 R6, c[0x0][0x428] ;  /* 0x00010a00ff061b82 */ /* 0x000ea20000000a00 */
[----:B0-----:R-:W-:-:S05]  /*7a60*/  @P0 IMAD.HI.U32 R2, R0, R3, RZ ;  /* 0x0000000300020227 */ /* 0x001fca00078e00ff */
[----:B-1----:R-:W-:Y:S02]  /*7a70*/  @P0 SHF.R.U32.HI R9, RZ, R5, R2 ;  /* 0x00000005ff090219 */ /* 0x002fe40000011602 */
[----:B------:R-:W0:Y:S02]  /*7a80*/  @P1 LDC.64 R4, c[0x0][0x418] ;  /* 0x00010600ff041b82 */ /* 0x000e240000000a00 */
[----:B------:R-:W-:Y:S01]  /*7a90*/  @P1 SHF.R.S32.HI R3, RZ, 0x1f, R9 ;  /* 0x0000001fff031819 */ /* 0x000fe20000011409 */
[----:B--2---:R-:W-:-:S04]  /*7aa0*/  @P1 IMAD R2, R32, R6, RZ ;  /* 0x0000000620021224 */ /* 0x004fc800078e02ff */
[----:B------:R-:W-:Y:S02]  /*7ab0*/  @P1 IMAD R7, R30, R7, R2 ;  /* 0x000000071e071224 */ /* 0x000fe400078e0202 */
[----:B------:R-:W-:-:S04]  /*7ac0*/  @P1 IMAD.MOV.U32 R2, RZ, RZ, R9 ;  /* 0x000000ffff021224 */ /* 0x000fc800078e0009 */
[----:B------:R-:W-:Y:S01]  /*7ad0*/  @P1 IMAD.WIDE.U32 R2, R30, R6, R2 ;  /* 0x000000061e021225 */ /* 0x000fe200078e0002 */
[----:B------:R-:W-:-:S03]  /*7ae0*/  MOV R6, RZ ;  /* 0x000000ff00067202 */ /* 0x000fc60000000f00 */
[----:B------:R-:W-:Y:S01]  /*7af0*/  @P1 IMAD.IADD R3, R3, 0x1, R7 ;  /* 0x0000000103031824 */ /* 0x000fe200078e0207 */
[----:B0-----:R-:W-:-:S04]  /*7b00*/  @P1 LEA R4, P0, R2, R4, 0x2 ;  /* 0x0000000402041211 */ /* 0x001fc800078010ff */
[----:B------:R-:W-:Y:S01]  /*7b10*/  @P1 LEA.HI.X R5, R2, R5, R3, 0x2, P0 ;  /* 0x0000000502051211 */ /* 0x000fe200000f1403 */
[----:B------:R-:W-:-:S04]  /*7b20*/  IMAD.MOV R3, RZ, RZ, -R9 ;  /* 0x000000ffff037224 */ /* 0x000fc800078e0a09 */
[----:B------:R0:W5:Y:S01]  /*7b30*/  @P1 LDG.E R6, desc[UR36][R4.64] ;  /* 0x0000002404061981 */ /* 0x000162000c1e1900 */
[----:B------:R-:W-:Y:S02]  /*7b40*/  LOP3.LUT R16, R16, 0xffffffdf, RZ, 0xc0, !PT ;  /* 0xffffffdf10107812 */ /* 0x000fe400078ec0ff */
[----:B------:R-:W-:Y:S01]  /*7b50*/  SHF.R.S32.HI R29, RZ, 0x1f, R19 ;  /* 0x0000001fff1d7819 */ /* 0x000fe20000011413 */
[----:B0-----:R-:W-:Y:S02]  /*7b60*/  IMAD R5, R8, R3, R0 ;  /* 0x0000000308057224 */ /* 0x001fe400078e0200 */
[----:B------:R-:W-:-:S05]  /*7b70*/  IMAD.U32 R0, RZ, RZ, UR42 ;  /* 0x0000002aff007e24 */ /* 0x000fca000f8e00ff */
[----:B------:R-:W-:-:S13]  /*7b80*/  ISETP.NE.AND P0, PT, R0, 0x3, PT ;  /* 0x000000030000780c */ /* 0x000fda0003f05270 */
[----:B------:R-:W-:Y:S01]  /*7b90*/  @P0 LOP3.LUT R16, R16, 0x20, RZ, 0xfc, !PT ;  /* 0x0000002010100812 */ /* 0x000fe200078efcff */
[----:B------:R-:W-:Y:S06]  /*7ba0*/  @!P0 BRA `(.L_x_45) ;  /* 0x0000000000048947 */ /* 0x000fec0003800000 */
[----:B------:R-:W-:Y:S01]  /*7bb0*/  BPT.TRAP 0x1 ;  /* 0x000000040000795c */ /* 0x000fe20000300000 */
.L_x_45:
[----:B------:R-:W-:Y:S01]  /*7bc0*/  SHF.R.S32.HI R7, RZ, 0x1f, R5 ;  /* 0x0000001fff077819 */ /* 0x000fe20000011405 */
[----:B------:R-:W-:Y:S01]  /*7bd0*/  ULDC.64 UR4, c[0x0][0x328] ;  /* 0x0000ca0000047ab9 */ /* 0x000fe20000000a00 */
[----:B-----5:R-:W-:Y:S01]  /*7be0*/  SHF.R.S32.HI R4, RZ, 0x1f, R6 ;  /* 0x0000001fff047819 */ /* 0x020fe20000011406 */
[----:B------:R-:W-:Y:S01]  /*7bf0*/  IMAD.WIDE.U32 R2, R5, UR4, RZ ;  /* 0x0000000405027c25 */ /* 0x000fe2000f8e00ff */
[----:B------:R-:W-:Y:S03]  /*7c00*/  BSSY B0, `(.L_x_46) ;  /* 0x0000015000007945 */ /* 0x000fe60003800000 */
[----:B------:R-:W-:-:S04]  /*7c10*/  IMAD R0, R7, UR4, RZ ;  /* 0x0000000407007c24 */ /* 0x000fc8000f8e02ff */
[----:B------:R-:W-:Y:S01]  /*7c20*/  IMAD R9, R5, UR5, R0 ;  /* 0x0000000505097c24 */ /* 0x000fe2000f8e0200 */
[----:B------:R-:W-:-:S03]  /*7c30*/  ULDC.64 UR4, c[0x0][0x338] ;  /* 0x0000ce0000047ab9 */ /* 0x000fc60000000a00 */
[----:B------:R-:W-:Y:S02]  /*7c40*/  IMAD.IADD R3, R3, 0x1, R9 ;  /* 0x0000000103037824 */ /* 0x000fe400078e0209 */
[----:B------:R-:W-:Y:S02]  /*7c50*/  IMAD R9, R4, UR4, RZ ;  /* 0x0000000404097c24 */ /* 0x000fe4000f8e02ff */
[----:B------:R-:W-:-:S04]  /*7c60*/  IMAD.WIDE.U32 R2, R6, UR4, R2 ;  /* 0x0000000406027c25 */ /* 0x000fc8000f8e0002 */
[----:B------:R-:W-:Y:S01]  /*7c70*/  IMAD R9, R6, UR5, R9 ;  /* 0x0000000506097c24 */ /* 0x000fe2000f8e0209 */
[----:B------:R-:W-:Y:S02]  /*7c80*/  ULDC.64 UR4, c[0x0][0x330] ;  /* 0x0000cc0000047ab9 */ /* 0x000fe40000000a00 */
[----:B------:R-:W-:Y:S02]  /*7c90*/  IMAD R0, R29, UR4, RZ ;  /* 0x000000041d007c24 */ /* 0x000fe4000f8e02ff */
[----:B------:R-:W-:Y:S02]  /*7ca0*/  IADD3 R3, R3, R9, RZ ;  /* 0x0000000903037210 */ /* 0x000fe40007ffe0ff */
[C---:B------:R-:W-:Y:S01]  /*7cb0*/  IMAD R9, R19.reuse, UR5, R0 ;  /* 0x0000000513097c24 */ /* 0x040fe2000f8e0200 */
[----:B------:R-:W-:Y:S01]  /*7cc0*/  LEA R0, R22, UR39, 0x3 ;  /* 0x0000002716007c11 */ /* 0x000fe2000f8e18ff */
[----:B------:R-:W-:Y:S01]  /*7cd0*/  IMAD.WIDE.U32 R2, R19, UR4, R2 ;  /* 0x0000000413027c25 */ /* 0x000fe2000f8e0002 */
[----:B------:R-:W-:-:S03]  /*7ce0*/  ULDC.64 UR4, c[0x0][0x318] ;  /* 0x0000c60000047ab9 */ /* 0x000fc60000000a00 */
[----:B------:R-:W-:Y:S01]  /*7cf0*/  IMAD.IADD R3, R3, 0x1, R9 ;  /* 0x0000000103037824 */ /* 0x000fe200078e0209 */
[----:B------:R-:W-:-:S04]  /*7d00*/  LEA R17, P0, R2, UR4, 0x1 ;  /* 0x0000000402117c11 */ /* 0x000fc8000f8008ff */
[----:B------:R-:W-:Y:S02]  /*7d10*/  LEA.HI.X R18, R2, UR5, R3, 0x1, P0 ;  /* 0x0000000502127c11 */ /* 0x000fe400080f0c03 */
[----:B------:R-:W-:-:S06]  /*7d20*/  SHF.L.U32 R3, R25, 0x1f, RZ ;  /* 0x0000001f19037819 */ /* 0x000fcc00000006ff */
[----:B------:R-:W0:Y:S02]  /*7d30*/  SYNCS.PHASECHK.TRANS64.TRYWAIT P0, [R0+URZ+0x2a840], R3 ;  /* 0x02a84003000075a7 */ /* 0x000e24000800017f */
[----:B0-----:R-:W-:Y:S05]  /*7d40*/  @!P0 BRA `(.L_x_47) ;  /* 0x0000002c000c8947 */ /* 0x001fea0003800000 */
.L_x_93:
[----:B------:R-:W-:Y:S05]  /*7d50*/  BSYNC B0 ;  /* 0x0000000000007941 */ /* 0x000fea0003800000 */
.L_x_46:
[----:B------:R-:W-:Y:S01]  /*7d60*/  ULDC.64 UR4, c[0x0][0x300] ;  /* 0x0000c00000047ab9 */ /* 0x000fe20000000a00 */
[C---:B------:R-:W-:Y:S01]  /*7d70*/  LOP3.LUT P4, RZ, R16.reuse, 0x10, RZ, 0xc0, !PT ;  /* 0x0000001010ff7812 */ /* 0x040fe2000788c0ff */
[----:B------:R-:W-:Y:S01]  /*7d80*/  IMAD R2, R7, UR4, RZ ;  /* 0x0000000407027c24 */ /* 0x000fe2000f8e02ff */
[C---:B------:R-:W-:Y:S02]  /*7d90*/  LOP3.LUT P3, RZ, R16.reuse, 0x8, RZ, 0xc0, !PT ;  /* 0x0000000810ff7812 */ /* 0x040fe4000786c0ff */
[----:B------:R-:W-:Y:S01]  /*7da0*/  LOP3.LUT P2, RZ, R16, 0x4, RZ, 0xc0, !PT ;  /* 0x0000000410ff7812 */ /* 0x000fe2000784c0ff */
[C---:B------:R-:W-:Y:S02]  /*7db0*/  IMAD R7, R5.reuse, UR5, R2 ;  /* 0x0000000505077c24 */ /* 0x040fe4000f8e0202 */
[----:B0-----:R-:W-:Y:S01]  /*7dc0*/  IMAD.WIDE.U32 R2, R5, UR4, RZ ;  /* 0x0000000405027c25 */ /* 0x001fe2000f8e00ff */
[----:B------:R-:W-:-:S03]  /*7dd0*/  ULDC.64 UR4, c[0x0][0x310] ;  /* 0x0000c40000047ab9 */ /* 0x000fc60000000a00 */
[----:B------:R-:W-:Y:S02]  /*7de0*/  IMAD.IADD R3, R3, 0x1, R7 ;  /* 0x0000000103037824 */ /* 0x000fe400078e0207 */
[----:B------:R-:W-:Y:S02]  /*7df0*/  IMAD R5, R4, UR4, RZ ;  /* 0x0000000404057c24 */ /* 0x000fe4000f8e02ff */
[----:B------:R-:W-:-:S04]  /*7e00*/  IMAD.WIDE.U32 R2, R6, UR4, R2 ;  /* 0x0000000406027c25 */ /* 0x000fc8000f8e0002 */
[----:B------:R-:W-:Y:S01]  /*7e10*/  IMAD R5, R6, UR5, R5 ;  /* 0x0000000506057c24 */ /* 0x000fe2000f8e0205 */
[----:B------:R-:W-:Y:S02]  /*7e20*/  ULDC.64 UR4, c[0x0][0x308] ;  /* 0x0000c20000047ab9 */ /* 0x000fe40000000a00 */
[----:B------:R-:W-:Y:S02]  /*7e30*/  IMAD R4, R29, UR4, RZ ;  /* 0x000000041d047c24 */ /* 0x000fe4000f8e02ff */
[----:B------:R-:W-:Y:S02]  /*7e40*/  IMAD.IADD R3, R3, 0x1, R5 ;  /* 0x0000000103037824 */ /* 0x000fe400078e0205 */
[C---:B------:R-:W-:Y:S02]  /*7e50*/  IMAD R5, R19.reuse, UR5, R4 ;  /* 0x0000000513057c24 */ /* 0x040fe4000f8e0204 */
[----:B------:R-:W-:Y:S01]  /*7e60*/  IMAD.WIDE.U32 R2, R19, UR4, R2 ;  /* 0x0000000413027c25 */ /* 0x000fe2000f8e0002 */
[----:B------:R-:W-:-:S04]  /*7e70*/  ULDC.64 UR4, c[0x0][0x2e8] ;  /* 0x0000ba0000047ab9 */ /* 0x000fc80000000a00 */
[----:B------:R-:W-:Y:S01]  /*7e80*/  IADD3 R3, R3, R5, RZ ;  /* 0x0000000503037210 */ /* 0x000fe20007ffe0ff */
[----:B------:R-:W-:Y:S01]  /*7e90*/  IMAD R5, R22, 0x4800, R27 ;  /* 0x0000480016057824 */ /* 0x000fe200078e021b */
[----:B------:R-:W-:Y:S01]  /*7ea0*/  LEA R4, P0, R2, UR4, 0x1 ;  /* 0x0000000402047c11 */ /* 0x000fe2000f8008ff */
[----:B------:R-:W-:-:S03]  /*7eb0*/  UMOV UR4, 0xffffffff ;  /* 0xffffffff00047882 */ /* 0x000fc60000000000 */
[----:B------:R-:W-:Y:S01]  /*7ec0*/  LEA.HI.X R6, R2, UR5, R3, 0x1, P0 ;  /* 0x0000000502067c11 */ /* 0x000fe200080f0c03 */
[----:B------:R-:W-:Y:S08]  /*7ed0*/  BRA.DIV UR4, `(.L_x_48) ;  /* 0x0000002a04bc7947 */ /* 0x000ff0000b800000 */
[----:B------:R-:W0:Y:S01]  /*7ee0*/  SHFL.IDX PT, R14, R4, RZ, 0x181f ;  /* 0x00181fff040e7589 */ /* 0x000e2200000e0000 */
[----:B------:R-:W-:-:S03]  /*7ef0*/  ISETP.GE.AND P0, PT, R33, 0x1, PT ;  /* 0x000000012100780c */ /* 0x000fc60003f06270 */
[----:B------:R-:W1:Y:S04]  /*7f00*/  SHFL.IDX PT, R2, R6, RZ, 0x181f ;  /* 0x00181fff06027589 */ /* 0x000e6800000e0000 */
[----:B------:R-:W-:Y:S06]  /*7f10*/  SHFL.IDX PT, R8, R6, 0x1, 0x181f ;  /* 0x00381f0006087f89 */ /* 0x000fec00000e0000 */
[----:B------:R-:W-:-:S02]  /*7f20*/  @P0 LEA R7, R5, UR39, 0x1 ;  /* 0x0000002705070c11 */ /* 0x000fc4000f8e08ff */
[----:B0-----:R-:W-:-:S05]  /*7f30*/  @P0 LEA R14, P1, R37, R14, 0x1 ;  /* 0x0000000e250e0211 */ /* 0x001fca00078208ff */
[----:B-1----:R-:W-:Y:S02]  /*7f40*/  @P0 IMAD.X R3, RZ, RZ, R2, P1 ;  /* 0x000000ffff030224 */ /* 0x002fe400008e0602 */
[----:B------:R-:W-:Y:S02]  /*7f50*/  @P0 IMAD.MOV.U32 R2, RZ, RZ, R14 ;  /* 0x000000ffff020224 */ /* 0x000fe400078e000e */
[----:B------:R-:W0:Y:S04]  /*7f60*/  SHFL.IDX PT, R14, R4, 0x1, 0x181f ;  /* 0x00381f00040e7f89 */ /* 0x000e2800000e0000 */
[----:B------:R-:W-:Y:S04]  /*7f70*/  @P0 LDGSTS.E.BYPASS.LTC128B.128 [R7+0x18400], desc[UR36][R2.64], !P4 ;  /* 0x1840000002070fae */ /* 0x000fe8000e101d64 */
[----:B------:R-:W-:Y:S04]  /*7f80*/  @P0 LDGSTS.E.BYPASS.LTC128B.128 [R7+0x1b400], desc[UR36][R2.64+0x80], !P3 ;  /* 0x1b40008002070fae */ /* 0x000fe8000d901d64 */
[----:B------:R1:W-:Y:S01]  /*7f90*/  @P0 LDGSTS.E.BYPASS.LTC128B.128 [R7+0x1e400], desc[UR36][R2.64+0x100], !P2 ;  /* 0x1e40010002070fae */ /* 0x0003e2000d101d64 */
[----:B------:R-:W-:-:S03]  /*7fa0*/  ISETP.GE.AND P0, PT, R33, 0x11, PT ;  /* 0x000000112100780c */ /* 0x000fc60003f06270 */
[----:B-1----:R-:W-:Y:S10]  /*7fb0*/  SHFL.IDX PT, R7, R6, 0x2, 0x181f ;  /* 0x00581f0006077f89 */ /* 0x002ff400000e0000 */
[----:B0-----:R-:W-:-:S02]  /*7fc0*/  @P0 LEA R14, P1, R37, R14, 0x1 ;  /* 0x0000000e250e0211 */ /* 0x001fc400078208ff */
[----:B------:R-:W-:Y:S02]  /*7fd0*/  @P0 LEA R21, R5, UR39, 0x1 ;  /* 0x0000002705150c11 */ /* 0x000fe4000f8e08ff */
[----:B------:R-:W-:Y:S01]  /*7fe0*/  @P0 MOV R2, R14 ;  /* 0x0000000e00020202 */ /* 0x000fe20000000f00 */
[----:B------:R-:W-:Y:S01]  /*7ff0*/  @P0 IMAD.X R9, RZ, RZ, R8, P1 ;  /* 0x000000ffff090224 */ /* 0x000fe200008e0608 */
[----:B------:R-:W0:Y:S03]  /*8000*/  SHFL.IDX PT, R14, R4, 0x2, 0x181f ;  /* 0x00581f00040e7f89 */ /* 0x000e2600000e0000 */
[----:B------:R-:W-:-:S05]  /*8010*/  @P0 IMAD.MOV.U32 R3, RZ, RZ, R9 ;  /* 0x000000ffff030224 */ /* 0x000fca00078e0009 */
[----:B------:R-:W-:Y:S04]  /*8020*/  @P0 LDGSTS.E.BYPASS.LTC128B.128 [R21+0x18c00], desc[UR36][R2.64], !P4 ;  /* 0x18c0000002150fae */ /* 0x000fe8000e101d64 */
[----:B------:R-:W-:Y:S04]  /*8030*/  @P0 LDGSTS.E.BYPASS.LTC128B.128 [R21+0x1bc00], desc[UR36][R2.64+0x80], !P3 ;  /* 0x1bc0008002150fae */ /* 0x000fe8000d901d64 */
[----:B------:R1:W-:Y:S01]  /*8040*/  @P0 LDGSTS.E.BYPASS.LTC128B.128 [R21+0x1ec00], desc[UR36][R2.64+0x100], !P2 ;  /* 0x1ec0010002150fae */ /* 0x0003e2000d101d64 */
[----:B------:R-:W-:-:S13]  /*8050*/  ISETP.GE.AND P0, PT, R33, 0x21, PT ;  /* 0x000000212100780c */ /* 0x000fda0003f06270 */
[----:B0-----:R-:W-:Y:S02]  /*8060*/  @P0 LEA R14, P1, R37, R14, 0x1 ;  /* 0x0000000e250e0211 */ /* 0x001fe400078208ff */
[----:B------:R-:W-:-:S03]  /*8070*/  @P0 LEA R9, R5, UR39, 0x1 ;  /* 0x0000002705090c11 */ /* 0x000fc6000f8e08ff */
[----:B------:R-:W-:Y:S02]  /*8080*/  @P0 IMAD.X R7, RZ, RZ, R7, P1 ;  /* 0x000000ffff070224 */ /* 0x000fe400008e0607 */
[----:B-1----:R-:W-:Y:S02]  /*8090*/  @P0 IMAD.MOV.U32 R2, RZ, RZ, R14 ;  /* 0x000000ffff020224 */ /* 0x002fe400078e000e */
[----:B------:R-:W0:Y:S01]  /*80a0*/  SHFL.IDX PT, R14, R4, 0x3, 0x181f ;  /* 0x00781f00040e7f89 */ /* 0x000e2200000e0000 */
[----:B------:R-:W-:-:S03]  /*80b0*/  @P0 MOV R3, R7 ;  /* 0x0000000700030202 */ /* 0x000fc60000000f00 */
[----:B------:R-:W1:Y:S04]  /*80c0*/  SHFL.IDX PT, R7, R6, 0x3, 0x181f ;  /* 0x00781f0006077f89 */ /* 0x000e6800000e0000 */
[----:B------:R-:W-:Y:S04]  /*80d0*/  @P0 LDGSTS.E.BYPASS.LTC128B.128 [R9+0x19400], desc[UR36][R2.64], !P4 ;  /* 0x1940000002090fae */ /* 0x000fe8000e101d64 */
[----:B------:R-:W-:Y:S04]  /*80e0*/  @P0 LDGSTS.E.BYPASS.LTC128B.128 [R9+0x1c400], desc[UR36][R2.64+0x80], !P3 ;  /* 0x1c40008002090fae */ /* 0x000fe8000d901d64 */
[----:B------:R2:W-:Y:S01]  /*80f0*/  @P0 LDGSTS.E.BYPASS.LTC128B.128 [R9+0x1f400], desc[UR36][R2.64+0x100], !P2 ;  /* 0x1f40010002090fae */ /* 0x0005e2000d101d64 */
[----:B------:R-:W-:-:S13]  /*8100*/  ISETP.GE.AND P0, PT, R33, 0x31, PT ;  /* 0x000000312100780c */ /* 0x000fda0003f06270 */
[----:B0-----:R-:W-:Y:S02]  /*8110*/  @P0 LEA R14, P1, R37, R14, 0x1 ;  /* 0x0000000e250e0211 */ /* 0x001fe400078208ff */
[----:B------:R-:W-:-:S03]  /*8120*/  @P0 LEA R21, R5, UR39, 0x1 ;  /* 0x0000002705150c11 */ /* 0x000fc6000f8e08ff */
[----:B-1----:R-:W-:Y:S02]  /*8130*/  @P0 IMAD.X R7, RZ, RZ, R7, P1 ;  /* 0x000000ffff070224 */ /* 0x002fe400008e0607 */
[----:B--2---:R-:W-:Y:S02]  /*8140*/  @P0 IMAD.MOV.U32 R2, RZ, RZ, R14 ;  /* 0x000000ffff020224 */ /* 0x004fe400078e000e */
[----:B------:R-:W0:Y:S01]  /*8150*/  SHFL.IDX PT, R14, R4, 0x4, 0x181f ;  /* 0x00981f00040e7f89 */ /* 0x000e2200000e0000 */
[----:B------:R-:W-:-:S03]  /*8160*/  @P0 IMAD.MOV.U32 R3, RZ, RZ, R7 ;  /* 0x000000ffff030224 */ /* 0x000fc600078e0007 */
[----:B------:R-:W1:Y:S04]  /*8170*/  SHFL.IDX PT, R7, R6, 0x4, 0x181f ;  /* 0x00981f0006077f89 */ /* 0x000e6800000e0000 */
[----:B------:R-:W-:Y:S04]  /*8180*/  @P0 LDGSTS.E.BYPASS.LTC128B.128 [R21+0x19c00], desc[UR36][R2.64], !P4 ;  /* 0x19c0000002150fae */ /* 0x000fe8000e101d64 */
[----:B------:R-:W-:Y:S04]  /*8190*/  @P0 LDGSTS.E.BYPASS.LTC128B.128 [R21+0x1cc00], desc[UR36][R2.64+0x80], !P3 ;  /* 0x1cc0008002150fae */ /* 0x000fe8000d901d64 */
[----:B------:R2:W-:Y:S01]  /*81a0*/  @P0 LDGSTS.E.BYPASS.LTC128B.128 [R21+0x1fc00], desc[UR36][R2.64+0x100], !P2 ;  /* 0x1fc0010002150fae */ /* 0x0005e2000d101d64 */
[----:B------:R-:W-:-:S13]  /*81b0*/  ISETP.GE.AND P0, PT, R33, 0x41, PT ;  /* 0x000000412100780c */ /* 0x000fda0003f06270 */
[----:B0-----:R-:W-:Y:S02]  /*81c0*/  @P0 LEA R14, P1, R37, R14, 0x1 ;  /* 0x0000000e250e0211 */ /* 0x001fe400078208ff */
[----:B------:R-:W-:Y:S02]  /*81d0*/  @P0 LEA R9, R5, UR39, 0x1 ;  /* 0x0000002705090c11 */ /* 0x000fe4000f8e08ff */
[----:B-1----:R-:W-:Y:S01]  /*81e0*/  @P0 IADD3.X R7, RZ, R7, RZ, P1, !PT ;  /* 0x00000007ff070210 */ /* 0x002fe20000ffe4ff */
[----:B--2---:R-:W-:Y:S02]  /*81f0*/  @P0 IMAD.MOV.U32 R2, RZ, RZ, R14 ;  /* 0x000000ffff020224 */ /* 0x004fe400078e000e */
[----:B------:R0:W1:Y:S02]  /*8200*/  SHFL.IDX PT, R14, R4, 0x5, 0x181f ;  /* 0x00b81f00040e7f89 */ /* 0x00006400000e0000 */
[----:B------:R-:W-:Y:S02]  /*8210*/  @P0 IMAD.MOV.U32 R3, RZ, RZ, R7 ;  /* 0x000000ffff030224 */ /* 0x000fe400078e0007 */
[----:B------:R0:W2:Y:S04]  /*8220*/  SHFL.IDX PT, R7, R6, 0x5, 0x181f ;  /* 0x00b81f0006077f89 */ /* 0x0000a800000e0000 */
[----:B------:R0:W-:Y:S04]  /*8230*/  @P0 LDGSTS.E.BYPASS.LTC128B.128 [R9+0x1a400], desc[UR36][R2.64], !P4 ;  /* 0x1a40000002090fae */ /* 0x0001e8000e101d64 */
[----:B------:R0:W-:Y:S04]  /*8240*/  @P0 LDGSTS.E.BYPASS.LTC128B.128 [R9+0x1d400], desc[UR36][R2.64+0x80], !P3 ;  /* 0x1d40008002090fae */ /* 0x0001e8000d901d64 */
[----:B------:R0:W-:Y:S02]  /*8250*/  @P0 LDGSTS.E.BYPASS.LTC128B.128 [R9+0x20400], desc[UR36][R2.64+0x100], !P2 ;  /* 0x2040010002090fae */ /* 0x0001e4000d101d64 */
.L_x_107:
[----:B------:R-:W-:-:S13]  /*8260*/  ISETP.GE.AND P0, PT, R33, 0x51, PT ;  /* 0x000000512100780c */ /* 0x000fda0003f06270 */
[----:B01----:R-:W-:Y:S02]  /*8270*/  @P0 LEA R2, P1, R37, R14, 0x1 ;  /* 0x0000000e25020211 */ /* 0x003fe400078208ff */
[----:B------:R-:W-:-:S03]  /*8280*/  @P0 LEA R5, R5, UR39, 0x1 ;  /* 0x0000002705050c11 */ /* 0x000fc6000f8e08ff */
[----:B--2---:R-:W-:-:S05]  /*8290*/  @P0 IMAD.X R3, RZ, RZ, R7, P1 ;  /* 0x000000ffff030224 */ /* 0x004fca00008e0607 */
[----:B------:R-:W-:Y:S01]  /*82a0*/  @!PT LDS RZ, [RZ] ;  /* 0x00000000fffff984 */ /* 0x000fe20000000800 */
[----:B------:R-:W-:Y:S01]  /*82b0*/  @!PT LDS RZ, [RZ] ;  /* 0x00000000fffff984 */ /* 0x000fe20000000800 */
[----:B------:R-:W-:Y:S01]  /*82c0*/  @!PT LDS RZ, [RZ] ;  /* 0x00000000fffff984 */ /* 0x000fe20000000800 */
[----:B------:R0:W-:Y:S04]  /*82d0*/  @P0 LDGSTS.E.BYPASS.LTC128B.128 [R5+0x1ac00], desc[UR36][R2.64], !P4 ;  /* 0x1ac0000002050fae */ /* 0x0001e8000e101d64 */
[----:B------:R0:W-:Y:S04]  /*82e0*/  @P0 LDGSTS.E.BYPASS.LTC128B.128 [R5+0x1dc00], desc[UR36][R2.64+0x80], !P3 ;  /* 0x1dc0008002050fae */ /* 0x0001e8000d901d64 */
[----:B------:R0:W-:Y:S01]  /*82f0*/  @P0 LDGSTS.E.BYPASS.LTC128B.128 [R5+0x20c00], desc[UR36][R2.64+0x100], !P2 ;  /* 0x20c0010002050fae */ /* 0x0001e2000d101d64 */
[----:B------:R-:W-:Y:S01]  /*8300*/  PLOP3.LUT P0, PT, PT, PT, PT, 0x80, 0x0 ;  /* 0x000000000000781c */ /* 0x000fe20003f0f070 */
[----:B------:R-:W-:-:S12]  /*8310*/  NOP ;  /* 0x0000000000007918 */ /* 0x000fd80000000000 */
.L_x_49:
[----:B------:R-:W-:Y:S02]  /*8320*/  PLOP3.LUT P1, PT, P1, P0, PT, 0xa2, 0x0 ;  /* 0x000000000000781c */ /* 0x000fe40000f21472 */
[----:B------:R-:W-:-:S08]  /*8330*/  @P0 R2UR P1, UR4, R0 ;  /* 0x00000000000402ca */ /* 0x000fd00000020000 */
[----:B------:R-:W-:-:S05]  /*8340*/  @P0 PLOP3.LUT P0, PT, P1, PT, PT, 0x80, 0x0 ;  /* 0x000000000000081c */ /* 0x000fca0000f0f070 */
[----:B------:R-:W-:Y:S01]  /*8350*/  @!P1 SYNCS.ARRIVE.TRANS64.RED.A0T1 RZ, [UR4+0x2a830], RZ ;  /* 0x02a830ffffff99a7 */ /* 0x000fe20008200404 */
[----:B------:R-:W-:Y:S07]  /*8360*/  @!P1 ARRIVES.LDGSTSBAR.64.TRANSCNT [UR4+0x2a830] ;  /* 0x02a83000ff0099b0 */ /* 0x000fee0008000a84 */
[----:B------:R-:W-:Y:S05]  /*8370*/  @P0 BRA.U.ANY `(.L_x_49) ;  /* 0xfffffffd00e80947 */ /* 0x000fea000393ffff */
[----:B------:R-:W-:Y:S01]  /*8380*/  NOP ;  /* 0x0000000000007918 */ /* 0x000fe20000000000 */
[----:B------:R-:W-:-:S13]  /*8390*/  LOP3.LUT P2, RZ, R16, 0x20, RZ, 0xc0, !PT ;  /* 0x0000002010ff7812 */ /* 0x000fda000784c0ff */
[----:B------:R-:W-:Y:S05]  /*83a0*/  @!P2 BRA `(.L_x_50) ;  /* 0x000000000004a947 */ /* 0x000fea0003800000 */
[----:B------:R-:W-:Y:S01]  /*83b0*/  BPT.TRAP 0x1 ;  /* 0x000000040000795c */ /* 0x000fe20000300000 */
.L_x_50:
[----:B------:R1:W-:Y:S02]  /*83c0*/  SYNCS.ARRIVE.TRANS64.A1T0 RZ, [R0+URZ+0x2a830], RZ ;  /* 0x02a830ff00ff79a7 */ /* 0x0003e4000810003f */
[----:B------:R-:W-:Y:S05]  /*83d0*/  WARPSYNC.ALL ;  /* 0x0000000000007948 */ /* 0x000fea0003800000 */
[----:B------:R-:W-:-:S04]  /*83e0*/  UIADD3 UR4, UR39, 0xc400, URZ ;  /* 0x0000c40027047890 */ /* 0x000fc8000fffe03f */
[----:B------:R-:W-:Y:S01]  /*83f0*/  ULOP3.LUT UP0, URZ, UR4, 0x3ff, URZ, 0xc0, !UPT ;  /* 0x000003ff043f7892 */ /* 0x000fe2000f80c03f */
[----:B------:R-:W-:Y:S05]  /*8400*/  BAR.SYNC.DEFER_BLOCKING 0x8, 0x180 ;  /* 0x0206000000007b1d */ /* 0x000fea0000010000 */
[----:B------:R-:W-:-:S13]  /*8410*/  PLOP3.LUT P0, PT, PT, PT, UP0, 0x80, 0x0 ;  /* 0x000000000000781c */ /* 0x000fda0003f0f008 */
[----:B------:R-:W-:Y:S05]  /*8420*/  @!P0 BRA `(.L_x_51) ;  /* 0x0000000000408947 */ /* 0x000fea0003800000 */
[----:B0-----:R-:W-:Y:S01]  /*8430*/  MOV R2, 0x0 ;  /* 0x0000000000027802 */ /* 0x001fe20000000f00 */
[----:B------:R-:W-:Y:S01]  /*8440*/  ULDC.64 UR6, c[0x4][0x90] ;  /* 0x0100240000067ab9 */ /* 0x000fe20000000a00 */
[----:B------:R-:W-:Y:S01]  /*8450*/  ULDC.64 UR8, c[0x4][0x98] ;  /* 0x0100260000087ab9 */ /* 0x000fe20000000a00 */
[----:B------:R-:W-:Y:S01]  /*8460*/  ULDC.64 UR4, c[0x4][0x20] ;  /* 0x0100080000047ab9 */ /* 0x000fe20000000a00 */
[----:B------:R-:W-:Y:S01]  /*8470*/  MOV R4, UR6 ;  /* 0x0000000600047c02 */ /* 0x000fe20008000f00 */
[----:B------:R-:W-:Y:S01]  /*8480*/  IMAD.U32 R5, RZ, RZ, UR7 ;  /* 0x00000007ff057e24 */ /* 0x000fe2000f8e00ff */
[----:B------:R-:W0:Y:S01]  /*8490*/  LDC.64 R2, c[0x4][R2] ;  /* 0x0100000002027b82 */ /* 0x000e220000000a00 */
[----:B------:R-:W-:Y:S01]  /*84a0*/  IMAD.U32 R6, RZ, RZ, UR8 ;  /* 0x00000008ff067e24 */ /* 0x000fe2000f8e00ff */
[----:B------:R-:W-:Y:S01]  /*84b0*/  MOV R10, UR4 ;  /* 0x00000004000a7c02 */ /* 0x000fe20008000f00 */
[----:B------:R-:W-:Y:S01]  /*84c0*/  IMAD.U32 R7, RZ, RZ, UR9 ;  /* 0x00000009ff077e24 */ /* 0x000fe2000f8e00ff */
[----:B------:R-:W-:Y:S01]  /*84d0*/  MOV R13, RZ ;  /* 0x000000ff000d7202 */ /* 0x000fe20000000f00 */
[----:B------:R-:W-:-:S02]  /*84e0*/  IMAD.U32 R11, RZ, RZ, UR5 ;  /* 0x00000005ff0b7e24 */ /* 0x000fc4000f8e00ff */
[----:B------:R-:W-:Y:S02]  /*84f0*/  IMAD.MOV.U32 R8, RZ, RZ, 0x70 ;  /* 0x00000070ff087424 */ /* 0x000fe400078e00ff */
[----:B------:R-:W-:-:S07]  /*8500*/  IMAD.MOV.U32 R12, RZ, RZ, 0x1 ;  /* 0x00000001ff0c7424 */ /* 0x000fce00078e00ff */
[----:B------:R-:W-:-:S07]  /*8510*/  LEPC R20, `(.L_x_51) ;  /* 0x000000001014794e */ /* 0x000fce0000000000 */
[----:B01----:R-:W-:Y:S05]  /*8520*/  CALL.ABS.NOINC R2 ;  /* 0x0000000002007343 */ /* 0x003fea0003c00000 */
.L_x_51:
[----:B-1----:R-:W1:Y:S01]  /*8530*/  LDC R0, c[0x0][0x448] ;  /* 0x00011200ff007b82 */ /* 0x002e620000000800 */
[----:B0-----:R-:W-:Y:S01]  /*8540*/  IMAD.MOV R3, RZ, RZ, -R24 ;  /* 0x000000ffff037224 */ /* 0x001fe200078e0a18 */
[----:B------:R-:W-:Y:S01]  /*8550*/  ULDC UR4, c[0x0][0xc38] ;  /* 0x00030e0000047ab9 */ /* 0x000fe20000000800 */
[----:B------:R-:W-:Y:S02]  /*8560*/  SHF.R.S32.HI R6, RZ, 0x1f, R23 ;  /* 0x0000001fff067819 */ /* 0x000fe40000011417 */
[----:B------:R-:W-:Y:S01]  /*8570*/  IMAD R4, R3, UR4, R36 ;  /* 0x0000000403047c24 */ /* 0x000fe2000f8e0224 */
[----:B------:R-:W-:Y:S01]  /*8580*/  ULDC.64 UR4, c[0x0][0x2d8] ;  /* 0x0000b60000047ab9 */ /* 0x000fe20000000a00 */
[----:B------:R-:W-:Y:S02]  /*8590*/  LOP3.LUT P3, RZ, R16, 0x400, RZ, 0xc0, !PT ;  /* 0x0000040010ff7812 */ /* 0x000fe4000786c0ff */
[----:B------:R-:W-:Y:S01]  /*85a0*/  IMAD.SHL.U32 R4, R4, 0x80, RZ ;  /* 0x0000008004047824 */ /* 0x000fe200078e00ff */
[----:B------:R-:W-:-:S02]  /*85b0*/  LOP3.LUT P4, RZ, R16, 0x200, RZ, 0xc0, !PT ;  /* 0x0000020010ff7812 */ /* 0x000fc4000788c0ff */
[----:B------:R-:W-:Y:S02]  /*85c0*/  LOP3.LUT P5, RZ, R16, 0x100, RZ, 0xc0, !PT ;  /* 0x0000010010ff7812 */ /* 0x000fe400078ac0ff */
[----:B------:R-:W-:Y:S02]  /*85d0*/  LOP3.LUT R7, R26, R4, RZ, 0xfc, !PT ;  /* 0x000000041a077212 */ /* 0x000fe400078efcff */
[----:B------:R-:W-:-:S03]  /*85e0*/  LEA R20, R27, UR39, 0x1 ;  /* 0x000000271b147c11 */ /* 0x000fc6000f8e08ff */
[----:B------:R-:W-:Y:S01]  /*85f0*/  IMAD.MOV.U32 R5, RZ, RZ, R7 ;  /* 0x000000ffff057224 */ /* 0x000fe200078e0007 */
[----:B-1----:R-:W-:-:S13]  /*8600*/  ISETP.NE.AND P0, PT, R0, 0x1, PT ;  /* 0x000000010000780c */ /* 0x002fda0003f05270 */
[----:B------:R-:W0:Y:S08]  /*8610*/  @P0 LDC R2, c[0x0][0x44c] ;  /* 0x00011300ff020b82 */ /* 0x000e300000000800 */
[----:B------:R-:W1:Y:S01]  /*8620*/  @P0 LDC R9, c[0x0][0x450] ;  /* 0x00011400ff090b82 */ /* 0x000e620000000800 */
[----:B0-----:R-:W-:-:S05]  /*8630*/  @P0 IMAD.HI.U32 R2, R7, R2, RZ ;  /* 0x0000000207020227 */ /* 0x001fca00078e00ff */
[----:B-1----:R-:W-:Y:S01]  /*8640*/  @P0 SHF.R.U32.HI R5, RZ, R9, R2 ;  /* 0x00000009ff050219 */ /* 0x002fe20000011602 */
[----:B------:R-:W-:-:S04]  /*8650*/  IMAD R2, R29, UR4, RZ ;  /* 0x000000041d027c24 */ /* 0x000fc8000f8e02ff */
[C---:B------:R-:W-:Y:S02]  /*8660*/  IMAD R9, R19.reuse, UR5, R2 ;  /* 0x0000000513097c24 */ /* 0x040fe4000f8e0202 */
[----:B------:R-:W-:Y:S01]  /*8670*/  IMAD.WIDE.U32 R2, R19, UR4, RZ ;  /* 0x0000000413027c25 */ /* 0x000fe2000f8e00ff */
[----:B------:R-:W-:-:S03]  /*8680*/  ULDC.64 UR4, c[0x0][0x2e0] ;  /* 0x0000b80000047ab9 */ /* 0x000fc60000000a00 */
[----:B------:R-:W-:Y:S01]  /*8690*/  IMAD R6, R6, UR4, RZ ;  /* 0x0000000406067c24 */ /* 0x000fe2000f8e02ff */
[----:B------:R-:W-:-:S03]  /*86a0*/  IADD3 R3, R3, R9, RZ ;  /* 0x0000000903037210 */ /* 0x000fc60007ffe0ff */
[C---:B------:R-:W-:Y:S02]  /*86b0*/  IMAD R9, R23.reuse, UR5, R6 ;  /* 0x0000000517097c24 */ /* 0x040fe4000f8e0206 */
[----:B------:R-:W-:Y:S02]  /*86c0*/  IMAD.MOV R6, RZ, RZ, -R5 ;  /* 0x000000ffff067224 */ /* 0x000fe400078e0a05 */
[----:B------:R-:W-:Y:S01]  /*86d0*/  IMAD.WIDE.U32 R2, R23, UR4, R2 ;  /* 0x0000000417027c25 */ /* 0x000fe2000f8e0002 */
[----:B------:R-:W-:-:S03]  /*86e0*/  ULDC.64 UR4, c[0x0][0x2d0] ;  /* 0x0000b40000047ab9 */ /* 0x000fc60000000a00 */
[----:B------:R-:W-:Y:S01]  /*86f0*/  IMAD R7, R0, R6, R7 ;  /* 0x0000000600077224 */ /* 0x000fe200078e0207 */
[----:B------:R-:W-:Y:S01]  /*8700*/  SHF.R.S32.HI R0, RZ, 0x1f, R5 ;  /* 0x0000001fff007819 */ /* 0x000fe20000011405 */
[----:B------:R-:W-:-:S04]  /*8710*/  IMAD.IADD R3, R3, 0x1, R9 ;  /* 0x0000000103037824 */ /* 0x000fc800078e0209 */
[----:B------:R-:W-:Y:S02]  /*8720*/  IMAD R0, R0, UR4, RZ ;  /* 0x0000000400007c24 */ /* 0x000fe4000f8e02ff */
[----:B------:R-:W-:-:S04]  /*8730*/  IMAD.WIDE.U32 R2, R5, UR4, R2 ;  /* 0x0000000405027c25 */ /* 0x000fc8000f8e0002 */
[----:B------:R-:W-:Y:S01]  /*8740*/  IMAD R5, R5, UR5, R0 ;  /* 0x0000000505057c24 */ /* 0x000fe2000f8e0200 */
[----:B------:R-:W-:Y:S01]  /*8750*/  SHF.R.S32.HI R0, RZ, 0x1f, R7 ;  /* 0x0000001fff007819 */ /* 0x000fe20000011407 */
[----:B------:R-:W-:Y:S02]  /*8760*/  ULDC.64 UR4, c[0x0][0x2c8] ;  /* 0x0000b20000047ab9 */ /* 0x000fe40000000a00 */
[----:B------:R-:W-:Y:S02]  /*8770*/  IMAD.IADD R3, R3, 0x1, R5 ;  /* 0x0000000103037824 */ /* 0x000fe400078e0205 */
[----:B------:R-:W-:Y:S02]  /*8780*/  IMAD R0, R0, UR4, RZ ;  /* 0x0000000400007c24 */ /* 0x000fe4000f8e02ff */
[----:B------:R-:W-:-:S04]  /*8790*/  IMAD.WIDE.U32 R2, R7, UR4, R2 ;  /* 0x0000000407027c25 */ /* 0x000fc8000f8e0002 */
[----:B------:R-:W-:Y:S01]  /*87a0*/  IMAD R5, R7, UR5, R0 ;  /* 0x0000000507057c24 */ /* 0x000fe2000f8e0200 */
[----:B------:R-:W-:Y:S02]  /*87b0*/  ULDC.64 UR4, c[0x0][0x280] ;  /* 0x0000a00000047ab9 */ /* 0x000fe40000000a00 */
[----:B------:R-:W-:Y:S01]  /*87c0*/  LEA R0, P0, R2, UR4, 0x1 ;  /* 0x0000000402007c11 */ /* 0x000fe2000f8008ff */
[----:B------:R-:W-:Y:S01]  /*87d0*/  UMOV UR4, 0xffffffff ;  /* 0xffffffff00047882 */ /* 0x000fe20000000000 */
[----:B------:R-:W-:-:S04]  /*87e0*/  IADD3 R5, R3, R5, RZ ;  /* 0x0000000503057210 */ /* 0x000fc80007ffe0ff */
[----:B------:R-:W-:Y:S01]  /*87f0*/  LEA.HI.X R5, R2, UR5, R5, 0x1, P0 ;  /* 0x0000000502057c11 */ /* 0x000fe200080f0c05 */
[----:B------:R-:W-:Y:S06]  /*8800*/  BRA.DIV UR4, `(.L_x_52) ;  /* 0x0000002a046c7947 */ /* 0x000fec000b800000 */
[----:B------:R-:W0:Y:S01]  /*8810*/  SHFL.IDX PT, R14, R0, RZ, 0x181f ;  /* 0x00181fff000e7589 */ /* 0x000e2200000e0000 */
[----:B------:R-:W-:-:S03]  /*8820*/  IMAD.IADD R4, R34, 0x1, R4 ;  /* 0x0000000122047824 */ /* 0x000fc600078e0204 */
[----:B------:R-:W1:Y:S02]  /*8830*/  SHFL.IDX PT, R2, R5, RZ, 0x181f ;  /* 0x00181fff05027589 */ /* 0x000e6400000e0000 */
[C---:B------:R-:W-:Y:S02]  /*8840*/  ISETP.GE.AND P0, PT, R4.reuse, UR40, PT ;  /* 0x0000002804007c0c */ /* 0x040fe4000bf06270 */
[----:B------:R-:W-:Y:S01]  /*8850*/  SHFL.IDX PT, R6, R5, 0x1, 0x181f ;  /* 0x00381f0005067f89 */ /* 0x000fe200000e0000 */
[----:B------:R-:W-:-:S10]  /*8860*/  IADD3 R7, R4, 0x10, RZ ;  /* 0x0000001004077810 */ /* 0x000fd40007ffe0ff */
[----:B0-----:R-:W-:-:S05]  /*8870*/  @!P0 LEA R14, P1, R37, R14, 0x1 ;  /* 0x0000000e250e8211 */ /* 0x001fca00078208ff */
[----:B-1----:R-:W-:Y:S02]  /*8880*/  @!P0 IMAD.X R3, RZ, RZ, R2, P1 ;  /* 0x000000ffff038224 */ /* 0x002fe400008e0602 */
[----:B------:R-:W-:Y:S02]  /*8890*/  @!P0 IMAD.MOV.U32 R2, RZ, RZ, R14 ;  /* 0x000000ffff028224 */ /* 0x000fe400078e000e */
[----:B------:R-:W0:Y:S04]  /*88a0*/  SHFL.IDX PT, R14, R0, 0x1, 0x181f ;  /* 0x00381f00000e7f89 */ /* 0x000e2800000e0000 */
[----:B------:R-:W-:Y:S04]  /*88b0*/  @!P0 LDGSTS.E.BYPASS.LTC128B.128 [R20+0xc400], desc[UR36][R2.64], !P3 ;  /* 0x0c40000002148fae */ /* 0x000fe8000d901d64 */
[----:B------:R-:W-:Y:S04]  /*88c0*/  @!P0 LDGSTS.E.BYPASS.LTC128B.128 [R20+0x10400], desc[UR36][R2.64+0x80], !P4 ;  /* 0x1040008002148fae */ /* 0x000fe8000e101d64 */
[----:B------:R1:W-:Y:S01]  /*88d0*/  @!P0 LDGSTS.E.BYPASS.LTC128B.128 [R20+0x14400], desc[UR36][R2.64+0x100], !P5 ;  /* 0x1440010002148fae */ /* 0x0003e2000e901d64 */
[----:B------:R-:W-:-:S13]  /*88e0*/  ISETP.GE.AND P0, PT, R7, UR40, PT ;  /* 0x0000002807007c0c */ /* 0x000fda000bf06270 */
[----:B0-----:R-:W-:-:S05]  /*88f0*/  @!P0 LEA R14, P1, R37, R14, 0x1 ;  /* 0x0000000e250e8211 */ /* 0x001fca00078208ff */
[----:B------:R-:W-:Y:S02]  /*8900*/  @!P0 IMAD.X R7, RZ, RZ, R6, P1 ;  /* 0x000000ffff078224 */ /* 0x000fe400008e0606 */
[----:B-1----:R-:W-:Y:S01]  /*8910*/  @!P0 IMAD.MOV.U32 R2, RZ, RZ, R14 ;  /* 0x000000ffff028224 */ /* 0x002fe200078e000e */
[----:B------:R-:W-:Y:S01]  /*8920*/  SHFL.IDX PT, R6, R5, 0x2, 0x181f ;  /* 0x00581f0005067f89 */ /* 0x000fe200000e0000 */
[----:B------:R-:W-:Y:S01]  /*8930*/  @!P0 IMAD.MOV.U32 R3, RZ, RZ, R7 ;  /* 0x000000ffff038224 */ /* 0x000fe200078e0007 */
[----:B------:R-:W-:Y:S02]  /*8940*/  IADD3 R7, R4, 0x20, RZ ;  /* 0x0000002004077810 */ /* 0x000fe40007ffe0ff */
        /* <DEDUP_REMOVED lines=52> */
[----:B------:R0:W1:Y:S01]  /*8c90*/  SHFL.IDX PT, R6, R5, 0x7, 0x181f ;  /* 0x00f81f0005067f89 */ /* 0x00006200000e0000 */
[----:B------:R-:W-:-:S03]  /*8ca0*/  @!P0 IMAD.MOV.U32 R3, RZ, RZ, R7 ;  /* 0x000000ffff038224 */ /* 0x000fc600078e0007 */
[----:B------:R0:W2:Y:S04]  /*8cb0*/  SHFL.IDX PT, R14, R0, 0x7, 0x181f ;  /* 0x00f81f00000e7f89 */ /* 0x0000a800000e0000 */
[----:B------:R0:W-:Y:S04]  /*8cc0*/  @!P0 LDGSTS.E.BYPASS.LTC128B.128 [R20+0xf400], desc[UR36][R2.64], !P3 ;  /* 0x0f40000002148fae */ /* 0x0001e8000d901d64 */
[----:B------:R0:W-:Y:S04]  /*8cd0*/  @!P0 LDGSTS.E.BYPASS.LTC128B.128 [R20+0x13400], desc[UR36][R2.64+0x80], !P4 ;  /* 0x1340008002148fae */ /* 0x0001e8000e101d64 */
[----:B------:R0:W-:Y:S02]  /*8ce0*/  @!P0 LDGSTS.E.BYPASS.LTC128B.128 [R20+0x17400], desc[UR36][R2.64+0x100], !P5 ;  /* 0x1740010002148fae */ /* 0x0001e4000e901d64 */
.L_x_124:
[----:B0-----:R-:W3:Y:S01]  /*8cf0*/  LDL R0, [R1] ;  /* 0x0000000001007983 */ /* 0x001ee20000100800 */
[----:B------:R-:W-:-:S04]  /*8d00*/  IADD3 R4, R4, 0x70, RZ ;  /* 0x0000007004047810 */ /* 0x000fc80007ffe0ff */
[----:B------:R-:W-:-:S13]  /*8d10*/  ISETP.GE.AND P0, PT, R4, UR40, PT ;  /* 0x0000002804007c0c */ /* 0x000fda000bf06270 */
[----:B--2---:R-:W-:-:S05]  /*8d20*/  @!P0 LEA R2, P1, R37, R14, 0x1 ;  /* 0x0000000e25028211 */ /* 0x004fca00078208ff */
[----:B-1----:R-:W-:-:S05]  /*8d30*/  @!P0 IMAD.X R3, RZ, RZ, R6, P1 ;  /* 0x000000ffff038224 */ /* 0x002fca00008e0606 */
[----:B------:R-:W-:Y:S01]  /*8d40*/  @!PT LDS RZ, [RZ] ;  /* 0x00000000fffff984 */ /* 0x000fe20000000800 */
[----:B------:R-:W-:Y:S01]  /*8d50*/  @!PT LDS RZ, [RZ] ;  /* 0x00000000fffff984 */ /* 0x000fe20000000800 */
[----:B------:R-:W-:Y:S01]  /*8d60*/  @!PT LDS RZ, [RZ] ;  /* 0x00000000fffff984 */ /* 0x000fe20000000800 */
[----:B------:R0:W-:Y:S04]  /*8d70*/  @!P0 LDGSTS.E.BYPASS.LTC128B.128 [R20+0xfc00], desc[UR36][R2.64], !P3 ;  /* 0x0fc0000002148fae */ /* 0x0001e8000d901d64 */
[----:B------:R0:W-:Y:S04]  /*8d80*/  @!P0 LDGSTS.E.BYPASS.LTC128B.128 [R20+0x13c00], desc[UR36][R2.64+0x80], !P4 ;  /* 0x13c0008002148fae */ /* 0x0001e8000e101d64 */
[----:B------:R0:W-:Y:S01]  /*8d90*/  @!P0 LDGSTS.E.BYPASS.LTC128B.128 [R20+0x17c00], desc[UR36][R2.64+0x100], !P5 ;  /* 0x17c0010002148fae */ /* 0x0001e2000e901d64 */
[----:B------:R-:W-:Y:S01]  /*8da0*/  NOP ;  /* 0x0000000000007918 */ /* 0x000fe20000000000 */
[----:B------:R-:W-:Y:S02]  /*8db0*/  SYNCS.ARRIVE.TRANS64.RED.A0T1 RZ, [UR39+0x2a800], RZ ;  /* 0x02a800ffffff79a7 */ /* 0x000fe40008200427 */
[----:B------:R-:W-:Y:S01]  /*8dc0*/  ARRIVES.LDGSTSBAR.64.TRANSCNT [UR39+0x2a800] ;  /* 0x02a80000ff0079b0 */ /* 0x000fe20008000aa7 */
[----:B---3--:R-:W-:-:S04]  /*8dd0*/  LOP3.LUT R0, R0, 0x1, RZ, 0xc, !PT ;  /* 0x0000000100007812 */ /* 0x008fc800078e0cff */
[----:B------:R-:W-:Y:S01]  /*8de0*/  SHF.L.U32 R0, R0, 0x1f, RZ ;  /* 0x0000001f00007819 */ /* 0x000fe200000006ff */
[----:B------:R-:W-:Y:S01]  /*8df0*/  NOP ;  /* 0x0000000000007918 */ /* 0x000fe20000000000 */
[----:B------:R-:W-:Y:S01]  /*8e00*/  SYNCS.ARRIVE.TRANS64.A1T0 RZ, [UR39+0x2a800], RZ ;  /* 0x02a800ffffff79a7 */ /* 0x000fe20008100027 */
[----:B------:R-:W-:Y:S01]  /*8e10*/  BSSY B0, `(.L_x_53) ;  /* 0x0000003000007945 */ /* 0x000fe20003800000 */
[----:B------:R-:W1:Y:S03]  /*8e20*/  SYNCS.PHASECHK.TRANS64.TRYWAIT P0, [UR39+0x2a820], R0 ;  /* 0x02a82000ff0075a7 */ /* 0x000e660008000167 */
[----:B01----:R-:W-:Y:S05]  /*8e30*/  @!P0 BRA `(.L_x_54) ;  /* 0x0000002c00788947 */ /* 0x003fea0003800000 */
.L_x_125:
[----:B------:R-:W-:Y:S05]  /*8e40*/  BSYNC B0 ;  /* 0x0000000000007941 */ /* 0x000fea0003800000 */
.L_x_53:
[----:B------:R-:W-:Y:S01]  /*8e50*/  UISETP.GE.AND UP0, UPT, UR38, 0x61, UPT ;  /* 0x000000612600788c */ /* 0x000fe2000bf06270 */
[----:B------:R-:W-:-:S05]  /*8e60*/  IMAD.U32 R20, RZ, RZ, UR43 ;  /* 0x0000002bff147e24 */ /* 0x000fca000f8e00ff */
[----:B------:R-:W-:-:S13]  /*8e70*/  PLOP3.LUT P0, PT, PT, PT, UP0, 0x40, 0x0 ;  /* 0x000000000000781c */ /* 0x000fda0003f0e808 */
[----:B------:R-:W-:Y:S05]  /*8e80*/  @P0 BRA `(.L_x_55) ;  /* 0x0000000c00b80947 */ /* 0x000fea0003800000 */
[----:B------:R-:W-:Y:S01]  /*8e90*/  BSSY B0, `(.L_x_55) ;  /* 0x00000ed000007945 */ /* 0x000fe20003800000 */
[----:B------:R-:W-:Y:S01]  /*8ea0*/  IMAD.MOV.U32 R21, RZ, RZ, R25 ;  /* 0x000000ffff157224 */ /* 0x000fe200078e0019 */
[----:B------:R-:W-:Y:S01]  /*8eb0*/  MOV R7, R22 ;  /* 0x0000001600077202 */ /* 0x000fe20000000f00 */
[----:B------:R-:W-:Y:S02]  /*8ec0*/  IMAD.U32 R6, RZ, RZ, UR41 ;  /* 0x00000029ff067e24 */ /* 0x000fe4000f8e00ff */
[----:B------:R-:W-:-:S07]  /*8ed0*/  IMAD.U32 R28, RZ, RZ, UR43 ;  /* 0x0000002bff1c7e24 */ /* 0x000fce000f8e00ff */
.L_x_68:
[----:B0-----:R-:W0:Y:S01]  /*8ee0*/  LDC R0, c[0x0][0x430] ;  /* 0x00010c00ff007b82 */ /* 0x001e220000000800 */
[----:B------:R-:W-:Y:S01]  /*8ef0*/  ISETP.GT.U32.AND P0, PT, R26, 0x5f, PT ;  /* 0x0000005f1a00780c */ /* 0x000fe20003f04070 */
[----:B------:R-:W-:Y:S01]  /*8f00*/  IMAD R3, R6, 0x60, R31 ;  /* 0x0000006006037824 */ /* 0x000fe200078e021f */
[----:B------:R-:W-:Y:S01]  /*8f10*/  LOP3.LUT P2, RZ, R16, 0x20, RZ, 0xc0, !PT ;  /* 0x0000002010ff7812 */ /* 0x000fe2000784c0ff */
[----:B------:R-:W-:Y:S02]  /*8f20*/  ULDC UR4, c[0x0][0x430] ;  /* 0x00010c0000047ab9 */ /* 0x000fe40000000800 */
[----:B------:R-:W-:-:S05]  /*8f30*/  IMAD.IADD R10, R26, 0x1, R3 ;  /* 0x000000011a0a7824 */ /* 0x000fca00078e0203 */
[----:B------:R-:W-:-:S03]  /*8f40*/  MOV R11, R10 ;  /* 0x0000000a000b7202 */ /* 0x000fc60000000f00 */
[----:B------:R-:W1:Y:S01]  /*8f50*/  @!P0 LDC.64 R8, c[0x0][0x428] ;  /* 0x00010a00ff088b82 */ /* 0x000e620000000a00 */
[----:B0-----:R-:W-:-:S13]  /*8f60*/  ISETP.NE.AND P1, PT, R0, 0x1, PT ;  /* 0x000000010000780c */ /* 0x001fda0003f25270 */
[----:B------:R-:W0:Y:S08]  /*8f70*/  @P1 LDC R5, c[0x0][0x434] ;  /* 0x00010d00ff051b82 */ /* 0x000e300000000800 */
[----:B------:R-:W2:Y:S01]  /*8f80*/  @P1 LDC R3, c[0x0][0x438] ;  /* 0x00010e00ff031b82 */ /* 0x000ea20000000800 */
[----:B0-----:R-:W-:-:S07]  /*8f90*/  @P1 IMAD.HI.U32 R0, R10, R5, RZ ;  /* 0x000000050a001227 */ /* 0x001fce00078e00ff */
[----:B------:R-:W0:Y:S01]  /*8fa0*/  @!P0 LDC.64 R4, c[0x0][0x418] ;  /* 0x00010600ff048b82 */ /* 0x000e220000000a00 */
[----:B--2---:R-:W-:Y:S01]  /*8fb0*/  @P1 SHF.R.U32.HI R11, RZ, R3, R0 ;  /* 0x00000003ff0b1219 */ /* 0x004fe20000011600 */
[----:B-1----:R-:W-:-:S03]  /*8fc0*/  @!P0 IMAD R0, R32, R8, RZ ;  /* 0x0000000820008224 */ /* 0x002fc600078e02ff */
[--C-:B------:R-:W-:Y:S01]  /*8fd0*/  @!P0 SHF.R.S32.HI R3, RZ, 0x1f, R11.reuse ;  /* 0x0000001fff038819 */ /* 0x100fe2000001140b */
[----:B------:R-:W-:Y:S02]  /*8fe0*/  @!P0 IMAD.MOV.U32 R2, RZ, RZ, R11 ;  /* 0x000000ffff028224 */ /* 0x000fe400078e000b */
[C---:B------:R-:W-:Y:S02]  /*8ff0*/  @!P0 IMAD R9, R30.reuse, R9, R0 ;  /* 0x000000091e098224 */ /* 0x040fe400078e0200 */
[----:B------:R-:W-:-:S04]  /*9000*/  @!P0 IMAD.WIDE.U32 R2, R30, R8, R2 ;  /* 0x000000081e028225 */ /* 0x000fc800078e0002 */
[----:B------:R-:W-:Y:S01]  /*9010*/  @!P0 IMAD.IADD R0, R9, 0x1, R3 ;  /* 0x0000000109008824 */ /* 0x000fe200078e0203 */
[----:B0-----:R-:W-:-:S04]  /*9020*/  @!P0 LEA R4, P1, R2, R4, 0x2 ;  /* 0x0000000402048211 */ /* 0x001fc800078210ff */
[----:B------:R-:W-:Y:S01]  /*9030*/  @!P0 LEA.HI.X R5, R2, R5, R0, 0x2, P1 ;  /* 0x0000000502058211 */ /* 0x000fe200008f1400 */
[----:B------:R-:W-:Y:S01]  /*9040*/  IMAD.MOV.U32 R0, RZ, RZ, RZ ;  /* 0x000000ffff007224 */ /* 0x000fe200078e00ff */
[----:B------:R-:W-:Y:S01]  /*9050*/  IADD3 R22, R7, 0x1, RZ ;  /* 0x0000000107167810 */ /* 0x000fe20007ffe0ff */
[----:B------:R-:W-:-:S04]  /*9060*/  IMAD.MOV R3, RZ, RZ, -R11 ;  /* 0x000000ffff037224 */ /* 0x000fc800078e0a0b */
[----:B------:R0:W5:Y:S01]  /*9070*/  @!P0 LDG.E R0, desc[UR36][R4.64] ;  /* 0x0000002404008981 */ /* 0x000162000c1e1900 */
[----:B------:R-:W-:Y:S01]  /*9080*/  ISETP.NE.AND P0, PT, R22, 0x2, PT ;  /* 0x000000021600780c */ /* 0x000fe20003f05270 */
[----:B------:R-:W-:-:S03]  /*9090*/  IMAD.MOV.U32 R20, RZ, RZ, R6 ;  /* 0x000000ffff147224 */ /* 0x000fc600078e0006 */
[----:B------:R-:W-:Y:S02]  /*90a0*/  SEL R2, RZ, 0x1, P0 ;  /* 0x00000001ff027807 */ /* 0x000fe40000000000 */
[----:B------:R-:W-:Y:S02]  /*90b0*/  SEL R22, R22, RZ, P0 ;  /* 0x000000ff16167207 */ /* 0x000fe40000000000 */
[----:B------:R-:W-:Y:S01]  /*90c0*/  LOP3.LUT R25, R21, R2, RZ, 0x3c, !PT ;  /* 0x0000000215197212 */ /* 0x000fe200078e3cff */
[----:B0-----:R-:W-:Y:S01]  /*90d0*/  IMAD R4, R3, UR4, R10 ;  /* 0x0000000403047c24 */ /* 0x001fe2000f8e020a */
[----:B------:R-:W-:Y:S06]  /*90e0*/  @!P2 BRA `(.L_x_56) ;  /* 0x000000000004a947 */ /* 0x000fec0003800000 */
[----:B------:R-:W-:Y:S01]  /*90f0*/  BPT.TRAP 0x1 ;  /* 0x000000040000795c */ /* 0x000fe20000300000 */
.L_x_56:
[----:B------:R-:W-:Y:S01]  /*9100*/  LEA R6, R22, UR39, 0x3 ;  /* 0x0000002716067c11 */ /* 0x000fe2000f8e18ff */
[----:B------:R-:W-:Y:S01]  /*9110*/  BSSY B1, `(.L_x_57) ;  /* 0x0000004000017945 */ /* 0x000fe20003800000 */
[----:B------:R-:W-:-:S04]  /*9120*/  SHF.L.U32 R3, R25, 0x1f, RZ ;  /* 0x0000001f19037819 */ /* 0x000fc800000006ff */
[----:B------:R-:W0:Y:S02]  /*9130*/  SYNCS.PHASECHK.TRANS64.TRYWAIT P0, [R6+URZ+0x2a840], R3 ;  /* 0x02a84003060075a7 */ /* 0x000e24000800017f */
[----:B0-----:R-:W-:Y:S05]  /*9140*/  @!P0 BRA `(.L_x_58) ;  /* 0x0000002800cc8947 */ /* 0x001fea0003800000 */
.L_x_126:
[----:B------:R-:W-:Y:S05]  /*9150*/  BSYNC B1 ;  /* 0x0000000000017941 */ /* 0x000fea0003800000 */
.L_x_57:
[----:B------:R-:W-:Y:S01]  /*9160*/  SHF.R.S32.HI R23, RZ, 0x1f, R4 ;  /* 0x0000001fff177819 */ /* 0x000fe20000011404 */
[----:B------:R-:W-:Y:S01]  /*9170*/  ULDC.64 UR4, c[0x0][0x300] ;  /* 0x0000c00000047ab9 */ /* 0x000fe20000000a00 */
[----:B-----5:R-:W-:Y:S01]  /*9180*/  SHF.R.S32.HI R24, RZ, 0x1f, R0 ;  /* 0x0000001fff187819 */ /* 0x020fe20000011400 */
[----:B------:R-:W-:Y:S01]  /*9190*/  IMAD R9, R22, 0x4800, R27 ;  /* 0x0000480016097824 */ /* 0x000fe200078e021b */
[C---:B------:R-:W-:Y:S01]  /*91a0*/  LOP3.LUT P3, RZ, R16.reuse, 0x10, RZ, 0xc0, !PT ;  /* 0x0000001010ff7812 */ /* 0x040fe2000786c0ff */
[----:B0-----:R-:W-:Y:S01]  /*91b0*/  IMAD R3, R23, UR4, RZ ;  /* 0x0000000417037c24 */ /* 0x001fe2000f8e02ff */
[C---:B------:R-:W-:Y:S02]  /*91c0*/  LOP3.LUT P2, RZ, R16.reuse, 0x8, RZ, 0xc0, !PT ;  /* 0x0000000810ff7812 */ /* 0x040fe4000784c0ff */
[----:B------:R-:W-:Y:S01]  /*91d0*/  LOP3.LUT P1, RZ, R16, 0x4, RZ, 0xc0, !PT ;  /* 0x0000000410ff7812 */ /* 0x000fe2000782c0ff */
[C---:B------:R-:W-:Y:S02]  /*91e0*/  IMAD R5, R4.reuse, UR5, R3 ;  /* 0x0000000504057c24 */ /* 0x040fe4000f8e0203 */
[----:B------:R-:W-:Y:S01]  /*91f0*/  IMAD.WIDE.U32 R2, R4, UR4, RZ ;  /* 0x0000000404027c25 */ /* 0x000fe2000f8e00ff */
        /* <DEDUP_REMOVED lines=8> */
[C---:B------:R-:W-:Y:S02]  /*9280*/  IMAD R5, R19.reuse, UR5, R8 ;  /* 0x0000000513057c24 */ /* 0x040fe4000f8e0208 */
[----:B------:R-:W-:Y:S01]  /*9290*/  IMAD.WIDE.U32 R2, R19, UR4, R2 ;  /* 0x0000000413027c25 */ /* 0x000fe2000f8e0002 */
[----:B------:R-:W-:-:S03]  /*92a0*/  ULDC.64 UR4, c[0x0][0x2e8] ;  /* 0x0000ba0000047ab9 */ /* 0x000fc60000000a00 */
[----:B------:R-:W-:Y:S01]  /*92b0*/  IMAD.IADD R3, R5, 0x1, R3 ;  /* 0x0000000105037824 */ /* 0x000fe200078e0203 */
[----:B------:R-:W-:Y:S01]  /*92c0*/  LEA R8, P0, R2, UR4, 0x1 ;  /* 0x0000000402087c11 */ /* 0x000fe2000f8008ff */
[----:B------:R-:W-:-:S03]  /*92d0*/  UMOV UR4, 0xffffffff ;  /* 0xffffffff00047882 */ /* 0x000fc60000000000 */
[----:B------:R-:W-:Y:S01]  /*92e0*/  LEA.HI.X R10, R2, UR5, R3, 0x1, P0 ;  /* 0x00000005020a7c11 */ /* 0x000fe200080f0c03 */
[----:B------:R-:W-:Y:S08]  /*92f0*/  BRA.DIV UR4, `(.L_x_59) ;  /* 0x0000002a04747947 */ /* 0x000ff0000b800000 */
[----:B------:R-:W0:Y:S01]  /*9300*/  SHFL.IDX PT, R14, R8, RZ, 0x181f ;  /* 0x00181fff080e7589 */ /* 0x000e2200000e0000 */
[----:B------:R-:W-:Y:S01]  /*9310*/  IMAD.SHL.U32 R5, R37, 0x2, RZ ;  /* 0x0000000225057824 */ /* 0x000fe200078e00ff */
[----:B------:R-:W-:Y:S02]  /*9320*/  LEA R9, R9, UR39, 0x1 ;  /* 0x0000002709097c11 */ /* 0x000fe4000f8e08ff */
[----:B------:R-:W1:Y:S04]  /*9330*/  SHFL.IDX PT, R3, R10, RZ, 0x181f ;  /* 0x00181fff0a037589 */ /* 0x000e6800000e0000 */
[----:B------:R-:W-:Y:S01]  /*9340*/  SHFL.IDX PT, R35, R10, 0x2, 0x181f ;  /* 0x00581f000a237f89 */ /* 0x000fe200000e0000 */
[----:B0-----:R-:W-:-:S03]  /*9350*/  IADD3 R2, P0, R14, R5, RZ ;  /* 0x000000050e027210 */ /* 0x001fc60007f1e0ff */
[----:B------:R-:W0:Y:S02]  /*9360*/  SHFL.IDX PT, R14, R8, 0x1, 0x181f ;  /* 0x00381f00080e7f89 */ /* 0x000e2400000e0000 */
[----:B-1----:R-:W-:-:S05]  /*9370*/  IMAD.X R3, RZ, RZ, R3, P0 ;  /* 0x000000ffff037224 */ /* 0x002fca00000e0603 */
[----:B------:R-:W-:Y:S04]  /*9380*/  LDGSTS.E.BYPASS.LTC128B.128 [R9+0x18400], desc[UR36][R2.64], !P3 ;  /* 0x1840000002097fae */ /* 0x000fe8000d901d64 */
[----:B------:R-:W-:Y:S04]  /*9390*/  LDGSTS.E.BYPASS.LTC128B.128 [R9+0x1b400], desc[UR36][R2.64+0x80], !P2 ;  /* 0x1b40008002097fae */ /* 0x000fe8000d101d64 */
[----:B------:R1:W-:Y:S04]  /*93a0*/  LDGSTS.E.BYPASS.LTC128B.128 [R9+0x1e400], desc[UR36][R2.64+0x100], !P1 ;  /* 0x1e40010002097fae */ /* 0x0003e8000c901d64 */
[----:B-1----:R-:W1:Y:S01]  /*93b0*/  SHFL.IDX PT, R3, R10, 0x1, 0x181f ;  /* 0x00381f000a037f89 */ /* 0x002e6200000e0000 */
[----:B0-----:R-:W-:-:S03]  /*93c0*/  IADD3 R2, P0, R14, R5, RZ ;  /* 0x000000050e027210 */ /* 0x001fc60007f1e0ff */
[----:B------:R-:W0:Y:S01]  /*93d0*/  SHFL.IDX PT, R14, R8, 0x2, 0x181f ;  /* 0x00581f00080e7f89 */ /* 0x000e2200000e0000 */
[----:B-1----:R-:W-:-:S05]  /*93e0*/  IADD3.X R3, RZ, R3, RZ, P0, !PT ;  /* 0x00000003ff037210 */ /* 0x002fca00007fe4ff */
[----:B------:R-:W-:Y:S04]  /*93f0*/  LDGSTS.E.BYPASS.LTC128B.128 [R9+0x18c00], desc[UR36][R2.64], !P3 ;  /* 0x18c0000002097fae */ /* 0x000fe8000d901d64 */
[----:B------:R-:W-:Y:S04]  /*9400*/  LDGSTS.E.BYPASS.LTC128B.128 [R9+0x1bc00], desc[UR36][R2.64+0x80], !P2 ;  /* 0x1bc0008002097fae */ /* 0x000fe8000d101d64 */
[----:B------:R0:W-:Y:S02]  /*9410*/  LDGSTS.E.BYPASS.LTC128B.128 [R9+0x1ec00], desc[UR36][R2.64+0x100], !P1 ;  /* 0x1ec0010002097fae */ /* 0x0001e4000c901d64 */
[----:B0-----:R-:W-:-:S02]  /*9420*/  IADD3 R2, P0, R14, R5, RZ ;  /* 0x000000050e027210 */ /* 0x001fc40007f1e0ff */
[----:B------:R-:W0:Y:S03]  /*9430*/  SHFL.IDX PT, R14, R8, 0x3, 0x181f ;  /* 0x00781f00080e7f89 */ /* 0x000e2600000e0000 */
[----:B------:R-:W-:Y:S02]  /*9440*/  IMAD.X R3, RZ, RZ, R35, P0 ;  /* 0x000000ffff037224 */ /* 0x000fe400000e0623 */
[----:B------:R-:W1:Y:S04]  /*9450*/  SHFL.IDX PT, R35, R10, 0x3, 0x181f ;  /* 0x00781f000a237f89 */ /* 0x000e6800000e0000 */
[----:B------:R-:W-:Y:S04]  /*9460*/  LDGSTS.E.BYPASS.LTC128B.128 [R9+0x19400], desc[UR36][R2.64], !P3 ;  /* 0x1940000002097fae */ /* 0x000fe8000d901d64 */
[----:B------:R-:W-:Y:S04]  /*9470*/  LDGSTS.E.BYPASS.LTC128B.128 [R9+0x1c400], desc[UR36][R2.64+0x80], !P2 ;  /* 0x1c40008002097fae */ /* 0x000fe8000d101d64 */
[----:B------:R0:W-:Y:S02]  /*9480*/  LDGSTS.E.BYPASS.LTC128B.128 [R9+0x1f400], desc[UR36][R2.64+0x100], !P1 ;  /* 0x1f40010002097fae */ /* 0x0001e4000c901d64 */
[----:B0-----:R-:W-:-:S02]  /*9490*/  IADD3 R2, P0, R14, R5, RZ ;  /* 0x000000050e027210 */ /* 0x001fc40007f1e0ff */
[----:B------:R-:W0:Y:S03]  /*94a0*/  SHFL.IDX PT, R14, R8, 0x4, 0x181f ;  /* 0x00981f00080e7f89 */ /* 0x000e2600000e0000 */
[----:B-1----:R-:W-:Y:S02]  /*94b0*/  IMAD.X R3, RZ, RZ, R35, P0 ;  /* 0x000000ffff037224 */ /* 0x002fe400000e0623 */
[----:B------:R-:W1:Y:S04]  /*94c0*/  SHFL.IDX PT, R35, R10, 0x4, 0x181f ;  /* 0x00981f000a237f89 */ /* 0x000e6800000e0000 */
[----:B------:R-:W-:Y:S04]  /*94d0*/  LDGSTS.E.BYPASS.LTC128B.128 [R9+0x19c00], desc[UR36][R2.64], !P3 ;  /* 0x19c0000002097fae */ /* 0x000fe8000d901d64 */
[----:B------:R-:W-:Y:S04]  /*94e0*/  LDGSTS.E.BYPASS.LTC128B.128 [R9+0x1cc00], desc[UR36][R2.64+0x80], !P2 ;  /* 0x1cc0008002097fae */ /* 0x000fe8000d101d64 */
[----:B------:R0:W-:Y:S02]  /*94f0*/  LDGSTS.E.BYPASS.LTC128B.128 [R9+0x1fc00], desc[UR36][R2.64+0x100], !P1 ;  /* 0x1fc0010002097fae */ /* 0x0001e4000c901d64 */
[----:B0-----:R-:W-:-:S02]  /*9500*/  IADD3 R2, P0, R14, R5, RZ ;  /* 0x000000050e027210 */ /* 0x001fc40007f1e0ff */
[----:B------:R0:W2:Y:S03]  /*9510*/  SHFL.IDX PT, R14, R8, 0x5, 0x181f ;  /* 0x00b81f00080e7f89 */ /* 0x0000a600000e0000 */
[----:B-1----:R-:W-:Y:S02]  /*9520*/  IMAD.X R3, RZ, RZ, R35, P0 ;  /* 0x000000ffff037224 */ /* 0x002fe400000e0623 */
[----:B------:R0:W1:Y:S04]  /*9530*/  SHFL.IDX PT, R35, R10, 0x5, 0x181f ;  /* 0x00b81f000a237f89 */ /* 0x00006800000e0000 */
[----:B------:R0:W-:Y:S04]  /*9540*/  LDGSTS.E.BYPASS.LTC128B.128 [R9+0x1a400], desc[UR36][R2.64], !P3 ;  /* 0x1a40000002097fae */ /* 0x0001e8000d901d64 */
[----:B------:R0:W-:Y:S04]  /*9550*/  LDGSTS.E.BYPASS.LTC128B.128 [R9+0x1d400], desc[UR36][R2.64+0x80], !P2 ;  /* 0x1d40008002097fae */ /* 0x0001e8000d101d64 */
[----:B------:R0:W-:Y:S02]  /*9560*/  LDGSTS.E.BYPASS.LTC128B.128 [R9+0x20400], desc[UR36][R2.64+0x100], !P1 ;  /* 0x2040010002097fae */ /* 0x0001e4000c901d64 */
.L_x_140:
[----:B0-2---:R-:W-:-:S04]  /*9570*/  IADD3 R2, P0, R14, R5, RZ ;  /* 0x000000050e027210 */ /* 0x005fc80007f1e0ff */
[----:B-1----:R-:W-:Y:S02]  /*9580*/  IADD3.X R3, RZ, R35, RZ, P0, !PT ;  /* 0x00000023ff037210 */ /* 0x002fe400007fe4ff */
[----:B------:R-:W-:-:S03]  /*9590*/  PLOP3.LUT P0, PT, PT, PT, PT, 0x80, 0x0 ;  /* 0x000000000000781c */ /* 0x000fc60003f0f070 */
[----:B------:R-:W-:Y:S01]  /*95a0*/  @!PT LDS RZ, [RZ] ;  /* 0x00000000fffff984 */ /* 0x000fe20000000800 */
[----:B------:R-:W-:Y:S01]  /*95b0*/  @!PT LDS RZ, [RZ] ;  /* 0x00000000fffff984 */ /* 0x000fe20000000800 */
[----:B------:R-:W-:Y:S01]  /*95c0*/  @!PT LDS RZ, [RZ] ;  /* 0x00000000fffff984 */ /* 0x000fe20000000800 */
[----:B------:R0:W-:Y:S04]  /*95d0*/  LDGSTS.E.BYPASS.LTC128B.128 [R9+0x1ac00], desc[UR36][R2.64], !P3 ;  /* 0x1ac0000002097fae */ /* 0x0001e8000d901d64 */
[----:B------:R0:W-:Y:S04]  /*95e0*/  LDGSTS.E.BYPASS.LTC128B.128 [R9+0x1dc00], desc[UR36][R2.64+0x80], !P2 ;  /* 0x1dc0008002097fae */ /* 0x0001e8000d101d64 */
[----:B------:R0:W-:Y:S01]  /*95f0*/  LDGSTS.E.BYPASS.LTC128B.128 [R9+0x20c00], desc[UR36][R2.64+0x100], !P1 ;  /* 0x20c0010002097fae */ /* 0x0001e2000c901d64 */
[----:B------:R-:W-:Y:S01]  /*9600*/  NOP ;  /* 0x0000000000007918 */ /* 0x000fe20000000000 */
.L_x_60:
        /* <DEDUP_REMOVED lines=10> */
.L_x_61:
[----:B------:R1:W-:Y:S01]  /*96b0*/  SYNCS.ARRIVE.TRANS64.A1T0 RZ, [R6+URZ+0x2a830], RZ ;  /* 0x02a830ff06ff79a7 */ /* 0x0003e2000810003f */
[----:B------:R-:W-:Y:S05]  /*96c0*/  @!P2 BRA `(.L_x_62) ;  /* 0x000000000004a947 */ /* 0x000fea0003800000 */
[----:B------:R-:W-:Y:S01]  /*96d0*/  BPT.TRAP 0x1 ;  /* 0x000000040000795c */ /* 0x000fe20000300000 */
.L_x_62:
[----:B0-----:R-:W-:Y:S01]  /*96e0*/  SHF.L.U32 R9, R21, 0x1f, RZ ;  /* 0x0000001f15097819 */ /* 0x001fe200000006ff */
[----:B------:R-:W-:Y:S01]  /*96f0*/  IMAD.MOV.U32 R3, RZ, RZ, -0x60 ;  /* 0xffffffa0ff037424 */ /* 0x000fe200078e00ff */
[----:B-1----:R-:W-:Y:S01]  /*9700*/  LEA R6, R7, UR39, 0x3 ;  /* 0x0000002707067c11 */ /* 0x002fe2000f8e18ff */
[----:B------:R-:W-:Y:S02]  /*9710*/  BSSY B1, `(.L_x_63) ;  /* 0x0000004000017945 */ /* 0x000fe40003800000 */
[----:B------:R-:W-:Y:S01]  /*9720*/  IMAD R3, R28, R3, UR38 ;  /* 0x000000261c037e24 */ /* 0x000fe2000f8e0203 */
[----:B------:R-:W0:Y:S02]  /*9730*/  SYNCS.PHASECHK.TRANS64.TRYWAIT P0, [R6+URZ+0x2a860], R9 ;  /* 0x02a86009060075a7 */ /* 0x000e24000800017f */
[----:B0-----:R-:W-:Y:S05]  /*9740*/  @!P0 BRA `(.L_x_64) ;  /* 0x0000002c00188947 */ /* 0x001fea0003800000 */
.L_x_141:
[----:B------:R-:W-:Y:S05]  /*9750*/  BSYNC B1 ;  /* 0x0000000000017941 */ /* 0x000fea0003800000 */
.L_x_63:
[----:B------:R-:W-:Y:S01]  /*9760*/  UMOV UR4, 0xffffffff ;  /* 0xffffffff00047882 */ /* 0x000fe20000000000 */
[C---:B------:R-:W-:Y:S01]  /*9770*/  LOP3.LUT P2, RZ, R16.reuse, 0x2, RZ, 0xc0, !PT ;  /* 0x0000000210ff7812 */ /* 0x040fe2000784c0ff */
[----:B------:R-:W-:Y:S01]  /*9780*/  IMAD R7, R7, 0x3000, R27 ;  /* 0x0000300007077824 */ /* 0x000fe200078e021b */
[----:B------:R-:W-:Y:S01]  /*9790*/  LOP3.LUT P1, RZ, R16, 0x1, RZ, 0xc0, !PT ;  /* 0x0000000110ff7812 */ /* 0x000fe2000782c0ff */
[----:B------:R-:W-:Y:S01]  /*97a0*/  IMAD.IADD R8, R3, 0x1, -R34 ;  /* 0x0000000103087824 */ /* 0x000fe200078e0a22 */
[----:B------:R-:W-:Y:S11]  /*97b0*/  BRA.DIV UR4, `(.L_x_65) ;  /* 0x0000002e04107947 */ /* 0x000ff6000b800000 */
[----:B------:R-:W1:Y:S01]  /*97c0*/  SHFL.IDX PT, R14, R17, RZ, 0x181f ;  /* 0x00181fff110e7589 */ /* 0x000e6200000e0000 */
[----:B------:R-:W-:-:S03]  /*97d0*/  LEA R7, R7, UR39, 0x1 ;  /* 0x0000002707077c11 */ /* 0x000fc6000f8e08ff */
[----:B------:R-:W2:Y:S01]  /*97e0*/  SHFL.IDX PT, R3, R18, RZ, 0x181f ;  /* 0x00181fff12037589 */ /* 0x000ea200000e0000 */
[----:B-1----:R-:W-:-:S03]  /*97f0*/  IADD3 R2, P0, R14, R5, RZ ;  /* 0x000000050e027210 */ /* 0x002fc60007f1e0ff */
[----:B------:R-:W1:Y:S02]  /*9800*/  SHFL.IDX PT, R14, R17, 0x1, 0x181f ;  /* 0x00381f00110e7f89 */ /* 0x000e6400000e0000 */
[----:B--2---:R-:W-:Y:S01]  /*9810*/  IMAD.X R3, RZ, RZ, R3, P0 ;  /* 0x000000ffff037224 */ /* 0x004fe200000e0603 */
[----:B------:R-:W-:-:S13]  /*9820*/  ISETP.LT.OR P0, PT, R8, 0x1, P2 ;  /* 0x000000010800780c */ /* 0x000fda0001701670 */
[----:B------:R-:W-:Y:S01]  /*9830*/  LDGSTS.E.BYPASS.LTC128B.128 [R7+0x400], desc[UR36][R2.64], !P0 ;  /* 0x0040000002077fae */ /* 0x000fe2000c101d64 */
[----:B------:R-:W-:-:S13]  /*9840*/  ISETP.LT.OR P0, PT, R8, 0x1, P1 ;  /* 0x000000010800780c */ /* 0x000fda0000f01670 */
[----:B------:R2:W-:Y:S04]  /*9850*/  LDGSTS.E.BYPASS.LTC128B.128 [R7+0x3400], desc[UR36][R2.64+0x80], !P0 ;  /* 0x0340008002077fae */ /* 0x0005e8000c101d64 */
[----:B--2---:R-:W2:Y:S01]  /*9860*/  SHFL.IDX PT, R3, R18, 0x1, 0x181f ;  /* 0x00381f0012037f89 */ /* 0x004ea200000e0000 */
[----:B-1----:R-:W-:-:S03]  /*9870*/  IADD3 R2, P0, R14, R5, RZ ;  /* 0x000000050e027210 */ /* 0x002fc60007f1e0ff */
[----:B------:R-:W1:Y:S01]  /*9880*/  SHFL.IDX PT, R14, R17, 0x2, 0x181f ;  /* 0x00581f00110e7f89 */ /* 0x000e6200000e0000 */
[----:B--2---:R-:W-:Y:S02]  /*9890*/  IADD3.X R3, RZ, R3, RZ, P0, !PT ;  /* 0x00000003ff037210 */ /* 0x004fe400007fe4ff */
[----:B------:R-:W-:-:S13]  /*98a0*/  ISETP.LT.OR P0, PT, R8, 0x11, P2 ;  /* 0x000000110800780c */ /* 0x000fda0001701670 */
[----:B------:R-:W-:Y:S01]  /*98b0*/  LDGSTS.E.BYPASS.LTC128B.128 [R7+0xc00], desc[UR36][R2.64], !P0 ;  /* 0x00c0000002077fae */ /* 0x000fe2000c101d64 */
[----:B------:R-:W-:-:S13]  /*98c0*/  ISETP.LT.OR P0, PT, R8, 0x11, P1 ;  /* 0x000000110800780c */ /* 0x000fda0000f01670 */
[----:B------:R2:W-:Y:S04]  /*98d0*/  LDGSTS.E.BYPASS.LTC128B.128 [R7+0x3c00], desc[UR36][R2.64+0x80], !P0 ;  /* 0x03c0008002077fae */ /* 0x0005e8000c101d64 */
[----:B--2---:R-:W2:Y:S01]  /*98e0*/  SHFL.IDX PT, R3, R18, 0x2, 0x181f ;  /* 0x00581f0012037f89 */ /* 0x004ea200000e0000 */
        /* <DEDUP_REMOVED lines=17> */
[----:B------:R-:W1:Y:S04]  /*9a00*/  SHFL.IDX PT, R18, R18, 0x5, 0x181f ;  /* 0x00b81f0012127f89 */ /* 0x000e6800000e0000 */
[----:B------:R3:W4:Y:S01]  /*9a10*/  SHFL.IDX PT, R14, R17, 0x5, 0x181f ;  /* 0x00b81f00110e7f89 */ /* 0x00072200000e0000 */
[----:B--2---:R-:W-:Y:S01]  /*9a20*/  IMAD.X R3, RZ, RZ, R3, P0 ;  /* 0x000000ffff037224 */ /* 0x004fe200000e0603 */
[----:B------:R-:W-:-:S13]  /*9a30*/  ISETP.LT.OR P0, PT, R8, 0x41, P2 ;  /* 0x000000410800780c */ /* 0x000fda0001701670 */
[----:B------:R3:W-:Y:S01]  /*9a40*/  LDGSTS.E.BYPASS.LTC128B.128 [R7+0x2400], desc[UR36][R2.64], !P0 ;  /* 0x0240000002077fae */ /* 0x0007e2000c101d64 */
[----:B------:R-:W-:-:S13]  /*9a50*/  ISETP.LT.OR P0, PT, R8, 0x41, P1 ;  /* 0x000000410800780c */ /* 0x000fda0000f01670 */
[----:B-1--4-:R3:W-:Y:S02]  /*9a60*/  LDGSTS.E.BYPASS.LTC128B.128 [R7+0x5400], desc[UR36][R2.64+0x80], !P0 ;  /* 0x0540008002077fae */ /* 0x0127e4000c101d64 */
.L_x_155:
[----:B0--3--:R-:W-:Y:S01]  /*9a70*/  IADD3 R2, P0, R14, R5, RZ ;  /* 0x000000050e027210 */ /* 0x009fe20007f1e0ff */
[----:B------:R-:W-:Y:S02]  /*9a80*/  ULDC.64 UR4, c[0x0][0x328] ;  /* 0x0000ca0000047ab9 */ /* 0x000fe40000000a00 */
[----:B------:R-:W-:Y:S01]  /*9a90*/  IMAD R23, R23, UR4, RZ ;  /* 0x0000000417177c24 */ /* 0x000fe2000f8e02ff */
[----:B------:R-:W-:Y:S02]  /*9aa0*/  IADD3.X R3, RZ, R18, RZ, P0, !PT ;  /* 0x00000012ff037210 */ /* 0x000fe400007fe4ff */
[----:B------:R-:W-:Y:S01]  /*9ab0*/  ISETP.LT.OR P0, PT, R8, 0x51, P2 ;  /* 0x000000510800780c */ /* 0x000fe20001701670 */
[----:B------:R-:W-:-:S12]  /*9ac0*/  IMAD R23, R4, UR5, R23 ;  /* 0x0000000504177c24 */ /* 0x000fd8000f8e0217 */
[----:B------:R-:W-:Y:S01]  /*9ad0*/  @!PT LDS RZ, [RZ] ;  /* 0x00000000fffff984 */ /* 0x000fe20000000800 */
[----:B------:R-:W-:Y:S01]  /*9ae0*/  @!PT LDS RZ, [RZ] ;  /* 0x00000000fffff984 */ /* 0x000fe20000000800 */
[----:B------:R-:W-:Y:S01]  /*9af0*/  @!PT LDS RZ, [RZ] ;  /* 0x00000000fffff984 */ /* 0x000fe20000000800 */
[----:B------:R-:W-:Y:S01]  /*9b00*/  LDGSTS.E.BYPASS.LTC128B.128 [R7+0x2c00], desc[UR36][R2.64], !P0 ;  /* 0x02c0000002077fae */ /* 0x000fe2000c101d64 */
[----:B------:R-:W-:-:S13]  /*9b10*/  ISETP.LT.OR P0, PT, R8, 0x51, P1 ;  /* 0x000000510800780c */ /* 0x000fda0000f01670 */
[----:B------:R0:W-:Y:S01]  /*9b20*/  LDGSTS.E.BYPASS.LTC128B.128 [R7+0x5c00], desc[UR36][R2.64+0x80], !P0 ;  /* 0x05c0008002077fae */ /* 0x0001e2000c101d64 */
[----:B------:R-:W-:Y:S01]  /*9b30*/  PLOP3.LUT P0, PT, PT, PT, PT, 0x80, 0x0 ;  /* 0x000000000000781c */ /* 0x000fe20003f0f070 */
[----:B------:R-:W-:Y:S01]  /*9b40*/  NOP ;  /* 0x0000000000007918 */ /* 0x000fe20000000000 */
[----:B0-----:R-:W-:Y:S01]  /*9b50*/  IMAD.WIDE.U32 R2, R4, UR4, RZ ;  /* 0x0000000404027c25 */ /* 0x001fe2000f8e00ff */
[----:B------:R-:W-:-:S03]  /*9b60*/  ULDC.64 UR4, c[0x0][0x338] ;  /* 0x0000ce0000047ab9 */ /* 0x000fc60000000a00 */
[----:B------:R-:W-:Y:S02]  /*9b70*/  IMAD.IADD R3, R3, 0x1, R23 ;  /* 0x0000000103037824 */ /* 0x000fe400078e0217 */
[----:B------:R-:W-:Y:S02]  /*9b80*/  IMAD R5, R24, UR4, RZ ;  /* 0x0000000418057c24 */ /* 0x000fe4000f8e02ff */
[----:B------:R-:W-:-:S04]  /*9b90*/  IMAD.WIDE.U32 R2, R0, UR4, R2 ;  /* 0x0000000400027c25 */ /* 0x000fc8000f8e0002 */
[----:B------:R-:W-:-:S04]  /*9ba0*/  IMAD R5, R0, UR5, R5 ;  /* 0x0000000500057c24 */ /* 0x000fc8000f8e0205 */
[----:B------:R-:W-:-:S07]  /*9bb0*/  IMAD.IADD R5, R3, 0x1, R5 ;  /* 0x0000000103057824 */ /* 0x000fce00078e0205 */
.L_x_66:
        /* <DEDUP_REMOVED lines=10> */
.L_x_67:
[----:B------:R-:W-:Y:S01]  /*9c60*/  ULDC.64 UR4, c[0x0][0x330] ;  /* 0x0000cc0000047ab9 */ /* 0x000fe20000000a00 */
[----:B------:R-:W-:Y:S01]  /*9c70*/  IMAD.MOV.U32 R3, RZ, RZ, R5 ;  /* 0x000000ffff037224 */ /* 0x000fe200078e0005 */
[----:B------:R0:W-:Y:S01]  /*9c80*/  SYNCS.ARRIVE.TRANS64.A1T0 RZ, [R6+URZ+0x2a850], RZ ;  /* 0x02a850ff06ff79a7 */ /* 0x0001e2000810003f */
[----:B------:R-:W-:Y:S01]  /*9c90*/  IMAD R0, R29, UR4, RZ ;  /* 0x000000041d007c24 */ /* 0x000fe2000f8e02ff */
[----:B------:R-:W-:Y:S01]  /*9ca0*/  MOV R28, R20 ;  /* 0x00000014001c7202 */ /* 0x000fe20000000f00 */
[----:B------:R-:W-:-:S04]  /*9cb0*/  IMAD.WIDE.U32 R2, R19, UR4, R2 ;  /* 0x0000000413027c25 */ /* 0x000fc8000f8e0002 */
[----:B------:R-:W-:Y:S01]  /*9cc0*/  IMAD R5, R19, UR5, R0 ;  /* 0x0000000513057c24 */ /* 0x000fe2000f8e0200 */
[----:B------:R-:W-:Y:S01]  /*9cd0*/  ULDC.64 UR4, c[0x0][0x318] ;  /* 0x0000c60000047ab9 */ /* 0x000fe20000000a00 */
[----:B0-----:R-:W-:Y:S01]  /*9ce0*/  VIADD R6, R20, 0xffffffff ;  /* 0xffffffff14067836 */ /* 0x001fe20000000000 */
[----:B------:R-:W-:Y:S01]  /*9cf0*/  LEA R17, P0, R2, UR4, 0x1 ;  /* 0x0000000402117c11 */ /* 0x000fe2000f8008ff */
[----:B------:R-:W-:Y:S01]  /*9d00*/  IMAD.MOV.U32 R21, RZ, RZ, R25 ;  /* 0x000000ffff157224 */ /* 0x000fe200078e0019 */
[----:B------:R-:W-:Y:S01]  /*9d10*/  IADD3 R3, R5, R3, RZ ;  /* 0x0000000305037210 */ /* 0x000fe20007ffe0ff */
[----:B------:R-:W-:-:S03]  /*9d20*/  IMAD.MOV.U32 R7, RZ, RZ, R22 ;  /* 0x000000ffff077224 */ /* 0x000fc600078e0016 */
[----:B------:R-:W-:Y:S02]  /*9d30*/  LEA.HI.X R18, R2, UR5, R3, 0x1, P0 ;  /* 0x0000000502127c11 */ /* 0x000fe400080f0c03 */
[----:B------:R-:W-:-:S13]  /*9d40*/  ISETP.GT.AND P0, PT, R20, RZ, PT ;  /* 0x000000ff1400720c */ /* 0x000fda0003f04270 */
[----:B------:R-:W-:Y:S05]  /*9d50*/  @P0 BRA `(.L_x_68) ;  /* 0xfffffff000600947 */ /* 0x000fea000383ffff */
[----:B------:R-:W-:Y:S05]  /*9d60*/  BSYNC B0 ;  /* 0x0000000000007941 */ /* 0x000fea0003800000 */
.L_x_55:
[----:B------:R-:W-:-:S13]  /*9d70*/  LOP3.LUT P0, RZ, R16, 0x20, RZ, 0xc0, !PT ;  /* 0x0000002010ff7812 */ /* 0x000fda000780c0ff */
[----:B------:R-:W-:Y:S05]  /*9d80*/  @!P0 BRA `(.L_x_69) ;  /* 0x0000000000048947 */ /* 0x000fea0003800000 */
[----:B------:R-:W-:Y:S01]  /*9d90*/  BPT.TRAP 0x1 ;  /* 0x000000040000795c */ /* 0x000fe20000300000 */
.L_x_69:
[----:B------:R-:W-:Y:S01]  /*9da0*/  LEA R4, R22, UR39, 0x3 ;  /* 0x0000002716047c11 */ /* 0x000fe2000f8e18ff */
[----:B------:R-:W-:Y:S01]  /*9db0*/  IMAD.MOV.U32 R5, RZ, RZ, -0x60 ;  /* 0xffffffa0ff057424 */ /* 0x000fe200078e00ff */
[----:B0-----:R-:W-:Y:S01]  /*9dc0*/  SHF.L.U32 R3, R25, 0x1f, RZ ;  /* 0x0000001f19037819 */ /* 0x001fe200000006ff */
[----:B------:R-:W-:Y:S02]  /*9dd0*/  BSSY B0, `(.L_x_70) ;  /* 0x0000004000007945 */ /* 0x000fe40003800000 */
[----:B------:R-:W-:Y:S01]  /*9de0*/  IMAD R5, R20, R5, UR38 ;  /* 0x0000002614057e24 */ /* 0x000fe2000f8e0205 */
[----:B------:R-:W0:Y:S02]  /*9df0*/  SYNCS.PHASECHK.TRANS64.TRYWAIT P0, [R4+URZ+0x2a860], R3 ;  /* 0x02a86003040075a7 */ /* 0x000e24000800017f */
[----:B0-----:R-:W-:Y:S05]  /*9e00*/  @!P0 BRA `(.L_x_71) ;  /* 0x0000002c00508947 */ /* 0x001fea0003800000 */
.L_x_156:
[----:B------:R-:W-:Y:S05]  /*9e10*/  BSYNC B0 ;  /* 0x0000000000007941 */ /* 0x000fea0003800000 */
.L_x_70:
[----:B------:R-:W-:Y:S01]  /*9e20*/  UMOV UR4, 0xffffffff ;  /* 0xffffffff00047882 */ /* 0x000fe20000000000 */
[----:B------:R-:W-:Y:S01]  /*9e30*/  LOP3.LUT P2, RZ, R16, 0x2, RZ, 0xc0, !PT ;  /* 0x0000000210ff7812 */ /* 0x000fe2000784c0ff */
[----:B------:R-:W-:Y:S01]  /*9e40*/  IMAD R7, R22, 0x3000, R27 ;  /* 0x0000300016077824 */ /* 0x000fe200078e021b */
[----:B------:R-:W-:Y:S01]  /*9e50*/  LOP3.LUT P1, RZ, R16, 0x1, RZ, 0xc0, !PT ;  /* 0x0000000110ff7812 */ /* 0x000fe2000782c0ff */
[----:B------:R-:W-:Y:S01]  /*9e60*/  IMAD.IADD R5, R5, 0x1, -R34 ;  /* 0x0000000105057824 */ /* 0x000fe200078e0a22 */
[----:B------:R-:W-:Y:S11]  /*9e70*/  BRA.DIV UR4, `(.L_x_72) ;  /* 0x0000002e04487947 */ /* 0x000ff6000b800000 */
[----:B------:R-:W1:Y:S01]  /*9e80*/  SHFL.IDX PT, R14, R17, RZ, 0x181f ;  /* 0x00181fff110e7589 */ /* 0x000e6200000e0000 */
[----:B------:R-:W-:-:S03]  /*9e90*/  IMAD.SHL.U32 R6, R37, 0x2, RZ ;  /* 0x0000000225067824 */ /* 0x000fc600078e00ff */
[----:B------:R-:W0:Y:S02]  /*9ea0*/  SHFL.IDX PT, R0, R18, RZ, 0x181f ;  /* 0x00181fff12007589 */ /* 0x000e2400000e0000 */
[----:B-1----:R-:W-:Y:S02]  /*9eb0*/  IADD3 R2, P0, R14, R6, RZ ;  /* 0x000000060e027210 */ /* 0x002fe40007f1e0ff */
[----:B------:R-:W1:Y:S02]  /*9ec0*/  SHFL.IDX PT, R14, R17, 0x1, 0x181f ;  /* 0x00381f00110e7f89 */ /* 0x000e6400000e0000 */
[----:B0-----:R-:W-:Y:S02]  /*9ed0*/  IADD3.X R3, RZ, R0, RZ, P0, !PT ;  /* 0x00000000ff037210 */ /* 0x001fe400007fe4ff */
[----:B------:R-:W-:Y:S02]  /*9ee0*/  ISETP.LT.OR P0, PT, R5, 0x1, P2 ;  /* 0x000000010500780c */ /* 0x000fe40001701670 */
[----:B------:R-:W-:-:S02]  /*9ef0*/  LEA R0, R7, UR39, 0x1 ;  /* 0x0000002707007c11 */ /* 0x000fc4000f8e08ff */
[----:B------:R-:W0:Y:S09]  /*9f00*/  SHFL.IDX PT, R7, R18, 0x1, 0x181f ;  /* 0x00381f0012077f89 */ /* 0x000e3200000e0000 */
[----:B------:R-:W-:Y:S01]  /*9f10*/  LDGSTS.E.BYPASS.LTC128B.128 [R0+0x400], desc[UR36][R2.64], !P0 ;  /* 0x0040000002007fae */ /* 0x000fe2000c101d64 */
[----:B------:R-:W-:-:S13]  /*9f20*/  ISETP.LT.OR P0, PT, R5, 0x1, P1 ;  /* 0x000000010500780c */ /* 0x000fda0000f01670 */
[----:B------:R1:W-:Y:S02]  /*9f30*/  LDGSTS.E.BYPASS.LTC128B.128 [R0+0x3400], desc[UR36][R2.64+0x80], !P0 ;  /* 0x0340008002007fae */ /* 0x0003e4000c101d64 */
[----:B-1----:R-:W-:Y:S02]  /*9f40*/  IADD3 R2, P0, R14, R6, RZ ;  /* 0x000000060e027210 */ /* 0x002fe40007f1e0ff */
[----:B------:R-:W1:Y:S03]  /*9f50*/  SHFL.IDX PT, R14, R17, 0x2, 0x181f ;  /* 0x00581f00110e7f89 */ /* 0x000e6600000e0000 */
[----:B0-----:R-:W-:Y:S01]  /*9f60*/  IMAD.X R3, RZ, RZ, R7, P0 ;  /* 0x000000ffff037224 */ /* 0x001fe200000e0607 */
[----:B------:R-:W-:Y:S01]  /*9f70*/  ISETP.LT.OR P0, PT, R5, 0x11, P2 ;  /* 0x000000110500780c */ /* 0x000fe20001701670 */
[----:B------:R-:W0:-:S12]  /*9f80*/  SHFL.IDX PT, R7, R18, 0x2, 0x181f ;  /* 0x00581f0012077f89 */ /* 0x000e1800000e0000 */
        /* <DEDUP_REMOVED lines=20> */
[----:B------:R1:W2:Y:S02]  /*a0d0*/  SHFL.IDX PT, R14, R17, 0x5, 0x181f ;  /* 0x00b81f00110e7f89 */ /* 0x0002a400000e0000 */
[----:B0-----:R-:W-:Y:S02]  /*a0e0*/  IADD3.X R3, RZ, R7, RZ, P0, !PT ;  /* 0x00000007ff037210 */ /* 0x001fe400007fe4ff */
[----:B------:R-:W-:Y:S01]  /*a0f0*/  ISETP.LT.OR P0, PT, R5, 0x41, P2 ;  /* 0x000000410500780c */ /* 0x000fe20001701670 */
[----:B------:R1:W3:-:S12]  /*a100*/  SHFL.IDX PT, R7, R18, 0x5, 0x181f ;  /* 0x00b81f0012077f89 */ /* 0x0002d800000e0000 */
[----:B------:R1:W-:Y:S01]  /*a110*/  LDGSTS.E.BYPASS.LTC128B.128 [R0+0x2400], desc[UR36][R2.64], !P0 ;  /* 0x0240000002007fae */ /* 0x0003e2000c101d64 */
[----:B------:R-:W-:-:S13]  /*a120*/  ISETP.LT.OR P0, PT, R5, 0x41, P1 ;  /* 0x000000410500780c */ /* 0x000fda0000f01670 */
[----:B--23--:R1:W-:Y:S02]  /*a130*/  LDGSTS.E.BYPASS.LTC128B.128 [R0+0x5400], desc[UR36][R2.64+0x80], !P0 ;  /* 0x0540008002007fae */ /* 0x00c3e4000c101d64 */
.L_x_170:
[----:B01----:R-:W-:-:S05]  /*a140*/  IADD3 R2, P0, R14, R6, RZ ;  /* 0x000000060e027210 */ /* 0x003fca0007f1e0ff */
[----:B------:R-:W-:Y:S01]  /*a150*/  IMAD.X R3, RZ, RZ, R7, P0 ;  /* 0x000000ffff037224 */ /* 0x000fe200000e0607 */
[----:B------:R-:W-:-:S13]  /*a160*/  ISETP.LT.OR P0, PT, R5, 0x51, P2 ;  /* 0x000000510500780c */ /* 0x000fda0001701670 */
[----:B------:R-:W-:Y:S01]  /*a170*/  @!PT LDS RZ, [RZ] ;  /* 0x00000000fffff984 */ /* 0x000fe20000000800 */
[----:B------:R-:W-:Y:S01]  /*a180*/  @!PT LDS RZ, [RZ] ;  /* 0x00000000fffff984 */ /* 0x000fe20000000800 */
[----:B------:R-:W-:Y:S01]  /*a190*/  @!PT LDS RZ, [RZ] ;  /* 0x00000000fffff984 */ /* 0x000fe20000000800 */
[----:B------:R0:W-:Y:S01]  /*a1a0*/  LDGSTS.E.BYPASS.LTC128B.128 [R0+0x2c00], desc[UR36][R2.64], !P0 ;  /* 0x02c0000002007fae */ /* 0x0001e2000c101d64 */
[----:B------:R-:W-:-:S13]  /*a1b0*/  ISETP.LT.OR P0, PT, R5, 0x51, P1 ;  /* 0x000000510500780c */ /* 0x000fda0000f01670 */
[----:B------:R0:W-:Y:S01]  /*a1c0*/  LDGSTS.E.BYPASS.LTC128B.128 [R0+0x5c00], desc[UR36][R2.64+0x80], !P0 ;  /* 0x05c0008002007fae */ /* 0x0001e2000c101d64 */
[----:B------:R-:W-:Y:S01]  /*a1d0*/  PLOP3.LUT P0, PT, PT, PT, PT, 0x80, 0x0 ;  /* 0x000000000000781c */ /* 0x000fe20003f0f070 */
[----:B------:R-:W-:-:S12]  /*a1e0*/  NOP ;  /* 0x0000000000007918 */ /* 0x000fd80000000000 */
.L_x_73:
        /* <DEDUP_REMOVED lines=10> */
.L_x_74:
[----:B0-----:R-:W2:Y:S01]  /*a290*/  LDL.LU R2, [R1] ;  /* 0x0000000001027983 */ /* 0x001ea20000300800 */
[----:B------:R-:W-:Y:S01]  /*a2a0*/  VIADD R22, R22, 0x1 ;  /* 0x0000000116167836 */ /* 0x000fe20000000000 */
[----:B------:R-:W-:Y:S01]  /*a2b0*/  ULDC UR4, c[0x0][0xc34] ;  /* 0x00030d0000047ab9 */ /* 0x000fe20000000800 */
[----:B------:R-:W-:Y:S01]  /*a2c0*/  VIADD R36, R36, UR44 ;  /* 0x0000002c24247c36 */ /* 0x000fe20008000000 */
[----:B------:R0:W-:Y:S02]  /*a2d0*/  SYNCS.ARRIVE.TRANS64.A1T0 RZ, [R4+URZ+0x2a850], RZ ;  /* 0x02a850ff04ff79a7 */ /* 0x0001e4000810003f */
[----:B------:R-:W-:-:S04]  /*a2e0*/  ISETP.NE.AND P0, PT, R22, 0x2, PT ;  /* 0x000000021600780c */ /* 0x000fc80003f05270 */
[----:B------:R-:W-:Y:S02]  /*a2f0*/  SEL R22, R22, RZ, P0 ;  /* 0x000000ff16167207 */ /* 0x000fe40000000000 */
[----:B------:R-:W-:Y:S02]  /*a300*/  SEL R0, RZ, 0x1, P0 ;  /* 0x00000001ff007807 */ /* 0x000fe40000000000 */
[----:B------:R-:W-:Y:S02]  /*a310*/  ISETP.GE.AND P0, PT, R36, UR4, PT ;  /* 0x0000000424007c0c */ /* 0x000fe4000bf06270 */
[----:B------:R-:W-:Y:S02]  /*a320*/  LOP3.LUT R25, R25, R0, RZ, 0x3c, !PT ;  /* 0x0000000019197212 */ /* 0x000fe400078e3cff */
[----:B--2---:R-:W-:-:S05]  /*a330*/  IADD3 R2, R2, 0x1, RZ ;  /* 0x0000000102027810 */ /* 0x004fca0007ffe0ff */
[----:B------:R0:W-:Y:S04]  /*a340*/  STL [R1], R2 ;  /* 0x0000000201007387 */ /* 0x0001e80000100800 */
[----:B------:R-:W-:Y:S05]  /*a350*/  @!P0 BRA `(.L_x_75) ;  /* 0xffffffd0002c8947 */ /* 0x000fea000383ffff */
[----:B------:R-:W-:-:S07]  /*a360*/  LOP3.LUT R0, R2, 0x1, RZ, 0xc, !PT ;  /* 0x0000000102007812 */ /* 0x000fce00078e0cff */
.L_x_40:
[----:B------:R-:W1:Y:S01]  /*a370*/  S2R R3, SR_CgaCtaId ;  /* 0x0000000000037919 */ /* 0x000e620000008800 */
[----:B0-----:R-:W-:Y:S01]  /*a380*/  MOV R2, 0x400 ;  /* 0x0000040000027802 */ /* 0x001fe20000000f00 */
[----:B------:R-:W-:Y:S01]  /*a390*/  BSSY B0, `(.L_x_76) ;  /* 0x0000005000007945 */ /* 0x000fe20003800000 */
[----:B------:R-:W-:Y:S02]  /*a3a0*/  SHF.L.U32 R0, R0, 0x1f, RZ ;  /* 0x0000001f00007819 */ /* 0x000fe400000006ff */
[----:B-1----:R-:W-:-:S04]  /*a3b0*/  LEA R5, R3, R2, 0x18 ;  /* 0x0000000203057211 */ /* 0x002fc800078ec0ff */
[----:B------:R-:W0:Y:S02]  /*a3c0*/  SYNCS.PHASECHK.TRANS64.TRYWAIT P0, [R5+URZ+0x2a820], R0 ;  /* 0x02a82000050075a7 */ /* 0x000e24000800017f */
[----:B0-----:R-:W-:Y:S05]  /*a3d0*/  @!P0 BRA `(.L_x_77) ;  /* 0x0000002c00f88947 */ /* 0x001fea0003800000 */
.L_x_171:
[----:B------:R-:W-:Y:S05]  /*a3e0*/  BSYNC B0 ;  /* 0x0000000000007941 */ /* 0x000fea0003800000 */
.L_x_76:
[----:B------:R-:W-:-:S03]  /*a3f0*/  UMOV UR4, 0xffffffff ;  /* 0xffffffff00047882 */ /* 0x000fc60000000000 */
[----:B------:R-:W-:Y:S05]  /*a400*/  BRA.DIV UR4, `(.L_x_78) ;  /* 0x0000003204007947 */ /* 0x000fea000b800000 */
[----:B0-----:R-:W0:Y:S02]  /*a410*/  S2R R0, SR_TID.X ;  /* 0x0000000000007919 */ /* 0x001e240000002100 */
[----:B0-----:R-:W-:-:S04]  /*a420*/  SHF.R.U32.HI R0, RZ, 0x5, R0 ;  /* 0x00000005ff007819 */ /* 0x001fc80000011600 */
[----:B------:R-:W-:-:S05]  /*a430*/  LOP3.LUT R0, R0, 0x3, RZ, 0xc0, !PT ;  /* 0x0000000300007812 */ /* 0x000fca00078ec0ff */
[----:B------:R0:W1:Y:S02]  /*a440*/  SHFL.IDX PT, R14, R0, RZ, 0x1f ;  /* 0x00001fff000e7589 */ /* 0x00006400000e0000 */
.L_x_174:
[----:B-1----:R-:W-:Y:S01]  /*a450*/  ISETP.NE.AND P0, PT, R14, RZ, PT ;  /* 0x000000ff0e00720c */ /* 0x002fe20003f05270 */
[----:B------:R-:W-:-:S12]  /*a460*/  BSSY B0, `(.L_x_79) ;  /* 0x0000026000007945 */ /* 0x000fd80003800000 */
[----:B------:R-:W-:Y:S05]  /*a470*/  @P0 BRA `(.L_x_80) ;  /* 0x0000000000900947 */ /* 0x000fea0003800000 */
[----:B------:R-:W-:-:S03]  /*a480*/  UMOV UR4, 0xffffffff ;  /* 0xffffffff00047882 */ /* 0x000fc60000000000 */
[----:B------:R-:W-:Y:S05]  /*a490*/  BRA.DIV UR4, `(.L_x_81) ;  /* 0x0000003204107947 */ /* 0x000fea000b800000 */
[----:B------:R-:W-:-:S13]  /*a4a0*/  ELECT P6, URZ, PT ;  /* 0x00000000003f782f */ /* 0x000fda00038c0000 */
.L_x_177:
[----:B------:R-:W-:Y:S05]  /*a4b0*/  @!P6 BRA `(.L_x_80) ;  /* 0x000000000080e947 */ /* 0x000fea0003800000 */
[----:B0-----:R-:W2:Y:S02]  /*a4c0*/  LDL R0, [R1+0x4] ;  /* 0x0000040001007983 */ /* 0x001ea40000100800 */
[----:B--2---:R-:W-:-:S13]  /*a4d0*/  R2UR UR4, R0 ;  /* 0x00000000000472ca */ /* 0x004fda00000e0000 */
[----:B------:R-:W-:-:S06]  /*a4e0*/  ULOP3.LUT UR4, UR4, 0x2, URZ, 0xfc, !UPT ;  /* 0x0000000204047892 */ /* 0x000fcc000f8efc3f */
[----:B------:R-:W-:-:S05]  /*a4f0*/  IMAD.U32 R0, RZ, RZ, UR4 ;  /* 0x00000004ff007e24 */ /* 0x000fca000f8e00ff */
[----:B------:R-:W-:-:S13]  /*a500*/  ISETP.NE.AND P0, PT, R0, 0x3, PT ;  /* 0x000000030000780c */ /* 0x000fda0003f05270 */
[----:B------:R-:W-:Y:S05]  /*a510*/  @!P0 BRA `(.L_x_82) ;  /* 0x0000000000048947 */ /* 0x000fea0003800000 */
[----:B------:R-:W-:Y:S01]  /*a520*/  BPT.TRAP 0x1 ;  /* 0x000000040000795c */ /* 0x000fe20000300000 */
.L_x_82:
[C---:B------:R-:W-:Y:S01]  /*a530*/  IMAD R3, R22.reuse, 0x8, R5 ;  /* 0x0000000816037824 */ /* 0x040fe200078e0205 */
[----:B------:R-:W-:Y:S01]  /*a540*/  SHF.L.U32 R2, R25, 0x1f, RZ ;  /* 0x0000001f19027819 */ /* 0x000fe200000006ff */
[----:B------:R-:W-:-:S03]  /*a550*/  VIADD R22, R22, 0x1 ;  /* 0x0000000116167836 */ /* 0x000fc60000000000 */
[----:B------:R-:W0:Y:S02]  /*a560*/  SYNCS.PHASECHK.TRANS64.TRYWAIT P1, [R3+URZ+0x2a840], R2 ;  /* 0x02a84002030075a7 */ /* 0x000e24000802017f */
[----:B------:R-:W-:-:S04]  /*a570*/  ISETP.NE.AND P2, PT, R22, 0x2, PT ;  /* 0x000000021600780c */ /* 0x000fc80003f45270 */
[----:B------:R-:W-:Y:S01]  /*a580*/  SEL R0, RZ, 0x1, P2 ;  /* 0x00000001ff007807 */ /* 0x000fe20001000000 */
[----:B0-----:R-:W-:Y:S08]  /*a590*/  @!P1 BRA `(.L_x_83) ;  /* 0x0000002c00f09947 */ /* 0x001ff00003800000 */
.L_x_178:
[----:B------:R-:W-:Y:S02]  /*a5a0*/  SEL R22, R22, RZ, P2 ;  /* 0x000000ff16167207 */ /* 0x000fe40001000000 */
[----:B------:R-:W-:Y:S01]  /*a5b0*/  LOP3.LUT R0, R25, R0, RZ, 0x3c, !PT ;  /* 0x0000000019007212 */ /* 0x000fe200078e3cff */
[----:B------:R-:W-:Y:S06]  /*a5c0*/  @!P0 BRA `(.L_x_84) ;  /* 0x0000000000048947 */ /* 0x000fec0003800000 */
[----:B------:R-:W-:Y:S01]  /*a5d0*/  BPT.TRAP 0x1 ;  /* 0x000000040000795c */ /* 0x000fe20000300000 */
.L_x_84:
[----:B------:R-:W-:Y:S02]  /*a5e0*/  LEA R5, R22, R5, 0x3 ;  /* 0x0000000516057211 */ /* 0x000fe400078e18ff */
[----:B------:R-:W-:-:S04]  /*a5f0*/  SHF.L.U32 R0, R0, 0x1f, RZ ;  /* 0x0000001f00007819 */ /* 0x000fc800000006ff */
[----:B------:R-:W1:Y:S02]  /*a600*/  SYNCS.PHASECHK.TRANS64.TRYWAIT P1, [R5+URZ+0x2a840], R0 ;  /* 0x02a84000050075a7 */ /* 0x000e64000802017f */
[----:B-1----:R-:W-:Y:S05]  /*a610*/  @!P1 BRA `(.L_x_85) ;  /* 0x0000002c00e49947 */ /* 0x002fea0003800000 */
.L_x_179:
[----:B------:R-:W-:Y:S05]  /*a620*/  @!P0 BRA `(.L_x_86) ;  /* 0x0000000000048947 */ /* 0x000fea0003800000 */
[----:B------:R-:W-:Y:S01]  /*a630*/  BPT.TRAP 0x1 ;  /* 0x000000040000795c */ /* 0x000fe20000300000 */
.L_x_86:
[----:B------:R-:W2:Y:S02]  /*a640*/  SYNCS.PHASECHK.TRANS64.TRYWAIT P1, [R3+URZ+0x2a860], R2 ;  /* 0x02a86002030075a7 */ /* 0x000ea4000802017f */
[----:B--2---:R-:W-:Y:S05]  /*a650*/  @!P1 BRA `(.L_x_87) ;  /* 0x0000002c00e89947 */ /* 0x004fea0003800000 */
.L_x_180:
[----:B------:R-:W-:Y:S05]  /*a660*/  @!P0 BRA `(.L_x_88) ;  /* 0x0000000000048947 */ /* 0x000fea0003800000 */
[----:B------:R-:W-:Y:S01]  /*a670*/  BPT.TRAP 0x1 ;  /* 0x000000040000795c */ /* 0x000fe20000300000 */
.L_x_88:
[----:B---3--:R3:W4:Y:S02]  /*a680*/  SYNCS.PHASECHK.TRANS64.TRYWAIT P0, [R5+URZ+0x2a860], R0 ;  /* 0x02a86000050075a7 */ /* 0x008724000800017f */
[----:B----4-:R-:W-:Y:S05]  /*a690*/  @!P0 NANOSLEEP.SYNCS 0x989680 ;  /* 0x009896800000895d */ /* 0x010fea0003900000 */
[----:B------:R-:W4:Y:S02]  /*a6a0*/  @!P0 SYNCS.PHASECHK.TRANS64 P0, [R5+URZ+0x2a860], R0 ;  /* 0x02a86000050085a7 */ /* 0x000f24000800007f */
[----:B----4-:R-:W-:Y:S05]  /*a6b0*/  @!P0 BRA `(.L_x_88) ;  /* 0xfffffffc00f08947 */ /* 0x010fea000383ffff */
.L_x_80:
[----:B------:R-:W-:Y:S05]  /*a6c0*/  BSYNC B0 ;  /* 0x0000000000007941 */ /* 0x000fea0003800000 */
.L_x_79:
[----:B------:R-:W-:Y:S05]  /*a6d0*/  EXIT ;  /* 0x000000000000794d */ /* 0x000fea0003800000 */
.L_x_8:
[----:B0-----:R-:W-:-:S04]  /*a6e0*/  IMAD.U32 R3, RZ, RZ, UR41 ;  /* 0x00000029ff037e24 */ /* 0x001fc8000f8e00ff */
[----:B------:R0:W1:Y:S03]  /*a6f0*/  SYNCS.PHASECHK.TRANS64.TRYWAIT P1, [R3+URZ+0x2a800], R0 ;  /* 0x02a80000030075a7 */ /* 0x000066000802017f */
[----:B-1----:R-:W-:Y:S05]  /*a700*/  @!P1 NANOSLEEP.SYNCS 0x989680 ;  /* 0x009896800000995d */ /* 0x002fea0003900000 */
[----:B------:R-:W1:Y:S02]  /*a710*/  @!P1 SYNCS.PHASECHK.TRANS64 P1, [R3+URZ+0x2a800], R0 ;  /* 0x02a80000030095a7 */ /* 0x000e64000802007f */
[----:B-1----:R-:W-:Y:S05]  /*a720*/  @!P1 BRA `(.L_x_8) ;  /* 0xfffffffc00ec9947 */ /* 0x002fea000383ffff */
[----:B------:R-:W-:Y:S05]  /*a730*/  BRA `(.L_x_89) ;  /* 0xffffff6800747947 */ /* 0x000fea000383ffff */
.L_x_12:
[----:B-1----:R1:W2:Y:S02]  /*a740*/  SYNCS.PHASECHK.TRANS64.TRYWAIT P1, [R4+URZ+0x2a830], R3 ;  /* 0x02a83003040075a7 */ /* 0x0022a4000802017f */
[----:B--2---:R-:W-:Y:S05]  /*a750*/  @!P1 NANOSLEEP.SYNCS 0x989680 ;  /* 0x009896800000995d */ /* 0x004fea0003900000 */
[----:B------:R-:W2:Y:S02]  /*a760*/  @!P1 SYNCS.PHASECHK.TRANS64 P1, [R4+URZ+0x2a830], R3 ;  /* 0x02a83003040095a7 */ /* 0x000ea4000802007f */
[----:B--2---:R-:W-:Y:S05]  /*a770*/  @!P1 BRA `(.L_x_12) ;  /* 0xfffffffc00f09947 */ /* 0x004fea000383ffff */
[----:B------:R-:W-:Y:S05]  /*a780*/  BRA `(.L_x_11) ;  /* 0xffffff6800947947 */ /* 0x000fea000383ffff */
.L_x_18:
[----:B-1----:R-:W-:-:S04]  /*a790*/  IMAD.U32 R3, RZ, RZ, UR7 ;  /* 0x00000007ff037e24 */ /* 0x002fc8000f8e00ff */
[----:B------:R1:W2:Y:S03]  /*a7a0*/  SYNCS.PHASECHK.TRANS64.TRYWAIT P1, [R3+URZ+0x2a830], R0 ;  /* 0x02a83000030075a7 */ /* 0x0002a6000802017f */
[----:B--2---:R-:W-:Y:S05]  /*a7b0*/  @!P1 NANOSLEEP.SYNCS 0x989680 ;  /* 0x009896800000995d */ /* 0x004fea0003900000 */
[----:B------:R-:W2:Y:S02]  /*a7c0*/  @!P1 SYNCS.PHASECHK.TRANS64 P1, [R3+URZ+0x2a830], R0 ;  /* 0x02a83000030095a7 */ /* 0x000ea4000802007f */
[----:B--2---:R-:W-:Y:S05]  /*a7d0*/  @!P1 BRA `(.L_x_18) ;  /* 0xfffffffc00ec9947 */ /* 0x004fea000383ffff */
[----:B------:R-:W-:Y:S05]  /*a7e0*/  BRA `(.L_x_17) ;  /* 0xffffff8800bc7947 */ /* 0x000fea000383ffff */
.L_x_22:
[----:B-1----:R-:W-:-:S04]  /*a7f0*/  IMAD.U32 R3, RZ, RZ, UR10 ;  /* 0x0000000aff037e24 */ /* 0x002fc8000f8e00ff */
[----:B------:R1:W2:Y:S03]  /*a800*/  SYNCS.PHASECHK.TRANS64.TRYWAIT P1, [R3+URZ+0x2a850], R0 ;  /* 0x02a85000030075a7 */ /* 0x0002a6000802017f */
[----:B--2---:R-:W-:Y:S05]  /*a810*/  @!P1 NANOSLEEP.SYNCS 0x989680 ;  /* 0x009896800000995d */ /* 0x004fea0003900000 */
[----:B------:R-:W2:Y:S02]  /*a820*/  @!P1 SYNCS.PHASECHK.TRANS64 P1, [R3+URZ+0x2a850], R0 ;  /* 0x02a85000030095a7 */ /* 0x000ea4000802007f */
[----:B--2---:R-:W-:Y:S05]  /*a830*/  @!P1 BRA `(.L_x_22) ;  /* 0xfffffffc00ec9947 */ /* 0x004fea000383ffff */
[----:B------:R-:W-:Y:S05]  /*a840*/  BRA `(.L_x_21) ;  /* 0xffffff9000f47947 */ /* 0x000fea000383ffff */
.L_x_29:
[----:B-1----:R-:W-:-:S04]  /*a850*/  MOV R7, UR10 ;  /* 0x0000000a00077c02 */ /* 0x002fc80008000f00 */
[----:B------:R1:W2:Y:S03]  /*a860*/  SYNCS.PHASECHK.TRANS64.TRYWAIT P1, [R7+URZ+0x2a850], R6 ;  /* 0x02a85006070075a7 */ /* 0x0002a6000802017f */
[----:B--2---:R-:W-:Y:S05]  /*a870*/  @!P1 NANOSLEEP.SYNCS 0x989680 ;  /* 0x009896800000995d */ /* 0x004fea0003900000 */
[----:B------:R-:W2:Y:S02]  /*a880*/  @!P1 SYNCS.PHASECHK.TRANS64 P1, [R7+URZ+0x2a850], R6 ;  /* 0x02a85006070095a7 */ /* 0x000ea4000802007f */
[----:B--2---:R-:W-:Y:S05]  /*a890*/  @!P1 BRA `(.L_x_29) ;  /* 0xfffffffc00ec9947 */ /* 0x004fea000383ffff */
[----:B------:R-:W-:Y:S05]  /*a8a0*/  BRA `(.L_x_28) ;  /* 0xffffffa800907947 */ /* 0x000fea000383ffff */
.L_x_44:
[----:B------:R-:W0:Y:S01]  /*a8b0*/  S2R R17, SR_TID.X ;  /* 0x0000000000117919 */ /* 0x000e220000002100 */
[----:B------:R-:W-:Y:S01]  /*a8c0*/  BSSY B0, `(.L_x_90) ;  /* 0x000000a000007945 */ /* 0x000fe20003800000 */
[----:B------:R-:W-:Y:S01]  /*a8d0*/  IMAD.MOV.U32 R12, RZ, RZ, RZ ;  /* 0x000000ffff0c7224 */ /* 0x000fe200078e00ff */
[----:B------:R-:W-:Y:S01]  /*a8e0*/  MOV R15, 0xffffffff ;  /* 0xffffffff000f7802 */ /* 0x000fe20000000f00 */
[----:B------:R-:W-:Y:S01]  /*a8f0*/  IMAD.MOV.U32 R11, RZ, RZ, 0x1f ;  /* 0x0000001fff0b7424 */ /* 0x000fe200078e00ff */
[----:B0-----:R-:W-:-:S04]  /*a900*/  SHF.R.U32.HI R17, RZ, 0x5, R17 ;  /* 0x00000005ff117819 */ /* 0x001fc80000011611 */
[----:B------:R-:W-:-:S05]  /*a910*/  LOP3.LUT R17, R17, 0x3, RZ, 0xc0, !PT ;  /* 0x0000000311117812 */ /* 0x000fca00078ec0ff */
[----:B------:R-:W-:-:S07]  /*a920*/  IMAD.MOV.U32 R13, RZ, RZ, R17 ;  /* 0x000000ffff0d7224 */ /* 0x000fce00078e0011 */
[----:B-1---5:R-:W-:Y:S05]  /*a930*/  WARPSYNC.COLLECTIVE R15, `(.L_x_91) ;  /* 0x000000000f087348 */ /* 0x022fea0003c00000 */
[----:B------:R0:W2:Y:S02]  /*a940*/  SHFL.IDX P6, R14, R13, R12, R11 ;  /* 0x0000000c0d0e7389 */ /* 0x0000a400000c000b */
[----:B012--5:R-:W-:Y:S01]  /*a950*/  ENDCOLLECTIVE ;  /* 0x000000000000791b */ /* 0x027fe20003800000 */
.L_x_91:
[----:B------:R-:W-:Y:S05]  /*a960*/  BSYNC B0 ;  /* 0x0000000000007941 */ /* 0x000fea0003800000 */
.L_x_90:
[----:B------:R-:W-:Y:S05]  /*a970*/  BRA `(.L_x_92) ;  /* 0xffffffd000087947 */ /* 0x000fea000383ffff */
.L_x_47:
[----:B0-----:R0:W1:Y:S02]  /*a980*/  SYNCS.PHASECHK.TRANS64.TRYWAIT P0, [R0+URZ+0x2a840], R3 ;  /* 0x02a84003000075a7 */ /* 0x001064000800017f */
[----:B-1----:R-:W-:Y:S05]  /*a990*/  @!P0 NANOSLEEP.SYNCS 0x989680 ;  /* 0x009896800000895d */ /* 0x002fea0003900000 */
[----:B------:R-:W1:Y:S02]  /*a9a0*/  @!P0 SYNCS.PHASECHK.TRANS64 P0, [R0+URZ+0x2a840], R3 ;  /* 0x02a84003000085a7 */ /* 0x000e64000800007f */
[----:B-1----:R-:W-:Y:S05]  /*a9b0*/  @!P0 BRA `(.L_x_47) ;  /* 0xfffffffc00f08947 */ /* 0x002fea000383ffff */
[----:B------:R-:W-:Y:S05]  /*a9c0*/  BRA `(.L_x_93) ;  /* 0xffffffd000e07947 */ /* 0x000fea000383ffff */
.L_x_48:
[----:B------:R-:W-:Y:S01]  /*a9d0*/  BSSY B0, `(.L_x_94) ;  /* 0x0000008000007945 */ /* 0x000fe20003800000 */
[----:B------:R-:W-:Y:S01]  /*a9e0*/  IMAD.MOV.U32 R13, RZ, RZ, R6 ;  /* 0x000000ffff0d7224 */ /* 0x000fe200078e0006 */
[----:B------:R-:W-:Y:S01]  /*a9f0*/  MOV R15, 0xffffffff ;  /* 0xffffffff000f7802 */ /* 0x000fe20000000f00 */
[----:B------:R-:W-:Y:S02]  /*aa00*/  IMAD.MOV.U32 R12, RZ, RZ, RZ ;  /* 0x000000ffff0c7224 */ /* 0x000fe400078e00ff */
[----:B------:R-:W-:-:S07]  /*aa10*/  IMAD.MOV.U32 R11, RZ, RZ, 0x181f ;  /* 0x0000181fff0b7424 */ /* 0x000fce00078e00ff */
[----:B------:R-:W-:Y:S05]  /*aa20*/  WARPSYNC.COLLECTIVE R15, `(.L_x_95) ;  /* 0x000000000f087348 */ /* 0x000fea0003c00000 */
[----:B------:R0:W1:Y:S02]  /*aa30*/  SHFL.IDX P6, R14, R13, R12, R11 ;  /* 0x0000000c0d0e7389 */ /* 0x00006400000c000b */
[----:B01----:R-:W-:Y:S01]  /*aa40*/  ENDCOLLECTIVE ;  /* 0x000000000000791b */ /* 0x003fe20003800000 */
.L_x_95:
[----:B------:R-:W-:Y:S05]  /*aa50*/  BSYNC B0 ;  /* 0x0000000000007941 */ /* 0x000fea0003800000 */
.L_x_94:
[----:B------:R-:W-:Y:S01]  /*aa60*/  IMAD.MOV.U32 R13, RZ, RZ, R4 ;  /* 0x000000ffff0d7224 */ /* 0x000fe200078e0004 */
[----:B------:R-:W-:Y:S01]  /*aa70*/  MOV R11, 0x181f ;  /* 0x0000181f000b7802 */ /* 0x000fe20000000f00 */
[----:B------:R-:W-:Y:S01]  /*aa80*/  IMAD.MOV.U32 R12, RZ, RZ, RZ ;  /* 0x000000ffff0c7224 */ /* 0x000fe200078e00ff */
[----:B------:R-:W-:Y:S01]  /*aa90*/  ISETP.GE.AND P0, PT, R33, 0x1, PT ;  /* 0x000000012100780c */ /* 0x000fe20003f06270 */
[----:B------:R-:W-:Y:S02]  /*aaa0*/  IMAD.MOV.U32 R15, RZ, RZ, -0x1 ;  /* 0xffffffffff0f7424 */ /* 0x000fe400078e00ff */
[----:B------:R-:W-:-:S10]  /*aab0*/  IMAD.MOV.U32 R2, RZ, RZ, R14 ;  /* 0x000000ffff027224 */ /* 0x000fd400078e000e */
[----:B------:R-:W-:Y:S05]  /*aac0*/  WARPSYNC.COLLECTIVE R15, `(.L_x_96) ;  /* 0x000000000f087348 */ /* 0x000fea0003c00000 */
[----:B------:R0:W1:Y:S02]  /*aad0*/  SHFL.IDX P6, R14, R13, R12, R11 ;  /* 0x0000000c0d0e7389 */ /* 0x00006400000c000b */
[----:B01----:R-:W-:Y:S01]  /*aae0*/  ENDCOLLECTIVE ;  /* 0x000000000000791b */ /* 0x003fe20003800000 */
.L_x_96:
[----:B------:R-:W-:Y:S02]  /*aaf0*/  @P0 LEA R7, R5, UR39, 0x1 ;  /* 0x0000002705070c11 */ /* 0x000fe4000f8e08ff */
[----:B------:R-:W-:Y:S01]  /*ab00*/  MOV R13, R6 ;  /* 0x00000006000d7202 */ /* 0x000fe20000000f00 */
[----:B------:R-:W-:Y:S01]  /*ab10*/  IMAD.MOV.U32 R12, RZ, RZ, 0x1 ;  /* 0x00000001ff0c7424 */ /* 0x000fe200078e00ff */
[----:B------:R-:W-:-:S05]  /*ab20*/  @P0 LEA R14, P1, R37, R14, 0x1 ;  /* 0x0000000e250e0211 */ /* 0x000fca00078208ff */
[----:B------:R-:W-:Y:S02]  /*ab30*/  @P0 IMAD.X R3, RZ, RZ, R2, P1 ;  /* 0x000000ffff030224 */ /* 0x000fe400008e0602 */
[----:B------:R-:W-:-:S07]  /*ab40*/  @P0 IMAD.MOV.U32 R2, RZ, RZ, R14 ;  /* 0x000000ffff020224 */ /* 0x000fce00078e000e */
[----:B------:R-:W-:Y:S05]  /*ab50*/  WARPSYNC.COLLECTIVE R15, `(.L_x_97) ;  /* 0x000000000f087348 */ /* 0x000fea0003c00000 */
[----:B------:R0:W1:Y:S02]  /*ab60*/  SHFL.IDX P6, R14, R13, R12, R11 ;  /* 0x0000000c0d0e7389 */ /* 0x00006400000c000b */
[----:B01----:R-:W-:Y:S01]  /*ab70*/  ENDCOLLECTIVE ;  /* 0x000000000000791b */ /* 0x003fe20003800000 */
.L_x_97:
[----:B------:R-:W-:Y:S01]  /*ab80*/  @!PT LDS RZ, [RZ] ;  /* 0x00000000fffff984 */ /* 0x000fe20000000800 */
[----:B------:R-:W-:Y:S01]  /*ab90*/  @!PT LDS RZ, [RZ] ;  /* 0x00000000fffff984 */ /* 0x000fe20000000800 */
[----:B------:R-:W-:Y:S01]  /*aba0*/  @!PT LDS RZ, [RZ] ;  /* 0x00000000fffff984 */ /* 0x000fe20000000800 */
[----:B------:R0:W-:Y:S04]  /*abb0*/  @P0 LDGSTS.E.BYPASS.LTC128B.128 [R7+0x18400], desc[UR36][R2.64], !P4 ;  /* 0x1840000002070fae */ /* 0x0001e8000e101d64 */
[----:B------:R0:W-:Y:S04]  /*abc0*/  @P0 LDGSTS.E.BYPASS.LTC128B.128 [R7+0x1b400], desc[UR36][R2.64+0x80], !P3 ;  /* 0x1b40008002070fae */ /* 0x0001e8000d901d64 */
[----:B------:R0:W-:Y:S01]  /*abd0*/  @P0 LDGSTS.E.BYPASS.LTC128B.128 [R7+0x1e400], desc[UR36][R2.64+0x100], !P2 ;  /* 0x1e40010002070fae */ /* 0x0001e2000d101d64 */
[----:B------:R-:W-:Y:S01]  /*abe0*/  ISETP.GE.AND P0, PT, R33, 0x11, PT ;  /* 0x000000112100780c */ /* 0x000fe20003f06270 */
[----:B------:R-:W-:-:S02]  /*abf0*/  IMAD.MOV.U32 R13, RZ, RZ, R4 ;  /* 0x000000ffff0d7224 */ /* 0x000fc400078e0004 */
[----:B------:R-:W-:-:S10]  /*ac00*/  IMAD.MOV.U32 R8, RZ, RZ, R14 ;  /* 0x000000ffff087224 */ /* 0x000fd400078e000e */
[----:B0-----:R-:W-:Y:S05]  /*ac10*/  WARPSYNC.COLLECTIVE R15, `(.L_x_98) ;  /* 0x000000000f087348 */ /* 0x001fea0003c00000 */
[----:B------:R1:W2:Y:S02]  /*ac20*/  SHFL.IDX P6, R14, R13, R12, R11 ;  /* 0x0000000c0d0e7389 */ /* 0x0002a400000c000b */
[----:B012---:R-:W-:Y:S01]  /*ac30*/  ENDCOLLECTIVE ;  /* 0x000000000000791b */ /* 0x007fe20003800000 */
.L_x_98:
[----:B------:R-:W-:Y:S01]  /*ac40*/  @P0 LEA R21, R5, UR39, 0x1 ;  /* 0x0000002705150c11 */ /* 0x000fe2000f8e08ff */
[----:B------:R-:W-:Y:S01]  /*ac50*/  IMAD.MOV.U32 R13, RZ, RZ, R6 ;  /* 0x000000ffff0d7224 */ /* 0x000fe200078e0006 */
[----:B------:R-:W-:Y:S02]  /*ac60*/  MOV R12, 0x2 ;  /* 0x00000002000c7802 */ /* 0x000fe40000000f00 */
[----:B------:R-:W-:-:S04]  /*ac70*/  @P0 LEA R14, P1, R37, R14, 0x1 ;  /* 0x0000000e250e0211 */ /* 0x000fc800078208ff */
[----:B------:R-:W-:Y:S01]  /*ac80*/  @P0 IADD3.X R9, RZ, R8, RZ, P1, !PT ;  /* 0x00000008ff090210 */ /* 0x000fe20000ffe4ff */
[----:B------:R-:W-:-:S08]  /*ac90*/  @P0 IMAD.MOV.U32 R2, RZ, RZ, R14 ;  /* 0x000000ffff020224 */ /* 0x000fd000078e000e */
[----:B------:R-:W-:Y:S05]  /*aca0*/  WARPSYNC.COLLECTIVE R15, `(.L_x_99) ;  /* 0x000000000f087348 */ /* 0x000fea0003c00000 */
[----:B------:R0:W1:Y:S02]  /*acb0*/  SHFL.IDX P6, R14, R13, R12, R11 ;  /* 0x0000000c0d0e7389 */ /* 0x00006400000c000b */
[----:B01----:R-:W-:Y:S01]  /*acc0*/  ENDCOLLECTIVE ;  /* 0x000000000000791b */ /* 0x003fe20003800000 */
.L_x_99:
[----:B------:R-:W-:-:S05]  /*acd0*/  @P0 IMAD.MOV.U32 R3, RZ, RZ, R9 ;  /* 0x000000ffff030224 */ /* 0x000fca00078e0009 */
[----:B------:R-:W-:Y:S01]  /*ace0*/  @!PT LDS RZ, [RZ] ;  /* 0x00000000fffff984 */ /* 0x000fe20000000800 */
[----:B------:R-:W-:Y:S01]  /*acf0*/  @!PT LDS RZ, [RZ] ;  /* 0x00000000fffff984 */ /* 0x000fe20000000800 */
[----:B------:R-:W-:Y:S01]  /*ad00*/  @!PT LDS RZ, [RZ] ;  /* 0x00000000fffff984 */ /* 0x000fe20000000800 */
[----:B------:R0:W-:Y:S04]  /*ad10*/  @P0 LDGSTS.E.BYPASS.LTC128B.128 [R21+0x18c00], desc[UR36][R2.64], !P4 ;  /* 0x18c0000002150fae */ /* 0x0001e8000e101d64 */
[----:B------:R0:W-:Y:S01]  /*ad20*/  @P0 LDGSTS.E.BYPASS.LTC128B.128 [R21+0x1bc00], desc[UR36][R2.64+0x80], !P3 ;  /* 0x1bc0008002150fae */ /* 0x0001e2000d901d64 */
[----:B------:R-:W-:-:S03]  /*ad30*/  IMAD.MOV.U32 R13, RZ, RZ, R4 ;  /* 0x000000ffff0d7224 */ /* 0x000fc600078e0004 */
[----:B------:R0:W-:Y:S01]  /*ad40*/  @P0 LDGSTS.E.BYPASS.LTC128B.128 [R21+0x1ec00], desc[UR36][R2.64+0x100], !P2 ;  /* 0x1ec0010002150fae */ /* 0x0001e2000d101d64 */
[----:B------:R-:W-:Y:S01]  /*ad50*/  ISETP.GE.AND P0, PT, R33, 0x21, PT ;  /* 0x000000212100780c */ /* 0x000fe20003f06270 */
[----:B------:R-:W-:-:S12]  /*ad60*/  IMAD.MOV.U32 R7, RZ, RZ, R14 ;  /* 0x000000ffff077224 */ /* 0x000fd800078e000e */
[----:B0-----:R-:W-:Y:S05]  /*ad70*/  WARPSYNC.COLLECTIVE R15, `(.L_x_100) ;  /* 0x000000000f087348 */ /* 0x001fea0003c00000 */
[----:B------:R1:W2:Y:S02]  /*ad80*/  SHFL.IDX P6, R14, R13, R12, R11 ;  /* 0x0000000c0d0e7389 */ /* 0x0002a400000c000b */
[----:B012---:R-:W-:Y:S01]  /*ad90*/  ENDCOLLECTIVE ;  /* 0x000000000000791b */ /* 0x007fe20003800000 */
.L_x_100:
[----:B------:R-:W-:Y:S01]  /*ada0*/  @P0 LEA R9, R5, UR39, 0x1 ;  /* 0x0000002705090c11 */ /* 0x000fe2000f8e08ff */
[----:B------:R-:W-:Y:S02]  /*adb0*/  IMAD.MOV.U32 R13, RZ, RZ, R6 ;  /* 0x000000ffff0d7224 */ /* 0x000fe400078e0006 */
[----:B------:R-:W-:Y:S01]  /*adc0*/  IMAD.MOV.U32 R12, RZ, RZ, 0x3 ;  /* 0x00000003ff0c7424 */ /* 0x000fe200078e00ff */
[----:B------:R-:W-:-:S04]  /*add0*/  @P0 LEA R14, P1, R37, R14, 0x1 ;  /* 0x0000000e250e0211 */ /* 0x000fc800078208ff */
[----:B------:R-:W-:Y:S01]  /*ade0*/  @P0 MOV R2, R14 ;  /* 0x0000000e00020202 */ /* 0x000fe20000000f00 */
[----:B------:R-:W-:-:S08]  /*adf0*/  @P0 IMAD.X R7, RZ, RZ, R7, P1 ;  /* 0x000000ffff070224 */ /* 0x000fd000008e0607 */
[----:B------:R-:W-:Y:S05]  /*ae00*/  WARPSYNC.COLLECTIVE R15, `(.L_x_101) ;  /* 0x000000000f087348 */ /* 0x000fea0003c00000 */
[----:B------:R0:W1:Y:S02]  /*ae10*/  SHFL.IDX P6, R14, R13, R12, R11 ;  /* 0x0000000c0d0e7389 */ /* 0x00006400000c000b */
[----:B01----:R-:W-:Y:S01]  /*ae20*/  ENDCOLLECTIVE ;  /* 0x000000000000791b */ /* 0x003fe20003800000 */
.L_x_101:
        /* <DEDUP_REMOVED lines=8> */
[----:B------:R-:W-:Y:S02]  /*aeb0*/  ISETP.GE.AND P0, PT, R33, 0x31, PT ;  /* 0x000000312100780c */ /* 0x000fe40003f06270 */
[----:B------:R-:W-:-:S11]  /*aec0*/  MOV R7, R14 ;  /* 0x0000000e00077202 */ /* 0x000fd60000000f00 */
[----:B0-----:R-:W-:Y:S05]  /*aed0*/  WARPSYNC.COLLECTIVE R15, `(.L_x_102) ;  /* 0x000000000f087348 */ /* 0x001fea0003c00000 */
[----:B------:R1:W2:Y:S02]  /*aee0*/  SHFL.IDX P6, R14, R13, R12, R11 ;  /* 0x0000000c0d0e7389 */ /* 0x0002a400000c000b */
[----:B012---:R-:W-:Y:S01]  /*aef0*/  ENDCOLLECTIVE ;  /* 0x000000000000791b */ /* 0x007fe20003800000 */
.L_x_102:
[----:B------:R-:W-:Y:S01]  /*af00*/  @P0 LEA R21, R5, UR39, 0x1 ;  /* 0x0000002705150c11 */ /* 0x000fe2000f8e08ff */
[----:B------:R-:W-:Y:S02]  /*af10*/  IMAD.MOV.U32 R13, RZ, RZ, R6 ;  /* 0x000000ffff0d7224 */ /* 0x000fe400078e0006 */
[----:B------:R-:W-:Y:S01]  /*af20*/  IMAD.MOV.U32 R12, RZ, RZ, 0x4 ;  /* 0x00000004ff0c7424 */ /* 0x000fe200078e00ff */
[----:B------:R-:W-:-:S05]  /*af30*/  @P0 LEA R14, P1, R37, R14, 0x1 ;  /* 0x0000000e250e0211 */ /* 0x000fca00078208ff */
[----:B------:R-:W-:-:S08]  /*af40*/  @P0 IMAD.MOV.U32 R2, RZ, RZ, R14 ;  /* 0x000000ffff020224 */ /* 0x000fd000078e000e */
[----:B------:R-:W-:Y:S05]  /*af50*/  WARPSYNC.COLLECTIVE R15, `(.L_x_103) ;  /* 0x000000000f087348 */ /* 0x000fea0003c00000 */
[----:B------:R0:W1:Y:S02]  /*af60*/  SHFL.IDX P6, R14, R13, R12, R11 ;  /* 0x0000000c0d0e7389 */ /* 0x00006400000c000b */
[----:B01----:R-:W-:Y:S01]  /*af70*/  ENDCOLLECTIVE ;  /* 0x000000000000791b */ /* 0x003fe20003800000 */
.L_x_103:
[----:B------:R-:W-:-:S05]  /*af80*/  @P0 IMAD.X R7, RZ, RZ, R7, P1 ;  /* 0x000000ffff070224 */ /* 0x000fca00008e0607 */
[----:B------:R-:W-:-:S05]  /*af90*/  @P0 MOV R3, R7 ;  /* 0x0000000700030202 */ /* 0x000fca0000000f00 */
[----:B------:R-:W-:Y:S01]  /*afa0*/  @!PT LDS RZ, [RZ] ;  /* 0x00000000fffff984 */ /* 0x000fe20000000800 */
[----:B------:R-:W-:Y:S01]  /*afb0*/  @!PT LDS RZ, [RZ] ;  /* 0x00000000fffff984 */ /* 0x000fe20000000800 */
[----:B------:R-:W-:Y:S01]  /*afc0*/  @!PT LDS RZ, [RZ] ;  /* 0x00000000fffff984 */ /* 0x000fe20000000800 */
[----:B------:R0:W-:Y:S01]  /*afd0*/  @P0 LDGSTS.E.BYPASS.LTC128B.128 [R21+0x19c00], desc[UR36][R2.64], !P4 ;  /* 0x19c0000002150fae */ /* 0x0001e2000e101d64 */
[----:B------:R-:W-:-:S03]  /*afe0*/  MOV R13, R4 ;  /* 0x00000004000d7202 */ /* 0x000fc60000000f00 */
[----:B------:R0:W-:Y:S04]  /*aff0*/  @P0 LDGSTS.E.BYPASS.LTC128B.128 [R21+0x1cc00], desc[UR36][R2.64+0x80], !P3 ;  /* 0x1cc0008002150fae */ /* 0x0001e8000d901d64 */
[----:B------:R0:W-:Y:S01]  /*b000*/  @P0 LDGSTS.E.BYPASS.LTC128B.128 [R21+0x1fc00], desc[UR36][R2.64+0x100], !P2 ;  /* 0x1fc0010002150fae */ /* 0x0001e2000d101d64 */
[----:B------:R-:W-:Y:S01]  /*b010*/  ISETP.GE.AND P0, PT, R33, 0x41, PT ;  /* 0x000000412100780c */ /* 0x000fe20003f06270 */
[----:B------:R-:W-:-:S12]  /*b020*/  IMAD.MOV.U32 R7, RZ, RZ, R14 ;  /* 0x000000ffff077224 */ /* 0x000fd800078e000e */
[----:B0-----:R-:W-:Y:S05]  /*b030*/  WARPSYNC.COLLECTIVE R15, `(.L_x_104) ;  /* 0x000000000f087348 */ /* 0x001fea0003c00000 */
[----:B------:R1:W2:Y:S02]  /*b040*/  SHFL.IDX P6, R14, R13, R12, R11 ;  /* 0x0000000c0d0e7389 */ /* 0x0002a400000c000b */
[----:B012---:R-:W-:Y:S01]  /*b050*/  ENDCOLLECTIVE ;  /* 0x000000000000791b */ /* 0x007fe20003800000 */
.L_x_104:
[----:B------:R-:W-:Y:S02]  /*b060*/  @P0 LEA R9, R5, UR39, 0x1 ;  /* 0x0000002705090c11 */ /* 0x000fe4000f8e08ff */
[----:B------:R-:W-:Y:S01]  /*b070*/  MOV R13, R6 ;  /* 0x00000006000d7202 */ /* 0x000fe20000000f00 */
[----:B------:R-:W-:Y:S01]  /*b080*/  IMAD.MOV.U32 R12, RZ, RZ, 0x5 ;  /* 0x00000005ff0c7424 */ /* 0x000fe200078e00ff */
[----:B------:R-:W-:-:S05]  /*b090*/  @P0 LEA R14, P1, R37, R14, 0x1 ;  /* 0x0000000e250e0211 */ /* 0x000fca00078208ff */
[----:B------:R-:W-:-:S08]  /*b0a0*/  @P0 IMAD.MOV.U32 R2, RZ, RZ, R14 ;  /* 0x000000ffff020224 */ /* 0x000fd000078e000e */
[----:B------:R-:W-:Y:S05]  /*b0b0*/  WARPSYNC.COLLECTIVE R15, `(.L_x_105) ;  /* 0x000000000f087348 */ /* 0x000fea0003c00000 */
[----:B------:R0:W1:Y:S02]  /*b0c0*/  SHFL.IDX P6, R14, R13, R12, R11 ;  /* 0x0000000c0d0e7389 */ /* 0x00006400000c000b */
[----:B01----:R-:W-:Y:S01]  /*b0d0*/  ENDCOLLECTIVE ;  /* 0x000000000000791b */ /* 0x003fe20003800000 */
.L_x_105:
[----:B------:R-:W-:-:S04]  /*b0e0*/  @P0 IMAD.X R7, RZ, RZ, R7, P1 ;  /* 0x000000ffff070224 */ /* 0x000fc800008e0607 */
[----:B------:R-:W-:-:S05]  /*b0f0*/  @P0 IMAD.MOV.U32 R3, RZ, RZ, R7 ;  /* 0x000000ffff030224 */ /* 0x000fca00078e0007 */
[----:B------:R-:W-:Y:S01]  /*b100*/  @!PT LDS RZ, [RZ] ;  /* 0x00000000fffff984 */ /* 0x000fe20000000800 */
[----:B------:R-:W-:Y:S01]  /*b110*/  @!PT LDS RZ, [RZ] ;  /* 0x00000000fffff984 */ /* 0x000fe20000000800 */
[----:B------:R-:W-:Y:S01]  /*b120*/  @!PT LDS RZ, [RZ] ;  /* 0x00000000fffff984 */ /* 0x000fe20000000800 */
[----:B------:R0:W-:Y:S01]  /*b130*/  @P0 LDGSTS.E.BYPASS.LTC128B.128 [R9+0x1a400], desc[UR36][R2.64], !P4 ;  /* 0x1a40000002090fae */ /* 0x0001e2000e101d64 */
[----:B------:R-:W-:-:S03]  /*b140*/  IMAD.MOV.U32 R13, RZ, RZ, R4 ;  /* 0x000000ffff0d7224 */ /* 0x000fc600078e0004 */
[----:B------:R0:W-:Y:S04]  /*b150*/  @P0 LDGSTS.E.BYPASS.LTC128B.128 [R9+0x1d400], desc[UR36][R2.64+0x80], !P3 ;  /* 0x1d40008002090fae */ /* 0x0001e8000d901d64 */
[----:B------:R0:W-:Y:S01]  /*b160*/  @P0 LDGSTS.E.BYPASS.LTC128B.128 [R9+0x20400], desc[UR36][R2.64+0x100], !P2 ;  /* 0x2040010002090fae */ /* 0x0001e2000d101d64 */
[----:B------:R-:W-:-:S07]  /*b170*/  IMAD.MOV.U32 R7, RZ, RZ, R14 ;  /* 0x000000ffff077224 */ /* 0x000fce00078e000e */
[----:B0-----:R-:W-:Y:S05]  /*b180*/  WARPSYNC.COLLECTIVE R15, `(.L_x_106) ;  /* 0x000000000f087348 */ /* 0x001fea0003c00000 */
[----:B------:R1:W2:Y:S02]  /*b190*/  SHFL.IDX P6, R14, R13, R12, R11 ;  /* 0x0000000c0d0e7389 */ /* 0x0002a400000c000b */
[----:B012---:R-:W-:Y:S01]  /*b1a0*/  ENDCOLLECTIVE ;  /* 0x000000000000791b */ /* 0x007fe20003800000 */
.L_x_106:
[----:B------:R-:W-:Y:S05]  /*b1b0*/  BRA `(.L_x_107) ;  /* 0xffffffd000287947 */ /* 0x000fea000383ffff */
.L_x_52:
[----:B------:R-:W-:Y:S01]  /*b1c0*/  MOV R13, R5 ;  /* 0x00000005000d7202 */ /* 0x000fe20000000f00 */
[----:B------:R-:W-:Y:S02]  /*b1d0*/  IMAD.MOV.U32 R12, RZ, RZ, RZ ;  /* 0x000000ffff0c7224 */ /* 0x000fe400078e00ff */
[----:B------:R-:W-:Y:S02]  /*b1e0*/  IMAD.MOV.U32 R11, RZ, RZ, 0x181f ;  /* 0x0000181fff0b7424 */ /* 0x000fe400078e00ff */
[----:B------:R-:W-:Y:S02]  /*b1f0*/  IMAD.MOV.U32 R15, RZ, RZ, -0x1 ;  /* 0xffffffffff0f7424 */ /* 0x000fe400078e00ff */
[----:B------:R-:W-:-:S07]  /*b200*/  IMAD.IADD R4, R34, 0x1, R4 ;  /* 0x0000000122047824 */ /* 0x000fce00078e0204 */
[----:B------:R-:W-:Y:S05]  /*b210*/  WARPSYNC.COLLECTIVE R15, `(.L_x_108) ;  /* 0x000000000f087348 */ /* 0x000fea0003c00000 */
[----:B------:R0:W1:Y:S02]  /*b220*/  SHFL.IDX P6, R14, R13, R12, R11 ;  /* 0x0000000c0d0e7389 */ /* 0x00006400000c000b */
[----:B01----:R-:W-:Y:S01]  /*b230*/  ENDCOLLECTIVE ;  /* 0x000000000000791b */ /* 0x003fe20003800000 */
.L_x_108:
[C---:B------:R-:W-:Y:S01]  /*b240*/  VIADD R6, R4.reuse, 0x10 ;  /* 0x0000001004067836 */ /* 0x040fe20000000000 */
[----:B------:R-:W-:Y:S01]  /*b250*/  ISETP.GE.AND P0, PT, R4, UR40, PT ;  /* 0x0000002804007c0c */ /* 0x000fe2000bf06270 */
[----:B------:R-:W-:Y:S01]  /*b260*/  IMAD.MOV.U32 R13, RZ, RZ, R0 ;  /* 0x000000ffff0d7224 */ /* 0x000fe200078e0000 */
[----:B------:R-:W-:-:S11]  /*b270*/  MOV R2, R14 ;  /* 0x0000000e00027202 */ /* 0x000fd60000000f00 */
[----:B------:R-:W-:Y:S05]  /*b280*/  WARPSYNC.COLLECTIVE R15, `(.L_x_109) ;  /* 0x000000000f087348 */ /* 0x000fea0003c00000 */
[----:B------:R0:W1:Y:S02]  /*b290*/  SHFL.IDX P6, R14, R13, R12, R11 ;  /* 0x0000000c0d0e7389 */ /* 0x00006400000c000b */
[----:B01----:R-:W-:Y:S01]  /*b2a0*/  ENDCOLLECTIVE ;  /* 0x000000000000791b */ /* 0x003fe20003800000 */
.L_x_109:
[----:B------:R-:W-:Y:S02]  /*b2b0*/  IMAD.MOV.U32 R13, RZ, RZ, R5 ;  /* 0x000000ffff0d7224 */ /* 0x000fe400078e0005 */
[----:B------:R-:W-:Y:S01]  /*b2c0*/  IMAD.MOV.U32 R12, RZ, RZ, 0x1 ;  /* 0x00000001ff0c7424 */ /* 0x000fe200078e00ff */
[----:B------:R-:W-:-:S05]  /*b2d0*/  @!P0 LEA R14, P1, R37, R14, 0x1 ;  /* 0x0000000e250e8211 */ /* 0x000fca00078208ff */
[----:B------:R-:W-:Y:S01]  /*b2e0*/  @!P0 IMAD.X R3, RZ, RZ, R2, P1 ;  /* 0x000000ffff038224 */ /* 0x000fe200008e0602 */
[----:B------:R-:W-:-:S07]  /*b2f0*/  @!P0 MOV R2, R14 ;  /* 0x0000000e00028202 */ /* 0x000fce0000000f00 */
[----:B------:R-:W-:Y:S05]  /*b300*/  WARPSYNC.COLLECTIVE R15, `(.L_x_110) ;  /* 0x000000000f087348 */ /* 0x000fea0003c00000 */
[----:B------:R0:W1:Y:S02]  /*b310*/  SHFL.IDX P6, R14, R13, R12, R11 ;  /* 0x0000000c0d0e7389 */ /* 0x00006400000c000b */
[----:B01----:R-:W-:Y:S01]  /*b320*/  ENDCOLLECTIVE ;  /* 0x000000000000791b */ /* 0x003fe20003800000 */
.L_x_110:
[----:B------:R-:W-:Y:S01]  /*b330*/  @!PT LDS RZ, [RZ] ;  /* 0x00000000fffff984 */ /* 0x000fe20000000800 */
[----:B------:R-:W-:Y:S01]  /*b340*/  @!PT LDS RZ, [RZ] ;  /* 0x00000000fffff984 */ /* 0x000fe20000000800 */
[----:B------:R-:W-:Y:S01]  /*b350*/  @!PT LDS RZ, [RZ] ;  /* 0x00000000fffff984 */ /* 0x000fe20000000800 */
[----:B------:R0:W-:Y:S04]  /*b360*/  @!P0 LDGSTS.E.BYPASS.LTC128B.128 [R20+0xc400], desc[UR36][R2.64], !P3 ;  /* 0x0c40000002148fae */ /* 0x0001e8000d901d64 */
[----:B------:R0:W-:Y:S04]  /*b370*/  @!P0 LDGSTS.E.BYPASS.LTC128B.128 [R20+0x10400], desc[UR36][R2.64+0x80], !P4 ;  /* 0x1040008002148fae */ /* 0x0001e8000e101d64 */
[----:B------:R0:W-:Y:S01]  /*b380*/  @!P0 LDGSTS.E.BYPASS.LTC128B.128 [R20+0x14400], desc[UR36][R2.64+0x100], !P5 ;  /* 0x1440010002148fae */ /* 0x0001e2000e901d64 */
[----:B------:R-:W-:Y:S01]  /*b390*/  ISETP.GE.AND P0, PT, R6, UR40, PT ;  /* 0x0000002806007c0c */ /* 0x000fe2000bf06270 */
[----:B------:R-:W-:Y:S01]  /*b3a0*/  IMAD.MOV.U32 R13, RZ, RZ, R0 ;  /* 0x000000ffff0d7224 */ /* 0x000fe200078e0000 */
[----:B------:R-:W-:-:S11]  /*b3b0*/  MOV R6, R14 ;  /* 0x0000000e00067202 */ /* 0x000fd60000000f00 */
[----:B0-----:R-:W-:Y:S05]  /*b3c0*/  WARPSYNC.COLLECTIVE R15, `(.L_x_111) ;  /* 0x000000000f087348 */ /* 0x001fea0003c00000 */
[----:B------:R1:W2:Y:S02]  /*b3d0*/  SHFL.IDX P6, R14, R13, R12, R11 ;  /* 0x0000000c0d0e7389 */ /* 0x0002a400000c000b */
[----:B012---:R-:W-:Y:S01]  /*b3e0*/  ENDCOLLECTIVE ;  /* 0x000000000000791b */ /* 0x007fe20003800000 */
.L_x_111:
[----:B------:R-:W-:Y:S02]  /*b3f0*/  IMAD.MOV.U32 R13, RZ, RZ, R5 ;  /* 0x000000ffff0d7224 */ /* 0x000fe400078e0005 */
[----:B------:R-:W-:Y:S01]  /*b400*/  IMAD.MOV.U32 R12, RZ, RZ, 0x2 ;  /* 0x00000002ff0c7424 */ /* 0x000fe200078e00ff */
[----:B------:R-:W-:-:S05]  /*b410*/  @!P0 LEA R14, P1, R37, R14, 0x1 ;  /* 0x0000000e250e8211 */ /* 0x000fca00078208ff */
[----:B------:R-:W-:-:S08]  /*b420*/  @!P0 IMAD.MOV.U32 R2, RZ, RZ, R14 ;  /* 0x000000ffff028224 */ /* 0x000fd000078e000e */
[----:B------:R-:W-:Y:S05]  /*b430*/  WARPSYNC.COLLECTIVE R15, `(.L_x_112) ;  /* 0x000000000f087348 */ /* 0x000fea0003c00000 */
[----:B------:R0:W1:Y:S02]  /*b440*/  SHFL.IDX P6, R14, R13, R12, R11 ;  /* 0x0000000c0d0e7389 */ /* 0x00006400000c000b */
[----:B01----:R-:W-:Y:S01]  /*b450*/  ENDCOLLECTIVE ;  /* 0x000000000000791b */ /* 0x003fe20003800000 */
.L_x_112:
[----:B------:R-:W-:Y:S02]  /*b460*/  @!P0 IMAD.X R7, RZ, RZ, R6, P1 ;  /* 0x000000ffff078224 */ /* 0x000fe400008e0606 */
[----:B------:R-:W-:-:S03]  /*b470*/  VIADD R6, R4, 0x20 ;  /* 0x0000002004067836 */ /* 0x000fc60000000000 */
[----:B------:R-:W-:-:S05]  /*b480*/  @!P0 MOV R3, R7 ;  /* 0x0000000700038202 */ /* 0x000fca0000000f00 */
[----:B------:R-:W-:Y:S01]  /*b490*/  @!PT LDS RZ, [RZ] ;  /* 0x00000000fffff984 */ /* 0x000fe20000000800 */
[----:B------:R-:W-:Y:S01]  /*b4a0*/  @!PT LDS RZ, [RZ] ;  /* 0x00000000fffff984 */ /* 0x000fe20000000800 */
[----:B------:R-:W-:Y:S01]  /*b4b0*/  @!PT LDS RZ, [RZ] ;  /* 0x00000000fffff984 */ /* 0x000fe20000000800 */
[----:B------:R0:W-:Y:S01]  /*b4c0*/  @!P0 LDGSTS.E.BYPASS.LTC128B.128 [R20+0xcc00], desc[UR36][R2.64], !P3 ;  /* 0x0cc0000002148fae */ /* 0x0001e2000d901d64 */
[----:B------:R-:W-:-:S03]  /*b4d0*/  IMAD.MOV.U32 R13, RZ, RZ, R0 ;  /* 0x000000ffff0d7224 */ /* 0x000fc600078e0000 */
[----:B------:R0:W-:Y:S04]  /*b4e0*/  @!P0 LDGSTS.E.BYPASS.LTC128B.128 [R20+0x10c00], desc[UR36][R2.64+0x80], !P4 ;  /* 0x10c0008002148fae */ /* 0x0001e8000e101d64 */
[----:B------:R0:W-:Y:S01]  /*b4f0*/  @!P0 LDGSTS.E.BYPASS.LTC128B.128 [R20+0x14c00], desc[UR36][R2.64+0x100], !P5 ;  /* 0x14c0010002148fae */ /* 0x0001e2000e901d64 */
[----:B------:R-:W-:Y:S02]  /*b500*/  ISETP.GE.AND P0, PT, R6, UR40, PT ;  /* 0x0000002806007c0c */ /* 0x000fe4000bf06270 */
[----:B------:R-:W-:-:S11]  /*b510*/  MOV R6, R14 ;  /* 0x0000000e00067202 */ /* 0x000fd60000000f00 */
[----:B0-----:R-:W-:Y:S05]  /*b520*/  WARPSYNC.COLLECTIVE R15, `(.L_x_113) ;  /* 0x000000000f087348 */ /* 0x001fea0003c00000 */
[----:B------:R1:W2:Y:S02]  /*b530*/  SHFL.IDX P6, R14, R13, R12, R11 ;  /* 0x0000000c0d0e7389 */ /* 0x0002a400000c000b */
[----:B012---:R-:W-:Y:S01]  /*b540*/  ENDCOLLECTIVE ;  /* 0x000000000000791b */ /* 0x007fe20003800000 */
.L_x_113:
[----:B------:R-:W-:Y:S02]  /*b550*/  IMAD.MOV.U32 R13, RZ, RZ, R5 ;  /* 0x000000ffff0d7224 */ /* 0x000fe400078e0005 */
[----:B------:R-:W-:Y:S01]  /*b560*/  IMAD.MOV.U32 R12, RZ, RZ, 0x3 ;  /* 0x00000003ff0c7424 */ /* 0x000fe200078e00ff */
[----:B------:R-:W-:-:S05]  /*b570*/  @!P0 LEA R14, P1, R37, R14, 0x1 ;  /* 0x0000000e250e8211 */ /* 0x000fca00078208ff */
[----:B------:R-:W-:-:S08]  /*b580*/  @!P0 IMAD.MOV.U32 R2, RZ, RZ, R14 ;  /* 0x000000ffff028224 */ /* 0x000fd000078e000e */
[----:B------:R-:W-:Y:S05]  /*b590*/  WARPSYNC.COLLECTIVE R15, `(.L_x_114) ;  /* 0x000000000f087348 */ /* 0x000fea0003c00000 */
[----:B------:R0:W1:Y:S02]  /*b5a0*/  SHFL.IDX P6, R14, R13, R12, R11 ;  /* 0x0000000c0d0e7389 */ /* 0x00006400000c000b */
[----:B01----:R-:W-:Y:S01]  /*b5b0*/  ENDCOLLECTIVE ;  /* 0x000000000000791b */ /* 0x003fe20003800000 */
.L_x_114:
        /* <DEDUP_REMOVED lines=15> */
.L_x_115:
[----:B------:R-:W-:Y:S02]  /*b6b0*/  IMAD.MOV.U32 R13, RZ, RZ, R5 ;  /* 0x000000ffff0d7224 */ /* 0x000fe400078e0005 */
[----:B------:R-:W-:Y:S01]  /*b6c0*/  IMAD.MOV.U32 R12, RZ, RZ, 0x4 ;  /* 0x00000004ff0c7424 */ /* 0x000fe200078e00ff */
[----:B------:R-:W-:-:S05]  /*b6d0*/  @!P0 LEA R14, P1, R37, R14, 0x1 ;  /* 0x0000000e250e8211 */ /* 0x000fca00078208ff */
[----:B------:R-:W-:-:S08]  /*b6e0*/  @!P0 IMAD.MOV.U32 R2, RZ, RZ, R14 ;  /* 0x000000ffff028224 */ /* 0x000fd000078e000e */
[----:B------:R-:W-:Y:S05]  /*b6f0*/  WARPSYNC.COLLECTIVE R15, `(.L_x_116) ;  /* 0x000000000f087348 */ /* 0x000fea0003c00000 */
[----:B------:R0:W1:Y:S02]  /*b700*/  SHFL.IDX P6, R14, R13, R12, R11 ;  /* 0x0000000c0d0e7389 */ /* 0x00006400000c000b */
[----:B01----:R-:W-:Y:S01]  /*b710*/  ENDCOLLECTIVE ;  /* 0x000000000000791b */ /* 0x003fe20003800000 */
.L_x_116:
        /* <DEDUP_REMOVED lines=15> */
.L_x_117:
[----:B------:R-:W-:Y:S02]  /*b810*/  IMAD.MOV.U32 R13, RZ, RZ, R5 ;  /* 0x000000ffff0d7224 */ /* 0x000fe400078e0005 */
[----:B------:R-:W-:Y:S01]  /*b820*/  IMAD.MOV.U32 R12, RZ, RZ, 0x5 ;  /* 0x00000005ff0c7424 */ /* 0x000fe200078e00ff */
[----:B------:R-:W-:-:S05]  /*b830*/  @!P0 LEA R14, P1, R37, R14, 0x1 ;  /* 0x0000000e250e8211 */ /* 0x000fca00078208ff */
[----:B------:R-:W-:-:S08]  /*b840*/  @!P0 IMAD.MOV.U32 R2, RZ, RZ, R14 ;  /* 0x000000ffff028224 */ /* 0x000fd000078e000e */
[----:B------:R-:W-:Y:S05]  /*b850*/  WARPSYNC.COLLECTIVE R15, `(.L_x_118) ;  /* 0x000000000f087348 */ /* 0x000fea0003c00000 */
[----:B------:R0:W1:Y:S02]  /*b860*/  SHFL.IDX P6, R14, R13, R12, R11 ;  /* 0x0000000c0d0e7389 */ /* 0x00006400000c000b */
[----:B01----:R-:W-:Y:S01]  /*b870*/  ENDCOLLECTIVE ;  /* 0x000000000000791b */ /* 0x003fe20003800000 */
.L_x_118:
        /* <DEDUP_REMOVED lines=15> */
.L_x_119:
[----:B------:R-:W-:Y:S02]  /*b970*/  IMAD.MOV.U32 R13, RZ, RZ, R5 ;  /* 0x000000ffff0d7224 */ /* 0x000fe400078e0005 */
[----:B------:R-:W-:Y:S01]  /*b980*/  IMAD.MOV.U32 R12, RZ, RZ, 0x6 ;  /* 0x00000006ff0c7424 */ /* 0x000fe200078e00ff */
[----:B------:R-:W-:-:S05]  /*b990*/  @!P0 LEA R14, P1, R37, R14, 0x1 ;  /* 0x0000000e250e8211 */ /* 0x000fca00078208ff */
[----:B------:R-:W-:-:S08]  /*b9a0*/  @!P0 IMAD.MOV.U32 R2, RZ, RZ, R14 ;  /* 0x000000ffff028224 */ /* 0x000fd000078e000e */
[----:B------:R-:W-:Y:S05]  /*b9b0*/  WARPSYNC.COLLECTIVE R15, `(.L_x_120) ;  /* 0x000000000f087348 */ /* 0x000fea0003c00000 */
[----:B------:R0:W1:Y:S02]  /*b9c0*/  SHFL.IDX P6, R14, R13, R12, R11 ;  /* 0x0000000c0d0e7389 */ /* 0x00006400000c000b */
[----:B01----:R-:W-:Y:S01]  /*b9d0*/  ENDCOLLECTIVE ;  /* 0x000000000000791b */ /* 0x003fe20003800000 */
.L_x_120:
        /* <DEDUP_REMOVED lines=15> */
.L_x_121:
[----:B------:R-:W-:Y:S02]  /*bad0*/  IMAD.MOV.U32 R13, RZ, RZ, R5 ;  /* 0x000000ffff0d7224 */ /* 0x000fe400078e0005 */
[----:B------:R-:W-:Y:S01]  /*bae0*/  IMAD.MOV.U32 R12, RZ, RZ, 0x7 ;  /* 0x00000007ff0c7424 */ /* 0x000fe200078e00ff */
[----:B------:R-:W-:-:S05]  /*baf0*/  @!P0 LEA R14, P1, R37, R14, 0x1 ;  /* 0x0000000e250e8211 */ /* 0x000fca00078208ff */
[----:B------:R-:W-:-:S08]  /*bb00*/  @!P0 IMAD.MOV.U32 R2, RZ, RZ, R14 ;  /* 0x000000ffff028224 */ /* 0x000fd000078e000e */
[----:B------:R-:W-:Y:S05]  /*bb10*/  WARPSYNC.COLLECTIVE R15, `(.L_x_122) ;  /* 0x000000000f087348 */ /* 0x000fea0003c00000 */
[----:B------:R0:W1:Y:S02]  /*bb20*/  SHFL.IDX P6, R14, R13, R12, R11 ;  /* 0x0000000c0d0e7389 */ /* 0x00006400000c000b */
[----:B01----:R-:W-:Y:S01]  /*bb30*/  ENDCOLLECTIVE ;  /* 0x000000000000791b */ /* 0x003fe20003800000 */
.L_x_122:
[----:B------:R-:W-:-:S05]  /*bb40*/  @!P0 IMAD.X R7, RZ, RZ, R6, P1 ;  /* 0x000000ffff078224 */ /* 0x000fca00008e0606 */
[----:B------:R-:W-:-:S05]  /*bb50*/  @!P0 MOV R3, R7 ;  /* 0x0000000700038202 */ /* 0x000fca0000000f00 */
[----:B------:R-:W-:Y:S01]  /*bb60*/  @!PT LDS RZ, [RZ] ;  /* 0x00000000fffff984 */ /* 0x000fe20000000800 */
[----:B------:R-:W-:Y:S01]  /*bb70*/  @!PT LDS RZ, [RZ] ;  /* 0x00000000fffff984 */ /* 0x000fe20000000800 */
[----:B------:R-:W-:Y:S01]  /*bb80*/  @!PT LDS RZ, [RZ] ;  /* 0x00000000fffff984 */ /* 0x000fe20000000800 */
[----:B------:R0:W-:Y:S01]  /*bb90*/  @!P0 LDGSTS.E.BYPASS.LTC128B.128 [R20+0xf400], desc[UR36][R2.64], !P3 ;  /* 0x0f40000002148fae */ /* 0x0001e2000d901d64 */
[----:B------:R-:W-:-:S03]  /*bba0*/  MOV R13, R0 ;  /* 0x00000000000d7202 */ /* 0x000fc60000000f00 */
[----:B------:R0:W-:Y:S04]  /*bbb0*/  @!P0 LDGSTS.E.BYPASS.LTC128B.128 [R20+0x13400], desc[UR36][R2.64+0x80], !P4 ;  /* 0x1340008002148fae */ /* 0x0001e8000e101d64 */
[----:B------:R0:W-:Y:S01]  /*bbc0*/  @!P0 LDGSTS.E.BYPASS.LTC128B.128 [R20+0x17400], desc[UR36][R2.64+0x100], !P5 ;  /* 0x1740010002148fae */ /* 0x0001e2000e901d64 */
[----:B------:R-:W-:-:S07]  /*bbd0*/  IMAD.MOV.U32 R6, RZ, RZ, R14 ;  /* 0x000000ffff067224 */ /* 0x000fce00078e000e */
[----:B0-----:R-:W-:Y:S05]  /*bbe0*/  WARPSYNC.COLLECTIVE R15, `(.L_x_123) ;  /* 0x000000000f087348 */ /* 0x001fea0003c00000 */
[----:B------:R1:W2:Y:S02]  /*bbf0*/  SHFL.IDX P6, R14, R13, R12, R11 ;  /* 0x0000000c0d0e7389 */ /* 0x0002a400000c000b */
[----:B012---:R-:W-:Y:S01]  /*bc00*/  ENDCOLLECTIVE ;  /* 0x000000000000791b */ /* 0x007fe20003800000 */
.L_x_123:
[----:B------:R-:W-:Y:S05]  /*bc10*/  BRA `(.L_x_124) ;  /* 0xffffffd000347947 */ /* 0x000fea000383ffff */
.L_x_54:
[----:B0-----:R-:W-:-:S04]  /*bc20*/  IMAD.U32 R3, RZ, RZ, UR39 ;  /* 0x00000027ff037e24 */ /* 0x001fc8000f8e00ff */
[----:B------:R0:W1:Y:S03]  /*bc30*/  SYNCS.PHASECHK.TRANS64.TRYWAIT P0, [R3+URZ+0x2a820], R0 ;  /* 0x02a82000030075a7 */ /* 0x000066000800017f */
[----:B-1----:R-:W-:Y:S05]  /*bc40*/  @!P0 NANOSLEEP.SYNCS 0x989680 ;  /* 0x009896800000895d */ /* 0x002fea0003900000 */
[----:B------:R-:W1:Y:S02]  /*bc50*/  @!P0 SYNCS.PHASECHK.TRANS64 P0, [R3+URZ+0x2a820], R0 ;  /* 0x02a82000030085a7 */ /* 0x000e64000800007f */
[----:B-1----:R-:W-:Y:S05]  /*bc60*/  @!P0 BRA `(.L_x_54) ;  /* 0xfffffffc00ec8947 */ /* 0x002fea000383ffff */
[----:B------:R-:W-:Y:S05]  /*bc70*/  BRA `(.L_x_125) ;  /* 0xffffffd000707947 */ /* 0x000fea000383ffff */
.L_x_58:
[----:B0-----:R0:W1:Y:S02]  /*bc80*/  SYNCS.PHASECHK.TRANS64.TRYWAIT P0, [R6+URZ+0x2a840], R3 ;  /* 0x02a84003060075a7 */ /* 0x001064000800017f */
[----:B-1----:R-:W-:Y:S05]  /*bc90*/  @!P0 NANOSLEEP.SYNCS 0x989680 ;  /* 0x009896800000895d */ /* 0x002fea0003900000 */
[----:B------:R-:W1:Y:S02]  /*bca0*/  @!P0 SYNCS.PHASECHK.TRANS64 P0, [R6+URZ+0x2a840], R3 ;  /* 0x02a84003060085a7 */ /* 0x000e64000800007f */
[----:B-1----:R-:W-:Y:S05]  /*bcb0*/  @!P0 BRA `(.L_x_58) ;  /* 0xfffffffc00f08947 */ /* 0x002fea000383ffff */
[----:B------:R-:W-:Y:S05]  /*bcc0*/  BRA `(.L_x_126) ;  /* 0xffffffd400207947 */ /* 0x000fea000383ffff */
.L_x_59:
[----:B------:R-:W-:Y:S01]  /*bcd0*/  BSSY B1, `(.L_x_127) ;  /* 0x0000008000017945 */ /* 0x000fe20003800000 */
[----:B------:R-:W-:Y:S01]  /*bce0*/  IMAD.MOV.U32 R13, RZ, RZ, R10 ;  /* 0x000000ffff0d7224 */ /* 0x000fe200078e000a */
[----:B------:R-:W-:Y:S01]  /*bcf0*/  MOV R11, 0x181f ;  /* 0x0000181f000b7802 */ /* 0x000fe20000000f00 */
[----:B------:R-:W-:Y:S02]  /*bd00*/  IMAD.MOV.U32 R12, RZ, RZ, RZ ;  /* 0x000000ffff0c7224 */ /* 0x000fe400078e00ff */
[----:B------:R-:W-:-:S07]  /*bd10*/  IMAD.MOV.U32 R15, RZ, RZ, -0x1 ;  /* 0xffffffffff0f7424 */ /* 0x000fce00078e00ff */
[----:B------:R-:W-:Y:S05]  /*bd20*/  WARPSYNC.COLLECTIVE R15, `(.L_x_128) ;  /* 0x000000000f087348 */ /* 0x000fea0003c00000 */
[----:B------:R0:W1:Y:S02]  /*bd30*/  SHFL.IDX P6, R14, R13, R12, R11 ;  /* 0x0000000c0d0e7389 */ /* 0x00006400000c000b */
[----:B01----:R-:W-:Y:S01]  /*bd40*/  ENDCOLLECTIVE ;  /* 0x000000000000791b */ /* 0x003fe20003800000 */
.L_x_128:
[----:B------:R-:W-:Y:S05]  /*bd50*/  BSYNC B1 ;  /* 0x0000000000017941 */ /* 0x000fea0003800000 */
.L_x_127:
[----:B------:R-:W-:Y:S01]  /*bd60*/  IMAD.MOV.U32 R13, RZ, RZ, R8 ;  /* 0x000000ffff0d7224 */ /* 0x000fe200078e0008 */
[----:B------:R-:W-:Y:S01]  /*bd70*/  MOV R12, RZ ;  /* 0x000000ff000c7202 */ /* 0x000fe20000000f00 */
[----:B------:R-:W-:Y:S01]  /*bd80*/  IMAD.MOV.U32 R11, RZ, RZ, 0x181f ;  /* 0x0000181fff0b7424 */ /* 0x000fe200078e00ff */
[----:B------:R-:W-:Y:S01]  /*bd90*/  LEA R9, R9, UR39, 0x1 ;  /* 0x0000002709097c11 */ /* 0x000fe2000f8e08ff */
[----:B------:R-:W-:Y:S02]  /*bda0*/  IMAD.MOV.U32 R15, RZ, RZ, -0x1 ;  /* 0xffffffffff0f7424 */ /* 0x000fe400078e00ff */
[----:B------:R-:W-:Y:S02]  /*bdb0*/  IMAD.MOV.U32 R3, RZ, RZ, R14 ;  /* 0x000000ffff037224 */ /* 0x000fe400078e000e */
[----:B------:R-:W-:-:S07]  /*bdc0*/  IMAD.SHL.U32 R5, R37, 0x2, RZ ;  /* 0x0000000225057824 */ /* 0x000fce00078e00ff */
[----:B------:R-:W-:Y:S05]  /*bdd0*/  WARPSYNC.COLLECTIVE R15, `(.L_x_129) ;  /* 0x000000000f087348 */ /* 0x000fea0003c00000 */
[----:B------:R0:W1:Y:S02]  /*bde0*/  SHFL.IDX P6, R14, R13, R12, R11 ;  /* 0x0000000c0d0e7389 */ /* 0x00006400000c000b */
[----:B01----:R-:W-:Y:S01]  /*bdf0*/  ENDCOLLECTIVE ;  /* 0x000000000000791b */ /* 0x003fe20003800000 */
.L_x_129:
[----:B------:R-:W-:Y:S02]  /*be00*/  IMAD.MOV.U32 R13, RZ, RZ, R10 ;  /* 0x000000ffff0d7224 */ /* 0x000fe400078e000a */
[----:B------:R-:W-:Y:S01]  /*be10*/  IMAD.MOV.U32 R12, RZ, RZ, 0x1 ;  /* 0x00000001ff0c7424 */ /* 0x000fe200078e00ff */
[----:B------:R-:W-:-:S13]  /*be20*/  IADD3 R2, P0, R14, R5, RZ ;  /* 0x000000050e027210 */ /* 0x000fda0007f1e0ff */
[----:B------:R-:W-:Y:S05]  /*be30*/  WARPSYNC.COLLECTIVE R15, `(.L_x_130) ;  /* 0x000000000f087348 */ /* 0x000fea0003c00000 */
[----:B------:R0:W1:Y:S02]  /*be40*/  SHFL.IDX P6, R14, R13, R12, R11 ;  /* 0x0000000c0d0e7389 */ /* 0x00006400000c000b */
[----:B01----:R-:W-:Y:S01]  /*be50*/  ENDCOLLECTIVE ;  /* 0x000000000000791b */ /* 0x003fe20003800000 */
.L_x_130:
[----:B------:R-:W-:-:S05]  /*be60*/  IADD3.X R3, RZ, R3, RZ, P0, !PT ;  /* 0x00000003ff037210 */ /* 0x000fca00007fe4ff */
[----:B------:R-:W-:Y:S01]  /*be70*/  @!PT LDS RZ, [RZ] ;  /* 0x00000000fffff984 */ /* 0x000fe20000000800 */
[----:B------:R-:W-:Y:S01]  /*be80*/  @!PT LDS RZ, [RZ] ;  /* 0x00000000fffff984 */ /* 0x000fe20000000800 */
[----:B------:R-:W-:Y:S01]  /*be90*/  @!PT LDS RZ, [RZ] ;  /* 0x00000000fffff984 */ /* 0x000fe20000000800 */
[----:B------:R-:W-:Y:S04]  /*bea0*/  LDGSTS.E.BYPASS.LTC128B.128 [R9+0x18400], desc[UR36][R2.64], !P3 ;  /* 0x1840000002097fae */ /* 0x000fe8000d901d64 */
[----:B------:R-:W-:Y:S01]  /*beb0*/  LDGSTS.E.BYPASS.LTC128B.128 [R9+0x1b400], desc[UR36][R2.64+0x80], !P2 ;  /* 0x1b40008002097fae */ /* 0x000fe2000d101d64 */
[----:B------:R-:W-:-:S03]  /*bec0*/  MOV R13, R8 ;  /* 0x00000008000d7202 */ /* 0x000fc60000000f00 */
[----:B------:R0:W-:Y:S02]  /*bed0*/  LDGSTS.E.BYPASS.LTC128B.128 [R9+0x1e400], desc[UR36][R2.64+0x100], !P1 ;  /* 0x1e40010002097fae */ /* 0x0001e4000c901d64 */
[----:B0-----:R-:W-:-:S07]  /*bee0*/  IMAD.MOV.U32 R3, RZ, RZ, R14 ;  /* 0x000000ffff037224 */ /* 0x001fce00078e000e */
[----:B------:R-:W-:Y:S05]  /*bef0*/  WARPSYNC.COLLECTIVE R15, `(.L_x_131) ;  /* 0x000000000f087348 */ /* 0x000fea0003c00000 */
[----:B------:R0:W1:Y:S02]  /*bf00*/  SHFL.IDX P6, R14, R13, R12, R11 ;  /* 0x0000000c0d0e7389 */ /* 0x00006400000c000b */
[----:B01----:R-:W-:Y:S01]  /*bf10*/  ENDCOLLECTIVE ;  /* 0x000000000000791b */ /* 0x003fe20003800000 */
.L_x_131:
[----:B------:R-:W-:Y:S02]  /*bf20*/  IMAD.MOV.U32 R13, RZ, RZ, R10 ;  /* 0x000000ffff0d7224 */ /* 0x000fe400078e000a */
[----:B------:R-:W-:Y:S01]  /*bf30*/  IMAD.MOV.U32 R12, RZ, RZ, 0x2 ;  /* 0x00000002ff0c7424 */ /* 0x000fe200078e00ff */
[----:B------:R-:W-:-:S13]  /*bf40*/  IADD3 R2, P0, R14, R5, RZ ;  /* 0x000000050e027210 */ /* 0x000fda0007f1e0ff */
[----:B------:R-:W-:Y:S05]  /*bf50*/  WARPSYNC.COLLECTIVE R15, `(.L_x_132) ;  /* 0x000000000f087348 */ /* 0x000fea0003c00000 */
[----:B------:R0:W1:Y:S02]  /*bf60*/  SHFL.IDX P6, R14, R13, R12, R11 ;  /* 0x0000000c0d0e7389 */ /* 0x00006400000c000b */
[----:B01----:R-:W-:Y:S01]  /*bf70*/  ENDCOLLECTIVE ;  /* 0x000000000000791b */ /* 0x003fe20003800000 */
.L_x_132:
[----:B------:R-:W-:-:S05]  /*bf80*/  IMAD.X R3, RZ, RZ, R3, P0 ;  /* 0x000000ffff037224 */ /* 0x000fca00000e0603 */
[----:B------:R-:W-:Y:S01]  /*bf90*/  @!PT LDS RZ, [RZ] ;  /* 0x00000000fffff984 */ /* 0x000fe20000000800 */
[----:B------:R-:W-:Y:S01]  /*bfa0*/  @!PT LDS RZ, [RZ] ;  /* 0x00000000fffff984 */ /* 0x000fe20000000800 */
[----:B------:R-:W-:Y:S01]  /*bfb0*/  @!PT LDS RZ, [RZ] ;  /* 0x00000000fffff984 */ /* 0x000fe20000000800 */
[----:B------:R0:W-:Y:S04]  /*bfc0*/  LDGSTS.E.BYPASS.LTC128B.128 [R9+0x18c00], desc[UR36][R2.64], !P3 ;  /* 0x18c0000002097fae */ /* 0x0001e8000d901d64 */
[----:B------:R0:W-:Y:S01]  /*bfd0*/  LDGSTS.E.BYPASS.LTC128B.128 [R9+0x1bc00], desc[UR36][R2.64+0x80], !P2 ;  /* 0x1bc0008002097fae */ /* 0x0001e2000d101d64 */
[----:B------:R-:W-:-:S03]  /*bfe0*/  IMAD.MOV.U32 R13, RZ, RZ, R8 ;  /* 0x000000ffff0d7224 */ /* 0x000fc600078e0008 */
[----:B------:R0:W-:Y:S01]  /*bff0*/  LDGSTS.E.BYPASS.LTC128B.128 [R9+0x1ec00], desc[UR36][R2.64+0x100], !P1 ;  /* 0x1ec0010002097fae */ /* 0x0001e2000c901d64 */
[----:B------:R-:W-:-:S07]  /*c000*/  MOV R35, R14 ;  /* 0x0000000e00237202 */ /* 0x000fce0000000f00 */
[----:B0-----:R-:W-:Y:S05]  /*c010*/  WARPSYNC.COLLECTIVE R15, `(.L_x_133) ;  /* 0x000000000f087348 */ /* 0x001fea0003c00000 */
[----:B------:R1:W2:Y:S02]  /*c020*/  SHFL.IDX P6, R14, R13, R12, R11 ;  /* 0x0000000c0d0e7389 */ /* 0x0002a400000c000b */
[----:B012---:R-:W-:Y:S01]  /*c030*/  ENDCOLLECTIVE ;  /* 0x000000000000791b */ /* 0x007fe20003800000 */
.L_x_133:
[----:B------:R-:W-:Y:S01]  /*c040*/  IMAD.MOV.U32 R13, RZ, RZ, R10 ;  /* 0x000000ffff0d7224 */ /* 0x000fe200078e000a */
[----:B------:R-:W-:Y:S02]  /*c050*/  MOV R12, 0x3 ;  /* 0x00000003000c7802 */ /* 0x000fe40000000f00 */
[----:B------:R-:W-:-:S13]  /*c060*/  IADD3 R2, P0, R14, R5, RZ ;  /* 0x000000050e027210 */ /* 0x000fda0007f1e0ff */
[----:B------:R-:W-:Y:S05]  /*c070*/  WARPSYNC.COLLECTIVE R15, `(.L_x_134) ;  /* 0x000000000f087348 */ /* 0x000fea0003c00000 */
[----:B------:R0:W1:Y:S02]  /*c080*/  SHFL.IDX P6, R14, R13, R12, R11 ;  /* 0x0000000c0d0e7389 */ /* 0x00006400000c000b */
[----:B01----:R-:W-:Y:S01]  /*c090*/  ENDCOLLECTIVE ;  /* 0x000000000000791b */ /* 0x003fe20003800000 */
.L_x_134:
        /* <DEDUP_REMOVED lines=8> */
[----:B------:R-:W-:-:S07]  /*c120*/  IMAD.MOV.U32 R35, RZ, RZ, R14 ;  /* 0x000000ffff237224 */ /* 0x000fce00078e000e */
[----:B0-----:R-:W-:Y:S05]  /*c130*/  WARPSYNC.COLLECTIVE R15, `(.L_x_135) ;  /* 0x000000000f087348 */ /* 0x001fea0003c00000 */
[----:B------:R1:W2:Y:S02]  /*c140*/  SHFL.IDX P6, R14, R13, R12, R11 ;  /* 0x0000000c0d0e7389 */ /* 0x0002a400000c000b */
[----:B012---:R-:W-:Y:S01]  /*c150*/  ENDCOLLECTIVE ;  /* 0x000000000000791b */ /* 0x007fe20003800000 */
.L_x_135:
[----:B------:R-:W-:Y:S01]  /*c160*/  MOV R13, R10 ;  /* 0x0000000a000d7202 */ /* 0x000fe20000000f00 */
[----:B------:R-:W-:Y:S01]  /*c170*/  IMAD.MOV.U32 R12, RZ, RZ, 0x4 ;  /* 0x00000004ff0c7424 */ /* 0x000fe200078e00ff */
[----:B------:R-:W-:-:S13]  /*c180*/  IADD3 R2, P0, R14, R5, RZ ;  /* 0x000000050e027210 */ /* 0x000fda0007f1e0ff */
[----:B------:R-:W-:Y:S05]  /*c190*/  WARPSYNC.COLLECTIVE R15, `(.L_x_136) ;  /* 0x000000000f087348 */ /* 0x000fea0003c00000 */
[----:B------:R0:W1:Y:S02]  /*c1a0*/  SHFL.IDX P6, R14, R13, R12, R11 ;  /* 0x0000000c0d0e7389 */ /* 0x00006400000c000b */
[----:B01----:R-:W-:Y:S01]  /*c1b0*/  ENDCOLLECTIVE ;  /* 0x000000000000791b */ /* 0x003fe20003800000 */
.L_x_136:
        /* <DEDUP_REMOVED lines=12> */
.L_x_137:
[----:B------:R-:W-:Y:S02]  /*c280*/  IMAD.MOV.U32 R13, RZ, RZ, R10 ;  /* 0x000000ffff0d7224 */ /* 0x000fe400078e000a */
[----:B------:R-:W-:Y:S01]  /*c290*/  IMAD.MOV.U32 R12, RZ, RZ, 0x5 ;  /* 0x00000005ff0c7424 */ /* 0x000fe200078e00ff */
[----:B------:R-:W-:-:S13]  /*c2a0*/  IADD3 R2, P0, R14, R5, RZ ;  /* 0x000000050e027210 */ /* 0x000fda0007f1e0ff */
[----:B------:R-:W-:Y:S05]  /*c2b0*/  WARPSYNC.COLLECTIVE R15, `(.L_x_138) ;  /* 0x000000000f087348 */ /* 0x000fea0003c00000 */
[----:B------:R0:W1:Y:S02]  /*c2c0*/  SHFL.IDX P6, R14, R13, R12, R11 ;  /* 0x0000000c0d0e7389 */ /* 0x00006400000c000b */
[----:B01----:R-:W-:Y:S01]  /*c2d0*/  ENDCOLLECTIVE ;  /* 0x000000000000791b */ /* 0x003fe20003800000 */
.L_x_138:
[----:B------:R-:W-:-:S05]  /*c2e0*/  IADD3.X R3, RZ, R35, RZ, P0, !PT ;  /* 0x00000023ff037210 */ /* 0x000fca00007fe4ff */
[----:B------:R-:W-:Y:S01]  /*c2f0*/  @!PT LDS RZ, [RZ] ;  /* 0x00000000fffff984 */ /* 0x000fe20000000800 */
[----:B------:R-:W-:Y:S01]  /*c300*/  @!PT LDS RZ, [RZ] ;  /* 0x00000000fffff984 */ /* 0x000fe20000000800 */
[----:B------:R-:W-:Y:S01]  /*c310*/  @!PT LDS RZ, [RZ] ;  /* 0x00000000fffff984 */ /* 0x000fe20000000800 */
[----:B------:R0:W-:Y:S04]  /*c320*/  LDGSTS.E.BYPASS.LTC128B.128 [R9+0x1a400], desc[UR36][R2.64], !P3 ;  /* 0x1a40000002097fae */ /* 0x0001e8000d901d64 */
[----:B------:R0:W-:Y:S01]  /*c330*/  LDGSTS.E.BYPASS.LTC128B.128 [R9+0x1d400], desc[UR36][R2.64+0x80], !P2 ;  /* 0x1d40008002097fae */ /* 0x0001e2000d101d64 */
[----:B------:R-:W-:-:S03]  /*c340*/  MOV R13, R8 ;  /* 0x00000008000d7202 */ /* 0x000fc60000000f00 */
[----:B------:R0:W-:Y:S01]  /*c350*/  LDGSTS.E.BYPASS.LTC128B.128 [R9+0x20400], desc[UR36][R2.64+0x100], !P1 ;  /* 0x2040010002097fae */ /* 0x0001e2000c901d64 */
[----:B------:R-:W-:-:S07]  /*c360*/  IMAD.MOV.U32 R35, RZ, RZ, R14 ;  /* 0x000000ffff237224 */ /* 0x000fce00078e000e */
[----:B0-----:R-:W-:Y:S05]  /*c370*/  WARPSYNC.COLLECTIVE R15, `(.L_x_139) ;  /* 0x000000000f087348 */ /* 0x001fea0003c00000 */
[----:B------:R1:W2:Y:S02]  /*c380*/  SHFL.IDX P6, R14, R13, R12, R11 ;  /* 0x0000000c0d0e7389 */ /* 0x0002a400000c000b */
[----:B012---:R-:W-:Y:S01]  /*c390*/  ENDCOLLECTIVE ;  /* 0x000000000000791b */ /* 0x007fe20003800000 */
.L_x_139:
[----:B------:R-:W-:Y:S05]  /*c3a0*/  BRA `(.L_x_140) ;  /* 0xffffffd000707947 */ /* 0x000fea000383ffff */
.L_x_64:
[----:B0-----:R0:W1:Y:S02]  /*c3b0*/  SYNCS.PHASECHK.TRANS64.TRYWAIT P0, [R6+URZ+0x2a860], R9 ;  /* 0x02a86009060075a7 */ /* 0x001064000800017f */
[----:B-1----:R-:W-:Y:S05]  /*c3c0*/  @!P0 NANOSLEEP.SYNCS 0x989680 ;  /* 0x009896800000895d */ /* 0x002fea0003900000 */
[----:B------:R-:W1:Y:S02]  /*c3d0*/  @!P0 SYNCS.PHASECHK.TRANS64 P0, [R6+URZ+0x2a860], R9 ;  /* 0x02a86009060085a7 */ /* 0x000e64000800007f */
[----:B-1----:R-:W-:Y:S05]  /*c3e0*/  @!P0 BRA `(.L_x_64) ;  /* 0xfffffffc00f08947 */ /* 0x002fea000383ffff */
[----:B------:R-:W-:Y:S05]  /*c3f0*/  BRA `(.L_x_141) ;  /* 0xffffffd000d47947 */ /* 0x000fea000383ffff */
.L_x_65:
[----:B------:R-:W-:Y:S01]  /*c400*/  BSSY B1, `(.L_x_142) ;  /* 0x0000008000017945 */ /* 0x000fe20003800000 */
[----:B------:R-:W-:Y:S01]  /*c410*/  IMAD.MOV.U32 R13, RZ, RZ, R18 ;  /* 0x000000ffff0d7224 */ /* 0x000fe200078e0012 */
[----:B------:R-:W-:Y:S01]  /*c420*/  MOV R15, 0xffffffff ;  /* 0xffffffff000f7802 */ /* 0x000fe20000000f00 */
[----:B------:R-:W-:Y:S02]  /*c430*/  IMAD.MOV.U32 R12, RZ, RZ, RZ ;  /* 0x000000ffff0c7224 */ /* 0x000fe400078e00ff */
[----:B------:R-:W-:-:S07]  /*c440*/  IMAD.MOV.U32 R11, RZ, RZ, 0x181f ;  /* 0x0000181fff0b7424 */ /* 0x000fce00078e00ff */
[----:B0-----:R-:W-:Y:S05]  /*c450*/  WARPSYNC.COLLECTIVE R15, `(.L_x_143) ;  /* 0x000000000f087348 */ /* 0x001fea0003c00000 */
[----:B------:R1:W2:Y:S02]  /*c460*/  SHFL.IDX P6, R14, R13, R12, R11 ;  /* 0x0000000c0d0e7389 */ /* 0x0002a400000c000b */
[----:B012---:R-:W-:Y:S01]  /*c470*/  ENDCOLLECTIVE ;  /* 0x000000000000791b */ /* 0x007fe20003800000 */
.L_x_143:
[----:B------:R-:W-:Y:S05]  /*c480*/  BSYNC B1 ;  /* 0x0000000000017941 */ /* 0x000fea0003800000 */
.L_x_142:
[----:B------:R-:W-:Y:S01]  /*c490*/  IMAD.MOV.U32 R13, RZ, RZ, R17 ;  /* 0x000000ffff0d7224 */ /* 0x000fe200078e0011 */
[----:B------:R-:W-:Y:S01]  /*c4a0*/  MOV R11, 0x181f ;  /* 0x0000181f000b7802 */ /* 0x000fe20000000f00 */
[----:B------:R-:W-:Y:S01]  /*c4b0*/  IMAD.MOV.U32 R12, RZ, RZ, RZ ;  /* 0x000000ffff0c7224 */ /* 0x000fe200078e00ff */
[----:B------:R-:W-:Y:S01]  /*c4c0*/  LEA R7, R7, UR39, 0x1 ;  /* 0x0000002707077c11 */ /* 0x000fe2000f8e08ff */
[----:B------:R-:W-:Y:S02]  /*c4d0*/  IMAD.MOV.U32 R15, RZ, RZ, -0x1 ;  /* 0xffffffffff0f7424 */ /* 0x000fe400078e00ff */
[----:B------:R-:W-:-:S07]  /*c4e0*/  IMAD.MOV.U32 R3, RZ, RZ, R14 ;  /* 0x000000ffff037224 */ /* 0x000fce00078e000e */
[----:B------:R-:W-:Y:S05]  /*c4f0*/  WARPSYNC.COLLECTIVE R15, `(.L_x_144) ;  /* 0x000000000f087348 */ /* 0x000fea0003c00000 */
[----:B------:R0:W1:Y:S02]  /*c500*/  SHFL.IDX P6, R14, R13, R12, R11 ;  /* 0x0000000c0d0e7389 */ /* 0x00006400000c000b */
[----:B01----:R-:W-:Y:S01]  /*c510*/  ENDCOLLECTIVE ;  /* 0x000000000000791b */ /* 0x003fe20003800000 */
.L_x_144:
[----:B------:R-:W-:Y:S01]  /*c520*/  IMAD.MOV.U32 R13, RZ, RZ, R18 ;  /* 0x000000ffff0d7224 */ /* 0x000fe200078e0012 */
[----:B------:R-:W-:Y:S02]  /*c530*/  MOV R12, 0x1 ;  /* 0x00000001000c7802 */ /* 0x000fe40000000f00 */
[----:B------:R-:W-:-:S13]  /*c540*/  IADD3 R2, P0, R14, R5, RZ ;  /* 0x000000050e027210 */ /* 0x000fda0007f1e0ff */
[----:B------:R-:W-:Y:S05]  /*c550*/  WARPSYNC.COLLECTIVE R15, `(.L_x_145) ;  /* 0x000000000f087348 */ /* 0x000fea0003c00000 */
[----:B------:R0:W1:Y:S02]  /*c560*/  SHFL.IDX P6, R14, R13, R12, R11 ;  /* 0x0000000c0d0e7389 */ /* 0x00006400000c000b */
[----:B01----:R-:W-:Y:S01]  /*c570*/  ENDCOLLECTIVE ;  /* 0x000000000000791b */ /* 0x003fe20003800000 */
.L_x_145:
[----:B------:R-:W-:Y:S01]  /*c580*/  IMAD.X R3, RZ, RZ, R3, P0 ;  /* 0x000000ffff037224 */ /* 0x000fe200000e0603 */
[----:B------:R-:W-:Y:S01]  /*c590*/  ISETP.LT.OR P0, PT, R8, 0x1, P2 ;  /* 0x000000010800780c */ /* 0x000fe20001701670 */
[----:B------:R-:W-:-:S12]  /*c5a0*/  IMAD.MOV.U32 R13, RZ, RZ, R17 ;  /* 0x000000ffff0d7224 */ /* 0x000fd800078e0011 */
[----:B------:R-:W-:Y:S01]  /*c5b0*/  @!PT LDS RZ, [RZ] ;  /* 0x00000000fffff984 */ /* 0x000fe20000000800 */
[----:B------:R-:W-:Y:S01]  /*c5c0*/  @!PT LDS RZ, [RZ] ;  /* 0x00000000fffff984 */ /* 0x000fe20000000800 */
[----:B------:R-:W-:Y:S01]  /*c5d0*/  @!PT LDS RZ, [RZ] ;  /* 0x00000000fffff984 */ /* 0x000fe20000000800 */
[----:B------:R-:W-:Y:S01]  /*c5e0*/  LDGSTS.E.BYPASS.LTC128B.128 [R7+0x400], desc[UR36][R2.64], !P0 ;  /* 0x0040000002077fae */ /* 0x000fe2000c101d64 */
[----:B------:R-:W-:-:S13]  /*c5f0*/  ISETP.LT.OR P0, PT, R8, 0x1, P1 ;  /* 0x000000010800780c */ /* 0x000fda0000f01670 */
[----:B------:R0:W-:Y:S02]  /*c600*/  LDGSTS.E.BYPASS.LTC128B.128 [R7+0x3400], desc[UR36][R2.64+0x80], !P0 ;  /* 0x0340008002077fae */ /* 0x0001e4000c101d64 */
[----:B0-----:R-:W-:-:S07]  /*c610*/  IMAD.MOV.U32 R3, RZ, RZ, R14 ;  /* 0x000000ffff037224 */ /* 0x001fce00078e000e */
[----:B------:R-:W-:Y:S05]  /*c620*/  WARPSYNC.COLLECTIVE R15, `(.L_x_146) ;  /* 0x000000000f087348 */ /* 0x000fea0003c00000 */
[----:B------:R0:W1:Y:S02]  /*c630*/  SHFL.IDX P6, R14, R13, R12, R11 ;  /* 0x0000000c0d0e7389 */ /* 0x00006400000c000b */
[----:B01----:R-:W-:Y:S01]  /*c640*/  ENDCOLLECTIVE ;  /* 0x000000000000791b */ /* 0x003fe20003800000 */
.L_x_146:
[----:B------:R-:W-:Y:S01]  /*c650*/  MOV R13, R18 ;  /* 0x00000012000d7202 */ /* 0x000fe20000000f00 */
[----:B------:R-:W-:Y:S01]  /*c660*/  IMAD.MOV.U32 R12, RZ, RZ, 0x2 ;  /* 0x00000002ff0c7424 */ /* 0x000fe200078e00ff */
[----:B------:R-:W-:-:S13]  /*c670*/  IADD3 R2, P0, R14, R5, RZ ;  /* 0x000000050e027210 */ /* 0x000fda0007f1e0ff */
[----:B------:R-:W-:Y:S05]  /*c680*/  WARPSYNC.COLLECTIVE R15, `(.L_x_147) ;  /* 0x000000000f087348 */ /* 0x000fea0003c00000 */
[----:B------:R0:W1:Y:S02]  /*c690*/  SHFL.IDX P6, R14, R13, R12, R11 ;  /* 0x0000000c0d0e7389 */ /* 0x00006400000c000b */
[----:B01----:R-:W-:Y:S01]  /*c6a0*/  ENDCOLLECTIVE ;  /* 0x000000000000791b */ /* 0x003fe20003800000 */
.L_x_147:
        /* <DEDUP_REMOVED lines=13> */
.L_x_148:
[----:B------:R-:W-:Y:S02]  /*c780*/  IMAD.MOV.U32 R13, RZ, RZ, R18 ;  /* 0x000000ffff0d7224 */ /* 0x000fe400078e0012 */
[----:B------:R-:W-:Y:S01]  /*c790*/  IMAD.MOV.U32 R12, RZ, RZ, 0x3 ;  /* 0x00000003ff0c7424 */ /* 0x000fe200078e00ff */
[----:B------:R-:W-:-:S13]  /*c7a0*/  IADD3 R2, P0, R14, R5, RZ ;  /* 0x000000050e027210 */ /* 0x000fda0007f1e0ff */
[----:B------:R-:W-:Y:S05]  /*c7b0*/  WARPSYNC.COLLECTIVE R15, `(.L_x_149) ;  /* 0x000000000f087348 */ /* 0x000fea0003c00000 */
[----:B------:R0:W1:Y:S02]  /*c7c0*/  SHFL.IDX P6, R14, R13, R12, R11 ;  /* 0x0000000c0d0e7389 */ /* 0x00006400000c000b */
[----:B01----:R-:W-:Y:S01]  /*c7d0*/  ENDCOLLECTIVE ;  /* 0x000000000000791b */ /* 0x003fe20003800000 */
.L_x_149:
[----:B------:R-:W-:Y:S02]  /*c7e0*/  IADD3.X R3, RZ, R3, RZ, P0, !PT ;  /* 0x00000003ff037210 */ /* 0x000fe400007fe4ff */
[----:B------:R-:W-:Y:S02]  /*c7f0*/  ISETP.LT.OR P0, PT, R8, 0x21, P2 ;  /* 0x000000210800780c */ /* 0x000fe40001701670 */
[----:B------:R-:W-:-:S11]  /*c800*/  MOV R13, R17 ;  /* 0x00000011000d7202 */ /* 0x000fd60000000f00 */
        /* <DEDUP_REMOVED lines=10> */
.L_x_150:
[----:B------:R-:W-:Y:S02]  /*c8b0*/  IMAD.MOV.U32 R13, RZ, RZ, R18 ;  /* 0x000000ffff0d7224 */ /* 0x000fe400078e0012 */
[----:B------:R-:W-:Y:S01]  /*c8c0*/  IMAD.MOV.U32 R12, RZ, RZ, 0x4 ;  /* 0x00000004ff0c7424 */ /* 0x000fe200078e00ff */
[----:B------:R-:W-:-:S13]  /*c8d0*/  IADD3 R2, P0, R14, R5, RZ ;  /* 0x000000050e027210 */ /* 0x000fda0007f1e0ff */
[----:B------:R-:W-:Y:S05]  /*c8e0*/  WARPSYNC.COLLECTIVE R15, `(.L_x_151) ;  /* 0x000000000f087348 */ /* 0x000fea0003c00000 */
[----:B------:R0:W1:Y:S02]  /*c8f0*/  SHFL.IDX P6, R14, R13, R12, R11 ;  /* 0x0000000c0d0e7389 */ /* 0x00006400000c000b */
[----:B01----:R-:W-:Y:S01]  /*c900*/  ENDCOLLECTIVE ;  /* 0x000000000000791b */ /* 0x003fe20003800000 */
.L_x_151:
        /* <DEDUP_REMOVED lines=9> */
[----:B0-----:R-:W-:-:S07]  /*c9a0*/  MOV R3, R14 ;  /* 0x0000000e00037202 */ /* 0x001fce0000000f00 */
[----:B------:R-:W-:Y:S05]  /*c9b0*/  WARPSYNC.COLLECTIVE R15, `(.L_x_152) ;  /* 0x000000000f087348 */ /* 0x000fea0003c00000 */
[----:B------:R0:W1:Y:S02]  /*c9c0*/  SHFL.IDX P6, R14, R13, R12, R11 ;  /* 0x0000000c0d0e7389 */ /* 0x00006400000c000b */
[----:B01----:R-:W-:Y:S01]  /*c9d0*/  ENDCOLLECTIVE ;  /* 0x000000000000791b */ /* 0x003fe20003800000 */
.L_x_152:
[----:B------:R-:W-:Y:S01]  /*c9e0*/  IMAD.MOV.U32 R13, RZ, RZ, R18 ;  /* 0x000000ffff0d7224 */ /* 0x000fe200078e0012 */
[----:B------:R-:W-:Y:S02]  /*c9f0*/  MOV R12, 0x5 ;  /* 0x00000005000c7802 */ /* 0x000fe40000000f00 */
[----:B------:R-:W-:-:S13]  /*ca00*/  IADD3 R2, P0, R14, R5, RZ ;  /* 0x000000050e027210 */ /* 0x000fda0007f1e0ff */
[----:B------:R-:W-:Y:S05]  /*ca10*/  WARPSYNC.COLLECTIVE R15, `(.L_x_153) ;  /* 0x000000000f087348 */ /* 0x000fea0003c00000 */
[----:B------:R0:W1:Y:S02]  /*ca20*/  SHFL.IDX P6, R14, R13, R12, R11 ;  /* 0x0000000c0d0e7389 */ /* 0x00006400000c000b */
[----:B01----:R-:W-:Y:S01]  /*ca30*/  ENDCOLLECTIVE ;  /* 0x000000000000791b */ /* 0x003fe20003800000 */
.L_x_153:
[----:B------:R-:W-:Y:S01]  /*ca40*/  IMAD.X R3, RZ, RZ, R3, P0 ;  /* 0x000000ffff037224 */ /* 0x000fe200000e0603 */
[----:B------:R-:W-:Y:S01]  /*ca50*/  ISETP.LT.OR P0, PT, R8, 0x41, P2 ;  /* 0x000000410800780c */ /* 0x000fe20001701670 */
[----:B------:R-:W-:-:S12]  /*ca60*/  IMAD.MOV.U32 R13, RZ, RZ, R17 ;  /* 0x000000ffff0d7224 */ /* 0x000fd800078e0011 */
[----:B------:R-:W-:Y:S01]  /*ca70*/  @!PT LDS RZ, [RZ] ;  /* 0x00000000fffff984 */ /* 0x000fe20000000800 */
[----:B------:R-:W-:Y:S01]  /*ca80*/  @!PT LDS RZ, [RZ] ;  /* 0x00000000fffff984 */ /* 0x000fe20000000800 */
[----:B------:R-:W-:Y:S01]  /*ca90*/  @!PT LDS RZ, [RZ] ;  /* 0x00000000fffff984 */ /* 0x000fe20000000800 */
[----:B------:R0:W-:Y:S01]  /*caa0*/  LDGSTS.E.BYPASS.LTC128B.128 [R7+0x2400], desc[UR36][R2.64], !P0 ;  /* 0x0240000002077fae */ /* 0x0001e2000c101d64 */
[----:B------:R-:W-:Y:S01]  /*cab0*/  ISETP.LT.OR P0, PT, R8, 0x41, P1 ;  /* 0x000000410800780c */ /* 0x000fe20000f01670 */
[----:B------:R-:W-:-:S12]  /*cac0*/  IMAD.MOV.U32 R18, RZ, RZ, R14 ;  /* 0x000000ffff127224 */ /* 0x000fd800078e000e */
[----:B0-----:R-:W-:Y:S05]  /*cad0*/  WARPSYNC.COLLECTIVE R15, `(.L_x_154) ;  /* 0x000000000f087348 */ /* 0x001fea0003c00000 */
[----:B------:R1:W2:Y:S02]  /*cae0*/  SHFL.IDX P6, R14, R13, R12, R11 ;  /* 0x0000000c0d0e7389 */ /* 0x0002a400000c000b */
[----:B012---:R-:W-:Y:S01]  /*caf0*/  ENDCOLLECTIVE ;  /* 0x000000000000791b */ /* 0x007fe20003800000 */
.L_x_154:
[----:B------:R-:W-:Y:S01]  /*cb00*/  @!PT LDS RZ, [RZ] ;  /* 0x00000000fffff984 */ /* 0x000fe20000000800 */
[----:B------:R-:W-:Y:S01]  /*cb10*/  @!PT LDS RZ, [RZ] ;  /* 0x00000000fffff984 */ /* 0x000fe20000000800 */
[----:B------:R-:W-:Y:S01]  /*cb20*/  @!PT LDS RZ, [RZ] ;  /* 0x00000000fffff984 */ /* 0x000fe20000000800 */
[----:B------:R0:W-:Y:S01]  /*cb30*/  LDGSTS.E.BYPASS.LTC128B.128 [R7+0x5400], desc[UR36][R2.64+0x80], !P0 ;  /* 0x0540008002077fae */ /* 0x0001e2000c101d64 */
[----:B------:R-:W-:Y:S05]  /*cb40*/  BRA `(.L_x_155) ;  /* 0xffffffcc00c87947 */ /* 0x000fea000383ffff */
.L_x_71:
[----:B0-----:R0:W1:Y:S02]  /*cb50*/  SYNCS.PHASECHK.TRANS64.TRYWAIT P0, [R4+URZ+0x2a860], R3 ;  /* 0x02a86003040075a7 */ /* 0x001064000800017f */
[----:B-1----:R-:W-:Y:S05]  /*cb60*/  @!P0 NANOSLEEP.SYNCS 0x989680 ;  /* 0x009896800000895d */ /* 0x002fea0003900000 */
[----:B------:R-:W1:Y:S02]  /*cb70*/  @!P0 SYNCS.PHASECHK.TRANS64 P0, [R4+URZ+0x2a860], R3 ;  /* 0x02a86003040085a7 */ /* 0x000e64000800007f */
[----:B-1----:R-:W-:Y:S05]  /*cb80*/  @!P0 BRA `(.L_x_71) ;  /* 0xfffffffc00f08947 */ /* 0x002fea000383ffff */
[----:B------:R-:W-:Y:S05]  /*cb90*/  BRA `(.L_x_156) ;  /* 0xffffffd0009c7947 */ /* 0x000fea000383ffff */
.L_x_72:
[----:B------:R-:W-:Y:S01]  /*cba0*/  BSSY B0, `(.L_x_157) ;  /* 0x0000008000007945 */ /* 0x000fe20003800000 */
[----:B------:R-:W-:Y:S01]  /*cbb0*/  IMAD.MOV.U32 R13, RZ, RZ, R18 ;  /* 0x000000ffff0d7224 */ /* 0x000fe200078e0012 */
[----:B------:R-:W-:Y:S01]  /*cbc0*/  MOV R12, RZ ;  /* 0x000000ff000c7202 */ /* 0x000fe20000000f00 */
[----:B------:R-:W-:Y:S02]  /*cbd0*/  IMAD.MOV.U32 R11, RZ, RZ, 0x181f ;  /* 0x0000181fff0b7424 */ /* 0x000fe400078e00ff */
[----:B------:R-:W-:-:S07]  /*cbe0*/  IMAD.MOV.U32 R15, RZ, RZ, -0x1 ;  /* 0xffffffffff0f7424 */ /* 0x000fce00078e00ff */
[----:B0-----:R-:W-:Y:S05]  /*cbf0*/  WARPSYNC.COLLECTIVE R15, `(.L_x_158) ;  /* 0x000000000f087348 */ /* 0x001fea0003c00000 */
[----:B------:R1:W2:Y:S02]  /*cc00*/  SHFL.IDX P6, R14, R13, R12, R11 ;  /* 0x0000000c0d0e7389 */ /* 0x0002a400000c000b */
[----:B012---:R-:W-:Y:S01]  /*cc10*/  ENDCOLLECTIVE ;  /* 0x000000000000791b */ /* 0x007fe20003800000 */
.L_x_158:
[----:B------:R-:W-:Y:S05]  /*cc20*/  BSYNC B0 ;  /* 0x0000000000007941 */ /* 0x000fea0003800000 */
.L_x_157:
[----:B------:R-:W-:Y:S01]  /*cc30*/  MOV R13, R17 ;  /* 0x00000011000d7202 */ /* 0x000fe20000000f00 */
[----:B------:R-:W-:Y:S01]  /*cc40*/  IMAD.MOV.U32 R12, RZ, RZ, RZ ;  /* 0x000000ffff0c7224 */ /* 0x000fe200078e00ff */
[----:B------:R-:W-:Y:S01]  /*cc50*/  SHF.L.U32 R6, R37, 0x1, RZ ;  /* 0x0000000125067819 */ /* 0x000fe200000006ff */
[----:B------:R-:W-:Y:S02]  /*cc60*/  IMAD.MOV.U32 R11, RZ, RZ, 0x181f ;  /* 0x0000181fff0b7424 */ /* 0x000fe400078e00ff */
[----:B------:R-:W-:Y:S02]  /*cc70*/  IMAD.MOV.U32 R15, RZ, RZ, -0x1 ;  /* 0xffffffffff0f7424 */ /* 0x000fe400078e00ff */
[----:B------:R-:W-:-:S07]  /*cc80*/  IMAD.MOV.U32 R0, RZ, RZ, R14 ;  /* 0x000000ffff007224 */ /* 0x000fce00078e000e */
[----:B------:R-:W-:Y:S05]  /*cc90*/  WARPSYNC.COLLECTIVE R15, `(.L_x_159) ;  /* 0x000000000f087348 */ /* 0x000fea0003c00000 */
[----:B------:R0:W1:Y:S02]  /*cca0*/  SHFL.IDX P6, R14, R13, R12, R11 ;  /* 0x0000000c0d0e7389 */ /* 0x00006400000c000b */
[----:B01----:R-:W-:Y:S01]  /*ccb0*/  ENDCOLLECTIVE ;  /* 0x000000000000791b */ /* 0x003fe20003800000 */
.L_x_159:
[----:B------:R-:W-:Y:S02]  /*ccc0*/  IMAD.MOV.U32 R13, RZ, RZ, R18 ;  /* 0x000000ffff0d7224 */ /* 0x000fe400078e0012 */
[----:B------:R-:W-:Y:S01]  /*ccd0*/  IMAD.MOV.U32 R12, RZ, RZ, 0x1 ;  /* 0x00000001ff0c7424 */ /* 0x000fe200078e00ff */
[----:B------:R-:W-:-:S13]  /*cce0*/  IADD3 R2, P0, R14, R6, RZ ;  /* 0x000000060e027210 */ /* 0x000fda0007f1e0ff */
[----:B------:R-:W-:Y:S05]  /*ccf0*/  WARPSYNC.COLLECTIVE R15, `(.L_x_160) ;  /* 0x000000000f087348 */ /* 0x000fea0003c00000 */
[----:B------:R0:W1:Y:S02]  /*cd00*/  SHFL.IDX P6, R14, R13, R12, R11 ;  /* 0x0000000c0d0e7389 */ /* 0x00006400000c000b */
[----:B01----:R-:W-:Y:S01]  /*cd10*/  ENDCOLLECTIVE ;  /* 0x000000000000791b */ /* 0x003fe20003800000 */
.L_x_160:
[----:B------:R-:W-:Y:S01]  /*cd20*/  IMAD.X R3, RZ, RZ, R0, P0 ;  /* 0x000000ffff037224 */ /* 0x000fe200000e0600 */
[----:B------:R-:W-:Y:S02]  /*cd30*/  ISETP.LT.OR P0, PT, R5, 0x1, P2 ;  /* 0x000000010500780c */ /* 0x000fe40001701670 */
[----:B------:R-:W-:Y:S01]  /*cd40*/  LEA R0, R7, UR39, 0x1 ;  /* 0x0000002707007c11 */ /* 0x000fe2000f8e08ff */
[----:B------:R-:W-:-:S10]  /*cd50*/  IMAD.MOV.U32 R13, RZ, RZ, R17 ;  /* 0x000000ffff0d7224 */ /* 0x000fd400078e0011 */
[----:B------:R-:W-:Y:S01]  /*cd60*/  @!PT LDS RZ, [RZ] ;  /* 0x00000000fffff984 */ /* 0x000fe20000000800 */
[----:B------:R-:W-:Y:S01]  /*cd70*/  @!PT LDS RZ, [RZ] ;  /* 0x00000000fffff984 */ /* 0x000fe20000000800 */
[----:B------:R-:W-:Y:S01]  /*cd80*/  @!PT LDS RZ, [RZ] ;  /* 0x00000000fffff984 */ /* 0x000fe20000000800 */
[----:B------:R0:W-:Y:S01]  /*cd90*/  LDGSTS.E.BYPASS.LTC128B.128 [R0+0x400], desc[UR36][R2.64], !P0 ;  /* 0x0040000002007fae */ /* 0x0001e2000c101d64 */
[----:B------:R-:W-:Y:S02]  /*cda0*/  ISETP.LT.OR P0, PT, R5, 0x1, P1 ;  /* 0x000000010500780c */ /* 0x000fe40000f01670 */
[----:B------:R-:W-:-:S11]  /*cdb0*/  MOV R7, R14 ;  /* 0x0000000e00077202 */ /* 0x000fd60000000f00 */
[----:B0-----:R-:W-:Y:S05]  /*cdc0*/  WARPSYNC.COLLECTIVE R15, `(.L_x_161) ;  /* 0x000000000f087348 */ /* 0x001fea0003c00000 */
[----:B------:R1:W2:Y:S02]  /*cdd0*/  SHFL.IDX P6, R14, R13, R12, R11 ;  /* 0x0000000c0d0e7389 */ /* 0x0002a400000c000b */
[----:B012---:R-:W-:Y:S01]  /*cde0*/  ENDCOLLECTIVE ;  /* 0x000000000000791b */ /* 0x007fe20003800000 */
.L_x_161:
[----:B------:R-:W-:Y:S01]  /*cdf0*/  @!PT LDS RZ, [RZ] ;  /* 0x00000000fffff984 */ /* 0x000fe20000000800 */
[----:B------:R-:W-:Y:S01]  /*ce00*/  @!PT LDS RZ, [RZ] ;  /* 0x00000000fffff984 */ /* 0x000fe20000000800 */
[----:B------:R-:W-:Y:S01]  /*ce10*/  @!PT LDS RZ, [RZ] ;  /* 0x00000000fffff984 */ /* 0x000fe20000000800 */
[----:B------:R0:W-:Y:S01]  /*ce20*/  LDGSTS.E.BYPASS.LTC128B.128 [R0+0x3400], desc[UR36][R2.64+0x80], !P0 ;  /* 0x0340008002007fae */ /* 0x0001e2000c101d64 */
[----:B------:R-:W-:Y:S01]  /*ce30*/  IMAD.MOV.U32 R13, RZ, RZ, R18 ;  /* 0x000000ffff0d7224 */ /* 0x000fe200078e0012 */
[----:B------:R-:W-:Y:S02]  /*ce40*/  MOV R12, 0x2 ;  /* 0x00000002000c7802 */ /* 0x000fe40000000f00 */
[----:B0-----:R-:W-:-:S13]  /*ce50*/  IADD3 R2, P0, R14, R6, RZ ;  /* 0x000000060e027210 */ /* 0x001fda0007f1e0ff */
[----:B------:R-:W-:Y:S05]  /*ce60*/  WARPSYNC.COLLECTIVE R15, `(.L_x_162) ;  /* 0x000000000f087348 */ /* 0x000fea0003c00000 */
[----:B------:R0:W1:Y:S02]  /*ce70*/  SHFL.IDX P6, R14, R13, R12, R11 ;  /* 0x0000000c0d0e7389 */ /* 0x00006400000c000b */
[----:B01----:R-:W-:Y:S01]  /*ce80*/  ENDCOLLECTIVE ;  /* 0x000000000000791b */ /* 0x003fe20003800000 */
.L_x_162:
        /* <DEDUP_REMOVED lines=12> */
.L_x_163:
[----:B------:R-:W-:Y:S01]  /*cf50*/  @!PT LDS RZ, [RZ] ;  /* 0x00000000fffff984 */ /* 0x000fe20000000800 */
[----:B------:R-:W-:Y:S01]  /*cf60*/  @!PT LDS RZ, [RZ] ;  /* 0x00000000fffff984 */ /* 0x000fe20000000800 */
[----:B------:R-:W-:Y:S01]  /*cf70*/  @!PT LDS RZ, [RZ] ;  /* 0x00000000fffff984 */ /* 0x000fe20000000800 */
[----:B------:R0:W-:Y:S01]  /*cf80*/  LDGSTS.E.BYPASS.LTC128B.128 [R0+0x3c00], desc[UR36][R2.64+0x80], !P0 ;  /* 0x03c0008002007fae */ /* 0x0001e2000c101d64 */
[----:B------:R-:W-:Y:S01]  /*cf90*/  MOV R13, R18 ;  /* 0x00000012000d7202 */ /* 0x000fe20000000f00 */
[----:B------:R-:W-:Y:S01]  /*cfa0*/  IMAD.MOV.U32 R12, RZ, RZ, 0x3 ;  /* 0x00000003ff0c7424 */ /* 0x000fe200078e00ff */
[----:B0-----:R-:W-:-:S13]  /*cfb0*/  IADD3 R2, P0, R14, R6, RZ ;  /* 0x000000060e027210 */ /* 0x001fda0007f1e0ff */
[----:B------:R-:W-:Y:S05]  /*cfc0*/  WARPSYNC.COLLECTIVE R15, `(.L_x_164) ;  /* 0x000000000f087348 */ /* 0x000fea0003c00000 */
[----:B------:R0:W1:Y:S02]  /*cfd0*/  SHFL.IDX P6, R14, R13, R12, R11 ;  /* 0x0000000c0d0e7389 */ /* 0x00006400000c000b */
[----:B01----:R-:W-:Y:S01]  /*cfe0*/  ENDCOLLECTIVE ;  /* 0x000000000000791b */ /* 0x003fe20003800000 */
.L_x_164:
        /* <DEDUP_REMOVED lines=12> */
.L_x_165:
[----:B------:R-:W-:Y:S01]  /*d0b0*/  @!PT LDS RZ, [RZ] ;  /* 0x00000000fffff984 */ /* 0x000fe20000000800 */
[----:B------:R-:W-:Y:S01]  /*d0c0*/  @!PT LDS RZ, [RZ] ;  /* 0x00000000fffff984 */ /* 0x000fe20000000800 */
[----:B------:R-:W-:Y:S01]  /*d0d0*/  @!PT LDS RZ, [RZ] ;  /* 0x00000000fffff984 */ /* 0x000fe20000000800 */
[----:B------:R0:W-:Y:S01]  /*d0e0*/  LDGSTS.E.BYPASS.LTC128B.128 [R0+0x4400], desc[UR36][R2.64+0x80], !P0 ;  /* 0x0440008002007fae */ /* 0x0001e2000c101d64 */
[----:B------:R-:W-:Y:S02]  /*d0f0*/  IMAD.MOV.U32 R13, RZ, RZ, R18 ;  /* 0x000000ffff0d7224 */ /* 0x000fe400078e0012 */
[----:B------:R-:W-:Y:S01]  /*d100*/  IMAD.MOV.U32 R12, RZ, RZ, 0x4 ;  /* 0x00000004ff0c7424 */ /* 0x000fe200078e00ff */
[----:B0-----:R-:W-:-:S13]  /*d110*/  IADD3 R2, P0, R14, R6, RZ ;  /* 0x000000060e027210 */ /* 0x001fda0007f1e0ff */
[----:B------:R-:W-:Y:S05]  /*d120*/  WARPSYNC.COLLECTIVE R15, `(.L_x_166) ;  /* 0x000000000f087348 */ /* 0x000fea0003c00000 */
[----:B------:R0:W1:Y:S02]  /*d130*/  SHFL.IDX P6, R14, R13, R12, R11 ;  /* 0x0000000c0d0e7389 */ /* 0x00006400000c000b */
[----:B01----:R-:W-:Y:S01]  /*d140*/  ENDCOLLECTIVE ;  /* 0x000000000000791b */ /* 0x003fe20003800000 */
.L_x_166:
[----:B------:R-:W-:Y:S02]  /*d150*/  IADD3.X R3, RZ, R7, RZ, P0, !PT ;  /* 0x00000007ff037210 */ /* 0x000fe400007fe4ff */
[----:B------:R-:W-:Y:S02]  /*d160*/  ISETP.LT.OR P0, PT, R5, 0x31, P2 ;  /* 0x000000310500780c */ /* 0x000fe40001701670 */
[----:B------:R-:W-:-:S11]  /*d170*/  MOV R13, R17 ;  /* 0x00000011000d7202 */ /* 0x000fd60000000f00 */
        /* <DEDUP_REMOVED lines=9> */
.L_x_167:
        /* <DEDUP_REMOVED lines=10> */
.L_x_168:
[----:B------:R-:W-:Y:S01]  /*d2b0*/  IMAD.X R3, RZ, RZ, R7, P0 ;  /* 0x000000ffff037224 */ /* 0x000fe200000e0607 */
[----:B------:R-:W-:Y:S01]  /*d2c0*/  ISETP.LT.OR P0, PT, R5, 0x41, P2 ;  /* 0x000000410500780c */ /* 0x000fe20001701670 */
[----:B------:R-:W-:-:S12]  /*d2d0*/  IMAD.MOV.U32 R13, RZ, RZ, R17 ;  /* 0x000000ffff0d7224 */ /* 0x000fd800078e0011 */
        /* <DEDUP_REMOVED lines=9> */
.L_x_169:
[----:B------:R-:W-:Y:S01]  /*d370*/  @!PT LDS RZ, [RZ] ;  /* 0x00000000fffff984 */ /* 0x000fe20000000800 */
[----:B------:R-:W-:Y:S01]  /*d380*/  @!PT LDS RZ, [RZ] ;  /* 0x00000000fffff984 */ /* 0x000fe20000000800 */
[----:B------:R-:W-:Y:S01]  /*d390*/  @!PT LDS RZ, [RZ] ;  /* 0x00000000fffff984 */ /* 0x000fe20000000800 */
[----:B------:R0:W-:Y:S01]  /*d3a0*/  LDGSTS.E.BYPASS.LTC128B.128 [R0+0x5400], desc[UR36][R2.64+0x80], !P0 ;  /* 0x0540008002007fae */ /* 0x0001e2000c101d64 */
[----:B------:R-:W-:Y:S05]  /*d3b0*/  BRA `(.L_x_170) ;  /* 0xffffffcc00607947 */ /* 0x000fea000383ffff */
.L_x_77:
[----:B0-----:R0:W1:Y:S02]  /*d3c0*/  SYNCS.PHASECHK.TRANS64.TRYWAIT P0, [R5+URZ+0x2a820], R0 ;  /* 0x02a82000050075a7 */ /* 0x001064000800017f */
[----:B-1----:R-:W-:Y:S05]  /*d3d0*/  @!P0 NANOSLEEP.SYNCS 0x989680 ;  /* 0x009896800000895d */ /* 0x002fea0003900000 */
[----:B------:R-:W1:Y:S02]  /*d3e0*/  @!P0 SYNCS.PHASECHK.TRANS64 P0, [R5+URZ+0x2a820], R0 ;  /* 0x02a82000050085a7 */ /* 0x000e64000800007f */
[----:B-1----:R-:W-:Y:S05]  /*d3f0*/  @!P0 BRA `(.L_x_77) ;  /* 0xfffffffc00f08947 */ /* 0x002fea000383ffff */
[----:B------:R-:W-:Y:S05]  /*d400*/  BRA `(.L_x_171) ;  /* 0xffffffcc00f47947 */ /* 0x000fea000383ffff */
.L_x_78:
[----:B------:R-:W1:Y:S01]  /*d410*/  S2R R2, SR_TID.X ;  /* 0x0000000000027919 */ /* 0x000e620000002100 */
[----:B------:R-:W-:Y:S01]  /*d420*/  BSSY B0, `(.L_x_172) ;  /* 0x000000a000007945 */ /* 0x000fe20003800000 */
[----:B------:R-:W-:Y:S01]  /*d430*/  IMAD.MOV.U32 R12, RZ, RZ, RZ ;  /* 0x000000ffff0c7224 */ /* 0x000fe200078e00ff */
[----:B------:R-:W-:Y:S01]  /*d440*/  MOV R11, 0x1f ;  /* 0x0000001f000b7802 */ /* 0x000fe20000000f00 */
[----:B------:R-:W-:Y:S01]  /*d450*/  IMAD.MOV.U32 R15, RZ, RZ, -0x1 ;  /* 0xffffffffff0f7424 */ /* 0x000fe200078e00ff */
[----:B-1----:R-:W-:-:S04]  /*d460*/  SHF.R.U32.HI R2, RZ, 0x5, R2 ;  /* 0x00000005ff027819 */ /* 0x002fc80000011602 */
[----:B------:R-:W-:-:S05]  /*d470*/  LOP3.LUT R2, R2, 0x3, RZ, 0xc0, !PT ;  /* 0x0000000302027812 */ /* 0x000fca00078ec0ff */
[----:B------:R-:W-:-:S07]  /*d480*/  IMAD.MOV.U32 R13, RZ, RZ, R2 ;  /* 0x000000ffff0d7224 */ /* 0x000fce00078e0002 */
[----:B0-----:R-:W-:Y:S05]  /*d490*/  WARPSYNC.COLLECTIVE R15, `(.L_x_173) ;  /* 0x000000000f087348 */ /* 0x001fea0003c00000 */
[----:B------:R1:W2:Y:S02]  /*d4a0*/  SHFL.IDX P6, R14, R13, R12, R11 ;  /* 0x0000000c0d0e7389 */ /* 0x0002a400000c000b */
[----:B012---:R-:W-:Y:S01]  /*d4b0*/  ENDCOLLECTIVE ;  /* 0x000000000000791b */ /* 0x007fe20003800000 */
.L_x_173:
[----:B------:R-:W-:Y:S05]  /*d4c0*/  BSYNC B0 ;  /* 0x0000000000007941 */ /* 0x000fea0003800000 */
.L_x_172:
[----:B------:R-:W-:Y:S05]  /*d4d0*/  BRA `(.L_x_174) ;  /* 0xffffffcc00dc7947 */ /* 0x000fea000383ffff */
.L_x_81:
[----:B------:R-:W-:Y:S01]  /*d4e0*/  BSSY B1, `(.L_x_175) ;  /* 0x0000006000017945 */ /* 0x000fe20003800000 */
[----:B------:R-:W-:-:S07]  /*d4f0*/  IMAD.MOV.U32 R15, RZ, RZ, -0x1 ;  /* 0xffffffffff0f7424 */ /* 0x000fce00078e00ff */
[----:B0-----:R-:W-:Y:S05]  /*d500*/  WARPSYNC.COLLECTIVE R15, `(.L_x_176) ;  /* 0x000000000f0c7348 */ /* 0x001fea0003c00000 */
[----:B------:R-:W-:Y:S02]  /*d510*/  ELECT P6, UR62, PT ;  /* 0x00000000003e782f */ /* 0x000fe400038c0000 */
[----:B------:R-:W-:Y:S01]  /*d520*/  MOV R14, UR62 ;  /* 0x0000003e000e7c02 */ /* 0x000fe20008000f00 */
[----:B0-----:R-:W-:Y:S10]  /*d530*/  ENDCOLLECTIVE ;  /* 0x000000000000791b */ /* 0x001ff40003800000 */
.L_x_176:
[----:B------:R-:W-:Y:S05]  /*d540*/  BSYNC B1 ;  /* 0x0000000000017941 */ /* 0x000fea0003800000 */
.L_x_175:
[----:B------:R-:W-:Y:S05]  /*d550*/  BRA `(.L_x_177) ;  /* 0xffffffcc00d47947 */ /* 0x000fea000383ffff */
.L_x_83:
[----:B0-----:R0:W1:Y:S02]  /*d560*/  SYNCS.PHASECHK.TRANS64.TRYWAIT P1, [R3+URZ+0x2a840], R2 ;  /* 0x02a84002030075a7 */ /* 0x001064000802017f */
[----:B-1----:R-:W-:Y:S05]  /*d570*/  @!P1 NANOSLEEP.SYNCS 0x989680 ;  /* 0x009896800000995d */ /* 0x002fea0003900000 */
[----:B------:R-:W1:Y:S02]  /*d580*/  @!P1 SYNCS.PHASECHK.TRANS64 P1, [R3+URZ+0x2a840], R2 ;  /* 0x02a84002030095a7 */ /* 0x000e64000802007f */
[----:B-1----:R-:W-:Y:S05]  /*d590*/  @!P1 BRA `(.L_x_83) ;  /* 0xfffffffc00f09947 */ /* 0x002fea000383ffff */
[----:B------:R-:W-:Y:S05]  /*d5a0*/  BRA `(.L_x_178) ;  /* 0xffffffcc00fc7947 */ /* 0x000fea000383ffff */
.L_x_85:
[----:B-1----:R1:W2:Y:S02]  /*d5b0*/  SYNCS.PHASECHK.TRANS64.TRYWAIT P1, [R5+URZ+0x2a840], R0 ;  /* 0x02a84000050075a7 */ /* 0x0022a4000802017f */
[----:B--2---:R-:W-:Y:S05]  /*d5c0*/  @!P1 NANOSLEEP.SYNCS 0x989680 ;  /* 0x009896800000995d */ /* 0x004fea0003900000 */
[----:B------:R-:W2:Y:S02]  /*d5d0*/  @!P1 SYNCS.PHASECHK.TRANS64 P1, [R5+URZ+0x2a840], R0 ;  /* 0x02a84000050095a7 */ /* 0x000ea4000802007f */
[----:B--2---:R-:W-:Y:S05]  /*d5e0*/  @!P1 BRA `(.L_x_85) ;  /* 0xfffffffc00f09947 */ /* 0x004fea000383ffff */
[----:B------:R-:W-:Y:S05]  /*d5f0*/  BRA `(.L_x_179) ;  /* 0xffffffd000087947 */ /* 0x000fea000383ffff */
.L_x_87:
[----:B--2---:R2:W3:Y:S02]  /*d600*/  SYNCS.PHASECHK.TRANS64.TRYWAIT P1, [R3+URZ+0x2a860], R2 ;  /* 0x02a86002030075a7 */ /* 0x0044e4000802017f */
[----:B---3--:R-:W-:Y:S05]  /*d610*/  @!P1 NANOSLEEP.SYNCS 0x989680 ;  /* 0x009896800000995d */ /* 0x008fea0003900000 */
[----:B------:R-:W3:Y:S02]  /*d620*/  @!P1 SYNCS.PHASECHK.TRANS64 P1, [R3+URZ+0x2a860], R2 ;  /* 0x02a86002030095a7 */ /* 0x000ee4000802007f */
[----:B---3--:R-:W-:Y:S05]  /*d630*/  @!P1 BRA `(.L_x_87) ;  /* 0xfffffffc00f09947 */ /* 0x008fea000383ffff */
[----:B------:R-:W-:Y:S05]  /*d640*/  BRA `(.L_x_180) ;  /* 0xffffffd000047947 */ /* 0x000fea000383ffff */
.L_x_181:
[----:B------:R-:W-:-:S00]  /*d650*/  BRA `(.L_x_181) ;  /* 0xfffffffc00fc7947 */ /* 0x000fc0000383ffff */
[----:B------:R-:W-:-:S00]  /*d660*/  NOP ;  /* 0x0000000000007918 */ /* 0x000fc00000000000 */
        /* <DEDUP_REMOVED lines=9> */
.L_x_3226:


//--------------------- .text._ZN7cutlass13device_kernelIN5flash11enable_sm90INS1_16FlashAttnFwdSm90INS1_25CollectiveMainloopFwdSm90ILi2EN4cute5tupleIJNS5_1CILi1EEES8_S8_EEENS6_IJNS7_ILi128EEENS7_ILi96EEENS7_ILi192EEEEEELi128ENS_10bfloat16_tEfNS_4arch4Sm90ELb0ELb0ELb0ELb1ELb1ELb0ELb0ELb1ELb1ELb1ELb0ELb0EEENS1_21CollectiveEpilogueFwdINS6_IJSA_SA_SB_EEES9_SE_SG_Li256ELb1ELb1ELb0ELb0EEENS1_36VarlenDynamicPersistentTileSchedulerILi128ELi96ELi256ELi128ELb0ELb1ELb1ELb0ELb1ELb1EEEEEEEEEvNT_6ParamsE --------------------------
	.section	.text._ZN7cutlass13device_kernelIN5flash11enable_sm90INS1_16FlashAttnFwdSm90INS1_25CollectiveMainloopFwdSm90ILi2EN4cute5tupleIJNS5_1CILi1EEES8_S8_EEENS6_IJNS7_ILi128EEENS7_ILi96EEENS7_ILi192EEEEEELi128ENS_10bfloat16_tEfNS_4arch4Sm90ELb0ELb0ELb0ELb1ELb1ELb0ELb0ELb1ELb1ELb1ELb0ELb0EEENS1_21CollectiveEpilogueFwdINS6_IJSA_SA_SB_EEES9_SE_SG_Li256ELb1ELb1ELb0ELb0EEENS1_36VarlenDynamicPersistentTileSchedulerILi128ELi96ELi256ELi128ELb0ELb1ELb1ELb0ELb1ELb1EEEEEEEEEvNT_6ParamsE,"ax",@progbits
	.align	128
.text._ZN7cutlass13device_kernelIN5flash11enable_sm90INS1_16FlashAttnFwdSm90INS1_25CollectiveMainloopFwdSm90ILi2EN4cute5tupleIJNS5_1CILi1EEES8_S8_EEENS6_IJNS7_ILi128EEENS7_ILi96EEENS7_ILi192EEEEEELi128ENS_10bfloat16_tEfNS_4arch4Sm90ELb0ELb0ELb0ELb1ELb1ELb0ELb0ELb1ELb1ELb1ELb0ELb0EEENS1_21CollectiveEpilogueFwdINS6_IJSA_SA_SB_EEES9_SE_SG_Li256ELb1ELb1ELb0ELb0EEENS1_36VarlenDynamicPersistentTileSchedulerILi128ELi96ELi256ELi128ELb0ELb1ELb1ELb0ELb1ELb1EEEEEEEEEvNT_6ParamsE:
        .type           _ZN7cutlass13device_kernelIN5flash11enable_sm90INS1_16FlashAttnFwdSm90INS1_25CollectiveMainloopFwdSm90ILi2EN4cute5tupleIJNS5_1CILi1EEES8_S8_EEENS6_IJNS7_ILi128EEENS7_ILi96EEENS7_ILi192EEEEEELi128ENS_10bfloat16_tEfNS_4arch4Sm90ELb0ELb0ELb0ELb1ELb1ELb0ELb0ELb1ELb1ELb1ELb0ELb0EEENS1_21CollectiveEpilogueFwdINS6_IJSA_SA_SB_EEES9_SE_SG_Li256ELb1ELb1ELb0ELb0EEENS1_36VarlenDynamicPersistentTileSchedulerILi128ELi96ELi256ELi128ELb0ELb1ELb1ELb0ELb1ELb1EEEEEEEEEvNT_6ParamsE,@function
        .size           _ZN7cutlass13device_kernelIN5flash11enable_sm90INS1_16FlashAttnFwdSm90INS1_25CollectiveMainloopFwdSm90ILi2EN4cute5tupleIJNS5_1CILi1EEES8_S8_EEENS6_IJNS7_ILi128EEENS7_ILi96EEENS7_ILi192EEEEEELi128ENS_10bfloat16_tEfNS_4arch4Sm90ELb0ELb0ELb0ELb1ELb1ELb0ELb0ELb1ELb1ELb1ELb0ELb0EEENS1_21CollectiveEpilogueFwdINS6_IJSA_SA_SB_EEES9_SE_SG_Li256ELb1ELb1ELb0ELb0EEENS1_36VarlenDynamicPersistentTileSchedulerILi128ELi96ELi256ELi128ELb0ELb1ELb1ELb0ELb1ELb1EEEEEEEEEvNT_6ParamsE,(.L_x_3227 - _ZN7cutlass13device_kernelIN5flash11enable_sm90INS1_16FlashAttnFwdSm90INS1_25CollectiveMainloopFwdSm90ILi2EN4cute5tupleIJNS5_1CILi1EEES8_S8_EEENS6_IJNS7_ILi128EEENS7_ILi96EEENS7_ILi192EEEEEELi128ENS_10bfloat16_tEfNS_4arch4Sm90ELb0ELb0ELb0ELb1ELb1ELb0ELb0ELb1ELb1ELb1ELb0ELb0EEENS1_21CollectiveEpilogueFwdINS6_IJSA_SA_SB_EEES9_SE_SG_Li256ELb1ELb1ELb0ELb0EEENS1_36VarlenDynamicPersistentTileSchedulerILi128ELi96ELi256ELi128ELb0ELb1ELb1ELb0ELb1ELb1EEEEEEEEEvNT_6ParamsE)
        .other          _ZN7cutlass13device_kernelIN5flash11enable_sm90INS1_16FlashAttnFwdSm90INS1_25CollectiveMainloopFwdSm90ILi2EN4cute5tupleIJNS5_1CILi1EEES8_S8_EEENS6_IJNS7_ILi128EEENS7_ILi96EEENS7_ILi192EEEEEELi128ENS_10bfloat16_tEfNS_4arch4Sm90ELb0ELb0ELb0ELb1ELb1ELb0ELb0ELb1ELb1ELb1ELb0ELb0EEENS1_21CollectiveEpilogueFwdINS6_IJSA_SA_SB_EEES9_SE_SG_Li256ELb1ELb1ELb0ELb0EEENS1_36VarlenDynamicPersistentTileSchedulerILi128ELi96ELi256ELi128ELb0ELb1ELb1ELb0ELb1ELb1EEEEEEEEEvNT_6ParamsE,@"STO_CUDA_ENTRY STV_DEFAULT"
_ZN7cutlass13device_kernelIN5flash11enable_sm90INS1_16FlashAttnFwdSm90INS1_25CollectiveMainloopFwdSm90ILi2EN4cute5tupleIJNS5_1CILi1EEES8_S8_EEENS6_IJNS7_ILi128EEENS7_ILi96EEENS7_ILi192EEEEEELi128ENS_10bfloat16_tEfNS_4arch4Sm90ELb0ELb0ELb0ELb1ELb1ELb0ELb0ELb1ELb1ELb1ELb0ELb0EEENS1_21CollectiveEpilogueFwdINS6_IJSA_SA_SB_EEES9_SE_SG_Li256ELb1ELb1ELb0ELb0EEENS1_36VarlenDynamicPersistentTileSchedulerILi128ELi96ELi256ELi128ELb0ELb1ELb1ELb0ELb1ELb1EEEEEEEEEvNT_6ParamsE:
        /* <DEDUP_REMOVED lines=45> */
.L_x_182:
        /* <DEDUP_REMOVED lines=22> */
.L_x_183:
        /* <DEDUP_REMOVED lines=18> */
.L_x_184:
        /* <DEDUP_REMOVED lines=22> */
.L_x_185:
        /* <DEDUP_REMOVED lines=22> */
.L_x_186:
[----:B------:R-:W-:Y:S01]  /*0810*/  ISETP.NE.AND P0, PT, R2, RZ, PT ;  /* 0x000000ff0200720c */ /* 0x000fe20003f05270 */
[----:B------:R-:W-:Y:S01]  /*0820*/  IMAD.MOV.U32 R2, RZ, RZ, 0x1 ;  /* 0x00000001ff027424 */ /* 0x000fe200078e00ff */
[----:B------:R-:W-:Y:S01]  /*0830*/  NOP ;  /* 0x0000000000007918 */ /* 0x000fe20000000000 */
[----:B------:R-:W-:-:S03]  /*0840*/  ULDC.64 UR56, c[0x0][0x208] ;  /* 0x0000820000387ab9 */ /* 0x000fc60000000a00 */
[----:B------:R-:W-:-:S05]  /*0850*/  SEL R2, R2, 0x2, !P0 ;  /* 0x0000000202027807 */ /* 0x000fca0004000000 */
[----:B------:R0:W-:Y:S02]  /*0860*/  STL [R1+0x4], R2 ;  /* 0x0000040201007387 */ /* 0x0001e40000100800 */
[----:B01234-:R-:W-:Y:S06]  /*0870*/  BAR.SYNC.DEFER_BLOCKING 0x0 ;  /* 0x0000000000007b1d */ /* 0x01ffec0000010000 */
[----:B------:R-:W-:Y:S05]  /*0880*/  @!P0 BRA `(.L_x_187) ;  /* 0x0000007400488947 */ /* 0x000fea0003800000 */
.L_x_188:
[----:B------:R-:W-:-:S08]  /*0890*/  NOP ;  /* 0x0000000000007918 */ /* 0x000fd00000000000 */
[----:B------:R-:W0:Y:S02]  /*08a0*/  USETMAXREG.TRY_ALLOC.CTAPOOL UP0, 0xe8 ;  /* 0x000000e8000079c8 */ /* 0x000e240008000600 */
[----:B0-----:R-:W-:-:S13]  /*08b0*/  PLOP3.LUT P0, PT, PT, PT, UP0, 0x80, 0x0 ;  /* 0x000000000000781c */ /* 0x001fda0003f0f008 */
[----:B------:R-:W-:Y:S05]  /*08c0*/  @!P0 BRA `(.L_x_188) ;  /* 0xfffffffc00f08947 */ /* 0x000fea000383ffff */
[----:B------:R-:W0:Y:S08]  /*08d0*/  S2UR UR5, SR_CgaCtaId ;  /* 0x00000000000579c3 */ /* 0x000e300000008800 */
[----:B------:R-:W-:Y:S06]  /*08e0*/  BAR.ARV 0x8, 0x180 ;  /* 0x0206000000007b1d */ /* 0x000fec0000002000 */
[----:B------:R-:W-:-:S02]  /*08f0*/  UMOV UR4, 0x400 ;  /* 0x0000040000047882 */ /* 0x000fc40000000000 */
[----:B------:R-:W-:Y:S01]  /*0900*/  BAR.SYNC.DEFER_BLOCKING 0x5, 0x180 ;  /* 0x0146000000007b1d */ /* 0x000fe20000010000 */
[----:B0-----:R-:W-:-:S09]  /*0910*/  ULEA UR4, UR5, UR4, 0x18 ;  /* 0x0000000405047291 */ /* 0x001fd2000f8ec03f */
[----:B------:R-:W0:Y:S01]  /*0920*/  LDS.128 R44, [UR4+0x2a8d0] ;  /* 0x02a8d004ff2c7984 */ /* 0x000e220008000c00 */
[----:B------:R-:W-:Y:S01]  /*0930*/  ULDC UR4, c[0x0][0xc3c] ;  /* 0x00030f0000047ab9 */ /* 0x000fe20000000800 */
[----:B------:R-:W-:Y:S06]  /*0940*/  BAR.ARV 0x4, 0x180 ;  /* 0x0106000000007b1d */ /* 0x000fec0000002000 */
[----:B0-----:R-:W-:-:S13]  /*0950*/  ISETP.GE.AND P0, PT, R47, UR4, PT ;  /* 0x000000042f007c0c */ /* 0x001fda000bf06270 */
[----:B------:R-:W-:Y:S05]  /*0960*/  @P0 EXIT ;  /* 0x000000000000094d */ /* 0x000fea0003800000 */
[----:B------:R-:W2:Y:S01]  /*0970*/  LDL.LU R10, [R1+0x4] ;  /* 0x00000400010a7983 */ /* 0x000ea20000300800 */
[----:B------:R-:W0:Y:S02]  /*0980*/  S2R R0, SR_TID.X ;  /* 0x0000000000007919 */ /* 0x000e240000002100 */
[----:B0-----:R-:W-:-:S05]  /*0990*/  VIADD R171, R0, 0xffffff80 ;  /* 0xffffff8000ab7836 */ /* 0x001fca0000000000 */
[----:B------:R-:W-:-:S04]  /*09a0*/  SHF.R.S32.HI R0, RZ, 0x1f, R171 ;  /* 0x0000001fff007819 */ /* 0x000fc800000114ab */
[----:B------:R-:W-:-:S04]  /*09b0*/  LEA.HI R3, R0, R171, RZ, 0x7 ;  /* 0x000000ab00037211 */ /* 0x000fc800078f38ff */
[----:B------:R-:W-:Y:S02]  /*09c0*/  LOP3.LUT R2, R3, 0xffffff80, RZ, 0xc0, !PT ;  /* 0xffffff8003027812 */ /* 0x000fe400078ec0ff */
[----:B------:R-:W-:-:S03]  /*09d0*/  LEA.HI R4, R0, R171, RZ, 0x5 ;  /* 0x000000ab00047211 */ /* 0x000fc600078f28ff */
[----:B------:R-:W-:Y:S01]  /*09e0*/  IMAD.IADD R163, R171, 0x1, -R2 ;  /* 0x00000001aba37824 */ /* 0x000fe200078e0a02 */
[----:B------:R-:W-:Y:S01]  /*09f0*/  LEA.HI R2, R0, R171, RZ, 0x4 ;  /* 0x000000ab00027211 */ /* 0x000fe200078f20ff */
[----:B------:R-:W-:-:S03]  /*0a00*/  IMAD.SHL.U32 R6, R4, 0x20, RZ ;  /* 0x0000002004067824 */ /* 0x000fc600078e00ff */
[----:B------:R-:W-:Y:S02]  /*0a10*/  SHF.R.S32.HI R5, RZ, 0x4, R2 ;  /* 0x00000004ff057819 */ /* 0x000fe40000011402 */
[----:B------:R-:W-:Y:S02]  /*0a20*/  SHF.R.S32.HI R8, RZ, 0x1f, R163 ;  /* 0x0000001fff087819 */ /* 0x000fe400000114a3 */
[C---:B------:R-:W-:Y:S02]  /*0a30*/  LOP3.LUT R4, R2.reuse, 0x3fffff0, RZ, 0xc0, !PT ;  /* 0x03fffff002047812 */ /* 0x040fe400078ec0ff */
[----:B------:R-:W-:Y:S02]  /*0a40*/  LEA.HI R2, R2, R5, RZ, 0x1 ;  /* 0x0000000502027211 */ /* 0x000fe400078f08ff */
[----:B------:R-:W-:Y:S02]  /*0a50*/  LEA.HI R9, R8, R163, RZ, 0x2 ;  /* 0x000000a308097211 */ /* 0x000fe400078f10ff */
[----:B------:R-:W-:-:S02]  /*0a60*/  LOP3.LUT R7, R6, 0xfffffc00, RZ, 0xc0, !PT ;  /* 0xfffffc0006077812 */ /* 0x000fc400078ec0ff */
[----:B------:R-:W-:Y:S02]  /*0a70*/  IADD3 R4, R171, -R4, RZ ;  /* 0x80000004ab047210 */ /* 0x000fe40007ffe0ff */
[----:B------:R-:W-:Y:S02]  /*0a80*/  LOP3.LUT R2, R2, 0x1ffffffe, RZ, 0xc0, !PT ;  /* 0x1ffffffe02027812 */ /* 0x000fe400078ec0ff */
[----:B------:R-:W-:Y:S01]  /*0a90*/  SHF.R.S32.HI R6, RZ, 0x2, R9 ;  /* 0x00000002ff067819 */ /* 0x000fe20000011409 */
[----:B------:R-:W-:Y:S01]  /*0aa0*/  IMAD R7, R4, 0x40, R7 ;  /* 0x0000004004077824 */ /* 0x000fe200078e0207 */
[----:B------:R-:W-:Y:S02]  /*0ab0*/  SHF.R.S32.HI R11, RZ, 0x1f, R9 ;  /* 0x0000001fff0b7819 */ /* 0x000fe40000011409 */
[----:B------:R-:W-:Y:S01]  /*0ac0*/  LEA.HI R4, R0, R171, RZ, 0x2 ;  /* 0x000000ab00047211 */ /* 0x000fe200078f10ff */
[----:B------:R-:W-:Y:S01]  /*0ad0*/  IMAD.IADD R2, R5, 0x1, -R2 ;  /* 0x0000000105027824 */ /* 0x000fe200078e0a02 */
[----:B------:R-:W-:-:S02]  /*0ae0*/  LEA.HI R11, R11, R6, RZ, 0x3 ;  /* 0x000000060b0b7211 */ /* 0x000fc400078f18ff */
[----:B------:R-:W-:Y:S02]  /*0af0*/  SHF.R.S32.HI R164, RZ, 0x7, R3 ;  /* 0x00000007ffa47819 */ /* 0x000fe40000011403 */
[----:B------:R-:W-:Y:S02]  /*0b00*/  LEA.HI R0, R0, R171, RZ, 0x3 ;  /* 0x000000ab00007211 */ /* 0x000fe400078f18ff */
[----:B------:R-:W-:Y:S01]  /*0b10*/  LOP3.LUT R4, R4, 0xfffffffc, RZ, 0xc0, !PT ;  /* 0xfffffffc04047812 */ /* 0x000fe200078ec0ff */
[----:B------:R-:W-:Y:S01]  /*0b20*/  IMAD R168, R2, 0x8, R7 ;  /* 0x0000000802a87824 */ /* 0x000fe200078e0207 */
[----:B------:R-:W-:Y:S02]  /*0b30*/  LOP3.LUT R11, R11, 0xfffffff8, RZ, 0xc0, !PT ;  /* 0xfffffff80b0b7812 */ /* 0x000fe400078ec0ff */
[----:B------:R-:W-:Y:S02]  /*0b40*/  LEA.HI R8, R8, R163, RZ, 0x5 ;  /* 0x000000a308087211 */ /* 0x000fe400078f28ff */
[----:B------:R-:W-:-:S02]  /*0b50*/  LEA.HI R3, R3, R164, RZ, 0x1 ;  /* 0x000000a403037211 */ /* 0x000fc400078f08ff */
[----:B------:R-:W-:Y:S02]  /*0b60*/  LOP3.LUT R2, R0, 0xfffffff8, RZ, 0xc0, !PT ;  /* 0xfffffff800027812 */ /* 0x000fe400078ec0ff */
[----:B------:R-:W-:Y:S01]  /*0b70*/  IADD3 R4, R171, -R4, RZ ;  /* 0x80000004ab047210 */ /* 0x000fe20007ffe0ff */
[----:B------:R-:W-:Y:S01]  /*0b80*/  IMAD.IADD R11, R6, 0x1, -R11 ;  /* 0x00000001060b7824 */ /* 0x000fe200078e0a0b */
[----:B------:R-:W-:Y:S02]  /*0b90*/  SHF.R.S32.HI R8, RZ, 0x5, R8 ;  /* 0x00000005ff087819 */ /* 0x000fe40000011408 */
[----:B------:R-:W-:Y:S01]  /*0ba0*/  LOP3.LUT R3, R3, 0x3fffffe, RZ, 0xc0, !PT ;  /* 0x03fffffe03037812 */ /* 0x000fe200078ec0ff */
[----:B------:R-:W-:Y:S01]  /*0bb0*/  IMAD.IADD R19, R171, 0x1, -R2 ;  /* 0x00000001ab137824 */ /* 0x000fe200078e0a02 */
[----:B------:R-:W-:Y:S01]  /*0bc0*/  LEA.HI R5, R4, R4, RZ, 0x1 ;  /* 0x0000000404057211 */ /* 0x000fe200078f08ff */
[----:B------:R-:W-:Y:S01]  /*0bd0*/  IMAD R8, R8, 0x10, R11 ;  /* 0x0000001008087824 */ /* 0x000fe200078e020b */
[----:B------:R-:W-:Y:S01]  /*0be0*/  LOP3.LUT R6, R9, 0x7ffffffc, RZ, 0xc0, !PT ;  /* 0x7ffffffc09067812 */ /* 0x000fe200078ec0ff */
[----:B------:R-:W-:Y:S01]  /*0bf0*/  IMAD.IADD R3, R164, 0x1, -R3 ;  /* 0x00000001a4037824 */ /* 0x000fe200078e0a03 */
[----:B------:R-:W-:Y:S01]  /*0c00*/  LOP3.LUT R5, R5, 0x1ffffffe, RZ, 0xc0, !PT ;  /* 0x1ffffffe05057812 */ /* 0x000fe200078ec0ff */
[----:B------:R-:W-:-:S02]  /*0c10*/  IMAD.SHL.U32 R2, R19, 0x8, RZ ;  /* 0x0000000813027824 */ /* 0x000fc400078e00ff */
[----:B------:R-:W-:Y:S01]  /*0c20*/  IMAD.MOV.U32 R167, RZ, RZ, -0x2 ;  /* 0xfffffffeffa77424 */ /* 0x000fe200078e00ff */
[----:B------:R-:W-:Y:S01]  /*0c30*/  LEA R165, R3, R8, 0x6 ;  /* 0x0000000803a57211 */ /* 0x000fe200078e30ff */
[----:B------:R-:W-:Y:S02]  /*0c40*/  VIADD R17, R2, 0x40 ;  /* 0x0000004002117836 */ /* 0x000fe40000000000 */
[----:B------:R-:W-:Y:S02]  /*0c50*/  IMAD.IADD R6, R163, 0x1, -R6 ;  /* 0x00000001a3067824 */ /* 0x000fe400078e0a06 */
[----:B------:R-:W-:Y:S01]  /*0c60*/  IMAD.IADD R166, R4, 0x1, -R5 ;  /* 0x0000000104a67824 */ /* 0x000fe200078e0a05 */
[----:B------:R-:W-:Y:S01]  /*0c70*/  SHF.R.S32.HI R161, RZ, 0x3, R0 ;  /* 0x00000003ffa17819 */ /* 0x000fe20000011400 */
[----:B------:R-:W-:Y:S01]  /*0c80*/  IMAD R167, R6, R167, 0x60 ;  /* 0x0000006006a77424 */ /* 0x000fe200078e02a7 */
[----:B------:R-:W-:Y:S01]  /*0c90*/  SHF.R.S32.HI R170, RZ, 0x1f, R2 ;  /* 0x0000001fffaa7819 */ /* 0x000fe20000011402 */
[----:B------:R-:W-:Y:S01]  /*0ca0*/  IMAD.MOV.U32 R162, RZ, RZ, RZ ;  /* 0x000000ffffa27224 */ /* 0x000fe200078e00ff */
[----:B------:R-:W-:Y:S01]  /*0cb0*/  SHF.R.S32.HI R169, RZ, 0x1f, R17 ;  /* 0x0000001fffa97819 */ /* 0x000fe20000011411 */
[----:B------:R-:W-:Y:S01]  /*0cc0*/  IMAD R166, R166, 0x8, R165 ;  /* 0x00000008a6a67824 */ /* 0x000fe200078e02a5 */
[----:B------:R-:W-:Y:S01]  /*0cd0*/  UMOV UR36, URZ ;  /* 0x0000003f00247c82 */ /* 0x000fe20008000000 */
[----:B------:R-:W-:Y:S01]  /*0ce0*/  UMOV UR37, URZ ;  /* 0x0000003f00257c82 */ /* 0x000fe20008000000 */
[----:B--2---:R-:W-:-:S07]  /*0cf0*/  LOP3.LUT R16, R10, 0x1, RZ, 0xfc, !PT ;  /* 0x000000010a107812 */ /* 0x004fce00078efcff */
.L_x_234:
[----:B0--34-:R-:W0:Y:S01]  /*0d00*/  LDC.64 R4, c[0x0][0xc88] ;  /* 0x00032200ff047b82 */ /* 0x019e220000000a00 */
[----:B------:R-:W-:Y:S01]  /*0d10*/  ULDC.64 UR4, c[0x0][0xa28] ;  /* 0x00028a0000047ab9 */ /* 0x000fe20000000a00 */
[----:B------:R-:W-:Y:S01]  /*0d20*/  IMAD.MOV.U32 R3, RZ, RZ, RZ ;  /* 0x000000ffff037224 */ /* 0x000fe200078e00ff */
[----:B------:R-:W-:Y:S01]  /*0d30*/  ULDC.64 UR6, c[0x0][0xa20] ;  /* 0x0002880000067ab9 */ /* 0x000fe20000000a00 */
[----:B0-----:R-:W-:-:S05]  /*0d40*/  IMAD.WIDE R4, R47, 0x4, R4 ;  /* 0x000000042f047825 */ /* 0x001fca00078e0204 */
[----:B--2---:R-:W2:Y:S01]  /*0d50*/  LDG.E R18, desc[UR56][R4.64] ;  /* 0x0000003804127981 */ /* 0x004ea2000c1e1900 */
[----:B------:R-:W-:-:S04]  /*0d60*/  ISETP.NE.U32.AND P0, PT, RZ, UR4, PT ;  /* 0x00000004ff007c0c */ /* 0x000fc8000bf05070 */
[----:B------:R-:W-:Y:S02]  /*0d70*/  ISETP.NE.AND.EX P0, PT, RZ, UR5, PT, P0 ;  /* 0x00000005ff007c0c */ /* 0x000fe4000bf05300 */
[----:B--2---:R-:W-:-:S11]  /*0d80*/  SHF.R.S32.HI R160, RZ, 0x1f, R18 ;  /* 0x0000001fffa07819 */ /* 0x004fd60000011412 */
[----:B------:R-:W-:-:S04]  /*0d90*/  @P0 LEA R6, P1, R18, UR4, 0x2 ;  /* 0x0000000412060c11 */ /* 0x000fc8000f8210ff */
[----:B------:R-:W-:Y:S01]  /*0da0*/  @P0 LEA.HI.X R7, R18, UR5, R160, 0x2, P1 ;  /* 0x0000000512070c11 */ /* 0x000fe200088f14a0 */
[----:B------:R-:W-:-:S04]  /*0db0*/  ULDC.64 UR4, c[0x0][0x418] ;  /* 0x0001060000047ab9 */ /* 0x000fc80000000a00 */
[----:B------:R0:W5:Y:S01]  /*0dc0*/  @P0 LDG.E R3, desc[UR56][R6.64] ;  /* 0x0000003806030981 */ /* 0x000162000c1e1900 */
[----:B------:R-:W-:Y:S01]  /*0dd0*/  ISETP.NE.U32.AND P0, PT, RZ, UR6, PT ;  /* 0x00000006ff007c0c */ /* 0x000fe2000bf05070 */
[----:B------:R-:W-:-:S03]  /*0de0*/  UISETP.NE.U32.AND UP0, UPT, UR4, URZ, UPT ;  /* 0x0000003f0400728c */ /* 0x000fc6000bf05070 */
[----:B------:R-:W-:Y:S01]  /*0df0*/  ISETP.NE.AND.EX P0, PT, RZ, UR7, PT, P0 ;  /* 0x00000007ff007c0c */ /* 0x000fe2000bf05300 */
[----:B------:R-:W-:Y:S01]  /*0e00*/  UISETP.NE.AND.EX UP0, UPT, UR5, URZ, UPT, UP0 ;  /* 0x0000003f0500728c */ /* 0x000fe2000bf05300 */
[----:B------:R-:W-:Y:S02]  /*0e10*/  ULDC UR4, c[0x0][0x424] ;  /* 0x0001090000047ab9 */ /* 0x000fe40000000800 */
[----:B------:R-:W-:Y:S01]  /*0e20*/  ULDC UR5, c[0x0][0x2f0] ;  /* 0x0000bc0000057ab9 */ /* 0x000fe20000000800 */
[----:B------:R-:W-:-:S04]  /*0e30*/  USEL UR4, UR4, 0x1, UP0 ;  /* 0x0000000104047887 */ /* 0x000fc80008000000 */
[----:B------:R-:W-:-:S04]  /*0e40*/  UIMAD UR4, UR4, UR5, URZ ;  /* 0x00000005040472a4 */ /* 0x000fc8000f8e023f */
[C---:B------:R-:W-:Y:S02]  /*0e50*/  @P0 LEA R4, P1, R18.reuse, UR6, 0x2 ;  /* 0x0000000612040c11 */ /* 0x040fe4000f8210ff */
[----:B------:R-:W-:Y:S02]  /*0e60*/  MOV R72, UR4 ;  /* 0x0000000400487c02 */ /* 0x000fe40008000f00 */
[----:B------:R-:W-:-:S05]  /*0e70*/  @P0 LEA.HI.X R5, R18, UR7, R160, 0x2, P1 ;  /* 0x0000000712050c11 */ /* 0x000fca00088f14a0 */
[----:B------:R0:W5:Y:S01]  /*0e80*/  @P0 LDG.E R72, desc[UR56][R4.64] ;  /* 0x0000003804480981 */ /* 0x000162000c1e1900 */
[----:B------:R-:W-:Y:S05]  /*0e90*/  @P0 BRA `(.L_x_189) ;  /* 0x0000000000240947 */ /* 0x000fea0003800000 */
[----:B------:R-:W-:Y:S02]  /*0ea0*/  ULDC.64 UR4, c[0x0][0xa08] ;  /* 0x0002820000047ab9 */ /* 0x000fe40000000a00 */
[----:B------:R-:W-:-:S04]  /*0eb0*/  ISETP.NE.U32.AND P0, PT, RZ, UR4, PT ;  /* 0x00000004ff007c0c */ /* 0x000fc8000bf05070 */
[----:B------:R-:W-:-:S13]  /*0ec0*/  ISETP.NE.AND.EX P0, PT, RZ, UR5, PT, P0 ;  /* 0x00000005ff007c0c */ /* 0x000fda000bf05300 */
[----:B------:R-:W-:Y:S05]  /*0ed0*/  @!P0 BRA `(.L_x_189) ;  /* 0x0000000000148947 */ /* 0x000fea0003800000 */
[----:B0-----:R-:W0:Y:S02]  /*0ee0*/  LDC.64 R4, c[0x0][0xa08] ;  /* 0x00028200ff047b82 */ /* 0x001e240000000a00 */
[----:B0-----:R-:W-:-:S05]  /*0ef0*/  IMAD.WIDE R4, R18, 0x4, R4 ;  /* 0x0000000412047825 */ /* 0x001fca00078e0204 */
[----:B-----5:R-:W2:Y:S04]  /*0f00*/  LDG.E R72, desc[UR56][R4.64] ;  /* 0x0000003804487981 */ /* 0x020ea8000c1e1900 */
[----:B------:R-:W2:Y:S02]  /*0f10*/  LDG.E R7, desc[UR56][R4.64+0x4] ;  /* 0x0000043804077981 */ /* 0x000ea4000c1e1900 */
[----:B--2---:R-:W-:-:S07]  /*0f20*/  IMAD.IADD R72, R7, 0x1, -R72 ;  /* 0x0000000107487824 */ /* 0x004fce00078e0a48 */
.L_x_189:
[----:B-----5:R-:W-:Y:S01]  /*0f30*/  IMAD.IADD R72, R72, 0x1, -R3 ;  /* 0x0000000148487824 */ /* 0x020fe200078e0a03 */
[----:B------:R-:W-:Y:S01]  /*0f40*/  PLOP3.LUT P0, PT, PT, PT, PT, 0x80, 0x0 ;  /* 0x000000000000781c */ /* 0x000fe20003f0f070 */
[----:B------:R-:W-:Y:S01]  /*0f50*/  IMAD.MOV.U32 R23, RZ, RZ, R45 ;  /* 0x000000ffff177224 */ /* 0x000fe200078e002d */
[----:B------:R-:W-:Y:S01]  /*0f60*/  CS2R R20, SRZ ;  /* 0x0000000000147805 */ /* 0x000fe2000001ff00 */
[C---:B------:R-:W-:Y:S01]  /*0f70*/  VIADD R0, R72.reuse, 0x5f ;  /* 0x0000005f48007836 */ /* 0x040fe20000000000 */
[----:B------:R-:W-:Y:S01]  /*0f80*/  ISETP.GE.AND P1, PT, R72, 0x1, PT ;  /* 0x000000014800780c */ /* 0x000fe20003f26270 */
[----:B------:R-:W-:Y:S01]  /*0f90*/  IMAD.MOV.U32 R22, RZ, RZ, R46 ;  /* 0x000000ffff167224 */ /* 0x000fe200078e002e */
[----:B------:R-:W-:Y:S01]  /*0fa0*/  CS2R R86, SRZ ;  /* 0x0000000000567805 */ /* 0x000fe2000001ff00 */
[----:B------:R-:W-:Y:S01]  /*0fb0*/  IMAD.HI R0, R0, 0x2aaaaaab, RZ ;  /* 0x2aaaaaab00007827 */ /* 0x000fe200078e02ff */
[----:B------:R-:W-:Y:S02]  /*0fc0*/  CS2R R84, SRZ ;  /* 0x0000000000547805 */ /* 0x000fe4000001ff00 */
[----:B------:R-:W-:-:S02]  /*0fd0*/  CS2R R82, SRZ ;  /* 0x0000000000527805 */ /* 0x000fc4000001ff00 */
[----:B------:R-:W-:Y:S02]  /*0fe0*/  CS2R R80, SRZ ;  /* 0x0000000000507805 */ /* 0x000fe4000001ff00 */
[----:B------:R-:W-:Y:S02]  /*0ff0*/  CS2R R78, SRZ ;  /* 0x00000000004e7805 */ /* 0x000fe4000001ff00 */
[----:B------:R-:W-:Y:S02]  /*1000*/  SHF.R.U32.HI R3, RZ, 0x1f, R0 ;  /* 0x0000001fff037819 */ /* 0x000fe40000011600 */
[----:B------:R-:W-:Y:S02]  /*1010*/  CS2R R76, SRZ ;  /* 0x00000000004c7805 */ /* 0x000fe4000001ff00 */
[----:B------:R-:W-:Y:S02]  /*1020*/  CS2R R74, SRZ ;  /* 0x00000000004a7805 */ /* 0x000fe4000001ff00 */
[----:B------:R-:W-:-:S02]  /*1030*/  MOV R73, RZ ;  /* 0x000000ff00497202 */ /* 0x000fc40000000f00 */
[----:B------:R-:W-:Y:S02]  /*1040*/  CS2R R36, SRZ ;  /* 0x0000000000247805 */ /* 0x000fe4000001ff00 */
[----:B------:R-:W-:Y:S02]  /*1050*/  LEA.HI.SX32 R88, R0, R3, 0x1c ;  /* 0x0000000300587211 */ /* 0x000fe400078fe2ff */
[----:B------:R-:W-:Y:S01]  /*1060*/  CS2R R34, SRZ ;  /* 0x0000000000227805 */ /* 0x000fe2000001ff00 */
[----:B------:R-:W-:Y:S01]  /*1070*/  IMAD.MOV.U32 R70, RZ, RZ, RZ ;  /* 0x000000ffff467224 */ /* 0x000fe200078e00ff */
[----:B------:R-:W-:Y:S02]  /*1080*/  CS2R R68, SRZ ;  /* 0x0000000000447805 */ /* 0x000fe4000001ff00 */
[----:B------:R-:W-:Y:S01]  /*1090*/  CS2R R32, SRZ ;  /* 0x0000000000207805 */ /* 0x000fe2000001ff00 */
[----:B------:R-:W-:Y:S01]  /*10a0*/  IMAD.MOV.U32 R66, RZ, RZ, RZ ;  /* 0x000000ffff427224 */ /* 0x000fe200078e00ff */
[----:B------:R-:W-:Y:S01]  /*10b0*/  CS2R R62, SRZ ;  /* 0x00000000003e7805 */ /* 0x000fe2000001ff00 */
[----:B------:R-:W-:Y:S01]  /*10c0*/  IMAD.MOV.U32 R3, RZ, RZ, RZ ;  /* 0x000000ffff037224 */ /* 0x000fe200078e00ff */
        /* <DEDUP_REMOVED lines=8> */
[----:B------:R-:W-:Y:S01]  /*1150*/  CS2R R42, SRZ ;  /* 0x00000000002a7805 */ /* 0x000fe2000001ff00 */
[----:B------:R-:W-:Y:S01]  /*1160*/  IMAD.MOV.U32 R89, RZ, RZ, RZ ;  /* 0x000000ffff597224 */ /* 0x000fe200078e00ff */
[----:B------:R-:W-:Y:S02]  /*1170*/  CS2R R90, SRZ ;  /* 0x00000000005a7805 */ /* 0x000fe4000001ff00 */
[----:B------:R-:W-:Y:S02]  /*1180*/  CS2R R38, SRZ ;  /* 0x0000000000267805 */ /* 0x000fe4000001ff00 */
[----:B------:R-:W-:Y:S02]  /*1190*/  CS2R R92, SRZ ;  /* 0x00000000005c7805 */ /* 0x000fe4000001ff00 */
[----:B------:R-:W-:-:S02]  /*11a0*/  CS2R R64, SRZ ;  /* 0x0000000000407805 */ /* 0x000fc4000001ff00 */
[----:B------:R-:W-:Y:S02]  /*11b0*/  CS2R R94, SRZ ;  /* 0x00000000005e7805 */ /* 0x000fe4000001ff00 */
[----:B0-----:R-:W-:Y:S01]  /*11c0*/  CS2R R6, SRZ ;  /* 0x0000000000067805 */ /* 0x001fe2000001ff00 */
[----:B------:R-:W-:Y:S01]  /*11d0*/  IMAD.MOV.U32 R30, RZ, RZ, RZ ;  /* 0x000000ffff1e7224 */ /* 0x000fe200078e00ff */
[----:B------:R-:W-:Y:S01]  /*11e0*/  MOV R8, RZ ;  /* 0x000000ff00087202 */ /* 0x000fe20000000f00 */
[----:B------:R-:W-:Y:S02]  /*11f0*/  IMAD.MOV.U32 R97, RZ, RZ, RZ ;  /* 0x000000ffff617224 */ /* 0x000fe400078e00ff */
[----:B------:R-:W-:Y:S02]  /*1200*/  IMAD.MOV.U32 R10, RZ, RZ, RZ ;  /* 0x000000ffff0a7224 */ /* 0x000fe400078e00ff */
[----:B------:R-:W-:Y:S01]  /*1210*/  IMAD.MOV.U32 R99, RZ, RZ, RZ ;  /* 0x000000ffff637224 */ /* 0x000fe200078e00ff */
[----:B------:R-:W-:Y:S06]  /*1220*/  @!P1 BRA `(.L_x_190) ;  /* 0x0000004800f49947 */ /* 0x000fec0003800000 */
[----:B------:R-:W0:Y:S01]  /*1230*/  SHFL.IDX PT, R0, R164, RZ, 0x1f ;  /* 0x00001fffa4007589 */ /* 0x000e2200000e0000 */
[----:B------:R-:W1:Y:S01]  /*1240*/  S2UR UR39, SR_CgaCtaId ;  /* 0x00000000002779c3 */ /* 0x000e620000008800 */
[----:B------:R-:W-:Y:S01]  /*1250*/  UMOV UR6, 0x400 ;  /* 0x0000040000067882 */ /* 0x000fe20000000000 */
[----:B0-----:R-:W-:Y:S01]  /*1260*/  R2UR UR4, R0 ;  /* 0x00000000000472ca */ /* 0x001fe200000e0000 */
[----:B-1----:R-:W-:-:S04]  /*1270*/  ULEA UR38, UR39, UR6, 0x18 ;  /* 0x0000000627267291 */ /* 0x002fc8000f8ec03f */
[----:B------:R-:W-:-:S04]  /*1280*/  UIADD3 UR6, UR38, 0xc400, URZ ;  /* 0x0000c40026067890 */ /* 0x000fc8000fffe03f */
[----:B------:R-:W-:-:S04]  /*1290*/  ULOP3.LUT UP0, URZ, UR6, 0x1bf, URZ, 0xc0, !UPT ;  /* 0x000001bf063f7892 */ /* 0x000fc8000f80c03f */
[----:B------:R-:W-:Y:S02]  /*12a0*/  ULEA.HI UR5, UR4, UR4, URZ, 0x1 ;  /* 0x0000000404057291 */ /* 0x000fe4000f8f083f */
[----:B------:R-:W-:Y:S02]  /*12b0*/  PLOP3.LUT P0, PT, PT, PT, UP0, 0x80, 0x0 ;  /* 0x000000000000781c */ /* 0x000fe40003f0f008 */
[----:B------:R-:W-:-:S04]  /*12c0*/  ULOP3.LUT UR5, UR5, 0x1e, URZ, 0xc0, !UPT ;  /* 0x0000001e05057892 */ /* 0x000fc8000f8ec03f */
[----:B------:R-:W-:-:S04]  /*12d0*/  UIADD3 UR5, UR4, -UR5, URZ ;  /* 0x8000000504057290 */ /* 0x000fc8000fffe03f */
[----:B------:R-:W-:-:S04]  /*12e0*/  ULEA UR5, UR5, UR6, 0xd ;  /* 0x0000000605057291 */ /* 0x000fc8000f8e683f */
[----:B------:R-:W-:-:S04]  /*12f0*/  USHF.R.U32.HI UR5, URZ, 0x4, UR5 ;  /* 0x000000043f057899 */ /* 0x000fc80008011605 */
[----:B------:R-:W-:Y:S01]  /*1300*/  ULOP3.LUT UR52, UR5, 0x3fff, URZ, 0xc0, !UPT ;  /* 0x00003fff05347892 */ /* 0x000fe2000f8ec03f */
[----:B------:R-:W-:Y:S11]  /*1310*/  @!P0 BRA `(.L_x_191) ;  /* 0x0000000000408947 */ /* 0x000ff60003800000 */
        /* <DEDUP_REMOVED lines=16> */
.L_x_191:
[----:B------:R-:W-:Y:S02]  /*1420*/  LEA.HI R0, R162, R162, RZ, 0x1 ;  /* 0x000000a2a2007211 */ /* 0x000fe400078f08ff */
[----:B------:R-:W-:Y:S02]  /*1430*/  ISETP.NE.AND P0, PT, R16, 0x3, PT ;  /* 0x000000031000780c */ /* 0x000fe40003f05270 */
[----:B------:R-:W-:-:S05]  /*1440*/  LOP3.LUT R3, R0, 0xfffffffe, RZ, 0xc0, !PT ;  /* 0xfffffffe00037812 */ /* 0x000fca00078ec0ff */
[----:B------:R-:W-:-:S05]  /*1450*/  IMAD.IADD R0, R162, 0x1, -R3 ;  /* 0x00000001a2007824 */ /* 0x000fca00078e0a03 */
[----:B------:R-:W-:-:S04]  /*1460*/  SHF.L.U32 R0, R0, 0x1f, RZ ;  /* 0x0000001f00007819 */ /* 0x000fc800000006ff */
[----:B------:R-:W0:Y:S02]  /*1470*/  SYNCS.PHASECHK.TRANS64.TRYWAIT P1, [UR38+0x2a800], R0 ;  /* 0x02a80000ff0075a7 */ /* 0x000e240008020166 */
[----:B0-----:R-:W-:Y:S05]  /*1480*/  @!P1 BRA `(.L_x_192) ;  /* 0x000000bc003c9947 */ /* 0x001fea0003800000 */
.L_x_321:
[----:B------:R-:W-:Y:S05]  /*1490*/  @!P0 BRA `(.L_x_193) ;  /* 0x0000000000048947 */ /* 0x000fea0003800000 */
[----:B------:R-:W-:Y:S01]  /*14a0*/  BPT.TRAP 0x1 ;  /* 0x000000040000795c */ /* 0x000fe20000300000 */
.L_x_193:
[----:B------:R-:W-:Y:S02]  /*14b0*/  IMAD.U32 R4, RZ, RZ, UR37 ;  /* 0x00000025ff047e24 */ /* 0x000fe4000f8e00ff */
[----:B0-----:R-:W-:-:S03]  /*14c0*/  IMAD.U32 R3, RZ, RZ, UR36 ;  /* 0x00000024ff037e24 */ /* 0x001fc6000f8e00ff */
[----:B------:R-:W-:Y:S02]  /*14d0*/  LEA R4, R4, UR38, 0x3 ;  /* 0x0000002604047c11 */ /* 0x000fe4000f8e18ff */
[----:B------:R-:W-:-:S04]  /*14e0*/  SHF.L.U32 R3, R3, 0x1f, RZ ;  /* 0x0000001f03037819 */ /* 0x000fc800000006ff */
[----:B------:R0:W1:Y:S01]  /*14f0*/  SYNCS.PHASECHK.TRANS64.TRYWAIT P1, [R4+URZ+0x2a830], R3 ;  /* 0x02a83003040075a7 */ /* 0x000062000802017f */
[----:B------:R-:W-:Y:S05]  /*1500*/  @!P0 BRA `(.L_x_194) ;  /* 0x0000000000048947 */ /* 0x000fea0003800000 */
[----:B------:R-:W-:Y:S01]  /*1510*/  BPT.TRAP 0x1 ;  /* 0x000000040000795c */ /* 0x000fe20000300000 */
.L_x_194:
[----:B------:R-:W-:Y:S01]  /*1520*/  IMAD.MOV.U32 R87, RZ, RZ, RZ ;  /* 0x000000ffff577224 */ /* 0x000fe200078e00ff */
[----:B-1----:R-:W-:Y:S06]  /*1530*/  @P1 BRA `(.L_x_195) ;  /* 0x0000000000081947 */ /* 0x002fec0003800000 */
[----:B------:R-:W1:Y:S02]  /*1540*/  SYNCS.PHASECHK.TRANS64.TRYWAIT P1, [R4+URZ+0x2a830], R3 ;  /* 0x02a83003040075a7 */ /* 0x000e64000802017f */
[----:B-1----:R-:W-:Y:S05]  /*1550*/  @!P1 BRA `(.L_x_196) ;  /* 0x000000bc00209947 */ /* 0x002fea0003800000 */
.L_x_195:
        /* <DEDUP_REMOVED lines=8> */
[----:B------:R-:W-:Y:S01]  /*15e0*/  UMOV UR5, 0x40000040 ;  /* 0x4000004000057882 */ /* 0x000fe20000000000 */
[----:B------:R-:W-:Y:S02]  /*15f0*/  UMOV UR7, 0x40000040 ;  /* 0x4000004000077882 */ /* 0x000fe40000000000 */
[----:B------:R-:W-:Y:S02]  /*1600*/  ULOP3.LUT UR38, UR4, 0x10000, URZ, 0xfc, !UPT ;  /* 0x0001000004267892 */ /* 0x000fe4000f8efc3f */
[----:B------:R-:W-:Y:S02]  /*1610*/  UIADD3 UR4, UR52, 0x2, URZ ;  /* 0x0000000234047890 */ /* 0x000fe4000fffe03f */
[----:B------:R-:W-:Y:S02]  /*1620*/  UIMAD UR54, UR37, 0x900, UR38 ;  /* 0x00000900253678a4 */ /* 0x000fe4000f8e0226 */
[----:B------:R-:W-:-:S02]  /*1630*/  UIADD3 UR8, UR52, 0x4, URZ ;  /* 0x0000000434087890 */ /* 0x000fc4000fffe03f */
[----:B------:R-:W-:Y:S02]  /*1640*/  UIADD3 UR6, UR54, 0x2, URZ ;  /* 0x0000000236067890 */ /* 0x000fe4000fffe03f */
[----:B------:R-:W-:Y:S01]  /*1650*/  UIADD3 UR10, UR54, 0x4, URZ ;  /* 0x00000004360a7890 */ /* 0x000fe2000fffe03f */
[----:B------:R-:W-:Y:S02]  /*1660*/  UMOV UR9, 0x40000040 ;  /* 0x4000004000097882 */ /* 0x000fe40000000000 */
        /* <DEDUP_REMOVED lines=74> */
.L_x_197:
[----:B01----:R-:W-:Y:S01]  /*1b10*/  IMAD.IADD R3, R167, 0x1, R72 ;  /* 0x00000001a7037824 */ /* 0x003fe200078e0248 */
[----:B------:R-:W-:Y:S01]  /*1b20*/  ULDC UR6, c[0x0][0x988] ;  /* 0x0002620000067ab9 */ /* 0x000fe20000000800 */
[----:B------:R-:W-:Y:S01]  /*1b30*/  P2R R14, PR, RZ, 0x1 ;  /* 0x00000001ff0e7803 */ /* 0x000fe20000000000 */
[----:B------:R-:W-:Y:S02]  /*1b40*/  IMAD.MOV.U32 R86, RZ, RZ, R87 ;  /* 0x000000ffff567224 */ /* 0x000fe400078e0057 */
        /* <DEDUP_REMOVED lines=44> */
[----:B------:R-:W-:Y:S01]  /*1e10*/  FSEL R79, R44, -INF , P2 ;  /* 0xff8000002c4f7808 */ /* 0x000fe20001000000 */
[----:B------:R-:W-:Y:S01]  /*1e20*/  IMAD.MOV.U32 R44, RZ, RZ, R87 ;  /* 0x000000ffff2c7224 */ /* 0x000fe200078e0057 */
[----:B------:R-:W-:Y:S02]  /*1e30*/  FMNMX.FTZ R0, R77, R0, !PT ;  /* 0x000000004d007209 */ /* 0x000fe40007810000 */
[----:B------:R-:W-:Y:S02]  /*1e40*/  FSEL R21, R38, -INF , P6 ;  /* 0xff80000026157808 */ /* 0x000fe40003000000 */
        /* <DEDUP_REMOVED lines=59> */
[----:B------:R-:W-:Y:S02]  /*2200*/  FMNMX.FTZ R0, R101, R0, !PT ;  /* 0x0000000065007209 */ /* 0x000fe40007810000 */
[----:B------:R-:W-:Y:S02]  /*2210*/  FSEL R63, R63, -INF , P5 ;  /* 0xff8000003f3f7808 */ /* 0x000fe40002800000 */
[----:B------:R-:W-:-:S02]  /*2220*/  FMNMX.FTZ R8, R69, R0, !PT ;  /* 0x0000000045087209 */ /* 0x000fc40007810000 */
[----:B------:R-:W-:Y:S02]  /*2230*/  MOV R0, UR6 ;  /* 0x0000000600007c02 */ /* 0x000fe40008000f00 */
[----:B------:R-:W-:Y:S01]  /*2240*/  FSEL R67, R67, -INF , P3 ;  /* 0xff80000043437808 */ /* 0x000fe20001800000 */
[----:B------:R-:W0:Y:S01]  /*2250*/  SHFL.BFLY PT, R3, R8, 0x2, 0x1f ;  /* 0x0c401f0008037f89 */ /* 0x000e2200000e0000 */
[----:B------:R-:W-:Y:S02]  /*2260*/  FSEL R71, R71, -INF , P1 ;  /* 0xff80000047477808 */ /* 0x000fe40000800000 */
[----:B------:R-:W-:-:S13]  /*2270*/  R2UR UR6, R4 ;  /* 0x00000000040672ca */ /* 0x000fda00000e0000 */
[----:B------:R-:W-:-:S04]  /*2280*/  UIADD3 UR6, UR6, 0x2a840, URZ ;  /* 0x0002a84006067890 */ /* 0x000fc8000fffe03f */
[----:B------:R-:W-:Y:S01]  /*2290*/  UPRMT UR6, UR39, 0x654, UR6 ;  /* 0x0000065427067896 */ /* 0x000fe20008000006 */
[----:B0-----:R-:W-:-:S05]  /*22a0*/  FMNMX.FTZ R10, R8, R3, !PT ;  /* 0x00000003080a7209 */ /* 0x001fca0007810000 */
[----:B------:R-:W0:Y:S03]  /*22b0*/  SHFL.BFLY PT, R3, R10, 0x1, 0x1f ;  /* 0x0c201f000a037f89 */ /* 0x000e2600000e0000 */
[----:B------:R-:W-:Y:S01]  /*22c0*/  SYNCS.ARRIVE.TRANS64.RED.A1T0 RZ, [UR6], RZ ;  /* 0x000000ffffff79a7 */ /* 0x000fe20008100406 */
        /* <DEDUP_REMOVED lines=70> */
[----:B------:R-:W-:Y:S02]  /*2730*/  FMNMX.FTZ R6, R71, R6, !PT ;  /* 0x0000000647067209 */ /* 0x000fe40007810000 */
[----:B--2---:R-:W-:-:S03]  /*2740*/  MOV R77, R87 ;  /* 0x00000057004d7202 */ /* 0x004fc60000000f00 */
[----:B------:R-:W2:Y:S02]  /*2750*/  SHFL.BFLY PT, R5, R6, 0x2, 0x1f ;  /* 0x0c401f0006057f89 */ /* 0x000ea400000e0000 */
[----:B------:R3:W-:Y:S08]  /*2760*/  MUFU.EX2 R146, R81 ;  /* 0x0000005100927308 */ /* 0x0007f00000000800 */
[----:B------:R-:W-:Y:S01]  /*2770*/  MUFU.EX2 R83, R83 ;  /* 0x0000005300537308 */ /* 0x000fe20000000800 */
[----:B---3--:R-:W-:-:S07]  /*2780*/  IMAD.MOV.U32 R81, RZ, RZ, R87 ;  /* 0x000000ffff517224 */ /* 0x008fce00078e0057 */
[----:B------:R3:W-:Y:S01]  /*2790*/  MUFU.EX2 R148, R85 ;  /* 0x0000005500947308 */ /* 0x0007e20000000800 */
[----:B--2---:R-:W-:-:S07]  /*27a0*/  FMNMX.FTZ R8, R6, R5, !PT ;  /* 0x0000000506087209 */ /* 0x004fce0007810000 */
[----:B------:R-:W-:Y:S01]  /*27b0*/  MUFU.EX2 R89, R89 ;  /* 0x0000005900597308 */ /* 0x000fe20000000800 */
[----:B---3--:R-:W-:Y:S01]  /*27c0*/  IMAD.MOV.U32 R85, RZ, RZ, R87 ;  /* 0x000000ffff557224 */ /* 0x008fe200078e0057 */
[----:B------:R-:W2:Y:S06]  /*27d0*/  SHFL.BFLY PT, R5, R8, 0x1, 0x1f ;  /* 0x0c201f0008057f89 */ /* 0x000eac00000e0000 */
[----:B------:R-:W-:Y:S08]  /*27e0*/  MUFU.EX2 R150, R91 ;  /* 0x0000005b00967308 */ /* 0x000ff00000000800 */
[----:B------:R-:W-:Y:S08]  /*27f0*/  MUFU.EX2 R93, R93 ;  /* 0x0000005d005d7308 */ /* 0x000ff00000000800 */
[----:B------:R-:W-:Y:S01]  /*2800*/  MUFU.EX2 R152, R95 ;  /* 0x0000005f00987308 */ /* 0x000fe20000000800 */
[----:B--2---:R-:W-:-:S04]  /*2810*/  FMNMX.FTZ R5, R8, R5, !PT ;  /* 0x0000000508057209 */ /* 0x004fc80007810000 */
[C---:B------:R-:W-:Y:S01]  /*2820*/  FSETP.NEU.FTZ.AND P1, PT, R5.reuse, -INF , PT ;  /* 0xff8000000500780b */ /* 0x040fe20003f3d000 */
[-C--:B------:R-:W-:Y:S02]  /*2830*/  FMUL.FTZ R6, R5, R0.reuse ;  /* 0x0000000005067220 */ /* 0x080fe40000410000 */
[----:B------:R-:W-:Y:S03]  /*2840*/  MUFU.EX2 R97, R97 ;  /* 0x0000006100617308 */ /* 0x000fe60000000800 */
[----:B------:R-:W-:Y:S02]  /*2850*/  FSEL R6, R6, RZ, P1 ;  /* 0x000000ff06067208 */ /* 0x000fe40000800000 */
[----:B------:R-:W-:Y:S01]  /*2860*/  ISETP.GE.AND P1, PT, R72, 0x61, PT ;  /* 0x000000614800780c */ /* 0x000fe20003f26270 */
[----:B------:R-:W-:Y:S02]  /*2870*/  IMAD.MOV.U32 R72, RZ, RZ, R87 ;  /* 0x000000ffff487224 */ /* 0x000fe400078e0057 */
        /* <DEDUP_REMOVED lines=43> */
[----:B0-----:R-:W-:Y:S02]  /*2b30*/  FADD.FTZ R31, R73, R32 ;  /* 0x00000020491f7221 */ /* 0x001fe40000010000 */
        /* <DEDUP_REMOVED lines=12> */
[----:B------:R-:W-:Y:S01]  /*2c00*/  IMAD.MOV.U32 R75, RZ, RZ, R87 ;  /* 0x000000ffff4b7224 */ /* 0x000fe200078e0057 */
[----:B0-----:R-:W-:Y:S01]  /*2c10*/  MOV R35, R87 ;  /* 0x0000005700237202 */ /* 0x001fe20000000f00 */
[----:B------:R-:W-:-:S02]  /*2c20*/  FADD.FTZ R31, R79, R34 ;  /* 0x000000224f1f7221 */ /* 0x000fc40000010000 */
[----:B------:R0:W2:Y:S01]  /*2c30*/  MUFU.EX2 R20, R39 ;  /* 0x0000002700147308 */ /* 0x0000a20000000800 */
[----:B---3--:R-:W-:Y:S01]  /*2c40*/  FADD.FTZ R32, R14, R27 ;  /* 0x0000001b0e207221 */ /* 0x008fe20000010000 */
[C---:B------:R-:W-:Y:S01]  /*2c50*/  FADD.FTZ R34, R146.reuse, R31 ;  /* 0x0000001f92227221 */ /* 0x040fe20000010000 */
[----:B------:R-:W-:Y:S01]  /*2c60*/  F2FP.BF16.F32.PACK_AB R146, R146, R79 ;  /* 0x0000004f9292723e */ /* 0x000fe200000010ff */
[----:B------:R-:W-:Y:S01]  /*2c70*/  IMAD.MOV.U32 R79, RZ, RZ, R87 ;  /* 0x000000ffff4f7224 */ /* 0x000fe200078e0057 */
[----:B------:R-:W-:Y:S01]  /*2c80*/  F2FP.BF16.F32.PACK_AB R141, R14, R13 ;  /* 0x0000000d0e8d723e */ /* 0x000fe200000010ff */
[----:B------:R-:W-:Y:S02]  /*2c90*/  FADD.FTZ R31, R83, R34 ;  /* 0x00000022531f7221 */ /* 0x000fe40000010000 */
[----:B------:R-:W3:Y:S01]  /*2ca0*/  MUFU.EX2 R41, R41 ;  /* 0x0000002900297308 */ /* 0x000ee20000000800 */
[----:B-1----:R-:W-:Y:S01]  /*2cb0*/  FADD.FTZ R27, R21, R32 ;  /* 0x00000020151b7221 */ /* 0x002fe20000010000 */
[C---:B------:R-:W-:Y:S01]  /*2cc0*/  FADD.FTZ R34, R148.reuse, R31 ;  /* 0x0000001f94227221 */ /* 0x040fe20000010000 */
[----:B------:R-:W-:Y:S01]  /*2cd0*/  F2FP.BF16.F32.PACK_AB R148, R148, R83 ;  /* 0x000000539494723e */ /* 0x000fe200000010ff */
[----:B0-----:R-:W-:Y:S01]  /*2ce0*/  IMAD.MOV.U32 R39, RZ, RZ, R87 ;  /* 0x000000ffff277224 */ /* 0x001fe200078e0057 */
[----:B------:R-:W-:Y:S01]  /*2cf0*/  MOV R83, R87 ;  /* 0x0000005700537202 */ /* 0x000fe20000000f00 */
[----:B------:R-:W-:-:S02]  /*2d00*/  FADD.FTZ R31, R89, R34 ;  /* 0x00000022591f7221 */ /* 0x000fc40000010000 */
[----:B------:R0:W1:Y:S01]  /*2d10*/  MUFU.EX2 R24, R43 ;  /* 0x0000002b00187308 */ /* 0x0000620000000800 */
[----:B--2---:R-:W-:Y:S01]  /*2d20*/  FADD.FTZ R32, R20, R27 ;  /* 0x0000001b14207221 */ /* 0x004fe20000010000 */
[C---:B------:R-:W-:Y:S01]  /*2d30*/  FADD.FTZ R36, R150.reuse, R31 ;  /* 0x0000001f96247221 */ /* 0x040fe20000010000 */
[----:B------:R-:W-:Y:S02]  /*2d40*/  F2FP.BF16.F32.PACK_AB R150, R150, R89 ;  /* 0x000000599696723e */ /* 0x000fe400000010ff */
[----:B------:R-:W-:Y:S01]  /*2d50*/  F2FP.BF16.F32.PACK_AB R143, R20, R21 ;  /* 0x00000015148f723e */ /* 0x000fe200000010ff */
[----:B------:R-:W-:Y:S02]  /*2d60*/  FADD.FTZ R31, R93, R36 ;  /* 0x000000245d1f7221 */ /* 0x000fe40000010000 */
[----:B------:R-:W2:Y:S01]  /*2d70*/  MUFU.EX2 R45, R45 ;  /* 0x0000002d002d7308 */ /* 0x000ea20000000800 */
[----:B---3--:R-:W-:Y:S01]  /*2d80*/  FADD.FTZ R27, R41, R32 ;  /* 0x00000020291b7221 */ /* 0x008fe20000010000 */
[----:B0-----:R-:W-:-:S06]  /*2d90*/  IMAD.MOV.U32 R43, RZ, RZ, R87 ;  /* 0x000000ffff2b7224 */ /* 0x001fcc00078e0057 */
[----:B------:R0:W3:Y:S01]  /*2da0*/  MUFU.EX2 R26, R47 ;  /* 0x0000002f001a7308 */ /* 0x0000e20000000800 */
[C---:B-1----:R-:W-:Y:S01]  /*2db0*/  FADD.FTZ R32, R24.reuse, R27 ;  /* 0x0000001b18207221 */ /* 0x042fe20000010000 */
[----:B------:R-:W-:Y:S01]  /*2dc0*/  F2FP.BF16.F32.PACK_AB R145, R24, R41 ;  /* 0x000000291891723e */ /* 0x000fe200000010ff */
[----:B------:R-:W-:Y:S01]  /*2dd0*/  IMAD.MOV.U32 R24, RZ, RZ, R87 ;  /* 0x000000ffff187224 */ /* 0x000fe200078e0057 */
[----:B------:R-:W-:-:S04]  /*2de0*/  MOV R41, R87 ;  /* 0x0000005700297202 */ /* 0x000fc80000000f00 */
[----:B------:R-:W1:Y:S01]  /*2df0*/  MUFU.EX2 R49, R49 ;  /* 0x0000003100317308 */ /* 0x000e620000000800 */
[----:B--2---:R-:W-:Y:S01]  /*2e00*/  FADD.FTZ R27, R45, R32 ;  /* 0x000000202d1b7221 */ /* 0x004fe20000010000 */
[----:B0-----:R-:W-:-:S06]  /*2e10*/  MOV R47, R87 ;  /* 0x00000057002f7202 */ /* 0x001fcc0000000f00 */
[----:B------:R0:W2:Y:S01]  /*2e20*/  MUFU.EX2 R28, R51 ;  /* 0x00000033001c7308 */ /* 0x0000a20000000800 */
[C---:B---3--:R-:W-:Y:S01]  /*2e30*/  FADD.FTZ R34, R26.reuse, R27 ;  /* 0x0000001b1a227221 */ /* 0x048fe20000010000 */
[----:B------:R-:W-:Y:S01]  /*2e40*/  F2FP.BF16.F32.PACK_AB R147, R26, R45 ;  /* 0x0000002d1a93723e */ /* 0x000fe200000010ff */
[--C-:B------:R-:W-:Y:S02]  /*2e50*/  IMAD.MOV.U32 R45, RZ, RZ, R87.reuse ;  /* 0x000000ffff2d7224 */ /* 0x100fe400078e0057 */
[----:B------:R-:W-:-:S03]  /*2e60*/  IMAD.MOV.U32 R26, RZ, RZ, R87 ;  /* 0x000000ffff1a7224 */ /* 0x000fc600078e0057 */
        /* <DEDUP_REMOVED lines=19> */
[----:B------:R-:W-:Y:S01]  /*2fa0*/  F2FP.BF16.F32.PACK_AB R151, R30, R53 ;  /* 0x000000351e97723e */ /* 0x000fe200000010ff */
[----:B------:R-:W-:Y:S01]  /*2fb0*/  IMAD.MOV.U32 R30, RZ, RZ, R87 ;  /* 0x000000ffff1e7224 */ /* 0x000fe200078e0057 */
[----:B------:R-:W-:-:S04]  /*2fc0*/  MOV R53, R87 ;  /* 0x0000005700357202 */ /* 0x000fc80000000f00 */
[----:B------:R1:W3:Y:S01]  /*2fd0*/  MUFU.EX2 R4, R59 ;  /* 0x0000003b00047308 */ /* 0x0002e20000000800 */
[----:B--2---:R-:W-:-:S07]  /*2fe0*/  FADD.FTZ R27, R57, R6 ;  /* 0x00000006391b7221 */ /* 0x004fce0000010000 */
[----:B------:R2:W4:Y:S01]  /*2ff0*/  MUFU.EX2 R156, R65 ;  /* 0x00000041009c7308 */ /* 0x0005220000000800 */
[----:B0-----:R-:W-:Y:S01]  /*3000*/  FADD.FTZ R29, R99, R36 ;  /* 0x00000024631d7221 */ /* 0x001fe20000010000 */
[----:B-1----:R-:W-:-:S06]  /*3010*/  MOV R59, R87 ;  /* 0x00000057003b7202 */ /* 0x002fcc0000000f00 */
[----:B------:R-:W0:Y:S01]  /*3020*/  MUFU.EX2 R11, R11 ;  /* 0x0000000b000b7308 */ /* 0x000e220000000800 */
[C---:B---3--:R-:W-:Y:S01]  /*3030*/  FADD.FTZ R6, R4.reuse, R27 ;  /* 0x0000001b04067221 */ /* 0x048fe20000010000 */
[----:B------:R-:W-:Y:S01]  /*3040*/  F2FP.BF16.F32.PACK_AB R153, R4, R57 ;  /* 0x000000390499723e */ /* 0x000fe200000010ff */
[----:B------:R-:W-:Y:S01]  /*3050*/  IMAD.MOV.U32 R57, RZ, RZ, R87 ;  /* 0x000000ffff397224 */ /* 0x000fe200078e0057 */
[----:B--2---:R-:W-:-:S04]  /*3060*/  MOV R65, R87 ;  /* 0x0000005700417202 */ /* 0x004fc80000000f00 */
[----:B------:R-:W1:Y:S01]  /*3070*/  MUFU.EX2 R101, R101 ;  /* 0x0000006500657308 */ /* 0x000e620000000800 */
[C---:B----4-:R-:W-:Y:S01]  /*3080*/  FADD.FTZ R36, R156.reuse, R29 ;  /* 0x0000001d9c247221 */ /* 0x050fe20000010000 */
[----:B------:R-:W-:-:S06]  /*3090*/  F2FP.BF16.F32.PACK_AB R156, R156, R99 ;  /* 0x000000639c9c723e */ /* 0x000fcc00000010ff */
[----:B------:R2:W3:Y:S01]  /*30a0*/  MUFU.EX2 R32, R63 ;  /* 0x0000003f00207308 */ /* 0x0004e20000000800 */
[----:B0-----:R-:W-:-:S07]  /*30b0*/  FADD.FTZ R27, R11, R6 ;  /* 0x000000060b1b7221 */ /* 0x001fce0000010000 */
[----:B------:R-:W0:Y:S01]  /*30c0*/  MUFU.EX2 R15, R15 ;  /* 0x0000000f000f7308 */ /* 0x000e220000000800 */
[----:B-1----:R-:W-:Y:S01]  /*30d0*/  FADD.FTZ R29, R101, R36 ;  /* 0x00000024651d7221 */ /* 0x002fe20000010000 */
[----:B--2---:R-:W-:-:S06]  /*30e0*/  IMAD.MOV.U32 R63, RZ, RZ, R87 ;  /* 0x000000ffff3f7224 */ /* 0x004fcc00078e0057 */
[----:B------:R1:W2:Y:S01]  /*30f0*/  MUFU.EX2 R34, R67 ;  /* 0x0000004300227308 */ /* 0x0002a20000000800 */
[C---:B---3--:R-:W-:Y:S01]  /*3100*/  FADD.FTZ R38, R32.reuse, R27 ;  /* 0x0000001b20267221 */ /* 0x048fe20000010000 */
[----:B------:R-:W-:Y:S01]  /*3110*/  F2FP.BF16.F32.PACK_AB R155, R32, R11 ;  /* 0x0000000b209b723e */ /* 0x000fe200000010ff */
[--C-:B------:R-:W-:Y:S02]  /*3120*/  IMAD.MOV.U32 R32, RZ, RZ, R87.reuse ;  /* 0x000000ffff207224 */ /* 0x100fe400078e0057 */
[----:B------:R-:W-:-:S03]  /*3130*/  IMAD.MOV.U32 R27, RZ, RZ, R87 ;  /* 0x000000ffff1b7224 */ /* 0x000fc600078e0057 */
[----:B------:R-:W3:Y:S01]  /*3140*/  MUFU.EX2 R25, R25 ;  /* 0x0000001900197308 */ /* 0x000ee20000000800 */
[----:B0-----:R-:W-:Y:S01]  /*3150*/  FADD.FTZ R7, R15, R38 ;  /* 0x000000260f077221 */ /* 0x001fe20000010000 */
[--C-:B-1----:R-:W-:Y:S02]  /*3160*/  IMAD.MOV.U32 R67, RZ, RZ, R87.reuse ;  /* 0x000000ffff437224 */ /* 0x102fe400078e0057 */
[----:B------:R-:W-:-:S04]  /*3170*/  IMAD.MOV.U32 R38, RZ, RZ, R87 ;  /* 0x000000ffff267224 */ /* 0x000fc800078e0057 */
[----:B------:R-:W0:Y:S01]  /*3180*/  MUFU.EX2 R12, R12 ;  /* 0x0000000c000c7308 */ /* 0x000e220000000800 */
[C---:B--2---:R-:W-:Y:S01]  /*3190*/  FADD.FTZ R8, R34.reuse, R7 ;  /* 0x0000000722087221 */ /* 0x044fe20000010000 */
[----:B------:R-:W-:Y:S01]  /*31a0*/  F2FP.BF16.F32.PACK_AB R157, R34, R15 ;  /* 0x0000000f229d723e */ /* 0x000fe200000010ff */
[----:B------:R-:W-:-:S05]  /*31b0*/  IMAD.MOV.U32 R34, RZ, RZ, R87 ;  /* 0x000000ffff227224 */ /* 0x000fca00078e0057 */
[----:B------:R1:W2:Y:S01]  /*31c0*/  MUFU.EX2 R36, R71 ;  /* 0x0000004700247308 */ /* 0x0002a20000000800 */
[----:B---3--:R-:W-:Y:S01]  /*31d0*/  FADD.FTZ R7, R25, R8 ;  /* 0x0000000819077221 */ /* 0x008fe20000010000 */
[C---:B0-----:R-:W-:Y:S01]  /*31e0*/  FADD.FTZ R6, R12.reuse, R29 ;  /* 0x0000001d0c067221 */ /* 0x041fe20000010000 */
[----:B------:R-:W-:Y:S02]  /*31f0*/  F2FP.BF16.F32.PACK_AB R158, R12, R101 ;  /* 0x000000650c9e723e */ /* 0x000fe400000010ff */
[-C--:B-1----:R-:W-:Y:S02]  /*3200*/  MOV R71, R87.reuse ;  /* 0x0000005700477202 */ /* 0x082fe40000000f00 */
[----:B------:R-:W-:Y:S01]  /*3210*/  MOV R29, R87 ;  /* 0x00000057001d7202 */ /* 0x000fe20000000f00 */
[C---:B--2---:R-:W-:Y:S01]  /*3220*/  FADD.FTZ R4, R36.reuse, R7 ;  /* 0x0000000724047221 */ /* 0x044fe20000010000 */
[----:B------:R-:W-:Y:S01]  /*3230*/  F2FP.BF16.F32.PACK_AB R159, R36, R25 ;  /* 0x00000019249f723e */ /* 0x000fe200000010ff */
[----:B------:R-:W-:-:S02]  /*3240*/  IMAD.MOV.U32 R7, RZ, RZ, 0x3f800000 ;  /* 0x3f800000ff077424 */ /* 0x000fc400078e00ff */
[--C-:B------:R-:W-:Y:S02]  /*3250*/  IMAD.MOV.U32 R36, RZ, RZ, R87.reuse ;  /* 0x000000ffff247224 */ /* 0x100fe400078e0057 */
[----:B------:R-:W-:Y:S01]  /*3260*/  IMAD.MOV.U32 R25, RZ, RZ, R87 ;  /* 0x000000ffff197224 */ /* 0x000fe200078e0057 */
[----:B------:R-:W-:Y:S06]  /*3270*/  @!P1 BRA `(.L_x_198) ;  /* 0x0000001c00749947 */ /* 0x000fec0003800000 */
[----:B------:R-:W-:Y:S01]  /*3280*/  IADD3 R8, R88, -0x2, RZ ;  /* 0xfffffffe58087810 */ /* 0x000fe20007ffe0ff */
[----:B------:R-:W-:Y:S01]  /*3290*/  IMAD.MOV.U32 R10, RZ, RZ, R5 ;  /* 0x000000ffff0a7224 */ /* 0x000fe200078e0005 */
[----:B------:R-:W-:Y:S01]  /*32a0*/  CS2R R86, SRZ ;  /* 0x0000000000567805 */ /* 0x000fe2000001ff00 */
[----:B------:R-:W-:Y:S01]  /*32b0*/  IMAD.MOV.U32 R11, RZ, RZ, R3 ;  /* 0x000000ffff0b7224 */ /* 0x000fe200078e0003 */
[----:B------:R-:W-:Y:S01]  /*32c0*/  CS2R R82, SRZ ;  /* 0x0000000000527805 */ /* 0x000fe2000001ff00 */
[----:B------:R-:W-:Y:S01]  /*32d0*/  IMAD.MOV.U32 R7, RZ, RZ, 0x3f800000 ;  /* 0x3f800000ff077424 */ /* 0x000fe200078e00ff */
        /* <DEDUP_REMOVED lines=32> */
.L_x_209:
[----:B------:R-:W-:-:S04]  /*34e0*/  UISETP.NE.AND UP0, UPT, UR60, 0x1, UPT ;  /* 0x000000013c00788c */ /* 0x000fc8000bf05270 */
[----:B------:R-:W-:-:S04]  /*34f0*/  USEL UR36, URZ, 0x1, UP0 ;  /* 0x000000013f247887 */ /* 0x000fc80008000000 */
[----:B------:R-:W-:Y:S01]  /*3500*/  ULOP3.LUT UR36, UR61, UR36, URZ, 0x3c, !UPT ;  /* 0x000000243d247292 */ /* 0x000fe2000f8e3c3f */
[----:B------:R-:W-:Y:S11]  /*3510*/  @!P0 BRA `(.L_x_199) ;  /* 0x0000000000048947 */ /* 0x000ff60003800000 */
[----:B------:R-:W-:Y:S01]  /*3520*/  BPT.TRAP 0x1 ;  /* 0x000000040000795c */ /* 0x000fe20000300000 */
.L_x_199:
        /* <DEDUP_REMOVED lines=12> */
.L_x_200:
[----:B-1----:R-:W-:Y:S05]  /*35f0*/  @P1 BRA `(.L_x_201) ;  /* 0x0000000000081947 */ /* 0x002fea0003800000 */
[----:B------:R-:W1:Y:S02]  /*3600*/  SYNCS.PHASECHK.TRANS64.TRYWAIT P1, [UR59+0x2a830], R0 ;  /* 0x02a83000ff0075a7 */ /* 0x000e64000802017b */
[----:B-1----:R-:W-:Y:S05]  /*3610*/  @!P1 BRA `(.L_x_202) ;  /* 0x0000009c00049947 */ /* 0x002fea0003800000 */
.L_x_201:
[----:B------:R-:W-:Y:S01]  /*3620*/  UIMAD UR54, UR37, 0x900, UR38 ;  /* 0x00000900253678a4 */ /* 0x000fe2000f8e0226 */
[----:B------:R-:W-:Y:S01]  /*3630*/  WARPGROUP.ARRIVE ;  /* 0x00000000000079c5 */ /* 0x000fe20000000000 */
[----:B------:R-:W-:Y:S01]  /*3640*/  UMOV UR55, 0x40000040 ;  /* 0x4000004000377882 */ /* 0x000fe20000000000 */
[----:B------:R-:W-:Y:S01]  /*3650*/  UMOV UR7, 0x40000040 ;  /* 0x4000004000077882 */ /* 0x000fe20000000000 */
[----:B------:R-:W-:Y:S01]  /*3660*/  UIADD3 UR6, UR54, 0x2, URZ ;  /* 0x0000000236067890 */ /* 0x000fe2000fffe03f */
[-C--:B------:R-:W-:Y:S01]  /*3670*/  FMUL.FTZ R24, R24, R9.reuse ;  /* 0x0000000918187220 */ /* 0x080fe20000410000 */
[----:B------:R-:W-:Y:S01]  /*3680*/  UIADD3 UR10, UR54, 0x4, URZ ;  /* 0x00000004360a7890 */ /* 0x000fe2000fffe03f */
[-C--:B------:R-:W-:Y:S01]  /*3690*/  FMUL.FTZ R25, R25, R9.reuse ;  /* 0x0000000919197220 */ /* 0x080fe20000410000 */
[----:B------:R-:W-:Y:S01]  /*36a0*/  UMOV UR11, 0x40000040 ;  /* 0x40000040000b7882 */ /* 0x000fe20000000000 */
[----:B------:R-:W-:Y:S01]  /*36b0*/  HGMMA.64x96x16.F32.BF16 R88, gdesc[UR52], RZ, !UPT, gsb0 ;  /* 0x01600000345879f0 */ /* 0x000fe2000c0018ff */
        /* <DEDUP_REMOVED lines=116> */
.L_x_203:
[----:B------:R-:W-:Y:S01]  /*3e00*/  ULEA UR6, UR60, UR39, 0x3 ;  /* 0x000000273c067291 */ /* 0x000fe2000f8e183f */
[----:B01----:R-:W-:-:S05]  /*3e10*/  IMAD.U32 R0, RZ, RZ, UR61 ;  /* 0x0000003dff007e24 */ /* 0x003fca000f8e00ff */
[----:B------:R-:W-:-:S04]  /*3e20*/  SHF.L.U32 R0, R0, 0x1f, RZ ;  /* 0x0000001f00007819 */ /* 0x000fc800000006ff */
[----:B------:R0:W1:Y:S01]  /*3e30*/  SYNCS.PHASECHK.TRANS64.TRYWAIT P1, [UR6+0x2a850], R0 ;  /* 0x02a85000ff0075a7 */ /* 0x0000620008020146 */
[----:B------:R-:W-:Y:S05]  /*3e40*/  @!P0 BRA `(.L_x_204) ;  /* 0x0000000000048947 */ /* 0x000fea0003800000 */
[----:B------:R-:W-:Y:S01]  /*3e50*/  BPT.TRAP 0x1 ;  /* 0x000000040000795c */ /* 0x000fe20000300000 */
.L_x_204:
[----:B-1----:R-:W-:Y:S05]  /*3e60*/  @P1 BRA `(.L_x_205) ;  /* 0x0000000000081947 */ /* 0x002fea0003800000 */
[----:B------:R-:W1:Y:S02]  /*3e70*/  SYNCS.PHASECHK.TRANS64.TRYWAIT P1, [UR6+0x2a850], R0 ;  /* 0x02a85000ff0075a7 */ /* 0x000e640008020146 */
[----:B-1----:R-:W-:Y:S05]  /*3e80*/  @!P1 BRA `(.L_x_206) ;  /* 0x0000009400009947 */ /* 0x002fea0003800000 */
.L_x_205:
[----:B------:R-:W-:Y:S01]  /*3e90*/  UIADD3 UR39, UR39, 0x400, URZ ;  /* 0x0000040027277890 */ /* 0x000fe2000fffe03f */
[----:B------:R-:W-:Y:S01]  /*3ea0*/  WARPGROUP.ARRIVE ;  /* 0x00000000000079c5 */ /* 0x000fe20000000000 */
[----:B------:R-:W-:Y:S01]  /*3eb0*/  UMOV UR11, 0x40000040 ;  /* 0x40000040000b7882 */ /* 0x000fe20000000000 */
[----:B------:R-:W-:Y:S01]  /*3ec0*/  UMOV UR15, 0x40000040 ;  /* 0x40000040000f7882 */ /* 0x000fe20000000000 */
[----:B------:R-:W-:-:S04]  /*3ed0*/  USHF.R.U32.HI UR39, URZ, 0x4, UR39 ;  /* 0x000000043f277899 */ /* 0x000fc80008011627 */
[----:B------:R-:W-:-:S04]  /*3ee0*/  ULOP3.LUT UR39, UR39, 0x3fff, URZ, 0xc0, !UPT ;  /* 0x00003fff27277892 */ /* 0x000fc8000f8ec03f */
[----:B------:R-:W-:-:S04]  /*3ef0*/  ULOP3.LUT UR10, UR39, 0x3000000, URZ, 0xfc, !UPT ;  /* 0x03000000270a7892 */ /* 0x000fc8000f8efc3f */
[----:B------:R-:W-:-:S04]  /*3f00*/  UIMAD UR10, UR60, 0x600, UR10 ;  /* 0x000006003c0a78a4 */ /* 0x000fc8000f8e020a */
[----:B------:R-:W-:-:S05]  /*3f10*/  UIADD3 UR14, UR10, 0x80, URZ ;  /* 0x000000800a0e7890 */ /* 0x000fca000fffe03f */
[----:B------:R-:W-:Y:S01]  /*3f20*/  HGMMA.64x128x16.F32.BF16 R24, R136, gdesc[UR8].tnspB, R24, gsb0 ;  /* 0x41e0000888187df0 */ /* 0x000fe20008001818 */
[----:B------:R-:W-:Y:S02]  /*3f30*/  UMOV UR11, 0x40000040 ;  /* 0x40000040000b7882 */ /* 0x000fe40000000000 */
        /* <DEDUP_REMOVED lines=18> */
[----:B------:R-:W-:Y:S03]  /*4060*/  HGMMA.64x128x16.F32.BF16 R24, R152, gdesc[UR12].tnspB, R24, gsb0 ;  /* 0x41e0000c98187df0 */ /* 0x000fe60008001818 */
[----:B------:R-:W-:Y:S02]  /*4070*/  WARPGROUP.DEPBAR.LE gsb0, 0x0 ;  /* 0x00008000000079c5 */ /* 0x000fe40000010000 */
[----:B------:R-:W-:-:S07]  /*4080*/  WARPGROUP.ARRIVE ;  /* 0x00000000000079c5 */ /* 0x000fce0000000000 */
[----:B------:R-:W-:Y:S03]  /*4090*/  HGMMA.64x128x16.F32.BF16 R24, R156, gdesc[UR8].tnspB, R24, gsb0 ;  /* 0x41e000089c187df0 */ /* 0x000fe60008001818 */
[----:B------:R-:W-:Y:S02]  /*40a0*/  WARPGROUP.DEPBAR.LE gsb0, 0x0 ;  /* 0x00008000000079c5 */ /* 0x000fe40000010000 */
[----:B------:R-:W-:Y:S05]  /*40b0*/  @!P0 BRA `(.L_x_207) ;  /* 0x0000000000048947 */ /* 0x000fea0003800000 */
[----:B------:R-:W-:Y:S01]  /*40c0*/  BPT.TRAP 0x1 ;  /* 0x000000040000795c */ /* 0x000fe20000300000 */
.L_x_207:
        /* <DEDUP_REMOVED lines=65> */
[C---:B------:R-:W-:Y:S01]  /*44e0*/  FADD.FTZ R7, -R5.reuse, R10 ;  /* 0x0000000a05077221 */ /* 0x040fe20000010100 */
[-C--:B------:R-:W-:Y:S01]  /*44f0*/  FMUL.FTZ R121, R5, R0.reuse ;  /* 0x0000000005797220 */ /* 0x080fe20000410000 */
[-C--:B------:R-:W-:Y:S01]  /*4500*/  FMUL.FTZ R9, R9, R0.reuse ;  /* 0x0000000009097220 */ /* 0x080fe20000410000 */
[-C--:B------:R-:W-:Y:S01]  /*4510*/  FFMA.FTZ R136, R88, R0.reuse, -R137 ;  /* 0x0000000058887223 */ /* 0x080fe20000010889 */
[-C--:B------:R-:W-:Y:S01]  /*4520*/  FMUL.FTZ R7, R7, R0.reuse ;  /* 0x0000000007077220 */ /* 0x080fe20000410000 */
        /* <DEDUP_REMOVED lines=45> */
[--C-:B------:R-:W-:Y:S01]  /*4800*/  FFMA.FTZ R134, R134, R0, -R121.reuse ;  /* 0x0000000086867223 */ /* 0x100fe20000010879 */
[----:B------:R-:W1:Y:S01]  /*4810*/  MUFU.EX2 R10, R10 ;  /* 0x0000000a000a7308 */ /* 0x000e620000000800 */
[----:B0-----:R-:W-:Y:S01]  /*4820*/  FFMA.FTZ R6, R9, R6, R136 ;  /* 0x0000000609067223 */ /* 0x001fe20000010088 */
[----:B------:R-:W-:-:S06]  /*4830*/  FFMA.FTZ R121, R135, R0, -R121 ;  /* 0x0000000087797223 */ /* 0x000fcc0000010879 */
[----:B------:R-:W0:Y:S08]  /*4840*/  MUFU.EX2 R11, R11 ;  /* 0x0000000b000b7308 */ /* 0x000e300000000800 */
[----:B------:R-:W2:Y:S01]  /*4850*/  MUFU.EX2 R137, R137 ;  /* 0x0000008900897308 */ /* 0x000ea20000000800 */
[----:B-1----:R-:W-:-:S07]  /*4860*/  FFMA.FTZ R4, R7, R4, R10 ;  /* 0x0000000407047223 */ /* 0x002fce000001000a */
[----:B------:R-:W1:Y:S01]  /*4870*/  MUFU.EX2 R138, R138 ;  /* 0x0000008a008a7308 */ /* 0x000e620000000800 */
[----:B0-----:R-:W-:-:S07]  /*4880*/  FADD.FTZ R91, R11, R6 ;  /* 0x000000060b5b7221 */ /* 0x001fce0000010000 */
[----:B------:R-:W0:Y:S01]  /*4890*/  MUFU.EX2 R139, R139 ;  /* 0x0000008b008b7308 */ /* 0x000e220000000800 */
[----:B--2---:R-:W-:-:S07]  /*48a0*/  FADD.FTZ R4, R137, R4 ;  /* 0x0000000489047221 */ /* 0x004fce0000010000 */
[----:B------:R-:W2:Y:S01]  /*48b0*/  MUFU.EX2 R13, R13 ;  /* 0x0000000d000d7308 */ /* 0x000ea20000000800 */
[----:B-1----:R-:W-:-:S07]  /*48c0*/  FADD.FTZ R6, R138, R91 ;  /* 0x0000005b8a067221 */ /* 0x002fce0000010000 */
        /* <DEDUP_REMOVED lines=81> */
[----:B--2---:R-:W-:Y:S01]  /*4de0*/  FADD.FTZ R4, R159, R4 ;  /* 0x000000049f047221 */ /* 0x004fe20000010000 */
[----:B-1----:R-:W-:-:S03]  /*4df0*/  FADD.FTZ R6, R117, R6 ;  /* 0x0000000675067221 */ /* 0x002fc60000010000 */
[----:B0-----:R-:W-:Y:S01]  /*4e00*/  FADD.FTZ R4, R121, R4 ;  /* 0x0000000479047221 */ /* 0x001fe20000010000 */
[----:B------:R-:W-:Y:S06]  /*4e10*/  @!P0 BRA `(.L_x_208) ;  /* 0x0000000000048947 */ /* 0x000fec0003800000 */
[----:B------:R-:W-:Y:S01]  /*4e20*/  BPT.TRAP 0x1 ;  /* 0x000000040000795c */ /* 0x000fe20000300000 */
.L_x_208:
[----:B------:R-:W-:Y:S01]  /*4e30*/  UIADD3 UR6, UR6, 0x2a860, URZ ;  /* 0x0002a86006067890 */ /* 0x000fe2000fffe03f */
[----:B------:R-:W-:Y:S01]  /*4e40*/  ISETP.GT.AND P1, PT, R8, RZ, PT ;  /* 0x000000ff0800720c */ /* 0x000fe20003f24270 */
[----:B------:R-:W-:Y:S01]  /*4e50*/  UMOV UR61, UR36 ;  /* 0x00000024003d7c82 */ /* 0x000fe20008000000 */
[----:B------:R-:W-:Y:S01]  /*4e60*/  UMOV UR60, UR37 ;  /* 0x00000025003c7c82 */ /* 0x000fe20008000000 */
[----:B------:R-:W-:Y:S01]  /*4e70*/  UPRMT UR6, UR58, 0x654, UR6 ;  /* 0x000006543a067896 */ /* 0x000fe20008000006 */
[----:B------:R-:W-:Y:S01]  /*4e80*/  F2FP.BF16.F32.PACK_AB R136, R11, R136 ;  /* 0x000000880b88723e */ /* 0x000fe200000010ff */
[----:B------:R-:W-:Y:S01]  /*4e90*/  IMAD.MOV.U32 R11, RZ, RZ, R3 ;  /* 0x000000ffff0b7224 */ /* 0x000fe200078e0003 */
        /* <DEDUP_REMOVED lines=24> */
[----:B------:R-:W-:Y:S02]  /*5020*/  IADD3 R8, R8, -0x1, RZ ;  /* 0xffffffff08087810 */ /* 0x000fe40007ffe0ff */
[----:B------:R-:W-:Y:S01]  /*5030*/  F2FP.BF16.F32.PACK_AB R159, R121, R159 ;  /* 0x0000009f799f723e */ /* 0x000fe200000010ff */
[----:B------:R-:W-:Y:S06]  /*5040*/  @P1 BRA `(.L_x_209) ;  /* 0xffffffe400241947 */ /* 0x000fec000383ffff */
.L_x_198:
        /* <DEDUP_REMOVED lines=67> */
.L_x_210:
        /* <DEDUP_REMOVED lines=9> */
.L_x_211:
[----:B-1----:R-:W-:Y:S05]  /*5510*/  @P1 BRA `(.L_x_212) ;  /* 0x0000000000081947 */ /* 0x002fea0003800000 */
[----:B------:R-:W1:Y:S02]  /*5520*/  SYNCS.PHASECHK.TRANS64.TRYWAIT P1, [UR5+0x2a850], R7 ;  /* 0x02a85007ff0075a7 */ /* 0x000e640008020145 */
[----:B-1----:R-:W-:Y:S05]  /*5530*/  @!P1 BRA `(.L_x_213) ;  /* 0x0000007c006c9947 */ /* 0x002fea0003800000 */
.L_x_212:
[----:B------:R-:W-:Y:S01]  /*5540*/  UIADD3 UR4, UR4, 0x400, URZ ;  /* 0x0000040004047890 */ /* 0x000fe2000fffe03f */
[----:B------:R-:W-:Y:S01]  /*5550*/  WARPGROUP.ARRIVE ;  /* 0x00000000000079c5 */ /* 0x000fe20000000000 */
[----:B------:R-:W-:Y:S01]  /*5560*/  UMOV UR11, 0x40000040 ;  /* 0x40000040000b7882 */ /* 0x000fe20000000000 */
[----:B01----:R-:W0:Y:S01]  /*5570*/  SHFL.BFLY PT, R7, R6, 0x2, 0x1f ;  /* 0x0c401f0006077f89 */ /* 0x003e2200000e0000 */
[----:B------:R-:W-:Y:S01]  /*5580*/  USHF.R.U32.HI UR4, URZ, 0x4, UR4 ;  /* 0x000000043f047899 */ /* 0x000fe20008011604 */
[----:B------:R-:W-:Y:S01]  /*5590*/  IMAD.MOV.U32 R11, RZ, RZ, RZ ;  /* 0x000000ffff0b7224 */ /* 0x000fe200078e00ff */
[----:B------:R-:W-:Y:S01]  /*55a0*/  MOV R20, 0xff800000 ;  /* 0xff80000000147802 */ /* 0x000fe20000000f00 */
[----:B------:R-:W1:Y:S01]  /*55b0*/  SHFL.BFLY PT, R9, R4, 0x2, 0x1f ;  /* 0x0c401f0004097f89 */ /* 0x000e6200000e0000 */
[----:B------:R-:W-:Y:S01]  /*55c0*/  ULOP3.LUT UR4, UR4, 0x3fff, URZ, 0xc0, !UPT ;  /* 0x00003fff04047892 */ /* 0x000fe2000f8ec03f */
[----:B------:R-:W-:-:S03]  /*55d0*/  IMAD.MOV.U32 R21, RZ, RZ, -0x800000 ;  /* 0xff800000ff157424 */ /* 0x000fc600078e00ff */
[----:B------:R-:W-:-:S04]  /*55e0*/  ULOP3.LUT UR4, UR4, 0x3000000, URZ, 0xfc, !UPT ;  /* 0x0300000004047892 */ /* 0x000fc8000f8efc3f */
[----:B------:R-:W-:-:S04]  /*55f0*/  UIMAD UR4, UR37, 0x600, UR4 ;  /* 0x00000600250478a4 */ /* 0x000fc8000f8e0204 */
[----:B------:R-:W-:-:S03]  /*5600*/  UIADD3 UR6, UR4, 0x80, URZ ;  /* 0x0000008004067890 */ /* 0x000fc6000fffe03f */
[----:B------:R-:W-:Y:S02]  /*5610*/  UMOV UR10, UR4 ;  /* 0x00000004000a7c82 */ /* 0x000fe40008000000 */
[----:B------:R-:W-:Y:S01]  /*5620*/  HGMMA.64x128x16.F32.BF16 R24, R136, gdesc[UR8].tnspB, R24, gsb0 ;  /* 0x41e0000888187df0 */ /* 0x000fe20008001818 */
[----:B------:R-:W-:Y:S01]  /*5630*/  UMOV UR11, 0x40000040 ;  /* 0x40000040000b7882 */ /* 0x000fe20000000000 */
[----:B------:R-:W-:Y:S01]  /*5640*/  UMOV UR10, UR6 ;  /* 0x00000006000a7c82 */ /* 0x000fe20008000000 */
[----:B------:R-:W-:Y:S01]  /*5650*/  UIADD3 UR6, UR4, 0x100, URZ ;  /* 0x0000010004067890 */ /* 0x000fe2000fffe03f */
[----:B0-----:R-:W-:Y:S01]  /*5660*/  FADD.FTZ R7, R7, R6 ;  /* 0x0000000607077221 */ /* 0x001fe20000010000 */
[----:B-1----:R-:W-:Y:S01]  /*5670*/  FADD.FTZ R9, R9, R4 ;  /* 0x0000000409097221 */ /* 0x002fe20000010000 */
[----:B------:R-:W-:-:S03]  /*5680*/  IMAD.MOV.U32 R4, RZ, RZ, RZ ;  /* 0x000000ffff047224 */ /* 0x000fc600078e00ff */
[----:B------:R-:W0:Y:S04]  /*5690*/  SHFL.BFLY PT, R8, R7, 0x1, 0x1f ;  /* 0x0c201f0007087f89 */ /* 0x000e2800000e0000 */
[----:B------:R-:W1:Y:S01]  /*56a0*/  SHFL.BFLY PT, R10, R9, 0x1, 0x1f ;  /* 0x0c201f00090a7f89 */ /* 0x000e6200000e0000 */
[----:B0-----:R-:W-:Y:S01]  /*56b0*/  FADD.FTZ R12, R7, R8 ;  /* 0x00000008070c7221 */ /* 0x001fe20000010000 */
[----:B-1----:R-:W-:-:S04]  /*56c0*/  FADD.FTZ R13, R9, R10 ;  /* 0x0000000a090d7221 */ /* 0x002fc80000010000 */
[----:B------:R-:W-:Y:S02]  /*56d0*/  FSETP.NE.FTZ.AND P1, PT, R12, RZ, PT ;  /* 0x000000ff0c00720b */ /* 0x000fe40003f35000 */
[----:B------:R-:W-:-:S11]  /*56e0*/  FSETP.NE.FTZ.AND P2, PT, R13, RZ, PT ;  /* 0x000000ff0d00720b */ /* 0x000fd60003f55000 */
[----:B------:R-:W0:Y:S01]  /*56f0*/  @P1 MUFU.LG2 R8, R12 ;  /* 0x0000000c00081308 */ /* 0x000e220000000c00 */
[C---:B------:R-:W-:Y:S01]  /*5700*/  @P1 FMUL.FTZ R6, R0.reuse, 0.69314718246459960938 ;  /* 0x3f31721800061820 */ /* 0x040fe20000410000 */
[----:B------:R-:W-:-:S06]  /*5710*/  @P2 FMUL.FTZ R9, R0, 0.69314718246459960938 ;  /* 0x3f31721800092820 */ /* 0x000fcc0000410000 */
        /* <DEDUP_REMOVED lines=27> */
[----:B------:R-:W-:Y:S01]  /*58d0*/  HGMMA.64x128x16.F32.BF16 R24, R152, gdesc[UR8].tnspB, R24, gsb0 ;  /* 0x41e0000898187df0 */ /* 0x000fe20008001818 */
[----:B------:R-:W-:Y:S01]  /*58e0*/  UMOV UR10, UR4 ;  /* 0x00000004000a7c82 */ /* 0x000fe20008000000 */
[----:B------:R-:W-:Y:S01]  /*58f0*/  UMOV UR11, 0x40000040 ;  /* 0x40000040000b7882 */ /* 0x000fe20000000000 */
[----:B------:R-:W-:Y:S02]  /*5900*/  WARPGROUP.DEPBAR.LE gsb0, 0x0 ;  /* 0x00008000000079c5 */ /* 0x000fe40000010000 */
[----:B------:R-:W-:-:S07]  /*5910*/  WARPGROUP.ARRIVE ;  /* 0x00000000000079c5 */ /* 0x000fce0000000000 */
[----:B------:R-:W-:Y:S03]  /*5920*/  HGMMA.64x128x16.F32.BF16 R24, R156, gdesc[UR8].tnspB, R24, gsb0 ;  /* 0x41e000089c187df0 */ /* 0x000fe60008001818 */
[----:B------:R-:W-:Y:S02]  /*5930*/  WARPGROUP.DEPBAR.LE gsb0, 0x0 ;  /* 0x00008000000079c5 */ /* 0x000fe40000010000 */
[----:B0-23--:R-:W-:Y:S05]  /*5940*/  @!P0 BRA `(.L_x_214) ;  /* 0x0000000000048947 */ /* 0x00dfea0003800000 */
[----:B------:R-:W-:Y:S01]  /*5950*/  BPT.TRAP 0x1 ;  /* 0x000000040000795c */ /* 0x000fe20000300000 */
.L_x_214:
[----:B------:R-:W-:Y:S01]  /*5960*/  UIADD3 UR4, UR5, 0x2a860, URZ ;  /* 0x0002a86005047890 */ /* 0x000fe2000fffe03f */
[-C--:B------:R-:W-:Y:S01]  /*5970*/  FMUL.FTZ R94, R32, R4.reuse ;  /* 0x00000004205e7220 */ /* 0x080fe20000410000 */
[----:B------:R-:W-:Y:S01]  /*5980*/  UIADD3 UR37, UR37, 0x1, URZ ;  /* 0x0000000125257890 */ /* 0x000fe2000fffe03f */
[-C--:B------:R-:W-:Y:S01]  /*5990*/  FMUL.FTZ R3, R64, R4.reuse ;  /* 0x0000000440037220 */ /* 0x080fe20000410000 */
[----:B------:R-:W-:Y:S01]  /*59a0*/  UPRMT UR4, UR7, 0x654, UR4 ;  /* 0x0000065407047896 */ /* 0x000fe20008000004 */
[-C--:B------:R-:W-:Y:S01]  /*59b0*/  FMUL.FTZ R32, R65, R4.reuse ;  /* 0x0000000441207220 */ /* 0x080fe20000410000 */
[----:B------:R-:W-:Y:S01]  /*59c0*/  UISETP.NE.AND UP0, UPT, UR37, 0x2, UPT ;  /* 0x000000022500788c */ /* 0x000fe2000bf05270 */
[-C--:B------:R-:W-:Y:S01]  /*59d0*/  FMUL.FTZ R93, R33, R4.reuse ;  /* 0x00000004215d7220 */ /* 0x080fe20000410000 */
[-C--:B------:R-:W-:Y:S01]  /*59e0*/  FMUL.FTZ R92, R36, R4.reuse ;  /* 0x00000004245c7220 */ /* 0x080fe20000410000 */
[-C--:B------:R-:W-:Y:S01]  /*59f0*/  FMUL.FTZ R91, R37, R4.reuse ;  /* 0x00000004255b7220 */ /* 0x080fe20000410000 */
[-C--:B------:R-:W-:Y:S01]  /*5a00*/  FMUL.FTZ R90, R40, R4.reuse ;  /* 0x00000004285a7220 */ /* 0x080fe20000410000 */
[-C--:B------:R-:W-:Y:S01]  /*5a10*/  FMUL.FTZ R89, R41, R4.reuse ;  /* 0x0000000429597220 */ /* 0x080fe20000410000 */
[-C--:B------:R-:W-:Y:S01]  /*5a20*/  FMUL.FTZ R65, R34, R11.reuse ;  /* 0x0000000b22417220 */ /* 0x080fe20000410000 */
[----:B------:R-:W-:Y:S01]  /*5a30*/  SYNCS.ARRIVE.TRANS64.RED.A1T0 RZ, [UR4], RZ ;  /* 0x000000ffffff79a7 */ /* 0x000fe20008100404 */
[-C--:B------:R-:W-:Y:S01]  /*5a40*/  FMUL.FTZ R64, R35, R11.reuse ;  /* 0x0000000b23407220 */ /* 0x080fe20000410000 */
[----:B------:R-:W-:Y:S01]  /*5a50*/  USEL UR4, URZ, 0x1, UP0 ;  /* 0x000000013f047887 */ /* 0x000fe20008000000 */
        /* <DEDUP_REMOVED lines=50> */
[----:B------:R-:W-:Y:S01]  /*5d80*/  PLOP3.LUT P0, PT, PT, PT, PT, 0x8, 0x0 ;  /* 0x000000000000781c */ /* 0x000fe20003f0e170 */
[-C--:B------:R-:W-:Y:S01]  /*5d90*/  FMUL.FTZ R82, R82, R11.reuse ;  /* 0x0000000b52527220 */ /* 0x080fe20000410000 */
[-C--:B------:R-:W-:Y:S01]  /*5da0*/  FMUL.FTZ R83, R83, R11.reuse ;  /* 0x0000000b53537220 */ /* 0x080fe20000410000 */
[-C--:B------:R-:W-:Y:S01]  /*5db0*/  FMUL.FTZ R86, R86, R11.reuse ;  /* 0x0000000b56567220 */ /* 0x080fe20000410000 */
[----:B------:R-:W-:Y:S01]  /*5dc0*/  FMUL.FTZ R87, R87, R11 ;  /* 0x0000000b57577220 */ /* 0x000fe20000410000 */
[----:B------:R-:W-:Y:S01]  /*5dd0*/  VIADD R162, R162, 0x1 ;  /* 0x00000001a2a27836 */ /* 0x000fe20000000000 */
[----:B------:R-:W-:-:S02]  /*5de0*/  USEL UR37, UR37, URZ, UP0 ;  /* 0x0000003f25257287 */ /* 0x000fc40008000000 */
[----:B------:R-:W-:-:S12]  /*5df0*/  ULOP3.LUT UR36, UR36, UR4, URZ, 0x3c, !UPT ;  /* 0x0000000424247292 */ /* 0x000fd8000f8e3c3f */
.L_x_190:
[----:B------:R-:W0:Y:S01]  /*5e00*/  S2R R5, SR_CgaCtaId ;  /* 0x0000000000057919 */ /* 0x000e220000008800 */
[----:B------:R-:W-:Y:S01]  /*5e10*/  MOV R0, 0x400 ;  /* 0x0000040000007802 */ /* 0x000fe20000000f00 */
[----:B------:R-:W-:Y:S01]  /*5e20*/  BSSY B0, `(.L_x_215) ;  /* 0x00001f4000007945 */ /* 0x000fe20003800000 */
[----:B------:R-:W-:Y:S02]  /*5e30*/  BAR.SYNC.DEFER_BLOCKING 0x5, 0x180 ;  /* 0x0146000000007b1d */ /* 0x000fe40000010000 */
[----:B0-----:R-:W-:-:S05]  /*5e40*/  LEA R0, R5, R0, 0x18 ;  /* 0x0000000005007211 */ /* 0x001fca00078ec0ff */
[----:B------:R0:W1:Y:S01]  /*5e50*/  LDS.128 R44, [R0+0x2a8d0] ;  /* 0x02a8d000002c7984 */ /* 0x0000620000000c00 */
[----:B------:R-:W-:Y:S06]  /*5e60*/  BAR.ARV 0x4, 0x180 ;  /* 0x0106000000007b1d */ /* 0x000fec0000002000 */
[----:B------:R-:W-:Y:S05]  /*5e70*/  @P0 BRA `(.L_x_216) ;  /* 0x0000001400080947 */ /* 0x000fea0003800000 */
[----:B------:R-:W2:Y:S01]  /*5e80*/  S2R R5, SR_SWINHI ;  /* 0x0000000000057919 */ /* 0x000ea20000002f00 */
[----:B------:R-:W-:Y:S01]  /*5e90*/  F2FP.BF16.F32.PACK_AB R6, R6, R95 ;  /* 0x0000005f0606723e */ /* 0x000fe200000010ff */
[----:B------:R-:W-:Y:S01]  /*5ea0*/  ULDC.64 UR4, c[0x0][0xc08] ;  /* 0x0003020000047ab9 */ /* 0x000fe20000000a00 */
        /* <DEDUP_REMOVED lines=9> */
[----:B------:R-:W-:Y:S02]  /*5f40*/  MOV R28, R0 ;  /* 0x00000000001c7202 */ /* 0x000fe40000000f00 */
[----:B--2---:R-:W-:-:S03]  /*5f50*/  MOV R29, R5 ;  /* 0x00000005001d7202 */ /* 0x004fc60000000f00 */
[----:B------:R-:W-:-:S03]  /*5f60*/  IMAD.WIDE R4, R168, 0x2, R28 ;  /* 0x00000002a8047825 */ /* 0x000fc600078e021c */
[C---:B------:R-:W-:Y:S02]  /*5f70*/  LOP3.LUT R9, R4.reuse, 0x380, RZ, 0xc0, !PT ;  /* 0x0000038004097812 */ /* 0x040fe400078ec0ff */
[C---:B------:R-:W-:Y:S02]  /*5f80*/  IADD3 R67, P6, R4.reuse, 0x20, RZ ;  /* 0x0000002004437810 */ /* 0x040fe40007fde0ff */
[C---:B------:R-:W-:Y:S02]  /*5f90*/  IADD3 R101, P4, R4.reuse, 0x60, RZ ;  /* 0x0000006004657810 */ /* 0x040fe40007f9e0ff */
[----:B------:R-:W-:Y:S01]  /*5fa0*/  SHF.R.U64 R9, R9, 0x3, RZ ;  /* 0x0000000309097819 */ /* 0x000fe200000012ff */
[--C-:B------:R-:W-:Y:S01]  /*5fb0*/  IMAD.X R27, RZ, RZ, R5.reuse, P6 ;  /* 0x000000ffff1b7224 */ /* 0x100fe200030e0605 */
[----:B------:R-:W-:Y:S01]  /*5fc0*/  LOP3.LUT R12, R67, 0x380, RZ, 0xc0, !PT ;  /* 0x00000380430c7812 */ /* 0x000fe200078ec0ff */
[----:B------:R-:W-:Y:S01]  /*5fd0*/  IMAD.X R13, RZ, RZ, R5, P4 ;  /* 0x000000ffff0d7224 */ /* 0x000fe200020e0605 */
[----:B-1----:R-:W-:Y:S01]  /*5fe0*/  LOP3.LUT R44, R101, 0x380, RZ, 0xc0, !PT ;  /* 0x00000380652c7812 */ /* 0x002fe200078ec0ff */
[----:B------:R-:W-:Y:S01]  /*5ff0*/  BAR.SYNC.DEFER_BLOCKING 0x1, 0x100 ;  /* 0x0044000000007b1d */ /* 0x000fe20000010000 */
[----:B------:R-:W-:-:S02]  /*6000*/  IADD3 R71, P5, R4, 0x40, RZ ;  /* 0x0000004004477810 */ /* 0x000fc40007fbe0ff */
[C---:B------:R-:W-:Y:S02]  /*6010*/  IADD3 R103, P3, R4.reuse, 0x4000, RZ ;  /* 0x0000400004677810 */ /* 0x040fe40007f7e0ff */
[C---:B------:R-:W-:Y:S01]  /*6020*/  IADD3 R105, P2, R4.reuse, 0x4020, RZ ;  /* 0x0000402004697810 */ /* 0x040fe20007f5e0ff */
[--C-:B------:R-:W-:Y:S01]  /*6030*/  IMAD.X R25, RZ, RZ, R5.reuse, P5 ;  /* 0x000000ffff197224 */ /* 0x100fe200028e0605 */
[C---:B------:R-:W-:Y:S02]  /*6040*/  IADD3 R107, P1, R4.reuse, 0x4040, RZ ;  /* 0x00004040046b7810 */ /* 0x040fe40007f3e0ff */
[----:B------:R-:W-:Y:S01]  /*6050*/  IADD3 R88, P0, R4, 0x4060, RZ ;  /* 0x0000406004587810 */ /* 0x000fe20007f1e0ff */
[--C-:B------:R-:W-:Y:S01]  /*6060*/  IMAD.X R11, RZ, RZ, R5.reuse, P2 ;  /* 0x000000ffff0b7224 */ /* 0x100fe200010e0605 */
[----:B------:R-:W-:Y:S01]  /*6070*/  LOP3.LUT R4, R9, R4, RZ, 0x3c, !PT ;  /* 0x0000000409047212 */ /* 0x000fe200078e3cff */
[--C-:B------:R-:W-:Y:S01]  /*6080*/  IMAD.X R9, RZ, RZ, R5.reuse, P1 ;  /* 0x000000ffff097224 */ /* 0x100fe200008e0605 */
[----:B------:R-:W-:Y:S01]  /*6090*/  SHF.R.U64 R12, R12, 0x3, RZ ;  /* 0x000000030c0c7819 */ /* 0x000fe200000012ff */
[----:B------:R-:W-:Y:S01]  /*60a0*/  IMAD.X R31, RZ, RZ, R5, P0 ;  /* 0x000000ffff1f7224 */ /* 0x000fe200000e0605 */
[----:B------:R-:W-:-:S02]  /*60b0*/  SHF.R.U64 R44, R44, 0x3, RZ ;  /* 0x000000032c2c7819 */ /* 0x000fc400000012ff */
[-C--:B------:R-:W-:Y:S02]  /*60c0*/  IADD3.X R15, RZ, R5.reuse, RZ, P3, !PT ;  /* 0x00000005ff0f7210 */ /* 0x080fe40001ffe4ff */
[----:B------:R-:W-:Y:S02]  /*60d0*/  MOV R96, R4 ;  /* 0x0000000400607202 */ /* 0x000fe40000000f00 */
[----:B------:R-:W-:Y:S02]  /*60e0*/  LOP3.LUT R26, R12, R67, RZ, 0x3c, !PT ;  /* 0x000000430c1a7212 */ /* 0x000fe400078e3cff */
[----:B------:R-:W-:Y:S02]  /*60f0*/  F2FP.BF16.F32.PACK_AB R5, R8, R97 ;  /* 0x000000610805723e */ /* 0x000fe400000010ff */
[----:B------:R-:W-:Y:S02]  /*6100*/  LOP3.LUT R12, R44, R101, RZ, 0x3c, !PT ;  /* 0x000000652c0c7212 */ /* 0x000fe400078e3cff */
[----:B------:R-:W-:-:S02]  /*6110*/  LOP3.LUT R8, R105, 0x380, RZ, 0xc0, !PT ;  /* 0x0000038069087812 */ /* 0x000fc400078ec0ff */
[----:B------:R-:W-:Y:S02]  /*6120*/  LOP3.LUT R44, R107, 0x380, RZ, 0xc0, !PT ;  /* 0x000003806b2c7812 */ /* 0x000fe400078ec0ff */
[----:B------:R-:W-:Y:S02]  /*6130*/  LOP3.LUT R14, R71, 0x380, RZ, 0xc0, !PT ;  /* 0x00000380470e7812 */ /* 0x000fe400078ec0ff */
[----:B------:R-:W-:Y:S02]  /*6140*/  F2FP.BF16.F32.PACK_AB R4, R10, R99 ;  /* 0x000000630a04723e */ /* 0x000fe400000010ff */
[----:B------:R-:W-:Y:S02]  /*6150*/  LOP3.LUT R72, R103, 0x380, RZ, 0xc0, !PT ;  /* 0x0000038067487812 */ /* 0x000fe400078ec0ff */
[----:B------:R-:W-:Y:S01]  /*6160*/  LOP3.LUT R67, R88, 0x380, RZ, 0xc0, !PT ;  /* 0x0000038058437812 */ /* 0x000fe200078ec0ff */
[----:B------:R1:W-:Y:S01]  /*6170*/  STSM.16.M88.4 [R96], R4 ;  /* 0x0000000460007844 */ /* 0x0003e20000000200 */
[----:B------:R-:W-:-:S02]  /*6180*/  SHF.R.U64 R8, R8, 0x3, RZ ;  /* 0x0000000308087819 */ /* 0x000fc400000012ff */
[----:B------:R-:W-:Y:S02]  /*6190*/  SHF.R.U64 R44, R44, 0x3, RZ ;  /* 0x000000032c2c7819 */ /* 0x000fe400000012ff */
[----:B------:R-:W-:Y:S02]  /*61a0*/  SHF.R.U64 R14, R14, 0x3, RZ ;  /* 0x000000030e0e7819 */ /* 0x000fe400000012ff */
[----:B------:R-:W-:Y:S02]  /*61b0*/  SHF.R.U64 R72, R72, 0x3, RZ ;  /* 0x0000000348487819 */ /* 0x000fe400000012ff */
[----:B------:R-:W-:Y:S02]  /*61c0*/  SHF.R.U64 R67, R67, 0x3, RZ ;  /* 0x0000000343437819 */ /* 0x000fe400000012ff */
[----:B------:R-:W-:Y:S02]  /*61d0*/  LOP3.LUT R10, R8, R105, RZ, 0x3c, !PT ;  /* 0x00000069080a7212 */ /* 0x000fe400078e3cff */
[----:B------:R-:W-:-:S02]  /*61e0*/  LOP3.LUT R8, R44, R107, RZ, 0x3c, !PT ;  /* 0x0000006b2c087212 */ /* 0x000fc400078e3cff */
[----:B------:R-:W-:Y:S02]  /*61f0*/  LOP3.LUT R24, R14, R71, RZ, 0x3c, !PT ;  /* 0x000000470e187212 */ /* 0x000fe400078e3cff */
[----:B-1----:R-:W-:Y:S02]  /*6200*/  F2FP.BF16.F32.PACK_AB R5, R43, R42 ;  /* 0x0000002a2b05723e */ /* 0x002fe400000010ff */
[----:B------:R-:W1:Y:S01]  /*6210*/  LDC.64 R42, c[0x0][0xc00] ;  /* 0x00030000ff2a7b82 */ /* 0x000e620000000a00 */
[----:B------:R-:W-:Y:S02]  /*6220*/  LOP3.LUT R14, R72, R103, RZ, 0x3c, !PT ;  /* 0x00000067480e7212 */ /* 0x000fe400078e3cff */
[----:B------:R-:W-:Y:S02]  /*6230*/  LOP3.LUT R30, R67, R88, RZ, 0x3c, !PT ;  /* 0x00000058431e7212 */ /* 0x000fe400078e3cff */
[----:B------:R-:W-:Y:S02]  /*6240*/  MOV R67, R10 ;  /* 0x0000000a00437202 */ /* 0x000fe40000000f00 */
[----:B------:R-:W-:-:S02]  /*6250*/  MOV R44, R8 ;  /* 0x00000008002c7202 */ /* 0x000fc40000000f00 */
[----:B------:R-:W-:Y:S02]  /*6260*/  MOV R95, R26 ;  /* 0x0000001a005f7202 */ /* 0x000fe40000000f00 */
[----:B------:R-:W-:Y:S02]  /*6270*/  F2FP.BF16.F32.PACK_AB R8, R93, R94 ;  /* 0x0000005e5d08723e */ /* 0x000fe400000010ff */
[----:B------:R-:W-:Y:S02]  /*6280*/  F2FP.BF16.F32.PACK_AB R9, R64, R65 ;  /* 0x000000414009723e */ /* 0x000fe400000010ff */
[----:B------:R-:W-:Y:S02]  /*6290*/  F2FP.BF16.F32.PACK_AB R10, R91, R92 ;  /* 0x0000005c5b0a723e */ /* 0x000fe400000010ff */
[----:B------:R-:W-:Y:S02]  /*62a0*/  F2FP.BF16.F32.PACK_AB R11, R39, R38 ;  /* 0x00000026270b723e */ /* 0x000fe400000010ff */
[----:B------:R-:W-:-:S02]  /*62b0*/  MOV R88, R24 ;  /* 0x0000001800587202 */ /* 0x000fc40000000f00 */
[----:B------:R-:W-:Y:S01]  /*62c0*/  MOV R72, R12 ;  /* 0x0000000c00487202 */ /* 0x000fe20000000f00 */
[----:B------:R-:W-:Y:S01]  /*62d0*/  STSM.16.M88.4 [R95], R8 ;  /* 0x000000085f007844 */ /* 0x000fe20000000200 */
[----:B------:R-:W-:Y:S02]  /*62e0*/  MOV R71, R14 ;  /* 0x0000000e00477202 */ /* 0x000fe40000000f00 */
[----:B------:R-:W-:Y:S02]  /*62f0*/  F2FP.BF16.F32.PACK_AB R4, R89, R90 ;  /* 0x0000005a5904723e */ /* 0x000fe400000010ff */
[----:B------:R-:W-:Y:S02]  /*6300*/  F2FP.BF16.F32.PACK_AB R6, R40, R41 ;  /* 0x000000292806723e */ /* 0x000fe400000010ff */
[----:B------:R-:W-:Y:S02]  /*6310*/  F2FP.BF16.F32.PACK_AB R7, R34, R37 ;  /* 0x000000252207723e */ /* 0x000fe400000010ff */
[----:B------:R-:W-:-:S02]  /*6320*/  F2FP.BF16.F32.PACK_AB R12, R49, R48 ;  /* 0x00000030310c723e */ /* 0x000fc400000010ff */
[----:B------:R-:W-:Y:S01]  /*6330*/  F2FP.BF16.F32.PACK_AB R13, R51, R50 ;  /* 0x00000032330d723e */ /* 0x000fe200000010ff */
[----:B------:R2:W-:Y:S01]  /*6340*/  STSM.16.M88.4 [R88], R4 ;  /* 0x0000000458007844 */ /* 0x0005e20000000200 */
[----:B------:R-:W-:Y:S02]  /*6350*/  F2FP.BF16.F32.PACK_AB R14, R53, R52 ;  /* 0x00000034350e723e */ /* 0x000fe400000010ff */
[----:B------:R-:W-:Y:S02]  /*6360*/  F2FP.BF16.F32.PACK_AB R15, R55, R54 ;  /* 0x00000036370f723e */ /* 0x000fe400000010ff */
[----:B------:R-:W-:Y:S01]  /*6370*/  F2FP.BF16.F32.PACK_AB R24, R57, R56 ;  /* 0x000000383918723e */ /* 0x000fe200000010ff */
[----:B------:R-:W3:Y:S01]  /*6380*/  LDC R54, c[0x0][0xbe8] ;  /* 0x0002fa00ff367b82 */ /* 0x000ee20000000800 */
[----:B------:R-:W-:Y:S01]  /*6390*/  F2FP.BF16.F32.PACK_AB R25, R59, R58 ;  /* 0x0000003a3b19723e */ /* 0x000fe200000010ff */
[----:B------:R4:W-:Y:S01]  /*63a0*/  STSM.16.M88.4 [R72], R12 ;  /* 0x0000000c48007844 */ /* 0x0009e20000000200 */
[----:B------:R-:W-:-:S02]  /*63b0*/  F2FP.BF16.F32.PACK_AB R26, R61, R60 ;  /* 0x0000003c3d1a723e */ /* 0x000fc400000010ff */
[----:B------:R-:W-:Y:S02]  /*63c0*/  F2FP.BF16.F32.PACK_AB R27, R63, R62 ;  /* 0x0000003e3f1b723e */ /* 0x000fe400000010ff */
[----:B------:R-:W-:Y:S02]  /*63d0*/  F2FP.BF16.F32.PACK_AB R34, R69, R68 ;  /* 0x000000444522723e */ /* 0x000fe400000010ff */
[----:B------:R-:W-:Y:S01]  /*63e0*/  F2FP.BF16.F32.PACK_AB R37, R75, R74 ;  /* 0x0000004a4b25723e */ /* 0x000fe200000010ff */
[----:B------:R4:W-:Y:S01]  /*63f0*/  STSM.16.M88.4 [R71], R24 ;  /* 0x0000001847007844 */ /* 0x0009e20000000200 */
[----:B------:R-:W-:Y:S01]  /*6400*/  F2FP.BF16.F32.PACK_AB R38, R77, R76 ;  /* 0x0000004c4d26723e */ /* 0x000fe200000010ff */
[----:B--2---:R-:W-:Y:S01]  /*6410*/  IMAD.SHL.U32 R5, R18, 0x4, RZ ;  /* 0x0000000412057824 */ /* 0x004fe200078e00ff */
[----:B------:R-:W-:Y:S01]  /*6420*/  F2FP.BF16.F32.PACK_AB R39, R79, R78 ;  /* 0x0000004e4f27723e */ /* 0x000fe200000010ff */
[----:B------:R4:W-:Y:S01]  /*6430*/  STSM.16.M88.4 [R67], R32 ;  /* 0x0000002043007844 */ /* 0x0009e20000000200 */
[----:B------:R-:W-:-:S02]  /*6440*/  MOV R30, R30 ;  /* 0x0000001e001e7202 */ /* 0x000fc40000000f00 */
[----:B------:R-:W-:Y:S01]  /*6450*/  ISETP.NE.U32.AND P2, PT, RZ, UR4, PT ;  /* 0x00000004ff007c0c */ /* 0x000fe2000bf45070 */
[----:B------:R4:W-:Y:S01]  /*6460*/  STSM.16.M88.4 [R44], R36 ;  /* 0x000000242c007844 */ /* 0x0009e20000000200 */
[----:B-1----:R-:W-:Y:S02]  /*6470*/  ISETP.NE.U32.AND P0, PT, R42, RZ, PT ;  /* 0x000000ff2a00720c */ /* 0x002fe40003f05070 */
[----:B------:R-:W-:Y:S01]  /*6480*/  SHF.L.U64.HI R10, R18, 0x2, R160 ;  /* 0x00000002120a7819 */ /* 0x000fe200000102a0 */
[----:B------:R4:W-:Y:S01]  /*6490*/  STSM.16.M88.4 [R30], R80 ;  /* 0x000000501e007844 */ /* 0x0009e20000000200 */
[----:B------:R-:W-:Y:S01]  /*64a0*/  BAR.SYNC.DEFER_BLOCKING 0x1, 0x100 ;  /* 0x0044000000007b1d */ /* 0x000fe20000010000 */
[----:B------:R-:W-:Y:S02]  /*64b0*/  ISETP.NE.AND.EX P2, PT, RZ, UR5, PT, P2 ;  /* 0x00000005ff007c0c */ /* 0x000fe4000bf45320 */
[----:B------:R-:W-:Y:S02]  /*64c0*/  ISETP.NE.AND.EX P0, PT, R43, RZ, PT, P0 ;  /* 0x000000ff2b00720c */ /* 0x000fe40003f05300 */
[----:B------:R-:W-:-:S02]  /*64d0*/  IADD3 R6, P1, R5, R42, RZ ;  /* 0x0000002a05067210 */ /* 0x000fc40007f3e0ff */
[----:B------:R-:W-:-:S03]  /*64e0*/  MOV R48, RZ ;  /* 0x000000ff00307202 */ /* 0x000fc60000000f00 */
[----:B------:R-:W-:-:S04]  /*64f0*/  IMAD.X R7, R10, 0x1, R43, P1 ;  /* 0x000000010a077824 */ /* 0x000fc800008e062b */
[----:B------:R-:W-:Y:S01]  /*6500*/  @P2 IADD3 R4, P3, R5, UR4, RZ ;  /* 0x0000000405042c10 */ /* 0x000fe2000ff7e0ff */
[----:B------:R-:W-:Y:S02]  /*6510*/  ULDC UR4, c[0x0][0xa88] ;  /* 0x0002a20000047ab9 */ /* 0x000fe40000000800 */
[----:B------:R-:W-:Y:S01]  /*6520*/  IMAD.U32 R3, RZ, RZ, UR4 ;  /* 0x00000004ff037e24 */ /* 0x000fe2000f8e00ff */
[----:B------:R-:W-:Y:S01]  /*6530*/  @P2 IADD3.X R5, R10, UR5, RZ, P3, !PT ;  /* 0x000000050a052c10 */ /* 0x000fe20009ffe4ff */
[----:B------:R4:W5:Y:S01]  /*6540*/  @P0 LDG.E R48, desc[UR56][R6.64] ;  /* 0x0000003806300981 */ /* 0x000962000c1e1900 */
[----:B---3--:R-:W-:-:S03]  /*6550*/  ISETP.NE.AND P1, PT, R54, 0x1, PT ;  /* 0x000000013600780c */ /* 0x008fc60003f25270 */
[----:B------:R4:W5:Y:S10]  /*6560*/  @P2 LDG.E R3, desc[UR56][R4.64] ;  /* 0x0000003804032981 */ /* 0x000974000c1e1900 */
[----:B------:R-:W1:Y:S08]  /*6570*/  @P1 LDC R8, c[0x0][0xbec] ;  /* 0x0002fb00ff081b82 */ /* 0x000e700000000800 */
[----:B------:R-:W2:Y:S01]  /*6580*/  @P1 LDC R9, c[0x0][0xbf0] ;  /* 0x0002fc00ff091b82 */ /* 0x000ea20000000800 */
[----:B----4-:R-:W-:Y:S05]  /*6590*/  @P2 BRA `(.L_x_217) ;  /* 0x0000000000102947 */ /* 0x010fea0003800000 */
[----:B------:R-:W-:Y:S05]  /*65a0*/  @!P0 BRA `(.L_x_217) ;  /* 0x00000000000c8947 */ /* 0x000fea0003800000 */
[----:B------:R-:W3:Y:S04]  /*65b0*/  LDG.E R4, desc[UR56][R6.64] ;  /* 0x0000003806047981 */ /* 0x000ee8000c1e1900 */
[----:B-----5:R-:W3:Y:S02]  /*65c0*/  LDG.E R3, desc[UR56][R6.64+0x4] ;  /* 0x0000043806037981 */ /* 0x020ee4000c1e1900 */
[----:B---3--:R-:W-:-:S07]  /*65d0*/  IMAD.IADD R3, R3, 0x1, -R4 ;  /* 0x0000000103037824 */ /* 0x008fce00078e0a04 */
.L_x_217:
[----:B------:R-:W-:Y:S01]  /*65e0*/  SHF.R.S32.HI R44, RZ, 0x1f, R22 ;  /* 0x0000001fff2c7819 */ /* 0x000fe20000011416 */
[----:B------:R-:W-:Y:S01]  /*65f0*/  IMAD R13, R23, 0x80, R166 ;  /* 0x00000080170d7824 */ /* 0x000fe200078e02a6 */
[----:B------:R-:W-:Y:S01]  /*6600*/  ULDC.64 UR4, c[0x0][0xb90] ;  /* 0x0002e40000047ab9 */ /* 0x000fe20000000a00 */
[----:B-----5:R-:W-:Y:S01]  /*6610*/  SHF.R.S32.HI R49, RZ, 0x1f, R48 ;  /* 0x0000001fff317819 */ /* 0x020fe20000011430 */
[----:B------:R-:W-:Y:S01]  /*6620*/  IMAD R56, R3, R54, RZ ;  /* 0x0000003603387224 */ /* 0x000fe200078e02ff */
[----:B------:R-:W-:Y:S01]  /*6630*/  SEL R160, R160, RZ, !P0 ;  /* 0x000000ffa0a07207 */ /* 0x000fe20004000000 */
[----:B------:R-:W-:Y:S01]  /*6640*/  IMAD R5, R44, UR4, RZ ;  /* 0x000000042c057c24 */ /* 0x000fe2000f8e02ff */
[----:B------:R-:W-:Y:S01]  /*6650*/  SEL R55, R18, RZ, !P0 ;  /* 0x000000ff12377207 */ /* 0x000fe20004000000 */
[----:B-1----:R-:W-:-:S04]  /*6660*/  @P1 IMAD.HI.U32 R6, R13, R8, RZ ;  /* 0x000000080d061227 */ /* 0x002fc800078e00ff */
[C---:B------:R-:W-:Y:S02]  /*6670*/  IMAD R11, R22.reuse, UR5, R5 ;  /* 0x00000005160b7c24 */ /* 0x040fe4000f8e0205 */
[----:B------:R-:W-:Y:S01]  /*6680*/  IMAD.MOV.U32 R7, RZ, RZ, R13 ;  /* 0x000000ffff077224 */ /* 0x000fe200078e000d */
[----:B--2---:R-:W-:Y:S01]  /*6690*/  @P1 SHF.R.U32.HI R7, RZ, R9, R6 ;  /* 0x00000009ff071219 */ /* 0x004fe20000011606 */
[----:B------:R-:W-:Y:S01]  /*66a0*/  IMAD.WIDE.U32 R4, R22, UR4, R48 ;  /* 0x0000000416047c25 */ /* 0x000fe2000f8e0030 */
[----:B------:R-:W-:-:S03]  /*66b0*/  ULDC.64 UR4, c[0x0][0xb98] ;  /* 0x0002e60000047ab9 */ /* 0x000fc60000000a00 */
[----:B------:R-:W-:Y:S01]  /*66c0*/  IMAD R9, R161, 0x40, R2 ;  /* 0x00000040a1097824 */ /* 0x000fe200078e0202 */
[----:B------:R-:W-:Y:S01]  /*66d0*/  IADD3 R5, R5, R11, RZ ;  /* 0x0000000b05057210 */ /* 0x000fe20007ffe0ff */
[----:B------:R-:W-:Y:S02]  /*66e0*/  IMAD.MOV R11, RZ, RZ, -R7 ;  /* 0x000000ffff0b7224 */ /* 0x000fe400078e0a07 */
[----:B------:R-:W-:-:S04]  /*66f0*/  IMAD.WIDE R28, R9, 0x2, R28 ;  /* 0x00000002091c7825 */ /* 0x000fc800078e021c */
[----:B------:R-:W-:Y:S01]  /*6700*/  IMAD R6, R160, UR4, RZ ;  /* 0x00000004a0067c24 */ /* 0x000fe2000f8e02ff */
[C---:B------:R-:W-:Y:S01]  /*6710*/  IADD3 R15, P0, R28.reuse, 0x1000, RZ ;  /* 0x000010001c0f7810 */ /* 0x040fe20007f1e0ff */
[----:B------:R-:W-:Y:S01]  /*6720*/  IMAD.WIDE.U32 R4, R55, UR4, R4 ;  /* 0x0000000437047c25 */ /* 0x000fe2000f8e0004 */
[----:B------:R-:W-:Y:S02]  /*6730*/  IADD3 R41, P6, R28, 0x4000, RZ ;  /* 0x000040001c297810 */ /* 0x000fe40007fde0ff */
[----:B------:R-:W-:Y:S01]  /*6740*/  LOP3.LUT R12, R15, 0x380, RZ, 0xc0, !PT ;  /* 0x000003800f0c7812 */ /* 0x000fe200078ec0ff */
[----:B------:R-:W-:Y:S01]  /*6750*/  IMAD R9, R54, R11, R13 ;  /* 0x0000000b36097224 */ /* 0x000fe200078e020d */
[----:B------:R-:W-:Y:S01]  /*6760*/  SHF.R.S32.HI R11, RZ, 0x1f, R7 ;  /* 0x0000001fff0b7819 */ /* 0x000fe20000011407 */
[----:B------:R-:W-:Y:S01]  /*6770*/  IMAD R8, R55, UR5, R6 ;  /* 0x0000000537087c24 */ /* 0x000fe2000f8e0206 */
[----:B------:R-:W-:Y:S01]  /*6780*/  IADD3 R4, P2, R7, R4, RZ ;  /* 0x0000000407047210 */ /* 0x000fe20007f5e0ff */
[----:B------:R-:W-:Y:S01]  /*6790*/  ULDC.64 UR4, c[0x0][0xb88] ;  /* 0x0002e20000047ab9 */ /* 0x000fe20000000a00 */
[----:B------:R-:W-:-:S02]  /*67a0*/  IADD3 R13, P3, R28, 0x2000, RZ ;  /* 0x000020001c0d7810 */ /* 0x000fc40007f7e0ff */
[----:B------:R-:W-:Y:S02]  /*67b0*/  SHF.R.S32.HI R6, RZ, 0x1f, R9 ;  /* 0x0000001fff067819 */ /* 0x000fe40000011409 */
[----:B------:R-:W-:Y:S02]  /*67c0*/  IADD3.X R5, R11, R5, R8, P2, !PT ;  /* 0x000000050b057210 */ /* 0x000fe400017fe408 */
[----:B------:R-:W-:Y:S01]  /*67d0*/  LOP3.LUT R7, R13, 0x380, RZ, 0xc0, !PT ;  /* 0x000003800d077812 */ /* 0x000fe200078ec0ff */
[----:B------:R-:W-:Y:S01]  /*67e0*/  IMAD R8, R6, UR4, RZ ;  /* 0x0000000406087c24 */ /* 0x000fe2000f8e02ff */
[----:B------:R-:W-:Y:S01]  /*67f0*/  SHF.R.U64 R12, R12, 0x3, RZ ;  /* 0x000000030c0c7819 */ /* 0x000fe200000012ff */
[----:B------:R-:W-:Y:S01]  /*6800*/  IMAD.WIDE.U32 R4, R9, UR4, R4 ;  /* 0x0000000409047c25 */ /* 0x000fe2000f8e0004 */
[----:B------:R-:W-:Y:S02]  /*6810*/  SHF.R.U64 R6, R7, 0x3, RZ ;  /* 0x0000000307067819 */ /* 0x000fe400000012ff */
[----:B------:R-:W-:Y:S01]  /*6820*/  LOP3.LUT R12, R12, R15, RZ, 0x3c, !PT ;  /* 0x0000000f0c0c7212 */ /* 0x000fe200078e3cff */
[----:B------:R-:W-:Y:S01]  /*6830*/  IMAD R7, R9, UR5, R8 ;  /* 0x0000000509077c24 */ /* 0x000fe2000f8e0208 */
[----:B------:R-:W-:Y:S01]  /*6840*/  ULDC.64 UR4, c[0x0][0xb50] ;  /* 0x0002d40000047ab9 */ /* 0x000fe20000000a00 */
[----:B------:R-:W-:Y:S01]  /*6850*/  IADD3 R9, P2, R28, 0x3000, RZ ;  /* 0x000030001c097810 */ /* 0x000fe20007f5e0ff */
[----:B------:R-:W-:Y:S01]  /*6860*/  IMAD R15, R23, 0x80, R165 ;  /* 0x00000080170f7824 */ /* 0x000fe200078e02a5 */
[----:B------:R-:W-:Y:S01]  /*6870*/  LEA R11, P4, R4, UR4, 0x2 ;  /* 0x00000004040b7c11 */ /* 0x000fe2000f8810ff */
[----:B------:R-:W-:Y:S01]  /*6880*/  IMAD.IADD R5, R5, 0x1, R7 ;  /* 0x0000000105057824 */ /* 0x000fe200078e0207 */
[----:B------:R-:W-:-:S02]  /*6890*/  LOP3.LUT R8, R9, 0x380, RZ, 0xc0, !PT ;  /* 0x0000038009087812 */ /* 0x000fc400078ec0ff */
[----:B------:R-:W-:Y:S01]  /*68a0*/  LOP3.LUT R6, R6, R13, RZ, 0x3c, !PT ;  /* 0x0000000d06067212 */ /* 0x000fe200078e3cff */
[----:B------:R-:W-:Y:S01]  /*68b0*/  SHFL.IDX PT, R50, R11, RZ, 0x1c1f ;  /* 0x001c1fff0b327589 */ /* 0x000fe200000e0000 */
[----:B------:R-:W-:Y:S01]  /*68c0*/  LEA.HI.X R5, R4, UR5, R5, 0x2, P4 ;  /* 0x0000000504057c11 */ /* 0x000fe2000a0f1405 */
[--C-:B------:R-:W-:Y:S01]  /*68d0*/  IMAD.X R13, RZ, RZ, R29.reuse, P0 ;  /* 0x000000ffff0d7224 */ /* 0x100fe200000e061d */
[----:B------:R-:W-:Y:S01]  /*68e0*/  SHF.R.U64 R8, R8, 0x3, RZ ;  /* 0x0000000308087819 */ /* 0x000fe200000012ff */
[----:B------:R-:W-:Y:S01]  /*68f0*/  SHFL.IDX PT, R52, R11, 0x1, 0x1c1f ;  /* 0x003c1f000b347f89 */ /* 0x000fe200000e0000 */
[----:B------:R-:W-:Y:S01]  /*6900*/  LOP3.LUT P0, RZ, R163, 0x3, RZ, 0xc0, !PT ;  /* 0x00000003a3ff7812 */ /* 0x000fe2000780c0ff */
[C---:B------:R-:W-:Y:S01]  /*6910*/  VIADD R4, R15.reuse, 0x8 ;  /* 0x000000080f047836 */ /* 0x040fe20000000000 */
[----:B------:R-:W-:Y:S01]  /*6920*/  LOP3.LUT R8, R8, R9, RZ, 0x3c, !PT ;  /* 0x0000000908087212 */ /* 0x000fe200078e3cff */
[----:B------:R-:W1:Y:S01]  /*6930*/  SHFL.IDX PT, R51, R5, RZ, 0x1c1f ;  /* 0x001c1fff05337589 */ /* 0x000e6200000e0000 */
[----:B------:R-:W-:Y:S01]  /*6940*/  IMAD.X R9, RZ, RZ, R29, P2 ;  /* 0x000000ffff097224 */ /* 0x000fe200010e061d */
[----:B------:R-:W-:Y:S01]  /*6950*/  ISETP.GE.OR P2, PT, R15, R56, P0 ;  /* 0x000000380f00720c */ /* 0x000fe20000746670 */
[----:B------:R-:W-:Y:S01]  /*6960*/  ULDC.64 UR4, c[0x0][0xaa0] ;  /* 0x0002a80000047ab9 */ /* 0x000fe20000000a00 */
[----:B------:R-:W2:Y:S01]  /*6970*/  SHFL.IDX PT, R53, R5, 0x1, 0x1c1f ;  /* 0x003c1f0005357f89 */ /* 0x000ea200000e0000 */
[----:B------:R-:W-:-:S02]  /*6980*/  IADD3.X R7, RZ, R29, RZ, P3, !PT ;  /* 0x0000001dff077210 */ /* 0x000fc40001ffe4ff */
[----:B------:R-:W-:Y:S02]  /*6990*/  IADD3 R10, P3, R28, 0x7000, RZ ;  /* 0x000070001c0a7810 */ /* 0x000fe40007f7e0ff */
[----:B------:R-:W-:Y:S02]  /*69a0*/  ISETP.GE.OR P0, PT, R4, R56, P0 ;  /* 0x000000380400720c */ /* 0x000fe40000706670 */
[----:B------:R-:W-:Y:S01]  /*69b0*/  LOP3.LUT R3, R10, 0x380, RZ, 0xc0, !PT ;  /* 0x000003800a037812 */ /* 0x000fe200078ec0ff */
[----:B------:R-:W-:Y:S01]  /*69c0*/  IMAD R18, R19, 0x20, R161 ;  /* 0x0000002013127824 */ /* 0x000fe200078e02a1 */
[C---:B------:R-:W-:Y:S01]  /*69d0*/  IADD3 R37, P5, R28.reuse, 0x5000, RZ ;  /* 0x000050001c257810 */ /* 0x040fe20007fbe0ff */
[----:B------:R-:W-:Y:S01]  /*69e0*/  IMAD.X R31, RZ, RZ, R29, P3 ;  /* 0x000000ffff1f7224 */ /* 0x000fe200018e061d */
[----:B------:R-:W-:Y:S02]  /*69f0*/  SHF.R.U64 R3, R3, 0x3, RZ ;  /* 0x0000000303037819 */ /* 0x000fe400000012ff */
[----:B------:R-:W-:-:S02]  /*6a00*/  IADD3 R33, P4, R28, 0x6000, RZ ;  /* 0x000060001c217810 */ /* 0x000fc40007f9e0ff */
[----:B------:R-:W-:Y:S02]  /*6a10*/  LOP3.LUT R30, R3, R10, RZ, 0x3c, !PT ;  /* 0x0000000a031e7212 */ /* 0x000fe400078e3cff */
[----:B------:R-:W-:Y:S02]  /*6a20*/  LOP3.LUT R40, R41, 0x380, RZ, 0xc0, !PT ;  /* 0x0000038029287812 */ /* 0x000fe400078ec0ff */
[----:B------:R-:W-:Y:S01]  /*6a30*/  LOP3.LUT R25, R28, 0x380, RZ, 0xc0, !PT ;  /* 0x000003801c197812 */ /* 0x000fe200078ec0ff */
[----:B-1----:R1:W-:Y:S01]  /*6a40*/  @!P2 ST.E desc[UR56][R50.64], R20 ;  /* 0x000000143200a985 */ /* 0x0023e2000c101938 */
[----:B------:R-:W-:Y:S01]  /*6a50*/  IMAD R3, R49, UR4, RZ ;  /* 0x0000000431037c24 */ /* 0x000fe2000f8e02ff */
[----:B------:R-:W-:Y:S01]  /*6a60*/  LOP3.LUT R36, R37, 0x380, RZ, 0xc0, !PT ;  /* 0x0000038025247812 */ /* 0x000fe200078ec0ff */
[----:B------:R-:W3:Y:S01]  /*6a70*/  @P1 LDC R49, c[0x0][0xbf0] ;  /* 0x0002fc00ff311b82 */ /* 0x000ee20000000800 */
[----:B--2---:R2:W-:Y:S01]  /*6a80*/  @!P0 ST.E desc[UR56][R52.64], R21 ;  /* 0x0000001534008985 */ /* 0x0045e2000c101938 */
[----:B------:R-:W-:-:S02]  /*6a90*/  LOP3.LUT R32, R33, 0x380, RZ, 0xc0, !PT ;  /* 0x0000038021207812 */ /* 0x000fc400078ec0ff */
[----:B------:R-:W-:Y:S02]  /*6aa0*/  SHF.R.U64 R40, R40, 0x3, RZ ;  /* 0x0000000328287819 */ /* 0x000fe400000012ff */
[----:B------:R-:W-:Y:S02]  /*6ab0*/  SHF.R.U64 R25, R25, 0x3, RZ ;  /* 0x0000000319197819 */ /* 0x000fe400000012ff */
[----:B-1----:R-:W1:Y:S01]  /*6ac0*/  @P1 LDC R51, c[0x0][0xbec] ;  /* 0x0002fb00ff331b82 */ /* 0x002e620000000800 */
[----:B------:R-:W-:Y:S01]  /*6ad0*/  IMAD R3, R48, UR5, R3 ;  /* 0x0000000530037c24 */ /* 0x000fe2000f8e0203 */
[----:B------:R-:W-:Y:S01]  /*6ae0*/  SHF.R.U64 R36, R36, 0x3, RZ ;  /* 0x0000000324247819 */ /* 0x000fe200000012ff */
[----:B------:R-:W5:Y:S01]  /*6af0*/  LD.E.128 R12, desc[UR56][R12.64] ;  /* 0x000000380c0c7980 */ /* 0x000f62000c101d00 */
[----:B--2---:R-:W-:Y:S01]  /*6b00*/  IMAD.WIDE.U32 R20, R48, UR4, RZ ;  /* 0x0000000430147c25 */ /* 0x004fe2000f8e00ff */
[----:B------:R-:W-:Y:S01]  /*6b10*/  ULDC.64 UR4, c[0x0][0xae8] ;  /* 0x0002ba0000047ab9 */ /* 0x000fe20000000a00 */
[----:B------:R-:W-:Y:S01]  /*6b20*/  SHF.R.U64 R32, R32, 0x3, RZ ;  /* 0x0000000320207819 */ /* 0x000fe200000012ff */
[----:B------:R-:W5:Y:S01]  /*6b30*/  LD.E.128 R4, desc[UR56][R6.64] ;  /* 0x0000003806047980 */ /* 0x000f62000c101d00 */
[----:B------:R-:W-:Y:S01]  /*6b40*/  IMAD.IADD R21, R21, 0x1, R3 ;  /* 0x0000000115157824 */ /* 0x000fe200078e0203 */
[----:B------:R-:W-:Y:S01]  /*6b50*/  LOP3.LUT R40, R40, R41, RZ, 0x3c, !PT ;  /* 0x0000002928287212 */ /* 0x000fe200078e3cff */
[----:B------:R-:W-:Y:S01]  /*6b60*/  IMAD R3, R44, UR4, RZ ;  /* 0x000000042c037c24 */ /* 0x000fe2000f8e02ff */
[----:B------:R-:W-:Y:S01]  /*6b70*/  LOP3.LUT R36, R36, R37, RZ, 0x3c, !PT ;  /* 0x0000002524247212 */ /* 0x000fe200078e3cff */
[----:B------:R-:W-:Y:S01]  /*6b80*/  IMAD R44, R23, 0x80, R18 ;  /* 0x00000080172c7824 */ /* 0x000fe200078e0212 */
[----:B------:R-:W-:Y:S01]  /*6b90*/  LOP3.LUT R32, R32, R33, RZ, 0x3c, !PT ;  /* 0x0000002120207212 */ /* 0x000fe200078e3cff */
[C---:B------:R-:W-:Y:S01]  /*6ba0*/  IMAD R3, R22.reuse, UR5, R3 ;  /* 0x0000000516037c24 */ /* 0x040fe2000f8e0203 */
[----:B------:R-:W-:Y:S01]  /*6bb0*/  LOP3.LUT R24, R25, R28, RZ, 0x3c, !PT ;  /* 0x0000001c19187212 */ /* 0x000fe200078e3cff */
[----:B------:R-:W-:Y:S01]  /*6bc0*/  IMAD.WIDE.U32 R20, R22, UR4, R20 ;  /* 0x0000000416147c25 */ /* 0x000fe2000f8e0014 */
[----:B------:R-:W-:Y:S01]  /*6bd0*/  ULDC.64 UR4, c[0x0][0xaf0] ;  /* 0x0002bc0000047ab9 */ /* 0x000fe20000000a00 */
[----:B------:R-:W-:Y:S01]  /*6be0*/  MOV R25, R29 ;  /* 0x0000001d00197202 */ /* 0x000fe20000000f00 */
[----:B------:R-:W5:Y:S01]  /*6bf0*/  LD.E.128 R8, desc[UR56][R8.64] ;  /* 0x0000003808087980 */ /* 0x000f62000c101d00 */
[----:B------:R-:W-:-:S02]  /*6c00*/  IMAD.IADD R21, R21, 0x1, R3 ;  /* 0x0000000115157824 */ /* 0x000fc400078e0203 */
[----:B------:R-:W-:Y:S02]  /*6c10*/  IMAD.X R41, RZ, RZ, R29, P6 ;  /* 0x000000ffff297224 */ /* 0x000fe400030e061d */
[----:B-1----:R-:W-:Y:S01]  /*6c20*/  @P1 IMAD.HI.U32 R18, R44, R51, RZ ;  /* 0x000000332c121227 */ /* 0x002fe200078e00ff */
[----:B------:R-:W5:Y:S03]  /*6c30*/  LD.E.128 R24, desc[UR56][R24.64] ;  /* 0x0000003818187980 */ /* 0x000f66000c101d00 */
[----:B------:R-:W-:Y:S01]  /*6c40*/  IMAD.MOV.U32 R3, RZ, RZ, R44 ;  /* 0x000000ffff037224 */ /* 0x000fe200078e002c */
[----:B---3--:R-:W-:Y:S01]  /*6c50*/  @P1 SHF.R.U32.HI R3, RZ, R49, R18 ;  /* 0x00000031ff031219 */ /* 0x008fe20000011612 */
[----:B------:R-:W-:Y:S01]  /*6c60*/  IMAD R22, R160, UR4, RZ ;  /* 0x00000004a0167c24 */ /* 0x000fe2000f8e02ff */
[----:B------:R-:W5:Y:S01]  /*6c70*/  LD.E.128 R40, desc[UR56][R40.64] ;  /* 0x0000003828287980 */ /* 0x000f62000c101d00 */
[----:B------:R-:W-:Y:S01]  /*6c80*/  IMAD.WIDE.U32 R20, R55, UR4, R20 ;  /* 0x0000000437147c25 */ /* 0x000fe2000f8e0014 */
[----:B------:R-:W-:-:S02]  /*6c90*/  SHF.R.S32.HI R18, RZ, 0x1f, R3 ;  /* 0x0000001fff127819 */ /* 0x000fc40000011403 */
[----:B------:R-:W-:Y:S01]  /*6ca0*/  IADD3 R51, -R3, RZ, RZ ;  /* 0x000000ff03337210 */ /* 0x000fe20007ffe1ff */
[----:B------:R-:W-:Y:S01]  /*6cb0*/  IMAD R49, R55, UR5, R22 ;  /* 0x0000000537317c24 */ /* 0x000fe2000f8e0216 */
[----:B------:R-:W-:Y:S01]  /*6cc0*/  ULDC.64 UR4, c[0x0][0xae0] ;  /* 0x0002b80000047ab9 */ /* 0x000fe20000000a00 */
[--C-:B------:R-:W-:Y:S02]  /*6cd0*/  IMAD.X R37, RZ, RZ, R29.reuse, P5 ;  /* 0x000000ffff257224 */ /* 0x100fe400028e061d */
[----:B------:R-:W-:Y:S02]  /*6ce0*/  IMAD.X R33, RZ, RZ, R29, P4 ;  /* 0x000000ffff217224 */ /* 0x000fe400020e061d */
[----:B------:R-:W-:Y:S01]  /*6cf0*/  IMAD.IADD R21, R21, 0x1, R49 ;  /* 0x0000000115157824 */ /* 0x000fe200078e0231 */
[----:B------:R-:W5:Y:S01]  /*6d00*/  LD.E.128 R28, desc[UR56][R30.64] ;  /* 0x000000381e1c7980 */ /* 0x000f62000c101d00 */
[----:B------:R-:W-:Y:S02]  /*6d10*/  IMAD R18, R18, UR4, RZ ;  /* 0x0000000412127c24 */ /* 0x000fe4000f8e02ff */
[----:B------:R-:W-:Y:S01]  /*6d20*/  IMAD R49, R54, R51, R44 ;  /* 0x0000003336317224 */ /* 0x000fe200078e022c */
[----:B------:R-:W5:Y:S01]  /*6d30*/  LD.E.128 R36, desc[UR56][R36.64] ;  /* 0x0000003824247980 */ /* 0x000f62000c101d00 */
[----:B------:R-:W-:-:S03]  /*6d40*/  IMAD R51, R3, UR5, R18 ;  /* 0x0000000503337c24 */ /* 0x000fc6000f8e0212 */
[----:B------:R-:W5:Y:S01]  /*6d50*/  LD.E.128 R32, desc[UR56][R32.64] ;  /* 0x0000003820207980 */ /* 0x000f62000c101d00 */
[----:B------:R-:W-:Y:S01]  /*6d60*/  IMAD.WIDE.U32 R20, R3, UR4, R20 ;  /* 0x0000000403147c25 */ /* 0x000fe2000f8e0014 */
[----:B------:R-:W-:Y:S01]  /*6d70*/  SHF.R.S32.HI R3, RZ, 0x1f, R49 ;  /* 0x0000001fff037819 */ /* 0x000fe20000011431 */
[----:B------:R-:W-:Y:S01]  /*6d80*/  ULDC.64 UR4, c[0x0][0xad8] ;  /* 0x0002b60000047ab9 */ /* 0x000fe20000000a00 */
[----:B------:R-:W-:Y:S01]  /*6d90*/  @!PT LDS RZ, [RZ] ;  /* 0x00000000fffff984 */ /* 0x000fe20000000800 */
[----:B------:R-:W-:Y:S01]  /*6da0*/  @!PT LDS RZ, [RZ] ;  /* 0x00000000fffff984 */ /* 0x000fe20000000800 */
[----:B------:R-:W-:Y:S01]  /*6db0*/  @!PT LDS RZ, [RZ] ;  /* 0x00000000fffff984 */ /* 0x000fe20000000800 */
[----:B------:R-:W-:Y:S01]  /*6dc0*/  @!PT LDS RZ, [RZ] ;  /* 0x00000000fffff984 */ /* 0x000fe20000000800 */
[----:B------:R1:W-:Y:S06]  /*6dd0*/  MEMBAR.ALL.CTA ;  /* 0x0000000000007992 */ /* 0x0003ec0000008000 */
[----:B-1----:R-:W1:Y:S01]  /*6de0*/  FENCE.VIEW.ASYNC.S ;  /* 0x00000000000073c6 */ /* 0x002e620000000000 */
[----:B------:R-:W-:-:S02]  /*6df0*/  IMAD R53, R23, 0x80, R161 ;  /* 0x0000008017357824 */ /* 0x000fc400078e02a1 */
[----:B------:R-:W-:Y:S02]  /*6e00*/  IMAD.IADD R21, R21, 0x1, R51 ;  /* 0x0000000115157824 */ /* 0x000fe400078e0233 */
[----:B------:R-:W-:Y:S02]  /*6e10*/  IMAD R18, R3, UR4, RZ ;  /* 0x0000000403127c24 */ /* 0x000fe4000f8e02ff */
[----:B------:R-:W-:Y:S02]  /*6e20*/  VIADD R3, R53, 0x20 ;  /* 0x0000002035037836 */ /* 0x000fe40000000000 */
[C---:B------:R-:W-:Y:S02]  /*6e30*/  IMAD R23, R49.reuse, UR5, R18 ;  /* 0x0000000531177c24 */ /* 0x040fe4000f8e0212 */
[----:B------:R-:W-:Y:S01]  /*6e40*/  IMAD.WIDE.U32 R20, R49, UR4, R20 ;  /* 0x0000000431147c25 */ /* 0x000fe2000f8e0014 */
[-C--:B------:R-:W-:Y:S01]  /*6e50*/  ISETP.GE.AND P2, PT, R53, R56.reuse, PT ;  /* 0x000000383500720c */ /* 0x080fe20003f46270 */
[----:B------:R-:W-:Y:S01]  /*6e60*/  ULDC.64 UR4, c[0x0][0xa80] ;  /* 0x0002a00000047ab9 */ /* 0x000fe20000000a00 */
[----:B------:R-:W-:Y:S01]  /*6e70*/  ISETP.GE.AND P0, PT, R3, R56, PT ;  /* 0x000000380300720c */ /* 0x000fe20003f06270 */
[----:B0-----:R-:W-:Y:S01]  /*6e80*/  VIADD R0, R0, 0x2a820 ;  /* 0x0002a82000007836 */ /* 0x001fe20000000000 */
[----:B------:R-:W-:Y:S01]  /*6e90*/  IADD3 R3, R53, 0x40, RZ ;  /* 0x0000004035037810 */ /* 0x000fe20007ffe0ff */
[----:B------:R-:W-:Y:S01]  /*6ea0*/  IMAD.IADD R21, R21, 0x1, R23 ;  /* 0x0000000115157824 */ /* 0x000fe200078e0217 */
[----:B------:R-:W-:-:S02]  /*6eb0*/  LEA R18, P3, R20, UR4, 0x1 ;  /* 0x0000000414127c11 */ /* 0x000fc4000f8608ff */
[----:B------:R-:W-:Y:S02]  /*6ec0*/  ISETP.GE.AND P1, PT, R3, R56, PT ;  /* 0x000000380300720c */ /* 0x000fe40003f26270 */
[----:B------:R-:W-:Y:S02]  /*6ed0*/  PRMT R0, RZ, 0x654, R0 ;  /* 0x00000654ff007816 */ /* 0x000fe40000000000 */
[----:B------:R-:W-:Y:S01]  /*6ee0*/  LEA.HI.X R3, R20, UR5, R21, 0x1, P3 ;  /* 0x0000000514037c11 */ /* 0x000fe200098f0c15 */
[----:B-1----:R0:W1:Y:S01]  /*6ef0*/  SHFL.IDX PT, R22, R18, RZ, 0x181f ;  /* 0x00181fff12167589 */ /* 0x00206200000e0000 */
[----:B------:R2:W-:Y:S01]  /*6f00*/  SYNCS.ARRIVE.TRANS64.RED.A1T0 RZ, [R0+URZ], RZ ;  /* 0x000000ff00ff79a7 */ /* 0x0005e2000810043f */
[----:B------:R-:W-:Y:S02]  /*6f10*/  BSSY B1, `(.L_x_218) ;  /* 0x000000c000017945 */ /* 0x000fe40003800000 */
[----:B--2---:R0:W2:Y:S02]  /*6f20*/  SHFL.IDX PT, R0, R3, RZ, 0x181f ;  /* 0x00181fff03007589 */ /* 0x0040a400000e0000 */
[----:B------:R-:W-:Y:S05]  /*6f30*/  @P2 BRA `(.L_x_219) ;  /* 0x0000000000242947 */ /* 0x000fea0003800000 */
[----:B------:R-:W-:Y:S02]  /*6f40*/  ULDC UR4, c[0x0][0xac8] ;  /* 0x0002b20000047ab9 */ /* 0x000fe40000000800 */
[----:B------:R-:W-:Y:S02]  /*6f50*/  ISETP.GE.AND P2, PT, R2, UR4, PT ;  /* 0x0000000402007c0c */ /* 0x000fe4000bf46270 */
[----:B------:R-:W-:-:S11]  /*6f60*/  ISETP.GE.AND P3, PT, R17, UR4, PT ;  /* 0x0000000411007c0c */ /* 0x000fd6000bf66270 */
[CC--:B-1----:R-:W-:Y:S02]  /*6f70*/  @!P2 LEA R20, P4, R2.reuse, R22.reuse, 0x1 ;  /* 0x000000160214a211 */ /* 0x0c2fe400078808ff */
[C---:B------:R-:W-:Y:S02]  /*6f80*/  @!P3 LEA R22, P5, R17.reuse, R22, 0x1 ;  /* 0x000000161116b211 */ /* 0x040fe400078a08ff */
[-C--:B--2---:R-:W-:Y:S02]  /*6f90*/  @!P2 LEA.HI.X R21, R2, R0.reuse, R170, 0x1, P4 ;  /* 0x000000000215a211 */ /* 0x084fe400020f0caa */
[----:B------:R-:W-:-:S03]  /*6fa0*/  @!P3 LEA.HI.X R23, R17, R0, R169, 0x1, P5 ;  /* 0x000000001117b211 */ /* 0x000fc600028f0ca9 */
[----:B-----5:R3:W-:Y:S04]  /*6fb0*/  @!P2 ST.E.128 desc[UR56][R20.64], R24 ;  /* 0x000000181400a985 */ /* 0x0207e8000c101d38 */
[----:B------:R3:W-:Y:S02]  /*6fc0*/  @!P3 ST.E.128 desc[UR56][R22.64], R40 ;  /* 0x000000281600b985 */ /* 0x0007e4000c101d38 */
.L_x_219:
[----:B------:R-:W-:Y:S05]  /*6fd0*/  BSYNC B1 ;  /* 0x0000000000017941 */ /* 0x000fea0003800000 */
.L_x_218:
[----:B--2---:R2:W4:Y:S01]  /*6fe0*/  SHFL.IDX PT, R0, R3, 0x1, 0x181f ;  /* 0x00381f0003007f89 */ /* 0x00452200000e0000 */
[----:B------:R-:W-:Y:S03]  /*6ff0*/  BSSY B1, `(.L_x_220) ;  /* 0x000000c000017945 */ /* 0x000fe60003800000 */
[----:B-1-3--:R2:W1:Y:S01]  /*7000*/  SHFL.IDX PT, R22, R18, 0x1, 0x181f ;  /* 0x00381f0012167f89 */ /* 0x00a46200000e0000 */
[----:B------:R-:W-:Y:S05]  /*7010*/  @P0 BRA `(.L_x_221) ;  /* 0x0000000000240947 */ /* 0x000fea0003800000 */
[----:B------:R-:W-:Y:S02]  /*7020*/  ULDC UR4, c[0x0][0xac8] ;  /* 0x0002b20000047ab9 */ /* 0x000fe40000000800 */
[----:B------:R-:W-:Y:S02]  /*7030*/  ISETP.GE.AND P3, PT, R2, UR4, PT ;  /* 0x0000000402007c0c */ /* 0x000fe4000bf66270 */
[----:B------:R-:W-:-:S11]  /*7040*/  ISETP.GE.AND P4, PT, R17, UR4, PT ;  /* 0x0000000411007c0c */ /* 0x000fd6000bf86270 */
[CC--:B-1----:R-:W-:Y:S02]  /*7050*/  @!P3 LEA R20, P0, R2.reuse, R22.reuse, 0x1 ;  /* 0x000000160214b211 */ /* 0x0c2fe400078008ff */
[C---:B------:R-:W-:Y:S02]  /*7060*/  @!P4 LEA R22, P2, R17.reuse, R22, 0x1 ;  /* 0x000000161116c211 */ /* 0x040fe400078408ff */
[-C--:B----4-:R-:W-:Y:S02]  /*7070*/  @!P3 LEA.HI.X R21, R2, R0.reuse, R170, 0x1, P0 ;  /* 0x000000000215b211 */ /* 0x090fe400000f0caa */
[----:B------:R-:W-:-:S03]  /*7080*/  @!P4 LEA.HI.X R23, R17, R0, R169, 0x1, P2 ;  /* 0x000000001117c211 */ /* 0x000fc600010f0ca9 */
[----:B-----5:R3:W-:Y:S04]  /*7090*/  @!P3 ST.E.128 desc[UR56][R20.64], R12 ;  /* 0x0000000c1400b985 */ /* 0x0207e8000c101d38 */
[----:B------:R3:W-:Y:S02]  /*70a0*/  @!P4 ST.E.128 desc[UR56][R22.64], R36 ;  /* 0x000000241600c985 */ /* 0x0007e4000c101d38 */
.L_x_221:
[----:B------:R-:W-:Y:S05]  /*70b0*/  BSYNC B1 ;  /* 0x0000000000017941 */ /* 0x000fea0003800000 */
.L_x_220:
[----:B----4-:R4:W0:Y:S01]  /*70c0*/  SHFL.IDX PT, R0, R3, 0x2, 0x181f ;  /* 0x00581f0003007f89 */ /* 0x01082200000e0000 */
[----:B------:R-:W-:Y:S03]  /*70d0*/  BSSY B1, `(.L_x_222) ;  /* 0x000000c000017945 */ /* 0x000fe60003800000 */
[----:B---3-5:R4:W3:Y:S01]  /*70e0*/  SHFL.IDX PT, R14, R18, 0x2, 0x181f ;  /* 0x00581f00120e7f89 */ /* 0x0288e200000e0000 */
[----:B------:R-:W-:Y:S05]  /*70f0*/  @P1 BRA `(.L_x_223) ;  /* 0x0000000000241947 */ /* 0x000fea0003800000 */
[----:B------:R-:W-:Y:S02]  /*7100*/  ULDC UR4, c[0x0][0xac8] ;  /* 0x0002b20000047ab9 */ /* 0x000fe40000000800 */
[----:B------:R-:W-:Y:S02]  /*7110*/  ISETP.GE.AND P2, PT, R2, UR4, PT ;  /* 0x0000000402007c0c */ /* 0x000fe4000bf46270 */
[----:B------:R-:W-:-:S11]  /*7120*/  ISETP.GE.AND P3, PT, R17, UR4, PT ;  /* 0x0000000411007c0c */ /* 0x000fd6000bf66270 */
[CC--:B---3--:R-:W-:Y:S02]  /*7130*/  @!P2 LEA R12, P0, R2.reuse, R14.reuse, 0x1 ;  /* 0x0000000e020ca211 */ /* 0x0c8fe400078008ff */
[C---:B------:R-:W-:Y:S02]  /*7140*/  @!P3 LEA R14, P1, R17.reuse, R14, 0x1 ;  /* 0x0000000e110eb211 */ /* 0x040fe400078208ff */
[-C--:B0-----:R-:W-:Y:S02]  /*7150*/  @!P2 LEA.HI.X R13, R2, R0.reuse, R170, 0x1, P0 ;  /* 0x00000000020da211 */ /* 0x081fe400000f0caa */
[----:B------:R-:W-:-:S03]  /*7160*/  @!P3 LEA.HI.X R15, R17, R0, R169, 0x1, P1 ;  /* 0x00000000110fb211 */ /* 0x000fc600008f0ca9 */
[----:B------:R0:W-:Y:S04]  /*7170*/  @!P2 ST.E.128 desc[UR56][R12.64], R4 ;  /* 0x000000040c00a985 */ /* 0x0001e8000c101d38 */
[----:B------:R0:W-:Y:S02]  /*7180*/  @!P3 ST.E.128 desc[UR56][R14.64], R32 ;  /* 0x000000200e00b985 */ /* 0x0001e4000c101d38 */
.L_x_223:
[----:B------:R-:W-:Y:S05]  /*7190*/  BSYNC B1 ;  /* 0x0000000000017941 */ /* 0x000fea0003800000 */
.L_x_222:
[----:B0-----:R-:W-:Y:S01]  /*71a0*/  VIADD R0, R53, 0x60 ;  /* 0x0000006035007836 */ /* 0x001fe20000000000 */
[----:B--2-4-:R-:W0:Y:S04]  /*71b0*/  SHFL.IDX PT, R3, R3, 0x3, 0x181f ;  /* 0x00781f0003037f89 */ /* 0x014e2800000e0000 */
[----:B------:R-:W-:Y:S01]  /*71c0*/  ISETP.GE.AND P0, PT, R0, R56, PT ;  /* 0x000000380000720c */ /* 0x000fe20003f06270 */
[----:B------:R-:W2:-:S12]  /*71d0*/  SHFL.IDX PT, R18, R18, 0x3, 0x181f ;  /* 0x00781f0012127f89 */ /* 0x000e9800000e0000 */
[----:B------:R-:W-:Y:S05]  /*71e0*/  @P0 BRA `(.L_x_224) ;  /* 0x0000000800dc0947 */ /* 0x000fea0003800000 */
[----:B------:R-:W-:Y:S02]  /*71f0*/  ULDC UR4, c[0x0][0xac8] ;  /* 0x0002b20000047ab9 */ /* 0x000fe40000000800 */
[----:B------:R-:W-:-:S13]  /*7200*/  ISETP.GE.AND P1, PT, R2, UR4, PT ;  /* 0x0000000402007c0c */ /* 0x000fda000bf26270 */
[----:B--2---:R-:W-:-:S04]  /*7210*/  @!P1 LEA R4, P0, R2, R18, 0x1 ;  /* 0x0000001202049211 */ /* 0x004fc800078008ff */
[----:B0-----:R-:W-:Y:S02]  /*7220*/  @!P1 LEA.HI.X R5, R2, R3, R170, 0x1, P0 ;  /* 0x0000000302059211 */ /* 0x001fe400000f0caa */
[----:B------:R-:W-:-:S03]  /*7230*/  ISETP.GE.AND P0, PT, R17, UR4, PT ;  /* 0x0000000411007c0c */ /* 0x000fc6000bf06270 */
[----:B------:R0:W-:Y:S10]  /*7240*/  @!P1 ST.E.128 desc[UR56][R4.64], R8 ;  /* 0x0000000804009985 */ /* 0x0001f4000c101d38 */
[----:B------:R-:W-:Y:S05]  /*7250*/  @P0 BRA `(.L_x_224) ;  /* 0x0000000800c00947 */ /* 0x000fea0003800000 */
[----:B0-----:R-:W-:-:S04]  /*7260*/  LEA R4, P0, R17, R18, 0x1 ;  /* 0x0000001211047211 */ /* 0x001fc800078008ff */
[----:B------:R-:W-:-:S05]  /*7270*/  LEA.HI.X R5, R17, R3, R169, 0x1, P0 ;  /* 0x0000000311057211 */ /* 0x000fca00000f0ca9 */
[----:B------:R0:W-:Y:S01]  /*7280*/  ST.E.128 desc[UR56][R4.64], R28 ;  /* 0x0000001c04007985 */ /* 0x0001e2000c101d38 */
[----:B------:R-:W-:Y:S05]  /*7290*/  BRA `(.L_x_224) ;  /* 0x0000000800b07947 */ /* 0x000fea0003800000 */
.L_x_216:
[----:B------:R-:W2:Y:S01]  /*72a0*/  LDC.64 R6, c[0x0][0xc00] ;  /* 0x00030000ff067b82 */ /* 0x000ea20000000a00 */
[----:B------:R-:W-:Y:S01]  /*72b0*/  ULDC.64 UR4, c[0x0][0xc08] ;  /* 0x0003020000047ab9 */ /* 0x000fe20000000a00 */
[----:B------:R-:W-:-:S06]  /*72c0*/  IMAD.MOV.U32 R3, RZ, RZ, RZ ;  /* 0x000000ffff037224 */ /* 0x000fcc00078e00ff */
[----:B------:R-:W3:Y:S01]  /*72d0*/  LDC.64 R4, c[0x0][0xc00] ;  /* 0x00030000ff047b82 */ /* 0x000ee20000000a00 */
[----:B------:R-:W-:-:S04]  /*72e0*/  ISETP.NE.U32.AND P1, PT, RZ, UR4, PT ;  /* 0x00000004ff007c0c */ /* 0x000fc8000bf25070 */
[----:B------:R-:W-:-:S03]  /*72f0*/  ISETP.NE.AND.EX P1, PT, RZ, UR5, PT, P1 ;  /* 0x00000005ff007c0c */ /* 0x000fc6000bf25310 */
[----:B------:R-:W4:Y:S01]  /*7300*/  LDC R25, c[0x0][0xbe8] ;  /* 0x0002fa00ff197b82 */ /* 0x000f220000000800 */
[----:B--2---:R-:W-:-:S04]  /*7310*/  ISETP.NE.U32.AND P0, PT, R6, RZ, PT ;  /* 0x000000ff0600720c */ /* 0x004fc80003f05070 */
[----:B------:R-:W-:Y:S01]  /*7320*/  ISETP.NE.AND.EX P0, PT, R7, RZ, PT, P0 ;  /* 0x000000ff0700720c */ /* 0x000fe20003f05300 */
[----:B---3--:R-:W-:-:S04]  /*7330*/  IMAD.WIDE R6, R18, 0x4, R4 ;  /* 0x0000000412067825 */ /* 0x008fc800078e0204 */
[----:B------:R-:W2:Y:S01]  /*7340*/  @P1 LDC.64 R4, c[0x0][0xc08] ;  /* 0x00030200ff041b82 */ /* 0x000ea20000000a00 */
[----:B------:R-:W-:Y:S02]  /*7350*/  ULDC UR4, c[0x0][0xa88] ;  /* 0x0002a20000047ab9 */ /* 0x000fe40000000800 */
[----:B0-----:R-:W-:-:S05]  /*7360*/  IMAD.U32 R0, RZ, RZ, UR4 ;  /* 0x00000004ff007e24 */ /* 0x001fca000f8e00ff */
[----:B------:R0:W5:Y:S01]  /*7370*/  @P0 LDG.E R3, desc[UR56][R6.64] ;  /* 0x0000003806030981 */ /* 0x000162000c1e1900 */
[----:B--2---:R-:W-:-:S05]  /*7380*/  @P1 IMAD.WIDE R4, R18, 0x4, R4 ;  /* 0x0000000412041825 */ /* 0x004fca00078e0204 */
[----:B------:R0:W5:Y:S01]  /*7390*/  @P1 LDG.E R0, desc[UR56][R4.64] ;  /* 0x0000003804001981 */ /* 0x000162000c1e1900 */
[----:B----4-:R-:W-:Y:S02]  /*73a0*/  ISETP.NE.AND P2, PT, R25, 0x1, PT ;  /* 0x000000011900780c */ /* 0x010fe40003f45270 */
[----:B------:R-:W-:-:S11]  /*73b0*/  ISETP.GE.AND P3, PT, R171, 0x80, PT ;  /* 0x00000080ab00780c */ /* 0x000fd60003f66270 */
[----:B------:R-:W2:Y:S08]  /*73c0*/  @P2 LDC R14, c[0x0][0xbec] ;  /* 0x0002fb00ff0e2b82 */ /* 0x000eb00000000800 */
[----:B------:R-:W3:Y:S01]  /*73d0*/  @P2 LDC R27, c[0x0][0xbf0] ;  /* 0x0002fc00ff1b2b82 */ /* 0x000ee20000000800 */
[----:B0-----:R-:W-:Y:S05]  /*73e0*/  @P1 BRA `(.L_x_225) ;  /* 0x0000000000101947 */ /* 0x001fea0003800000 */
[----:B------:R-:W-:Y:S05]  /*73f0*/  @!P0 BRA `(.L_x_225) ;  /* 0x00000000000c8947 */ /* 0x000fea0003800000 */
[----:B------:R-:W4:Y:S04]  /*7400*/  LDG.E R5, desc[UR56][R6.64] ;  /* 0x0000003806057981 */ /* 0x000f28000c1e1900 */
[----:B-----5:R-:W4:Y:S02]  /*7410*/  LDG.E R0, desc[UR56][R6.64+0x4] ;  /* 0x0000043806007981 */ /* 0x020f24000c1e1900 */
[----:B----4-:R-:W-:-:S07]  /*7420*/  IMAD.IADD R0, R0, 0x1, -R5 ;  /* 0x0000000100007824 */ /* 0x010fce00078e0a05 */
.L_x_225:
[----:B------:R-:W-:Y:S01]  /*7430*/  BSSY B1, `(.L_x_226) ;  /* 0x000002e000017945 */ /* 0x000fe20003800000 */
[----:B------:R-:W-:Y:S02]  /*7440*/  SHF.R.S32.HI R12, RZ, 0x1f, R22 ;  /* 0x0000001fff0c7819 */ /* 0x000fe40000011416 */
[----:B------:R-:W-:Y:S02]  /*7450*/  SEL R13, R18, RZ, !P0 ;  /* 0x000000ff120d7207 */ /* 0x000fe40004000000 */
[----:B------:R-:W-:Y:S02]  /*7460*/  SEL R160, R160, RZ, !P0 ;  /* 0x000000ffa0a07207 */ /* 0x000fe40004000000 */
[----:B-----5:R-:W-:Y:S01]  /*7470*/  SHF.R.S32.HI R10, RZ, 0x1f, R3 ;  /* 0x0000001fff0a7819 */ /* 0x020fe20000011403 */
[----:B------:R-:W-:Y:S06]  /*7480*/  @P3 BRA `(.L_x_227) ;  /* 0x0000000000a03947 */ /* 0x000fec0003800000 */
[----:B------:R-:W0:Y:S01]  /*7490*/  S2R R4, SR_TID.X ;  /* 0x0000000000047919 */ /* 0x000e220000002100 */
[----:B------:R-:W4:Y:S02]  /*74a0*/  LDC R11, c[0x0][0xbe8] ;  /* 0x0002fa00ff0b7b82 */ /* 0x000f240000000800 */
[----:B----4-:R-:W-:Y:S01]  /*74b0*/  IMAD R5, R0, R11, RZ ;  /* 0x0000000b00057224 */ /* 0x010fe200078e02ff */
[----:B0-----:R-:W-:-:S05]  /*74c0*/  LEA R4, R23, R4, 0x7 ;  /* 0x0000000417047211 */ /* 0x001fca00078e38ff */
[----:B------:R-:W-:-:S05]  /*74d0*/  VIADD R8, R4, 0xffffff80 ;  /* 0xffffff8004087836 */ /* 0x000fca0000000000 */
[----:B------:R-:W-:-:S13]  /*74e0*/  ISETP.GE.AND P0, PT, R8, R5, PT ;  /* 0x000000050800720c */ /* 0x000fda0003f06270 */
[----:B------:R-:W-:Y:S05]  /*74f0*/  @P0 BRA `(.L_x_227) ;  /* 0x0000000000840947 */ /* 0x000fea0003800000 */
[----:B------:R-:W-:Y:S01]  /*7500*/  ISETP.NE.AND P0, PT, R11, 0x1, PT ;  /* 0x000000010b00780c */ /* 0x000fe20003f05270 */
[----:B------:R-:W-:Y:S01]  /*7510*/  ULDC.64 UR4, c[0x0][0xb90] ;  /* 0x0002e40000047ab9 */ /* 0x000fe20000000a00 */
[----:B------:R-:W-:Y:S02]  /*7520*/  IMAD.MOV.U32 R4, RZ, RZ, R3 ;  /* 0x000000ffff047224 */ /* 0x000fe400078e0003 */
[----:B------:R-:W-:Y:S02]  /*7530*/  IMAD R9, R12, UR4, RZ ;  /* 0x000000040c097c24 */ /* 0x000fe4000f8e02ff */
[----:B------:R-:W-:Y:S02]  /*7540*/  IMAD.MOV.U32 R5, RZ, RZ, R10 ;  /* 0x000000ffff057224 */ /* 0x000fe400078e000a */
[----:B------:R-:W-:Y:S02]  /*7550*/  IMAD.MOV.U32 R7, RZ, RZ, R8 ;  /* 0x000000ffff077224 */ /* 0x000fe400078e0008 */
[----:B------:R-:W-:-:S03]  /*7560*/  IMAD.WIDE.U32 R4, R22, UR4, R4 ;  /* 0x0000000416047c25 */ /* 0x000fc6000f8e0004 */
[----:B------:R-:W0:Y:S01]  /*7570*/  @P0 LDC R15, c[0x0][0xbec] ;  /* 0x0002fb00ff0f0b82 */ /* 0x000e220000000800 */
[----:B------:R-:W-:Y:S01]  /*7580*/  IMAD R9, R22, UR5, R9 ;  /* 0x0000000516097c24 */ /* 0x000fe2000f8e0209 */
[----:B------:R-:W-:-:S03]  /*7590*/  ULDC.64 UR4, c[0x0][0xb98] ;  /* 0x0002e60000047ab9 */ /* 0x000fc60000000a00 */
[----:B------:R-:W-:-:S03]  /*75a0*/  IMAD.IADD R5, R5, 0x1, R9 ;  /* 0x0000000105057824 */ /* 0x000fc600078e0209 */
[----:B------:R-:W4:Y:S01]  /*75b0*/  @P0 LDC R21, c[0x0][0xbf0] ;  /* 0x0002fc00ff150b82 */ /* 0x000f220000000800 */
[----:B------:R-:W-:-:S04]  /*75c0*/  IMAD.WIDE.U32 R4, R13, UR4, R4 ;  /* 0x000000040d047c25 */ /* 0x000fc8000f8e0004 */
[----:B0-----:R-:W-:-:S05]  /*75d0*/  @P0 IMAD.HI.U32 R6, R8, R15, RZ ;  /* 0x0000000f08060227 */ /* 0x001fca00078e00ff */
[----:B----4-:R-:W-:Y:S01]  /*75e0*/  @P0 SHF.R.U32.HI R7, RZ, R21, R6 ;  /* 0x00000015ff070219 */ /* 0x010fe20000011606 */
[----:B------:R-:W-:-:S03]  /*75f0*/  IMAD R6, R160, UR4, RZ ;  /* 0x00000004a0067c24 */ /* 0x000fc6000f8e02ff */
[C---:B------:R-:W-:Y:S02]  /*7600*/  IADD3 R9, -R7.reuse, RZ, RZ ;  /* 0x000000ff07097210 */ /* 0x040fe40007ffe1ff */
[----:B------:R-:W-:-:S03]  /*7610*/  IADD3 R4, P0, R7, R4, RZ ;  /* 0x0000000407047210 */ /* 0x000fc60007f1e0ff */
[----:B------:R-:W-:Y:S01]  /*7620*/  IMAD R9, R11, R9, R8 ;  /* 0x000000090b097224 */ /* 0x000fe200078e0208 */
[----:B------:R-:W-:Y:S01]  /*7630*/  SHF.R.S32.HI R11, RZ, 0x1f, R7 ;  /* 0x0000001fff0b7819 */ /* 0x000fe20000011407 */
[----:B------:R-:W-:Y:S01]  /*7640*/  IMAD R8, R13, UR5, R6 ;  /* 0x000000050d087c24 */ /* 0x000fe2000f8e0206 */
[----:B------:R-:W-:Y:S02]  /*7650*/  ULDC.64 UR4, c[0x0][0xb88] ;  /* 0x0002e20000047ab9 */ /* 0x000fe40000000a00 */
[----:B------:R-:W-:Y:S02]  /*7660*/  SHF.R.S32.HI R6, RZ, 0x1f, R9 ;  /* 0x0000001fff067819 */ /* 0x000fe40000011409 */
[----:B------:R-:W-:-:S03]  /*7670*/  IADD3.X R5, R11, R5, R8, P0, !PT ;  /* 0x000000050b057210 */ /* 0x000fc600007fe408 */
[----:B------:R-:W-:Y:S02]  /*7680*/  IMAD R6, R6, UR4, RZ ;  /* 0x0000000406067c24 */ /* 0x000fe4000f8e02ff */
[----:B------:R-:W-:-:S04]  /*7690*/  IMAD.WIDE.U32 R4, R9, UR4, R4 ;  /* 0x0000000409047c25 */ /* 0x000fc8000f8e0004 */
[----:B------:R-:W-:Y:S01]  /*76a0*/  IMAD R7, R9, UR5, R6 ;  /* 0x0000000509077c24 */ /* 0x000fe2000f8e0206 */
[----:B------:R-:W-:Y:S02]  /*76b0*/  ULDC.64 UR4, c[0x0][0xb50] ;  /* 0x0002d40000047ab9 */ /* 0x000fe40000000a00 */
[----:B------:R-:W-:Y:S01]  /*76c0*/  LEA R6, P0, R4, UR4, 0x2 ;  /* 0x0000000404067c11 */ /* 0x000fe2000f8010ff */
[----:B------:R-:W-:-:S05]  /*76d0*/  IMAD.IADD R5, R5, 0x1, R7 ;  /* 0x0000000105057824 */ /* 0x000fca00078e0207 */
[----:B------:R-:W-:Y:S01]  /*76e0*/  LEA.HI.X R7, R4, UR5, R5, 0x2, P0 ;  /* 0x0000000504077c11 */ /* 0x000fe200080f1405 */
[----:B------:R-:W-:-:S05]  /*76f0*/  IMAD.MOV.U32 R5, RZ, RZ, -0x800000 ;  /* 0xff800000ff057424 */ /* 0x000fca00078e00ff */
[----:B------:R0:W-:Y:S02]  /*7700*/  STG.E desc[UR56][R6.64], R5 ;  /* 0x0000000506007986 */ /* 0x0001e4000c101938 */
.L_x_227:
[----:B------:R-:W-:Y:S05]  /*7710*/  BSYNC B1 ;  /* 0x0000000000017941 */ /* 0x000fea0003800000 */
.L_x_226:
[----:B------:R-:W-:Y:S01]  /*7720*/  ULDC.64 UR4, c[0x0][0xaa0] ;  /* 0x0002a80000047ab9 */ /* 0x000fe20000000a00 */
[----:B0-----:R-:W-:Y:S01]  /*7730*/  IMAD R6, R19, 0x20, R161 ;  /* 0x0000002013067824 */ /* 0x001fe200078e02a1 */
[----:B------:R-:W-:Y:S01]  /*7740*/  BSSY B1, `(.L_x_228) ;  /* 0x0000037000017945 */ /* 0x000fe20003800000 */
[----:B------:R-:W-:Y:S02]  /*7750*/  IMAD R4, R10, UR4, RZ ;  /* 0x000000040a047c24 */ /* 0x000fe4000f8e02ff */
[----:B------:R-:W-:Y:S02]  /*7760*/  IMAD R9, R23, 0x80, R6 ;  /* 0x0000008017097824 */ /* 0x000fe400078e0206 */
[C---:B------:R-:W-:Y:S02]  /*7770*/  IMAD R7, R3.reuse, UR5, R4 ;  /* 0x0000000503077c24 */ /* 0x040fe4000f8e0204 */
[----:B------:R-:W-:Y:S01]  /*7780*/  IMAD.WIDE.U32 R4, R3, UR4, RZ ;  /* 0x0000000403047c25 */ /* 0x000fe2000f8e00ff */
[----:B------:R-:W-:Y:S01]  /*7790*/  ULDC.64 UR4, c[0x0][0xae8] ;  /* 0x0002ba0000047ab9 */ /* 0x000fe20000000a00 */
[----:B------:R-:W-:-:S02]  /*77a0*/  MOV R3, R9 ;  /* 0x0000000900037202 */ /* 0x000fc40000000f00 */
[----:B------:R-:W-:Y:S02]  /*77b0*/  IMAD.IADD R5, R5, 0x1, R7 ;  /* 0x0000000105057824 */ /* 0x000fe400078e0207 */
[----:B------:R-:W-:Y:S02]  /*77c0*/  IMAD R7, R12, UR4, RZ ;  /* 0x000000040c077c24 */ /* 0x000fe4000f8e02ff */
[----:B--2---:R-:W-:-:S04]  /*77d0*/  @P2 IMAD.HI.U32 R6, R9, R14, RZ ;  /* 0x0000000e09062227 */ /* 0x004fc800078e00ff */
[C---:B------:R-:W-:Y:S01]  /*77e0*/  IMAD R7, R22.reuse, UR5, R7 ;  /* 0x0000000516077c24 */ /* 0x040fe2000f8e0207 */
[----:B---3--:R-:W-:Y:S01]  /*77f0*/  @P2 SHF.R.U32.HI R3, RZ, R27, R6 ;  /* 0x0000001bff032219 */ /* 0x008fe20000011606 */
[----:B------:R-:W-:Y:S01]  /*7800*/  IMAD.WIDE.U32 R4, R22, UR4, R4 ;  /* 0x0000000416047c25 */ /* 0x000fe2000f8e0004 */
[----:B------:R-:W-:Y:S02]  /*7810*/  ULDC.64 UR4, c[0x0][0xaf0] ;  /* 0x0002bc0000047ab9 */ /* 0x000fe40000000a00 */
[----:B------:R-:W-:Y:S01]  /*7820*/  SHF.R.S32.HI R6, RZ, 0x1f, R3 ;  /* 0x0000001fff067819 */ /* 0x000fe20000011403 */
[----:B------:R-:W-:Y:S02]  /*7830*/  IMAD R8, R160, UR4, RZ ;  /* 0x00000004a0087c24 */ /* 0x000fe4000f8e02ff */
[----:B------:R-:W-:Y:S02]  /*7840*/  IMAD.IADD R5, R5, 0x1, R7 ;  /* 0x0000000105057824 */ /* 0x000fe400078e0207 */
[----:B------:R-:W-:-:S02]  /*7850*/  IMAD R7, R13, UR5, R8 ;  /* 0x000000050d077c24 */ /* 0x000fc4000f8e0208 */
[----:B------:R-:W-:Y:S01]  /*7860*/  IMAD.WIDE.U32 R4, R13, UR4, R4 ;  /* 0x000000040d047c25 */ /* 0x000fe2000f8e0004 */
[----:B------:R-:W-:-:S03]  /*7870*/  ULDC.64 UR4, c[0x0][0xae0] ;  /* 0x0002b80000047ab9 */ /* 0x000fc60000000a00 */
[----:B------:R-:W-:Y:S02]  /*7880*/  IMAD.MOV R8, RZ, RZ, -R3 ;  /* 0x000000ffff087224 */ /* 0x000fe400078e0a03 */
[----:B------:R-:W-:Y:S02]  /*7890*/  IMAD.IADD R5, R5, 0x1, R7 ;  /* 0x0000000105057824 */ /* 0x000fe400078e0207 */
[----:B------:R-:W-:Y:S02]  /*78a0*/  IMAD R6, R6, UR4, RZ ;  /* 0x0000000406067c24 */ /* 0x000fe4000f8e02ff */
[----:B------:R-:W-:Y:S02]  /*78b0*/  IMAD R7, R25, R8, R9 ;  /* 0x0000000819077224 */ /* 0x000fe400078e0209 */
[C---:B------:R-:W-:Y:S02]  /*78c0*/  IMAD R9, R3.reuse, UR5, R6 ;  /* 0x0000000503097c24 */ /* 0x040fe4000f8e0206 */
[----:B------:R-:W-:Y:S01]  /*78d0*/  IMAD.WIDE.U32 R4, R3, UR4, R4 ;  /* 0x0000000403047c25 */ /* 0x000fe2000f8e0004 */
[----:B------:R-:W-:Y:S01]  /*78e0*/  SHF.R.S32.HI R3, RZ, 0x1f, R7 ;  /* 0x0000001fff037819 */ /* 0x000fe20000011407 */
[----:B------:R-:W-:-:S02]  /*78f0*/  ULDC.64 UR4, c[0x0][0xad8] ;  /* 0x0002b60000047ab9 */ /* 0x000fc40000000a00 */
[----:B------:R-:W-:Y:S02]  /*7900*/  IMAD.IADD R5, R5, 0x1, R9 ;  /* 0x0000000105057824 */ /* 0x000fe400078e0209 */
[----:B------:R-:W-:Y:S02]  /*7910*/  IMAD R6, R3, UR4, RZ ;  /* 0x0000000403067c24 */ /* 0x000fe4000f8e02ff */
[----:B------:R-:W-:Y:S02]  /*7920*/  IMAD R8, R23, 0x80, R161 ;  /* 0x0000008017087824 */ /* 0x000fe400078e02a1 */
[----:B------:R-:W-:Y:S02]  /*7930*/  IMAD R25, R0, R25, RZ ;  /* 0x0000001900197224 */ /* 0x000fe400078e02ff */
[C---:B------:R-:W-:Y:S01]  /*7940*/  IMAD R3, R7.reuse, UR5, R6 ;  /* 0x0000000507037c24 */ /* 0x040fe2000f8e0206 */
[C---:B------:R-:W-:Y:S01]  /*7950*/  IADD3 R0, R8.reuse, 0x20, RZ ;  /* 0x0000002008007810 */ /* 0x040fe20007ffe0ff */
[----:B------:R-:W-:Y:S01]  /*7960*/  IMAD.WIDE.U32 R4, R7, UR4, R4 ;  /* 0x0000000407047c25 */ /* 0x000fe2000f8e0004 */
[-C--:B------:R-:W-:Y:S01]  /*7970*/  ISETP.GE.AND P2, PT, R8, R25.reuse, PT ;  /* 0x000000190800720c */ /* 0x080fe20003f46270 */
[----:B------:R-:W-:Y:S01]  /*7980*/  ULDC.64 UR4, c[0x0][0xa80] ;  /* 0x0002a00000047ab9 */ /* 0x000fe20000000a00 */
[----:B------:R-:W-:Y:S01]  /*7990*/  ISETP.GE.AND P1, PT, R0, R25, PT ;  /* 0x000000190000720c */ /* 0x000fe20003f26270 */
[----:B------:R-:W-:Y:S01]  /*79a0*/  IMAD.IADD R3, R5, 0x1, R3 ;  /* 0x0000000105037824 */ /* 0x000fe200078e0203 */
[----:B------:R-:W-:Y:S01]  /*79b0*/  LEA R6, P3, R4, UR4, 0x1 ;  /* 0x0000000404067c11 */ /* 0x000fe2000f8608ff */
[----:B------:R-:W-:-:S03]  /*79c0*/  VIADD R0, R8, 0x40 ;  /* 0x0000004008007836 */ /* 0x000fc60000000000 */
[----:B------:R-:W-:Y:S02]  /*79d0*/  LEA.HI.X R3, R4, UR5, R3, 0x1, P3 ;  /* 0x0000000504037c11 */ /* 0x000fe400098f0c03 */
[----:B------:R-:W-:Y:S01]  /*79e0*/  ISETP.GE.AND P0, PT, R0, R25, PT ;  /* 0x000000190000720c */ /* 0x000fe20003f06270 */
[----:B------:R0:W2:Y:S04]  /*79f0*/  SHFL.IDX PT, R4, R6, RZ, 0x181f ;  /* 0x00181fff06047589 */ /* 0x0000a800000e0000 */
[----:B------:R0:W3:Y:S01]  /*7a00*/  SHFL.IDX PT, R0, R3, RZ, 0x181f ;  /* 0x00181fff03007589 */ /* 0x0000e200000e0000 */
[----:B------:R-:W-:Y:S07]  /*7a10*/  @P2 BRA `(.L_x_229) ;  /* 0x0000000000242947 */ /* 0x000fee0003800000 */
[----:B------:R-:W-:Y:S02]  /*7a20*/  ULDC UR4, c[0x0][0xac8] ;  /* 0x0002b20000047ab9 */ /* 0x000fe40000000800 */
[----:B------:R-:W-:Y:S02]  /*7a30*/  ISETP.GE.AND P4, PT, R2, UR4, PT ;  /* 0x0000000402007c0c */ /* 0x000fe4000bf86270 */
[----:B------:R-:W-:-:S11]  /*7a40*/  ISETP.GE.AND P5, PT, R17, UR4, PT ;  /* 0x0000000411007c0c */ /* 0x000fd6000bfa6270 */
[CC--:B--2---:R-:W-:Y:S02]  /*7a50*/  @!P4 LEA R10, P2, R2.reuse, R4.reuse, 0x1 ;  /* 0x00000004020ac211 */ /* 0x0c4fe400078408ff */
[C---:B------:R-:W-:Y:S02]  /*7a60*/  @!P5 LEA R4, P3, R17.reuse, R4, 0x1 ;  /* 0x000000041104d211 */ /* 0x040fe400078608ff */
[-C--:B---3--:R-:W-:Y:S02]  /*7a70*/  @!P4 LEA.HI.X R11, R2, R0.reuse, R170, 0x1, P2 ;  /* 0x00000000020bc211 */ /* 0x088fe400010f0caa */
[----:B------:R-:W-:-:S03]  /*7a80*/  @!P5 LEA.HI.X R5, R17, R0, R169, 0x1, P3 ;  /* 0x000000001105d211 */ /* 0x000fc600018f0ca9 */
[----:B------:R4:W-:Y:S04]  /*7a90*/  @!P4 ST.E.128 desc[UR56][R10.64], RZ ;  /* 0x000000ff0a00c985 */ /* 0x0009e8000c101d38 */
[----:B------:R4:W-:Y:S02]  /*7aa0*/  @!P5 ST.E.128 desc[UR56][R4.64], RZ ;  /* 0x000000ff0400d985 */ /* 0x0009e4000c101d38 */
.L_x_229:
[----:B------:R-:W-:Y:S05]  /*7ab0*/  BSYNC B1 ;  /* 0x0000000000017941 */ /* 0x000fea0003800000 */
.L_x_228:
[----:B---3--:R3:W0:Y:S01]  /*7ac0*/  SHFL.IDX PT, R0, R3, 0x1, 0x181f ;  /* 0x00381f0003007f89 */ /* 0x00862200000e0000 */
[----:B------:R-:W-:Y:S03]  /*7ad0*/  BSSY B1, `(.L_x_230) ;  /* 0x000000c000017945 */ /* 0x000fe60003800000 */
[----:B--2-4-:R3:W2:Y:S01]  /*7ae0*/  SHFL.IDX PT, R4, R6, 0x1, 0x181f ;  /* 0x00381f0006047f89 */ /* 0x0146a200000e0000 */
[----:B------:R-:W-:Y:S05]  /*7af0*/  @P1 BRA `(.L_x_231) ;  /* 0x0000000000241947 */ /* 0x000fea0003800000 */
[----:B------:R-:W-:Y:S02]  /*7b00*/  ULDC UR4, c[0x0][0xac8] ;  /* 0x0002b20000047ab9 */ /* 0x000fe40000000800 */
[----:B------:R-:W-:Y:S02]  /*7b10*/  ISETP.GE.AND P3, PT, R2, UR4, PT ;  /* 0x0000000402007c0c */ /* 0x000fe4000bf66270 */
[----:B------:R-:W-:-:S11]  /*7b20*/  ISETP.GE.AND P4, PT, R17, UR4, PT ;  /* 0x0000000411007c0c */ /* 0x000fd6000bf86270 */
[CC--:B--2---:R-:W-:Y:S02]  /*7b30*/  @!P3 LEA R10, P1, R2.reuse, R4.reuse, 0x1 ;  /* 0x00000004020ab211 */ /* 0x0c4fe400078208ff */
[C---:B------:R-:W-:Y:S02]  /*7b40*/  @!P4 LEA R4, P2, R17.reuse, R4, 0x1 ;  /* 0x000000041104c211 */ /* 0x040fe400078408ff */
[-C--:B0-----:R-:W-:Y:S02]  /*7b50*/  @!P3 LEA.HI.X R11, R2, R0.reuse, R170, 0x1, P1 ;  /* 0x00000000020bb211 */ /* 0x081fe400008f0caa */
[----:B------:R-:W-:-:S03]  /*7b60*/  @!P4 LEA.HI.X R5, R17, R0, R169, 0x1, P2 ;  /* 0x000000001105c211 */ /* 0x000fc600010f0ca9 */
[----:B------:R4:W-:Y:S04]  /*7b70*/  @!P3 ST.E.128 desc[UR56][R10.64], RZ ;  /* 0x000000ff0a00b985 */ /* 0x0009e8000c101d38 */
[----:B------:R4:W-:Y:S02]  /*7b80*/  @!P4 ST.E.128 desc[UR56][R4.64], RZ ;  /* 0x000000ff0400c985 */ /* 0x0009e4000c101d38 */
.L_x_231:
[----:B------:R-:W-:Y:S05]  /*7b90*/  BSYNC B1 ;  /* 0x0000000000017941 */ /* 0x000fea0003800000 */
.L_x_230:
[----:B0-----:R0:W0:Y:S01]  /*7ba0*/  SHFL.IDX PT, R0, R3, 0x2, 0x181f ;  /* 0x00581f0003007f89 */ /* 0x00102200000e0000 */
[----:B------:R-:W-:Y:S03]  /*7bb0*/  BSSY B1, `(.L_x_232) ;  /* 0x000000c000017945 */ /* 0x000fe60003800000 */
[----:B--2-4-:R2:W4:Y:S01]  /*7bc0*/  SHFL.IDX PT, R4, R6, 0x2, 0x181f ;  /* 0x00581f0006047f89 */ /* 0x01452200000e0000 */
[----:B------:R-:W-:Y:S05]  /*7bd0*/  @P0 BRA `(.L_x_233) ;  /* 0x0000000000240947 */ /* 0x000fea0003800000 */
[----:B------:R-:W-:Y:S02]  /*7be0*/  ULDC UR4, c[0x0][0xac8] ;  /* 0x0002b20000047ab9 */ /* 0x000fe40000000800 */
[----:B------:R-:W-:Y:S02]  /*7bf0*/  ISETP.GE.AND P2, PT, R2, UR4, PT ;  /* 0x0000000402007c0c */ /* 0x000fe4000bf46270 */
[----:B------:R-:W-:-:S11]  /*7c00*/  ISETP.GE.AND P3, PT, R17, UR4, PT ;  /* 0x0000000411007c0c */ /* 0x000fd6000bf66270 */
[CC--:B----4-:R-:W-:Y:S02]  /*7c10*/  @!P2 LEA R10, P0, R2.reuse, R4.reuse, 0x1 ;  /* 0x00000004020aa211 */ /* 0x0d0fe400078008ff */
[C---:B------:R-:W-:Y:S02]  /*7c20*/  @!P3 LEA R4, P1, R17.reuse, R4, 0x1 ;  /* 0x000000041104b211 */ /* 0x040fe400078208ff */
[-C--:B0-----:R-:W-:Y:S02]  /*7c30*/  @!P2 LEA.HI.X R11, R2, R0.reuse, R170, 0x1, P0 ;  /* 0x00000000020ba211 */ /* 0x081fe400000f0caa */
[----:B------:R-:W-:-:S03]  /*7c40*/  @!P3 LEA.HI.X R5, R17, R0, R169, 0x1, P1 ;  /* 0x000000001105b211 */ /* 0x000fc600008f0ca9 */
[----:B------:R0:W-:Y:S04]  /*7c50*/  @!P2 ST.E.128 desc[UR56][R10.64], RZ ;  /* 0x000000ff0a00a985 */ /* 0x0001e8000c101d38 */
[----:B------:R0:W-:Y:S02]  /*7c60*/  @!P3 ST.E.128 desc[UR56][R4.64], RZ ;  /* 0x000000ff0400b985 */ /* 0x0001e4000c101d38 */
.L_x_233:
[----:B------:R-:W-:Y:S05]  /*7c70*/  BSYNC B1 ;  /* 0x0000000000017941 */ /* 0x000fea0003800000 */
.L_x_232:
[----:B0-----:R-:W-:Y:S01]  /*7c80*/  VIADD R0, R8, 0x60 ;  /* 0x0000006008007836 */ /* 0x001fe20000000000 */
[----:B---3--:R-:W0:Y:S04]  /*7c90*/  SHFL.IDX PT, R3, R3, 0x3, 0x181f ;  /* 0x00781f0003037f89 */ /* 0x008e2800000e0000 */
[----:B------:R-:W-:Y:S01]  /*7ca0*/  ISETP.GE.AND P0, PT, R0, R25, PT ;  /* 0x000000190000720c */ /* 0x000fe20003f06270 */
[----:B----4-:R3:W4:-:S12]  /*7cb0*/  SHFL.IDX PT, R4, R6, 0x3, 0x181f ;  /* 0x00781f0006047f89 */ /* 0x01071800000e0000 */
[----:B---3--:R-:W-:Y:S05]  /*7cc0*/  @P0 BRA `(.L_x_224) ;  /* 0x0000000000240947 */ /* 0x008fea0003800000 */
[----:B------:R-:W-:Y:S02]  /*7cd0*/  ULDC UR4, c[0x0][0xac8] ;  /* 0x0002b20000047ab9 */ /* 0x000fe40000000800 */
[----:B------:R-:W-:Y:S02]  /*7ce0*/  ISETP.GE.AND P2, PT, R2, UR4, PT ;  /* 0x0000000402007c0c */ /* 0x000fe4000bf46270 */
[----:B------:R-:W-:-:S11]  /*7cf0*/  ISETP.GE.AND P3, PT, R17, UR4, PT ;  /* 0x0000000411007c0c */ /* 0x000fd6000bf66270 */
[CC--:B--2-4-:R-:W-:Y:S02]  /*7d00*/  @!P2 LEA R6, P0, R2.reuse, R4.reuse, 0x1 ;  /* 0x000000040206a211 */ /* 0x0d4fe400078008ff */
[C---:B------:R-:W-:Y:S02]  /*7d10*/  @!P3 LEA R4, P1, R17.reuse, R4, 0x1 ;  /* 0x000000041104b211 */ /* 0x040fe400078208ff */
[-C--:B0-----:R-:W-:Y:S02]  /*7d20*/  @!P2 LEA.HI.X R7, R2, R3.reuse, R170, 0x1, P0 ;  /* 0x000000030207a211 */ /* 0x081fe400000f0caa */
[----:B------:R-:W-:-:S03]  /*7d30*/  @!P3 LEA.HI.X R5, R17, R3, R169, 0x1, P1 ;  /* 0x000000031105b211 */ /* 0x000fc600008f0ca9 */
[----:B------:R3:W-:Y:S04]  /*7d40*/  @!P2 ST.E.128 desc[UR56][R6.64], RZ ;  /* 0x000000ff0600a985 */ /* 0x0007e8000c101d38 */
[----:B------:R3:W-:Y:S02]  /*7d50*/  @!P3 ST.E.128 desc[UR56][R4.64], RZ ;  /* 0x000000ff0400b985 */ /* 0x0007e4000c101d38 */
.L_x_224:
[----:B------:R-:W-:Y:S05]  /*7d60*/  BSYNC B0 ;  /* 0x0000000000007941 */ /* 0x000fea0003800000 */
.L_x_215:
[----:B------:R-:W-:Y:S02]  /*7d70*/  ULDC UR4, c[0x0][0xc3c] ;  /* 0x00030f0000047ab9 */ /* 0x000fe40000000800 */
[----:B-1----:R-:W-:-:S13]  /*7d80*/  ISETP.GE.AND P0, PT, R47, UR4, PT ;  /* 0x000000042f007c0c */ /* 0x002fda000bf06270 */
[----:B------:R-:W-:Y:S05]  /*7d90*/  @!P0 BRA `(.L_x_234) ;  /* 0xffffff8c00d88947 */ /* 0x000fea000383ffff */
[----:B------:R-:W-:Y:S05]  /*7da0*/  EXIT ;  /* 0x000000000000794d */ /* 0x000fea0003800000 */
.L_x_187:
[----:B------:R-:W-:-:S08]  /*7db0*/  NOP ;  /* 0x0000000000007918 */ /* 0x000fd00000000000 */
[----:B------:R-:W0:-:S00]  /*7dc0*/  USETMAXREG.DEALLOC.CTAPOOL 0x28 ;  /* 0x00000028000079c8 */ /* 0x000e0000080e0500 */
[----:B0-----:R-:W-:Y:S02]  /*7dd0*/  LOP3.LUT R0, R0, 0x3, RZ, 0xc0, !PT ;  /* 0x0000000300007812 */ /* 0x001fe400078ec0ff */
[----:B------:R-:W-:-:S04]  /*7de0*/  LOP3.LUT R25, R25, 0xffffff7f, RZ, 0xc0, !PT ;  /* 0xffffff7f19197812 */ /* 0x000fc800078ec0ff */
[----:B------:R-:W0:Y:S02]  /*7df0*/  SHFL.IDX PT, R0, R0, RZ, 0x1f ;  /* 0x00001fff00007589 */ /* 0x000e2400000e0000 */
[----:B0-----:R-:W-:Y:S01]  /*7e00*/  ISETP.NE.AND P0, PT, R0, RZ, PT ;  /* 0x000000ff0000720c */ /* 0x001fe20003f05270 */
[----:B------:R-:W-:-:S12]  /*7e10*/  IMAD.MOV.U32 R0, RZ, RZ, RZ ;  /* 0x000000ffff007224 */ /* 0x000fd800078e00ff */
[----:B------:R-:W-:Y:S01]  /*7e20*/  @P0 LOP3.LUT R25, R25, 0x80, RZ, 0xfc, !PT ;  /* 0x0000008019190812 */ /* 0x000fe200078efcff */
[----:B------:R-:W-:Y:S06]  /*7e30*/  @!P0 BRA `(.L_x_235) ;  /* 0x00000000001c8947 */ /* 0x000fec0003800000 */
[----:B------:R-:W0:Y:S08]  /*7e40*/  S2UR UR5, SR_CgaCtaId ;  /* 0x00000000000579c3 */ /* 0x000e300000008800 */
[----:B------:R-:W-:Y:S06]  /*7e50*/  BAR.SYNC.DEFER_BLOCKING 0x5, 0x180 ;  /* 0x0146000000007b1d */ /* 0x000fec0000010000 */
[----:B------:R-:W-:-:S02]  /*7e60*/  UMOV UR4, 0x400 ;  /* 0x0000040000047882 */ /* 0x000fc40000000000 */
[----:B0-----:R-:W-:-:S09]  /*7e70*/  ULEA UR4, UR5, UR4, 0x18 ;  /* 0x0000000405047291 */ /* 0x001fd2000f8ec03f */
[----:B------:R-:W1:Y:S01]  /*7e80*/  LDS.128 R16, [UR4+0x2a8d0] ;  /* 0x02a8d004ff107984 */ /* 0x000e620008000c00 */
[----:B------:R-:W-:Y:S06]  /*7e90*/  BAR.ARV 0x4, 0x180 ;  /* 0x0106000000007b1d */ /* 0x000fec0000002000 */
[----:B------:R-:W-:Y:S05]  /*7ea0*/  BRA `(.L_x_236) ;  /* 0x0000000800007947 */ /* 0x000fea0003800000 */
.L_x_235:
[----:B------:R-:W0:Y:S01]  /*7eb0*/  S2R R2, SR_TID.X ;  /* 0x0000000000027919 */ /* 0x000e220000002100 */
[----:B------:R-:W-:Y:S01]  /*7ec0*/  ULDC UR4, c[0x0][0xc3c] ;  /* 0x00030f0000047ab9 */ /* 0x000fe20000000800 */
[----:B------:R-:W1:Y:S01]  /*7ed0*/  S2UR UR6, SR_CTAID.X ;  /* 0x00000000000679c3 */ /* 0x000e620000002500 */
[----:B------:R-:W-:Y:S01]  /*7ee0*/  ULDC UR5, c[0x0][0xc38] ;  /* 0x00030e0000057ab9 */ /* 0x000fe20000000800 */
[----:B0-----:R-:W-:-:S04]  /*7ef0*/  LOP3.LUT R5, R2, 0x1f, RZ, 0xc0, !PT ;  /* 0x0000001f02057812 */ /* 0x001fc800078ec0ff */
[----:B------:R-:W-:-:S04]  /*7f00*/  ISETP.NE.AND P0, PT, R5, 0x1f, PT ;  /* 0x0000001f0500780c */ /* 0x000fc80003f05270 */
[----:B------:R-:W-:-:S13]  /*7f10*/  ISETP.GE.OR P1, PT, R5, UR4, !P0 ;  /* 0x0000000405007c0c */ /* 0x000fda000c726670 */
[----:B------:R-:W0:Y:S02]  /*7f20*/  @!P1 LDC.64 R2, c[0x0][0xc80] ;  /* 0x00032000ff029b82 */ /* 0x000e240000000a00 */
[----:B0-----:R-:W-:-:S05]  /*7f30*/  @!P1 IMAD.WIDE.U32 R2, R5, 0x4, R2 ;  /* 0x0000000405029825 */ /* 0x001fca00078e0002 */
[----:B------:R-:W2:Y:S01]  /*7f40*/  @!P1 LDG.E R0, desc[UR56][R2.64] ;  /* 0x0000003802009981 */ /* 0x000ea2000c1e1900 */
[C---:B------:R-:W-:Y:S01]  /*7f50*/  ISETP.NE.AND P1, PT, R5.reuse, RZ, PT ;  /* 0x000000ff0500720c */ /* 0x040fe20003f25270 */
[----:B------:R-:W-:Y:S01]  /*7f60*/  UMOV UR4, URZ ;  /* 0x0000003f00047c82 */ /* 0x000fe20008000000 */
[C---:B------:R-:W-:Y:S01]  /*7f70*/  ISETP.GE.U32.AND P2, PT, R5.reuse, 0x2, PT ;  /* 0x000000020500780c */ /* 0x040fe20003f46070 */
[----:B------:R-:W-:Y:S01]  /*7f80*/  IMAD.MOV.U32 R16, RZ, RZ, RZ ;  /* 0x000000ffff107224 */ /* 0x000fe200078e00ff */
[C---:B------:R-:W-:Y:S02]  /*7f90*/  ISETP.GE.U32.AND P3, PT, R5.reuse, 0x4, PT ;  /* 0x000000040500780c */ /* 0x040fe40003f66070 */
[C---:B------:R-:W-:Y:S02]  /*7fa0*/  ISETP.GE.U32.AND P4, PT, R5.reuse, 0x8, PT ;  /* 0x000000080500780c */ /* 0x040fe40003f86070 */
[----:B------:R-:W-:Y:S01]  /*7fb0*/  ISETP.GE.U32.AND P5, PT, R5, 0x10, PT ;  /* 0x000000100500780c */ /* 0x000fe20003fa6070 */
[----:B--2---:R-:W0:Y:S02]  /*7fc0*/  SHFL.UP PT, R4, R0, 0x1, RZ ;  /* 0x0420000000047989 */ /* 0x004e2400000e00ff */
[----:B0-----:R-:W-:-:S05]  /*7fd0*/  SEL R7, R4, RZ, P1 ;  /* 0x000000ff04077207 */ /* 0x001fca0000800000 */
[----:B------:R-:W-:-:S05]  /*7fe0*/  IMAD.IADD R7, R0, 0x1, R7 ;  /* 0x0000000100077824 */ /* 0x000fca00078e0207 */
[----:B------:R-:W0:Y:S02]  /*7ff0*/  SHFL.UP PT, R4, R7, 0x2, RZ ;  /* 0x0440000007047989 */ /* 0x000e2400000e00ff */
[----:B0-----:R-:W-:-:S04]  /*8000*/  SEL R4, R4, RZ, P2 ;  /* 0x000000ff04047207 */ /* 0x001fc80001000000 */
[----:B------:R-:W-:-:S05]  /*8010*/  IADD3 R4, R7, R4, RZ ;  /* 0x0000000407047210 */ /* 0x000fca0007ffe0ff */
[----:B------:R-:W0:Y:S02]  /*8020*/  SHFL.UP PT, R6, R4, 0x4, RZ ;  /* 0x0480000004067989 */ /* 0x000e2400000e00ff */
[----:B0-----:R-:W-:-:S05]  /*8030*/  SEL R3, R6, RZ, P3 ;  /* 0x000000ff06037207 */ /* 0x001fca0001800000 */
[----:B------:R-:W-:-:S05]  /*8040*/  IMAD.IADD R3, R4, 0x1, R3 ;  /* 0x0000000104037824 */ /* 0x000fca00078e0203 */
[----:B------:R-:W0:Y:S02]  /*8050*/  SHFL.UP PT, R2, R3, 0x8, RZ ;  /* 0x0500000003027989 */ /* 0x000e2400000e00ff */
[----:B0-----:R-:W-:-:S05]  /*8060*/  SEL R2, R2, RZ, P4 ;  /* 0x000000ff02027207 */ /* 0x001fca0002000000 */
[----:B------:R-:W-:-:S05]  /*8070*/  IMAD.IADD R2, R3, 0x1, R2 ;  /* 0x0000000103027824 */ /* 0x000fca00078e0202 */
[----:B------:R-:W0:Y:S02]  /*8080*/  SHFL.UP PT, R6, R2, 0x10, RZ ;  /* 0x0600000002067989 */ /* 0x000e2400000e00ff */
[----:B0-----:R-:W-:-:S05]  /*8090*/  SEL R7, R6, RZ, P5 ;  /* 0x000000ff06077207 */ /* 0x001fca0002800000 */
[----:B------:R-:W-:-:S05]  /*80a0*/  IMAD.IADD R7, R2, 0x1, R7 ;  /* 0x0000000102077824 */ /* 0x000fca00078e0207 */
[----:B------:R-:W0:Y:S02]  /*80b0*/  SHFL.IDX PT, R4, R7, 0x1f, 0x1f ;  /* 0x03e01f0007047f89 */ /* 0x000e2400000e0000 */
[----:B0-----:R-:W-:-:S04]  /*80c0*/  IMAD R4, R4, UR5, RZ ;  /* 0x0000000504047c24 */ /* 0x001fc8000f8e02ff */
[----:B------:R-:W-:Y:S01]  /*80d0*/  IMAD.MOV.U32 R3, RZ, RZ, R4 ;  /* 0x000000ffff037224 */ /* 0x000fe200078e0004 */
[----:B-1----:R-:W-:-:S13]  /*80e0*/  ISETP.GT.AND P6, PT, R4, UR6, PT ;  /* 0x0000000604007c0c */ /* 0x002fda000bfc4270 */
[----:B------:R-:W-:Y:S05]  /*80f0*/  @P6 BRA `(.L_x_237) ;  /* 0x0000000000946947 */ /* 0x000fea0003800000 */
[----:B------:R-:W-:Y:S01]  /*8100*/  MOV R4, R3 ;  /* 0x0000000300047202 */ /* 0x000fe20000000f00 */
[----:B------:R-:W-:Y:S01]  /*8110*/  UMOV UR4, URZ ;  /* 0x0000003f00047c82 */ /* 0x000fe20008000000 */
[----:B------:R-:W-:-:S05]  /*8120*/  ULDC UR5, c[0x0][0xc38] ;  /* 0x00030e0000057ab9 */ /* 0x000fca0000000800 */
.L_x_241:
[----:B------:R-:W0:Y:S01]  /*8130*/  LDC R2, c[0x0][0xc3c] ;  /* 0x00030f00ff027b82 */ /* 0x000e220000000800 */
[----:B------:R-:W-:-:S06]  /*8140*/  UIADD3 UR4, UR4, 0x1f, URZ ;  /* 0x0000001f04047890 */ /* 0x000fcc000fffe03f */
[----:B0-----:R-:W-:-:S13]  /*8150*/  ISETP.LE.AND P6, PT, R2, UR4, PT ;  /* 0x0000000402007c0c */ /* 0x001fda000bfc3270 */
[----:B------:R-:W-:Y:S05]  /*8160*/  @P6 BRA `(.L_x_238) ;  /* 0x0000000400246947 */ /* 0x000fea0003800000 */
[----:B------:R-:W-:Y:S01]  /*8170*/  VIADD R7, R5, UR4 ;  /* 0x0000000405077c36 */ /* 0x000fe20008000000 */
[----:B------:R-:W-:Y:S01]  /*8180*/  BSSY B0, `(.L_x_239) ;  /* 0x0000007000007945 */ /* 0x000fe20003800000 */
[----:B------:R-:W-:-:S03]  /*8190*/  IMAD.MOV.U32 R0, RZ, RZ, RZ ;  /* 0x000000ffff007224 */ /* 0x000fc600078e00ff */
[----:B------:R-:W-:-:S13]  /*81a0*/  ISETP.GE.OR P6, PT, R7, R2, !P0 ;  /* 0x000000020700720c */ /* 0x000fda00047c6670 */
[----:B------:R-:W-:Y:S05]  /*81b0*/  @P6 BRA `(.L_x_240) ;  /* 0x00000000000c6947 */ /* 0x000fea0003800000 */
[----:B------:R-:W0:Y:S02]  /*81c0*/  LDC.64 R2, c[0x0][0xc80] ;  /* 0x00032000ff027b82 */ /* 0x000e240000000a00 */
[----:B0-----:R-:W-:-:S05]  /*81d0*/  IMAD.WIDE R2, R7, 0x4, R2 ;  /* 0x0000000407027825 */ /* 0x001fca00078e0202 */
[----:B------:R0:W5:Y:S02]  /*81e0*/  LDG.E R0, desc[UR56][R2.64] ;  /* 0x0000003802007981 */ /* 0x000164000c1e1900 */
.L_x_240:
[----:B------:R-:W-:Y:S05]  /*81f0*/  BSYNC B0 ;  /* 0x0000000000007941 */ /* 0x000fea0003800000 */
.L_x_239:
[----:B0----5:R-:W0:Y:S02]  /*8200*/  SHFL.UP PT, R2, R0, 0x1, RZ ;  /* 0x0420000000027989 */ /* 0x021e2400000e00ff */
        /* <DEDUP_REMOVED lines=14> */
[----:B------:R-:W0:Y:S02]  /*82f0*/  SHFL.IDX PT, R3, R9, 0x1f, 0x1f ;  /* 0x03e01f0009037f89 */ /* 0x000e2400000e0000 */
[----:B0-----:R-:W-:-:S04]  /*8300*/  IMAD R3, R3, UR5, RZ ;  /* 0x0000000503037c24 */ /* 0x001fc8000f8e02ff */
[----:B------:R-:W-:-:S05]  /*8310*/  IMAD.IADD R4, R3, 0x1, R4 ;  /* 0x0000000103047824 */ /* 0x000fca00078e0204 */
[----:B------:R-:W-:-:S13]  /*8320*/  ISETP.GT.AND P6, PT, R4, UR6, PT ;  /* 0x0000000604007c0c */ /* 0x000fda000bfc4270 */
[----:B------:R-:W-:Y:S05]  /*8330*/  @!P6 BRA `(.L_x_241) ;  /* 0xfffffffc007ce947 */ /* 0x000fea000383ffff */
[----:B------:R-:W-:-:S07]  /*8340*/  IMAD.MOV.U32 R7, RZ, RZ, R9 ;  /* 0x000000ffff077224 */ /* 0x000fce00078e0009 */
.L_x_237:
[----:B------:R-:W-:-:S04]  /*8350*/  IMAD.IADD R8, R4, 0x1, -R3 ;  /* 0x0000000104087824 */ /* 0x000fc800078e0a03 */
[----:B------:R-:W-:-:S05]  /*8360*/  IMAD R2, R7, UR5, R8 ;  /* 0x0000000507027c24 */ /* 0x000fca000f8e0208 */
[----:B------:R-:W-:-:S13]  /*8370*/  ISETP.GT.AND P0, PT, R2, UR6, PT ;  /* 0x0000000602007c0c */ /* 0x000fda000bf04270 */
[----:B------:R-:W-:-:S04]  /*8380*/  VOTE.ANY R4, PT, !P0 ;  /* 0x0000000000047806 */ /* 0x000fc800040e0100 */
[----:B------:R-:W0:Y:S01]  /*8390*/  POPC R19, R4 ;  /* 0x0000000400137309 */ /* 0x000e220000000000 */
[----:B------:R-:W-:Y:S01]  /*83a0*/  ISETP.NE.AND P0, PT, R4, RZ, PT ;  /* 0x000000ff0400720c */ /* 0x000fe20003f05270 */
[----:B0-----:R-:W0:Y:S02]  /*83b0*/  SHFL.IDX PT, R10, R0, R19, 0x1f ;  /* 0x00001f13000a7589 */ /* 0x001e2400000e0000 */
[----:B0-----:R-:W-:-:S04]  /*83c0*/  IABS R9, R10 ;  /* 0x0000000a00097213 */ /* 0x001fc80000000000 */
[----:B------:R-:W0:Y:S08]  /*83d0*/  I2F.RP R6, R9 ;  /* 0x0000000900067306 */ /* 0x000e300000209400 */
[----:B0-----:R-:W0:Y:S02]  /*83e0*/  MUFU.RCP R6, R6 ;  /* 0x0000000600067308 */ /* 0x001e240000001000 */
[----:B0-----:R-:W-:-:S06]  /*83f0*/  VIADD R2, R6, 0xffffffe ;  /* 0x0ffffffe06027836 */ /* 0x001fcc0000000000 */
[----:B------:R0:W1:Y:S01]  /*8400*/  F2I.FTZ.U32.TRUNC.NTZ R3, R2 ;  /* 0x0000000200037305 */ /* 0x000062000021f000 */
[----:B------:R-:W-:Y:S05]  /*8410*/  @!P0 BRA `(.L_x_242) ;  /* 0x0000000000088947 */ /* 0x000fea0003800000 */
[----:B------:R-:W-:-:S06]  /*8420*/  IADD3 R16, R19, -0x1, RZ ;  /* 0xffffffff13107810 */ /* 0x000fcc0007ffe0ff */
[----:B------:R2:W3:Y:S02]  /*8430*/  SHFL.IDX PT, R16, R7, R16, 0x1f ;  /* 0x00001f1007107589 */ /* 0x0004e400000e0000 */
.L_x_242:
[----:B---3--:R-:W-:Y:S01]  /*8440*/  IMAD R16, R16, UR5, R8 ;  /* 0x0000000510107c24 */ /* 0x008fe2000f8e0208 */
[----:B0-----:R-:W-:Y:S01]  /*8450*/  IABS R2, R10 ;  /* 0x0000000a00027213 */ /* 0x001fe20000000000 */
[----:B-1----:R-:W-:Y:S02]  /*8460*/  IMAD.MOV R0, RZ, RZ, -R3 ;  /* 0x000000ffff007224 */ /* 0x002fe400078e0a03 */
[----:B------:R-:W-:Y:S01]  /*8470*/  VIADD R19, R19, UR4 ;  /* 0x0000000413137c36 */ /* 0x000fe20008000000 */
[----:B------:R-:W-:Y:S01]  /*8480*/  IADD3 R11, -R16, UR6, RZ ;  /* 0x00000006100b7c10 */ /* 0x000fe2000fffe1ff */
[----:B------:R-:W-:Y:S02]  /*8490*/  IMAD.MOV R4, RZ, RZ, -R2 ;  /* 0x000000ffff047224 */ /* 0x000fe400078e0a02 */
[----:B--2---:R-:W-:Y:S01]  /*84a0*/  IMAD R7, R0, R9, RZ ;  /* 0x0000000900077224 */ /* 0x004fe200078e02ff */
[----:B------:R-:W-:Y:S01]  /*84b0*/  IABS R0, R11 ;  /* 0x0000000b00007213 */ /* 0x000fe20000000000 */
[----:B------:R-:W-:-:S04]  /*84c0*/  IMAD.MOV.U32 R2, RZ, RZ, RZ ;  /* 0x000000ffff027224 */ /* 0x000fc800078e00ff */
[----:B------:R-:W-:-:S04]  /*84d0*/  IMAD.HI.U32 R2, R3, R7, R2 ;  /* 0x0000000703027227 */ /* 0x000fc800078e0002 */
[----:B------:R-:W-:Y:S02]  /*84e0*/  IMAD.MOV.U32 R3, RZ, RZ, R0 ;  /* 0x000000ffff037224 */ /* 0x000fe400078e0000 */
[----:B------:R-:W-:Y:S02]  /*84f0*/  IMAD.MOV.U32 R0, RZ, RZ, R4 ;  /* 0x000000ffff007224 */ /* 0x000fe400078e0004 */
[----:B------:R-:W-:-:S04]  /*8500*/  IMAD.HI.U32 R2, R2, R3, RZ ;  /* 0x0000000302027227 */ /* 0x000fc800078e00ff */
[----:B------:R-:W-:-:S05]  /*8510*/  IMAD R0, R2, R0, R3 ;  /* 0x0000000002007224 */ /* 0x000fca00078e0203 */
[----:B------:R-:W-:-:S13]  /*8520*/  ISETP.GT.U32.AND P1, PT, R9, R0, PT ;  /* 0x000000000900720c */ /* 0x000fda0003f24070 */
[-C--:B------:R-:W-:Y:S01]  /*8530*/  @!P1 IADD3 R0, R0, -R9.reuse, RZ ;  /* 0x8000000900009210 */ /* 0x080fe20007ffe0ff */
[----:B------:R-:W-:Y:S01]  /*8540*/  @!P1 VIADD R2, R2, 0x1 ;  /* 0x0000000102029836 */ /* 0x000fe20000000000 */
[----:B------:R-:W-:Y:S02]  /*8550*/  ISETP.NE.AND P1, PT, R10, RZ, PT ;  /* 0x000000ff0a00720c */ /* 0x000fe40003f25270 */
[----:B------:R-:W-:Y:S02]  /*8560*/  ISETP.GE.U32.AND P0, PT, R0, R9, PT ;  /* 0x000000090000720c */ /* 0x000fe40003f06070 */
[----:B------:R-:W-:-:S04]  /*8570*/  LOP3.LUT R0, R11, R10, RZ, 0x3c, !PT ;  /* 0x0000000a0b007212 */ /* 0x000fc800078e3cff */
[----:B------:R-:W-:-:S07]  /*8580*/  ISETP.GE.AND P2, PT, R0, RZ, PT ;  /* 0x000000ff0000720c */ /* 0x000fce0003f46270 */
[----:B------:R-:W-:-:S06]  /*8590*/  @P0 VIADD R2, R2, 0x1 ;  /* 0x0000000102020836 */ /* 0x000fcc0000000000 */
[----:B------:R-:W-:Y:S01]  /*85a0*/  @!P2 IMAD.MOV R2, RZ, RZ, -R2 ;  /* 0x000000ffff02a224 */ /* 0x000fe200078e0a02 */
[----:B------:R-:W-:-:S04]  /*85b0*/  @!P1 LOP3.LUT R2, RZ, R10, RZ, 0x33, !PT ;  /* 0x0000000aff029212 */ /* 0x000fc800078e33ff */
[----:B------:R-:W-:Y:S01]  /*85c0*/  MOV R18, R2 ;  /* 0x0000000200127202 */ /* 0x000fe20000000f00 */
[----:B------:R-:W-:-:S04]  /*85d0*/  IMAD.MOV R17, RZ, RZ, -R2 ;  /* 0x000000ffff117224 */ /* 0x000fc800078e0a02 */
[----:B------:R-:W-:Y:S01]  /*85e0*/  IMAD R17, R10, R17, R11 ;  /* 0x000000110a117224 */ /* 0x000fe200078e020b */
[----:B------:R-:W-:Y:S06]  /*85f0*/  BRA `(.L_x_243) ;  /* 0x0000000000147947 */ /* 0x000fec0003800000 */
.L_x_238:
[----:B------:R-:W-:Y:S01]  /*8600*/  ULDC UR4, c[0x0][0xc3c] ;  /* 0x00030f0000047ab9 */ /* 0x000fe20000000800 */
[----:B------:R-:W-:Y:S02]  /*8610*/  IMAD.MOV.U32 R17, RZ, RZ, RZ ;  /* 0x000000ffff117224 */ /* 0x000fe400078e00ff */
[----:B------:R-:W-:Y:S02]  /*8620*/  IMAD.U32 R16, RZ, RZ, UR6 ;  /* 0x00000006ff107e24 */ /* 0x000fe4000f8e00ff */
[----:B------:R-:W-:Y:S02]  /*8630*/  IMAD.MOV.U32 R18, RZ, RZ, RZ ;  /* 0x000000ffff127224 */ /* 0x000fe400078e00ff */
[----:B------:R-:W-:-:S07]  /*8640*/  IMAD.U32 R19, RZ, RZ, UR4 ;  /* 0x00000004ff137e24 */ /* 0x000fce000f8e00ff */
.L_x_243:
[----:B------:R-:W-:-:S13]  /*8650*/  ISETP.NE.AND P0, PT, R5, RZ, PT ;  /* 0x000000ff0500720c */ /* 0x000fda0003f05270 */
[----:B------:R-:W0:Y:S01]  /*8660*/  @!P0 S2R R3, SR_CgaCtaId ;  /* 0x0000000000038919 */ /* 0x000e220000008800 */
[----:B------:R-:W-:-:S04]  /*8670*/  @!P0 MOV R0, 0x400 ;  /* 0x0000040000008802 */ /* 0x000fc80000000f00 */
[----:B0-----:R-:W-:-:S05]  /*8680*/  @!P0 LEA R0, R3, R0, 0x18 ;  /* 0x0000000003008211 */ /* 0x001fca00078ec0ff */
[----:B------:R0:W-:Y:S01]  /*8690*/  @!P0 STS.128 [R0+0x2a8d0], R16 ;  /* 0x02a8d01000008388 */ /* 0x0001e20000000c00 */
[----:B------:R-:W-:Y:S06]  /*86a0*/  BAR.ARV 0x5, 0x180 ;  /* 0x0146000000007b1d */ /* 0x000fec0000002000 */
.L_x_236:
[----:B------:R2:W-:Y:S01]  /*86b0*/  STL [R1+0x14], RZ ;  /* 0x000014ff01007387 */ /* 0x0005e20000100800 */
[----:B------:R-:W-:Y:S01]  /*86c0*/  ULDC UR4, c[0x0][0xc3c] ;  /* 0x00030f0000047ab9 */ /* 0x000fe20000000800 */
[----:B------:R-:W-:Y:S01]  /*86d0*/  IMAD.MOV.U32 R28, RZ, RZ, 0x1 ;  /* 0x00000001ff1c7424 */ /* 0x000fe200078e00ff */
[----:B-1----:R-:W-:Y:S02]  /*86e0*/  ISETP.GE.AND P0, PT, R19, UR4, PT ;  /* 0x0000000413007c0c */ /* 0x002fe4000bf06270 */
[----:B------:R-:W-:-:S11]  /*86f0*/  MOV R27, RZ ;  /* 0x000000ff001b7202 */ /* 0x000fd60000000f00 */
[----:B--2---:R-:W-:Y:S05]  /*8700*/  @P0 BRA `(.L_x_244) ;  /* 0x0000004400b40947 */ /* 0x004fea0003800000 */
[----:B------:R-:W2:Y:S01]  /*8710*/  LDL R4, [R1+0x4] ;  /* 0x0000040001047983 */ /* 0x000ea20000100800 */
[----:B------:R-:W0:Y:S01]  /*8720*/  S2R R5, SR_TID.X ;  /* 0x0000000000057919 */ /* 0x000e220000002100 */
[----:B------:R-:W1:Y:S01]  /*8730*/  S2UR UR5, SR_CgaCtaId ;  /* 0x00000000000579c3 */ /* 0x000e620000008800 */
[----:B------:R-:W-:Y:S01]  /*8740*/  UMOV UR4, 0x400 ;  /* 0x0000040000047882 */ /* 0x000fe20000000000 */
[----:B------:R-:W-:Y:S01]  /*8750*/  BSSY B8, `(.L_x_244) ;  /* 0x0000468000087945 */ /* 0x000fe20003800000 */
[----:B------:R-:W-:Y:S02]  /*8760*/  IMAD.MOV.U32 R28, RZ, RZ, 0x1 ;  /* 0x00000001ff1c7424 */ /* 0x000fe400078e00ff */
[----:B------:R-:W-:Y:S01]  /*8770*/  IMAD.MOV.U32 R27, RZ, RZ, RZ ;  /* 0x000000ffff1b7224 */ /* 0x000fe200078e00ff */
[----:B------:R-:W-:Y:S01]  /*8780*/  ULDC UR36, c[0x0][0xc] ;  /* 0x0000030000247ab9 */ /* 0x000fe20000000800 */
[----:B-1----:R-:W-:Y:S01]  /*8790*/  ULEA UR4, UR5, UR4, 0x18 ;  /* 0x0000000405047291 */ /* 0x002fe2000f8ec03f */
[C---:B0-----:R-:W-:Y:S01]  /*87a0*/  IMAD.SHL.U32 R0, R5.reuse, 0x8, RZ ;  /* 0x0000000805007824 */ /* 0x041fe200078e00ff */
[----:B------:R-:W-:-:S04]  /*87b0*/  LOP3.LUT R3, R5, 0x7f, RZ, 0xc0, !PT ;  /* 0x0000007f05037812 */ /* 0x000fc800078ec0ff */
[----:B------:R-:W-:Y:S01]  /*87c0*/  LOP3.LUT R2, R0, 0x1f8, RZ, 0xc0, !PT ;  /* 0x000001f800027812 */ /* 0x000fe200078ec0ff */
[----:B------:R-:W-:-:S03]  /*87d0*/  IMAD.U32 R22, RZ, RZ, UR4 ;  /* 0x00000004ff167e24 */ /* 0x000fc6000f8e00ff */
[----:B------:R-:W-:Y:S01]  /*87e0*/  LOP3.LUT R33, R2, 0x38, R5, 0x78, !PT ;  /* 0x0000003802217812 */ /* 0x000fe200078e7805 */
[----:B------:R-:W-:-:S03]  /*87f0*/  IMAD.SHL.U32 R2, R5, 0x10, RZ ;  /* 0x0000001005027824 */ /* 0x000fc600078e00ff */
[----:B------:R-:W-:-:S04]  /*8800*/  LOP3.LUT R33, R33, 0x200, R0, 0xf8, !PT ;  /* 0x0000020021217812 */ /* 0x000fc800078ef800 */
[----:B------:R-:W-:Y:S02]  /*8810*/  LEA R34, R33, R22, 0x1 ;  /* 0x0000001621227211 */ /* 0x000fe400078e08ff */
[----:B--2---:R-:W-:-:S05]  /*8820*/  LOP3.LUT R4, R4, 0x2, RZ, 0xfc, !PT ;  /* 0x0000000204047812 */ /* 0x004fca00078efcff */
[----:B------:R0:W-:Y:S04]  /*8830*/  STL [R1+0x20], R4 ;  /* 0x0000200401007387 */ /* 0x0001e80000100800 */
[----:B------:R1:W-:Y:S01]  /*8840*/  STL [R1+0x14], RZ ;  /* 0x000014ff01007387 */ /* 0x0003e20000100800 */
[----:B0-----:R-:W-:Y:S02]  /*8850*/  SHF.R.U32.HI R4, RZ, 0x3, R3 ;  /* 0x00000003ff047819 */ /* 0x001fe40000011603 */
[----:B------:R-:W-:Y:S02]  /*8860*/  LOP3.LUT R3, R0, 0x38, RZ, 0xc0, !PT ;  /* 0x0000003800037812 */ /* 0x000fe400078ec0ff */
[----:B------:R-:W-:Y:S02]  /*8870*/  LOP3.LUT R4, R4, 0x70, R2, 0xf8, !PT ;  /* 0x0000007004047812 */ /* 0x000fe400078ef802 */
[----:B------:R-:W-:-:S02]  /*8880*/  LOP3.LUT R2, R3, 0x40, RZ, 0xfc, !PT ;  /* 0x0000004003027812 */ /* 0x000fc400078efcff */
[----:B-1----:R-:W-:-:S07]  /*8890*/  LOP3.LUT R0, R3, 0x80, RZ, 0xfc, !PT ;  /* 0x0000008003007812 */ /* 0x002fce00078efcff */
.L_x_307:
[----:B0-----:R-:W0:Y:S02]  /*88a0*/  LDC.64 R30, c[0x0][0xc88] ;  /* 0x00032200ff1e7b82 */ /* 0x001e240000000a00 */
[----:B0-----:R-:W-:-:S06]  /*88b0*/  IMAD.WIDE R30, R19, 0x4, R30 ;  /* 0x00000004131e7825 */ /* 0x001fcc00078e021e */
[----:B------:R-:W2:Y:S01]  /*88c0*/  LDG.E R30, desc[UR56][R30.64] ;  /* 0x000000381e1e7981 */ /* 0x000ea2000c1e1900 */
[----:B------:R-:W-:Y:S05]  /*88d0*/  YIELD ;  /* 0x0000000000007946 */ /* 0x000fea0003800000 */
[----:B------:R-:W-:Y:S01]  /*88e0*/  ULDC.64 UR4, c[0x0][0xa28] ;  /* 0x00028a0000047ab9 */ /* 0x000fe20000000a00 */
[----:B------:R-:W-:Y:S01]  /*88f0*/  IMAD.MOV.U32 R37, RZ, RZ, RZ ;  /* 0x000000ffff257224 */ /* 0x000fe200078e00ff */
[----:B------:R-:W-:Y:S01]  /*8900*/  ISETP.NE.U32.AND P0, PT, RZ, UR4, PT ;  /* 0x00000004ff007c0c */ /* 0x000fe2000bf05070 */
[----:B------:R-:W-:-:S03]  /*8910*/  ULDC.64 UR6, c[0x0][0xa18] ;  /* 0x0002860000067ab9 */ /* 0x000fc60000000a00 */
[----:B------:R-:W-:Y:S01]  /*8920*/  ISETP.NE.AND.EX P0, PT, RZ, UR5, PT, P0 ;  /* 0x00000005ff007c0c */ /* 0x000fe2000bf05300 */
[----:B------:R-:W-:Y:S01]  /*8930*/  IMAD.MOV.U32 R35, RZ, RZ, RZ ;  /* 0x000000ffff237224 */ /* 0x000fe200078e00ff */
[----:B--2---:R-:W-:-:S11]  /*8940*/  SHF.R.S32.HI R0, RZ, 0x1f, R30 ;  /* 0x0000001fff007819 */ /* 0x004fd6000001141e */
[C---:B------:R-:W-:Y:S01]  /*8950*/  @P0 LEA R2, P1, R30.reuse, UR4, 0x2 ;  /* 0x000000041e020c11 */ /* 0x040fe2000f8210ff */
[C---:B------:R-:W-:Y:S01]  /*8960*/  IMAD.SHL.U32 R23, R30.reuse, 0x4, RZ ;  /* 0x000000041e177824 */ /* 0x040fe200078e00ff */
[C-C-:B------:R-:W-:Y:S01]  /*8970*/  SHF.L.U64.HI R24, R30.reuse, 0x2, R0.reuse ;  /* 0x000000021e187819 */ /* 0x140fe20000010200 */
[----:B------:R0:W-:Y:S01]  /*8980*/  STL [R1+0x8], R0 ;  /* 0x0000080001007387 */ /* 0x0001e20000100800 */
[----:B------:R-:W-:Y:S01]  /*8990*/  @P0 LEA.HI.X R3, R30, UR5, R0, 0x2, P1 ;  /* 0x000000051e030c11 */ /* 0x000fe200088f1400 */
[----:B------:R-:W-:-:S04]  /*89a0*/  ULDC.64 UR4, c[0x0][0xa00] ;  /* 0x0002800000047ab9 */ /* 0x000fc80000000a00 */
[----:B-1----:R1:W5:Y:S01]  /*89b0*/  @P0 LDG.E R37, desc[UR56][R2.64] ;  /* 0x0000003802250981 */ /* 0x002362000c1e1900 */
[----:B------:R-:W-:Y:S02]  /*89c0*/  ISETP.NE.U32.AND P0, PT, RZ, UR4, PT ;  /* 0x00000004ff007c0c */ /* 0x000fe4000bf05070 */
[----:B------:R-:W-:Y:S02]  /*89d0*/  LOP3.LUT R25, R25, 0xffffffbf, RZ, 0xc0, !PT ;  /* 0xffffffbf19197812 */ /* 0x000fe400078ec0ff */
[----:B------:R-:W-:Y:S02]  /*89e0*/  ISETP.NE.AND.EX P2, PT, RZ, UR5, PT, P0 ;  /* 0x00000005ff007c0c */ /* 0x000fe4000bf45300 */
[----:B------:R-:W-:Y:S02]  /*89f0*/  ISETP.NE.U32.AND P0, PT, RZ, UR6, PT ;  /* 0x00000006ff007c0c */ /* 0x000fe4000bf05070 */
[----:B-1----:R-:W-:Y:S02]  /*8a00*/  IADD3 R2, P1, R23, UR4, RZ ;  /* 0x0000000417027c10 */ /* 0x002fe4000ff3e0ff */
[----:B------:R-:W-:-:S02]  /*8a10*/  ISETP.NE.AND.EX P0, PT, RZ, UR7, PT, P0 ;  /* 0x00000007ff007c0c */ /* 0x000fc4000bf05300 */
[----:B------:R-:W-:Y:S01]  /*8a20*/  IADD3.X R3, R24, UR5, RZ, P1, !PT ;  /* 0x0000000518037c10 */ /* 0x000fe20008ffe4ff */
[----:B------:R-:W-:-:S04]  /*8a30*/  ULDC.64 UR4, c[0x0][0x418] ;  /* 0x0001060000047ab9 */ /* 0x000fc80000000a00 */
[----:B------:R-:W-:Y:S01]  /*8a40*/  @P2 LOP3.LUT R25, R25, 0x40, RZ, 0xfc, !PT ;  /* 0x0000004019192812 */ /* 0x000fe200078efcff */
[----:B------:R1:W5:Y:S05]  /*8a50*/  @P2 LDG.E R35, desc[UR56][R2.64] ;  /* 0x0000003802232981 */ /* 0x00036a000c1e1900 */
[----:B------:R-:W-:-:S04]  /*8a60*/  @P0 IADD3 R4, P1, R23, UR6, RZ ;  /* 0x0000000617040c10 */ /* 0x000fc8000ff3e0ff */
[----:B------:R-:W-:-:S05]  /*8a70*/  @P0 IADD3.X R5, R24, UR7, RZ, P1, !PT ;  /* 0x0000000718050c10 */ /* 0x000fca0008ffe4ff */
[----:B0-----:R-:W2:Y:S01]  /*8a80*/  @P0 LDG.E R0, desc[UR56][R4.64] ;  /* 0x0000003804000981 */ /* 0x001ea2000c1e1900 */
[----:B------:R-:W-:-:S03]  /*8a90*/  UISETP.NE.U32.AND UP0, UPT, UR4, URZ, UPT ;  /* 0x0000003f0400728c */ /* 0x000fc6000bf05070 */
[----:B------:R-:W-:Y:S01]  /*8aa0*/  ULDC UR4, c[0x0][0x424] ;  /* 0x0001090000047ab9 */ /* 0x000fe20000000800 */
[----:B------:R-:W-:-:S03]  /*8ab0*/  UISETP.NE.AND.EX UP0, UPT, UR5, URZ, UPT, UP0 ;  /* 0x0000003f0500728c */ /* 0x000fc6000bf05300 */
[----:B------:R-:W-:Y:S01]  /*8ac0*/  ULDC UR5, c[0x0][0x2f0] ;  /* 0x0000bc0000057ab9 */ /* 0x000fe20000000800 */
[----:B------:R-:W-:-:S04]  /*8ad0*/  USEL UR4, UR4, 0x1, UP0 ;  /* 0x0000000104047887 */ /* 0x000fc80008000000 */
[----:B------:R-:W-:-:S06]  /*8ae0*/  UIMAD UR4, UR4, UR5, URZ ;  /* 0x00000005040472a4 */ /* 0x000fcc000f8e023f */
[----:B------:R-:W-:Y:S01]  /*8af0*/  IMAD.U32 R36, RZ, RZ, UR4 ;  /* 0x00000004ff247e24 */ /* 0x000fe2000f8e00ff */
[----:B--2---:R1:W-:Y:S01]  /*8b00*/  @P0 STL [R1+0x10], R0 ;  /* 0x0000100001000387 */ /* 0x0043e20000100800 */
[----:B---3--:R-:W-:Y:S05]  /*8b10*/  @P0 BRA `(.L_x_245) ;  /* 0x0000000000200947 */ /* 0x008fea0003800000 */
[----:B------:R-:W-:Y:S02]  /*8b20*/  ULDC UR4, c[0x0][0x288] ;  /* 0x0000a20000047ab9 */ /* 0x000fe40000000800 */
[----:B-1----:R-:W-:-:S05]  /*8b30*/  IMAD.U32 R0, RZ, RZ, UR4 ;  /* 0x00000004ff007e24 */ /* 0x002fca000f8e00ff */
[----:B------:R0:W-:Y:S01]  /*8b40*/  STL [R1+0x10], R0 ;  /* 0x0000100001007387 */ /* 0x0001e20000100800 */
[----:B------:R-:W-:Y:S05]  /*8b50*/  @!P2 BRA `(.L_x_245) ;  /* 0x000000000010a947 */ /* 0x000fea0003800000 */
[----:B------:R-:W2:Y:S04]  /*8b60*/  LDG.E R5, desc[UR56][R2.64] ;  /* 0x0000003802057981 */ /* 0x000ea8000c1e1900 */
[----:B0-----:R-:W2:Y:S02]  /*8b70*/  LDG.E R0, desc[UR56][R2.64+0x4] ;  /* 0x0000043802007981 */ /* 0x001ea4000c1e1900 */
[----:B--2---:R-:W-:-:S05]  /*8b80*/  IADD3 R0, -R5, R0, RZ ;  /* 0x0000000005007210 */ /* 0x004fca0007ffe1ff */
[----:B------:R2:W-:Y:S02]  /*8b90*/  STL [R1+0x10], R0 ;  /* 0x0000100001007387 */ /* 0x0005e40000100800 */
.L_x_245:
[----:B------:R-:W-:Y:S01]  /*8ba0*/  ULDC.64 UR4, c[0x0][0xa20] ;  /* 0x0002880000047ab9 */ /* 0x000fe20000000a00 */
[----:B------:R-:W-:Y:S01]  /*8bb0*/  IMAD.MOV.U32 R31, RZ, RZ, R30 ;  /* 0x000000ffff1f7224 */ /* 0x000fe200078e001e */
[----:B------:R-:W-:-:S04]  /*8bc0*/  ISETP.NE.U32.AND P0, PT, RZ, UR4, PT ;  /* 0x00000004ff007c0c */ /* 0x000fc8000bf05070 */
[----:B------:R-:W-:-:S13]  /*8bd0*/  ISETP.NE.AND.EX P0, PT, RZ, UR5, PT, P0 ;  /* 0x00000005ff007c0c */ /* 0x000fda000bf05300 */
[----:B------:R-:W-:Y:S05]  /*8be0*/  @!P0 BRA `(.L_x_246) ;  /* 0x0000000000108947 */ /* 0x000fea0003800000 */
[----:B-1----:R-:W-:-:S04]  /*8bf0*/  IADD3 R2, P0, R23, UR4, RZ ;  /* 0x0000000417027c10 */ /* 0x002fc8000ff1e0ff */
[----:B------:R-:W-:-:S05]  /*8c00*/  IADD3.X R3, R24, UR5, RZ, P0, !PT ;  /* 0x0000000518037c10 */ /* 0x000fca00087fe4ff */
[----:B------:R3:W5:Y:S01]  /*8c10*/  LDG.E R36, desc[UR56][R2.64] ;  /* 0x0000003802247981 */ /* 0x000762000c1e1900 */
[----:B------:R-:W-:Y:S05]  /*8c20*/  BRA `(.L_x_247) ;  /* 0x0000000000247947 */ /* 0x000fea0003800000 */
.L_x_246:
[----:B------:R-:W-:Y:S02]  /*8c30*/  ULDC.64 UR4, c[0x0][0xa08] ;  /* 0x0002820000047ab9 */ /* 0x000fe40000000a00 */
[----:B------:R-:W-:-:S04]  /*8c40*/  ISETP.NE.U32.AND P0, PT, RZ, UR4, PT ;  /* 0x00000004ff007c0c */ /* 0x000fc8000bf05070 */
[----:B------:R-:W-:-:S13]  /*8c50*/  ISETP.NE.AND.EX P0, PT, RZ, UR5, PT, P0 ;  /* 0x00000005ff007c0c */ /* 0x000fda000bf05300 */
[----:B------:R-:W-:Y:S05]  /*8c60*/  @!P0 BRA `(.L_x_247) ;  /* 0x0000000000148947 */ /* 0x000fea0003800000 */
[----:B-1----:R-:W1:Y:S02]  /*8c70*/  LDC.64 R2, c[0x0][0xa08] ;  /* 0x00028200ff027b82 */ /* 0x002e640000000a00 */
[----:B-1----:R-:W-:-:S05]  /*8c80*/  IMAD.WIDE R2, R31, 0x4, R2 ;  /* 0x000000041f027825 */ /* 0x002fca00078e0202 */
[----:B------:R-:W3:Y:S04]  /*8c90*/  LDG.E R36, desc[UR56][R2.64] ;  /* 0x0000003802247981 */ /* 0x000ee8000c1e1900 */
[----:B------:R-:W3:Y:S02]  /*8ca0*/  LDG.E R5, desc[UR56][R2.64+0x4] ;  /* 0x0000043802057981 */ /* 0x000ee4000c1e1900 */
[----:B---3--:R-:W-:-:S07]  /*8cb0*/  IMAD.IADD R36, R5, 0x1, -R36 ;  /* 0x0000000105247824 */ /* 0x008fce00078e0a24 */
.L_x_247:
[----:B-----5:R-:W-:Y:S01]  /*8cc0*/  IMAD.IADD R36, R36, 0x1, -R37 ;  /* 0x0000000124247824 */ /* 0x020fe200078e0a25 */
[----:B------:R-:W-:Y:S03]  /*8cd0*/  BSSY B7, `(.L_x_248) ;  /* 0x0000371000077945 */ /* 0x000fe60003800000 */
[C---:B012---:R-:W-:Y:S01]  /*8ce0*/  VIADD R0, R36.reuse, 0x5f ;  /* 0x0000005f24007836 */ /* 0x047fe20000000000 */
[----:B------:R-:W-:-:S03]  /*8cf0*/  ISETP.GT.AND P0, PT, R36, RZ, PT ;  /* 0x000000ff2400720c */ /* 0x000fc60003f04270 */
[----:B------:R-:W-:-:S05]  /*8d00*/  IMAD.HI R0, R0, 0x2aaaaaab, RZ ;  /* 0x2aaaaaab00007827 */ /* 0x000fca00078e02ff */
[----:B---3--:R-:W-:-:S04]  /*8d10*/  SHF.R.U32.HI R3, RZ, 0x1f, R0 ;  /* 0x0000001fff037819 */ /* 0x008fc80000011600 */
[----:B------:R-:W-:-:S05]  /*8d20*/  LEA.HI.SX32 R29, R0, R3, 0x1c ;  /* 0x00000003001d7211 */ /* 0x000fca00078fe2ff */
[----:B------:R0:W-:Y:S01]  /*8d30*/  STL [R1+0x18], R29 ;  /* 0x0000181d01007387 */ /* 0x0001e20000100800 */
[----:B------:R-:W-:Y:S05]  /*8d40*/  @P0 BRA `(.L_x_249) ;  /* 0x0000000000440947 */ /* 0x000fea0003800000 */
[----:B------:R-:W1:Y:S02]  /*8d50*/  S2R R2, SR_TID.X ;  /* 0x0000000000027919 */ /* 0x000e640000002100 */
[----:B-1----:R-:W-:-:S04]  /*8d60*/  LOP3.LUT R2, R2, 0x7f, RZ, 0xc0, !PT ;  /* 0x0000007f02027812 */ /* 0x002fc800078ec0ff */
[----:B------:R-:W-:-:S13]  /*8d70*/  ISETP.NE.AND P0, PT, R2, RZ, PT ;  /* 0x000000ff0200720c */ /* 0x000fda0003f05270 */
[----:B------:R-:W-:Y:S05]  /*8d80*/  @P0 BRA `(.L_x_250) ;  /* 0x0000003400940947 */ /* 0x000fea0003800000 */
[----:B------:R-:W1:Y:S01]  /*8d90*/  S2R R5, SR_LANEID ;  /* 0x0000000000057919 */ /* 0x000e620000000000 */
[----:B------:R-:W-:Y:S01]  /*8da0*/  VOTEU.ANY UR4, UPT, PT ;  /* 0x0000000000047886 */ /* 0x000fe200038e0100 */
[----:B------:R-:W2:Y:S01]  /*8db0*/  LDC.64 R2, c[0x0][0xc60] ;  /* 0x00031800ff027b82 */ /* 0x000ea20000000a00 */
[----:B------:R-:W1:Y:S02]  /*8dc0*/  FLO.U32 R0, UR4 ;  /* 0x0000000400007d00 */ /* 0x000e6400080e0000 */
[----:B-1----:R-:W-:-:S06]  /*8dd0*/  ISETP.EQ.U32.AND P0, PT, R0, R5, PT ;  /* 0x000000050000720c */ /* 0x002fcc0003f02070 */
[----:B------:R-:W2:Y:S07]  /*8de0*/  POPC R5, UR4 ;  /* 0x0000000400057d09 */ /* 0x000eae0008000000 */
[----:B--2---:R-:W2:Y:S01]  /*8df0*/  @P0 ATOMG.E.ADD.STRONG.GPU PT, R3, desc[UR56][R2.64], R5 ;  /* 0x00000005020309a8 */ /* 0x004ea200081ee1f8 */
[----:B------:R-:W1:Y:S02]  /*8e00*/  S2R R4, SR_LTMASK ;  /* 0x0000000000047919 */ /* 0x000e640000003900 */
[----:B-1----:R-:W-:-:S04]  /*8e10*/  LOP3.LUT R4, R4, UR4, RZ, 0xc0, !PT ;  /* 0x0000000404047c12 */ /* 0x002fc8000f8ec0ff */
[----:B------:R-:W1:Y:S01]  /*8e20*/  POPC R7, R4 ;  /* 0x0000000400077309 */ /* 0x000e620000000000 */
[----:B--2---:R-:W1:Y:S02]  /*8e30*/  SHFL.IDX PT, R0, R3, R0, 0x1f ;  /* 0x00001f0003007589 */ /* 0x004e6400000e0000 */
[----:B-1----:R-:W-:Y:S01]  /*8e40*/  IADD3 R16, R0, UR36, R7 ;  /* 0x0000002400107c10 */ /* 0x002fe2000fffe007 */
[----:B------:R-:W-:Y:S06]  /*8e50*/  BRA `(.L_x_250) ;  /* 0x0000003400607947 */ /* 0x000fec0003800000 */
.L_x_249:
[----:B------:R-:W-:Y:S01]  /*8e60*/  VIADD R0, R22, 0x18400 ;  /* 0x0001840016007836 */ /* 0x000fe20000000000 */
[----:B------:R-:W-:Y:S04]  /*8e70*/  BSSY B6, `(.L_x_251) ;  /* 0x0000013000067945 */ /* 0x000fe80003800000 */
[----:B------:R-:W-:-:S13]  /*8e80*/  LOP3.LUT P0, RZ, R0, 0x3ff, RZ, 0xc0, !PT ;  /* 0x000003ff00ff7812 */ /* 0x000fda000780c0ff */
[----:B------:R-:W-:Y:S05]  /*8e90*/  @!P0 BRA `(.L_x_252) ;  /* 0x0000000000408947 */ /* 0x000fea0003800000 */
[----:B------:R-:W-:Y:S01]  /*8ea0*/  MOV R2, 0x0 ;  /* 0x0000000000027802 */ /* 0x000fe20000000f00 */
[----:B------:R-:W-:Y:S01]  /*8eb0*/  ULDC.64 UR6, c[0x4][0x90] ;  /* 0x0100240000067ab9 */ /* 0x000fe20000000a00 */
[----:B------:R-:W-:Y:S01]  /*8ec0*/  ULDC.64 UR8, c[0x4][0x98] ;  /* 0x0100260000087ab9 */ /* 0x000fe20000000a00 */
[----:B------:R-:W-:Y:S01]  /*8ed0*/  ULDC.64 UR4, c[0x4][0x8] ;  /* 0x0100020000047ab9 */ /* 0x000fe20000000a00 */
[----:B------:R-:W-:Y:S01]  /*8ee0*/  MOV R4, UR6 ;  /* 0x0000000600047c02 */ /* 0x000fe20008000f00 */
[----:B------:R-:W-:Y:S01]  /*8ef0*/  IMAD.U32 R5, RZ, RZ, UR7 ;  /* 0x00000007ff057e24 */ /* 0x000fe2000f8e00ff */
[----:B------:R-:W1:Y:S01]  /*8f00*/  LDC.64 R2, c[0x4][R2] ;  /* 0x0100000002027b82 */ /* 0x000e620000000a00 */
[----:B------:R-:W-:Y:S01]  /*8f10*/  IMAD.U32 R6, RZ, RZ, UR8 ;  /* 0x00000008ff067e24 */ /* 0x000fe2000f8e00ff */
[----:B------:R-:W-:Y:S01]  /*8f20*/  MOV R8, 0x70 ;  /* 0x0000007000087802 */ /* 0x000fe20000000f00 */
[----:B------:R-:W-:Y:S02]  /*8f30*/  IMAD.U32 R7, RZ, RZ, UR9 ;  /* 0x00000009ff077e24 */ /* 0x000fe4000f8e00ff */
[----:B------:R-:W-:-:S02]  /*8f40*/  IMAD.U32 R10, RZ, RZ, UR4 ;  /* 0x00000004ff0a7e24 */ /* 0x000fc4000f8e00ff */
[----:B------:R-:W-:Y:S02]  /*8f50*/  IMAD.U32 R11, RZ, RZ, UR5 ;  /* 0x00000005ff0b7e24 */ /* 0x000fe4000f8e00ff */
[----:B------:R-:W-:Y:S02]  /*8f60*/  IMAD.MOV.U32 R12, RZ, RZ, 0x1 ;  /* 0x00000001ff0c7424 */ /* 0x000fe400078e00ff */
[----:B------:R-:W-:-:S07]  /*8f70*/  IMAD.MOV.U32 R13, RZ, RZ, RZ ;  /* 0x000000ffff0d7224 */ /* 0x000fce00078e00ff */
[----:B------:R-:W-:-:S07]  /*8f80*/  LEPC R20, `(.L_x_252) ;  /* 0x000000001014794e */ /* 0x000fce0000000000 */
[----:B01----:R-:W-:Y:S05]  /*8f90*/  CALL.ABS.NOINC R2 ;  /* 0x0000000002007343 */ /* 0x003fea0003c00000 */
.L_x_252:
[----:B------:R-:W-:Y:S05]  /*8fa0*/  BSYNC B6 ;  /* 0x0000000000067941 */ /* 0x000fea0003800000 */
.L_x_251:
        /* <DEDUP_REMOVED lines=8> */
[----:B------:R1:W2:Y:S01]  /*9030*/  LDC.64 R2, c[0x4][R26] ;  /* 0x010000001a027b82 */ /* 0x0002a20000000a00 */
[----:B------:R-:W-:Y:S01]  /*9040*/  IMAD.U32 R4, RZ, RZ, UR6 ;  /* 0x00000006ff047e24 */ /* 0x000fe2000f8e00ff */
[----:B------:R-:W-:Y:S01]  /*9050*/  MOV R6, UR8 ;  /* 0x0000000800067c02 */ /* 0x000fe20008000f00 */
[----:B------:R-:W-:Y:S01]  /*9060*/  IMAD.U32 R5, RZ, RZ, UR7 ;  /* 0x00000007ff057e24 */ /* 0x000fe2000f8e00ff */
[----:B------:R-:W-:Y:S01]  /*9070*/  MOV R13, RZ ;  /* 0x000000ff000d7202 */ /* 0x000fe20000000f00 */
[----:B------:R-:W-:Y:S02]  /*9080*/  IMAD.U32 R7, RZ, RZ, UR9 ;  /* 0x00000009ff077e24 */ /* 0x000fe4000f8e00ff */
[----:B------:R-:W-:-:S02]  /*9090*/  IMAD.U32 R10, RZ, RZ, UR4 ;  /* 0x00000004ff0a7e24 */ /* 0x000fc4000f8e00ff */
[----:B------:R-:W-:Y:S02]  /*90a0*/  IMAD.U32 R11, RZ, RZ, UR5 ;  /* 0x00000005ff0b7e24 */ /* 0x000fe4000f8e00ff */
[----:B------:R-:W-:Y:S02]  /*90b0*/  IMAD.MOV.U32 R8, RZ, RZ, 0x70 ;  /* 0x00000070ff087424 */ /* 0x000fe400078e00ff */
[----:B-1----:R-:W-:-:S07]  /*90c0*/  IMAD.MOV.U32 R12, RZ, RZ, 0x1 ;  /* 0x00000001ff0c7424 */ /* 0x002fce00078e00ff */
[----:B------:R-:W-:-:S07]  /*90d0*/  LEPC R20, `(.L_x_255) ;  /* 0x000000001014794e */ /* 0x000fce0000000000 */
[----:B0-2---:R-:W-:Y:S05]  /*90e0*/  CALL.ABS.NOINC R2 ;  /* 0x0000000002007343 */ /* 0x005fea0003c00000 */
.L_x_255:
[----:B------:R0:W1:Y:S01]  /*90f0*/  LDC.64 R2, c[0x4][R26] ;  /* 0x010000001a027b82 */ /* 0x0000620000000a00 */
[----:B------:R-:W-:Y:S01]  /*9100*/  ULDC.64 UR6, c[0x4][0x90] ;  /* 0x0100240000067ab9 */ /* 0x000fe20000000a00 */
[----:B------:R-:W-:Y:S01]  /*9110*/  ULDC.64 UR8, c[0x4][0x98] ;  /* 0x0100260000087ab9 */ /* 0x000fe20000000a00 */
[----:B------:R-:W-:Y:S01]  /*9120*/  ULDC.64 UR4, c[0x4][0x18] ;  /* 0x0100060000047ab9 */ /* 0x000fe20000000a00 */
[----:B------:R-:W-:Y:S01]  /*9130*/  IMAD.U32 R4, RZ, RZ, UR6 ;  /* 0x00000006ff047e24 */ /* 0x000fe2000f8e00ff */
[----:B------:R-:W-:Y:S01]  /*9140*/  MOV R11, UR5 ;  /* 0x00000005000b7c02 */ /* 0x000fe20008000f00 */
[----:B------:R-:W-:Y:S02]  /*9150*/  IMAD.U32 R5, RZ, RZ, UR7 ;  /* 0x00000007ff057e24 */ /* 0x000fe4000f8e00ff */
[----:B------:R-:W-:Y:S02]  /*9160*/  IMAD.U32 R6, RZ, RZ, UR8 ;  /* 0x00000008ff067e24 */ /* 0x000fe4000f8e00ff */
[----:B------:R-:W-:-:S02]  /*9170*/  IMAD.U32 R7, RZ, RZ, UR9 ;  /* 0x00000009ff077e24 */ /* 0x000fc4000f8e00ff */
[----:B------:R-:W-:Y:S02]  /*9180*/  IMAD.U32 R10, RZ, RZ, UR4 ;  /* 0x00000004ff0a7e24 */ /* 0x000fe4000f8e00ff */
[----:B------:R-:W-:Y:S02]  /*9190*/  IMAD.MOV.U32 R8, RZ, RZ, 0x70 ;  /* 0x00000070ff087424 */ /* 0x000fe400078e00ff */
[----:B------:R-:W-:Y:S02]  /*91a0*/  IMAD.MOV.U32 R12, RZ, RZ, 0x1 ;  /* 0x00000001ff0c7424 */ /* 0x000fe400078e00ff */
[----:B0-----:R-:W-:-:S07]  /*91b0*/  IMAD.MOV.U32 R13, RZ, RZ, RZ ;  /* 0x000000ffff0d7224 */ /* 0x001fce00078e00ff */
[----:B------:R-:W-:-:S07]  /*91c0*/  LEPC R20, `(.L_x_254) ;  /* 0x000000001014794e */ /* 0x000fce0000000000 */
[----:B-1----:R-:W-:Y:S05]  /*91d0*/  CALL.ABS.NOINC R2 ;  /* 0x0000000002007343 */ /* 0x002fea0003c00000 */
.L_x_254:
[----:B------:R-:W-:Y:S05]  /*91e0*/  BSYNC B6 ;  /* 0x0000000000067941 */ /* 0x000fea0003800000 */
.L_x_253:
[----:B------:R-:W1:Y:S01]  /*91f0*/  S2R R2, SR_TID.X ;  /* 0x0000000000027919 */ /* 0x000e620000002100 */
[----:B------:R-:W-:Y:S01]  /*9200*/  ULDC.64 UR4, c[0x0][0x9f8] ;  /* 0x00027e0000047ab9 */ /* 0x000fe20000000a00 */
[----:B------:R-:W2:Y:S01]  /*9210*/  LDC R8, c[0x0][0x430] ;  /* 0x00010c00ff087b82 */ /* 0x000ea20000000800 */
[----:B------:R-:W-:Y:S01]  /*9220*/  ISETP.NE.U32.AND P0, PT, RZ, UR4, PT ;  /* 0x00000004ff007c0c */ /* 0x000fe2000bf05070 */
[----:B------:R-:W3:Y:S03]  /*9230*/  S2R R20, SR_TID.X ;  /* 0x0000000000147919 */ /* 0x000ee60000002100 */
[----:B------:R-:W-:Y:S02]  /*9240*/  ISETP.NE.AND.EX P0, PT, RZ, UR5, PT, P0 ;  /* 0x00000005ff007c0c */ /* 0x000fe4000bf05300 */
[----:B-1----:R-:W-:-:S11]  /*9250*/  LOP3.LUT R21, R2, 0x7f, RZ, 0xc0, !PT ;  /* 0x0000007f02157812 */ /* 0x002fd600078ec0ff */
[----:B------:R-:W-:Y:S01]  /*9260*/  @P0 IADD3 R2, P1, R23, UR4, RZ ;  /* 0x0000000417020c10 */ /* 0x000fe2000ff3e0ff */
[----:B------:R-:W-:Y:S01]  /*9270*/  VIADD R26, R29, 0xffffffff ;  /* 0xffffffff1d1a7836 */ /* 0x000fe20000000000 */
[----:B--2---:R-:W-:Y:S01]  /*9280*/  ISETP.NE.AND P2, PT, R8, 0x1, PT ;  /* 0x000000010800780c */ /* 0x004fe20003f45270 */
[----:B---3--:R-:W-:Y:S01]  /*9290*/  IMAD.SHL.U32 R32, R20, 0x10, RZ ;  /* 0x0000001014207824 */ /* 0x008fe200078e00ff */
[----:B------:R-:W-:Y:S01]  /*92a0*/  @P0 IADD3.X R3, R24, UR5, RZ, P1, !PT ;  /* 0x0000000518030c10 */ /* 0x000fe20008ffe4ff */
[----:B------:R-:W-:Y:S01]  /*92b0*/  ULDC UR4, c[0x0][0x320] ;  /* 0x0000c80000047ab9 */ /* 0x000fe20000000800 */
[----:B------:R-:W-:-:S03]  /*92c0*/  SHF.R.U32.HI R21, RZ, 0x3, R21 ;  /* 0x00000003ff157819 */ /* 0x000fc60000011615 */
[----:B------:R1:W2:Y:S01]  /*92d0*/  @P0 LDG.E R31, desc[UR56][R2.64] ;  /* 0x00000038021f0981 */ /* 0x0002a2000c1e1900 */
[----:B------:R-:W-:Y:S01]  /*92e0*/  LOP3.LUT R32, R21, 0x70, R32, 0xf8, !PT ;  /* 0x0000007015207812 */ /* 0x000fe200078ef820 */
[----:B------:R-:W-:Y:S01]  /*92f0*/  IMAD.SHL.U32 R21, R20, 0x8, RZ ;  /* 0x0000000814157824 */ /* 0x000fe200078e00ff */
[----:B------:R-:W-:-:S03]  /*9300*/  LOP3.LUT R25, R25, 0xffffffdf, RZ, 0xc0, !PT ;  /* 0xffffffdf19197812 */ /* 0x000fc600078ec0ff */
[----:B------:R-:W-:Y:S01]  /*9310*/  IMAD R6, R26, 0x60, R32 ;  /* 0x000000601a067824 */ /* 0x000fe200078e0220 */
[----:B------:R-:W3:Y:S01]  /*9320*/  @P2 LDC R7, c[0x0][0x434] ;  /* 0x00010d00ff072b82 */ /* 0x000ee20000000800 */
[----:B------:R-:W-:Y:S02]  /*9330*/  LOP3.LUT R21, R21, 0x38, RZ, 0xc0, !PT ;  /* 0x0000003815157812 */ /* 0x000fe400078ec0ff */
[----:B------:R-:W-:Y:S02]  /*9340*/  @P2 LOP3.LUT R25, R25, 0x20, RZ, 0xfc, !PT ;  /* 0x0000002019192812 */ /* 0x000fe400078efcff */
[C---:B------:R-:W-:Y:S02]  /*9350*/  ISETP.GE.AND P0, PT, R6.reuse, R36, PT ;  /* 0x000000240600720c */ /* 0x040fe40003f06270 */
[----:B------:R-:W-:Y:S01]  /*9360*/  IADD3 R6, R6, R37, RZ ;  /* 0x0000002506067210 */ /* 0x000fe20007ffe0ff */
[----:B------:R-:W4:Y:S01]  /*9370*/  @P2 LDC R0, c[0x0][0x438] ;  /* 0x00010e00ff002b82 */ /* 0x000f220000000800 */
[----:B------:R-:W-:-:S02]  /*9380*/  ISETP.GT.U32.OR P0, PT, R32, 0x5f, P0 ;  /* 0x0000005f2000780c */ /* 0x000fc40000704470 */
[C---:B------:R-:W-:Y:S01]  /*9390*/  LOP3.LUT R20, R21.reuse, 0x40, RZ, 0xfc, !PT ;  /* 0x0000004015147812 */ /* 0x040fe200078efcff */
[----:B-1----:R-:W-:Y:S01]  /*93a0*/  IMAD.MOV.U32 R2, RZ, RZ, R6 ;  /* 0x000000ffff027224 */ /* 0x002fe200078e0006 */
[----:B------:R-:W-:-:S09]  /*93b0*/  ISETP.GE.AND P1, PT, R21, UR4, PT ;  /* 0x0000000415007c0c */ /* 0x000fd2000bf26270 */
[----:B------:R-:W1:Y:S01]  /*93c0*/  @!P0 LDC.64 R4, c[0x0][0x428] ;  /* 0x00010a00ff048b82 */ /* 0x000e620000000a00 */
[----:B---3--:R-:W-:-:S05]  /*93d0*/  @P2 IMAD.HI.U32 R3, R6, R7, RZ ;  /* 0x0000000706032227 */ /* 0x008fca00078e00ff */
[----:B----4-:R-:W-:Y:S02]  /*93e0*/  @P2 SHF.R.U32.HI R2, RZ, R0, R3 ;  /* 0x00000000ff022219 */ /* 0x010fe40000011603 */
[----:B------:R-:W-:Y:S01]  /*93f0*/  ISETP.GE.AND P2, PT, R20, UR4, PT ;  /* 0x0000000414007c0c */ /* 0x000fe2000bf46270 */
[----:B------:R-:W-:Y:S02]  /*9400*/  ULDC UR4, c[0x0][0x2f4] ;  /* 0x0000bd0000047ab9 */ /* 0x000fe40000000800 */
[----:B------:R-:W-:Y:S01]  /*9410*/  IMAD.MOV R3, RZ, RZ, -R2 ;  /* 0x000000ffff037224 */ /* 0x000fe200078e0a02 */
[----:B0-----:R-:W-:-:S03]  /*9420*/  SEL R29, RZ, 0xffffffff, P2 ;  /* 0xffffffffff1d7807 */ /* 0x001fc60001000000 */
[----:B------:R-:W-:Y:S01]  /*9430*/  IMAD R0, R8, R3, R6 ;  /* 0x0000000308007224 */ /* 0x000fe200078e0206 */
[----:B------:R-:W-:Y:S01]  /*9440*/  @!P0 SHF.R.S32.HI R3, RZ, 0x1f, R2 ;  /* 0x0000001fff038819 */ /* 0x000fe20000011402 */
[----:B------:R-:W-:Y:S01]  /*9450*/  IMAD.SHL.U32 R29, R29, 0x2, RZ ;  /* 0x000000021d1d7824 */ /* 0x000fe200078e00ff */
[----:B------:R-:W-:Y:S02]  /*9460*/  ISETP.GE.AND P2, PT, R21, UR4, PT ;  /* 0x0000000415007c0c */ /* 0x000fe4000bf46270 */
[----:B------:R-:W-:Y:S02]  /*9470*/  LOP3.LUT R25, R25, 0xfffffff7, RZ, 0xc0, !PT ;  /* 0xfffffff719197812 */ /* 0x000fe400078ec0ff */
[----:B------:R-:W-:Y:S01]  /*9480*/  LOP3.LUT R9, R21, 0x80, RZ, 0xfc, !PT ;  /* 0x0000008015097812 */ /* 0x000fe200078efcff */
[----:B------:R-:W-:Y:S01]  /*9490*/  UMOV UR5, 0xffffffff ;  /* 0xffffffff00057882 */ /* 0x000fe20000000000 */
[----:B--2---:R-:W-:-:S05]  /*94a0*/  SHF.R.S32.HI R7, RZ, 0x1f, R31 ;  /* 0x0000001fff077819 */ /* 0x004fca000001141f */
[----:B------:R0:W-:Y:S01]  /*94b0*/  STL [R1], R7 ;  /* 0x0000000701007387 */ /* 0x0001e20000100800 */
[----:B-1----:R-:W-:-:S04]  /*94c0*/  @!P0 IMAD R8, R7, R4, RZ ;  /* 0x0000000407088224 */ /* 0x002fc800078e02ff */
[C---:B------:R-:W-:Y:S02]  /*94d0*/  @!P0 IMAD R5, R31.reuse, R5, R8 ;  /* 0x000000051f058224 */ /* 0x040fe400078e0208 */
[----:B0-----:R-:W-:Y:S01]  /*94e0*/  @!P0 IMAD.WIDE.U32 R6, R31, R4, R2 ;  /* 0x000000041f068225 */ /* 0x001fe200078e0002 */
[----:B------:R-:W-:Y:S02]  /*94f0*/  SEL R2, RZ, 0x1, P1 ;  /* 0x00000001ff027807 */ /* 0x000fe40000800000 */
[----:B------:R-:W-:Y:S01]  /*9500*/  MOV R4, RZ ;  /* 0x000000ff00047202 */ /* 0x000fe20000000f00 */
[----:B------:R-:W-:Y:S01]  /*9510*/  @!P0 IMAD.IADD R5, R7, 0x1, R5 ;  /* 0x0000000107058824 */ /* 0x000fe200078e0205 */
[----:B------:R-:W-:Y:S02]  /*9520*/  LOP3.LUT R29, R29, 0x2, R2, 0xe2, !PT ;  /* 0x000000021d1d7812 */ /* 0x000fe400078ee202 */
[----:B------:R-:W0:Y:S02]  /*9530*/  @!P0 LDC.64 R2, c[0x0][0x418] ;  /* 0x00010600ff028b82 */ /* 0x000e240000000a00 */
[----:B0-----:R-:W-:-:S04]  /*9540*/  @!P0 LEA R2, P1, R6, R2, 0x2 ;  /* 0x0000000206028211 */ /* 0x001fc800078210ff */
[----:B------:R-:W-:-:S05]  /*9550*/  @!P0 LEA.HI.X R3, R6, R3, R5, 0x2, P1 ;  /* 0x0000000306038211 */ /* 0x000fca00008f1405 */
[----:B------:R0:W5:Y:S01]  /*9560*/  @!P0 LDG.E R4, desc[UR56][R2.64] ;  /* 0x0000003802048981 */ /* 0x000162000c1e1900 */
[----:B------:R-:W-:Y:S02]  /*9570*/  ISETP.GT.U32.AND P0, PT, R32, 0x5f, PT ;  /* 0x0000005f2000780c */ /* 0x000fe40003f04070 */
[----:B------:R-:W-:-:S11]  /*9580*/  ISETP.GE.AND P1, PT, R20, UR4, PT ;  /* 0x0000000414007c0c */ /* 0x000fd6000bf26270 */
[----:B------:R-:W-:Y:S02]  /*9590*/  @P0 LOP3.LUT R25, R25, 0x8, RZ, 0xfc, !PT ;  /* 0x0000000819190812 */ /* 0x000fe400078efcff */
[----:B------:R-:W-:Y:S02]  /*95a0*/  ISETP.GE.AND P0, PT, R9, UR4, PT ;  /* 0x0000000409007c0c */ /* 0x000fe4000bf06270 */
[----:B------:R-:W-:-:S04]  /*95b0*/  LOP3.LUT R25, R25, 0xfffffffb, RZ, 0xc0, !PT ;  /* 0xfffffffb19197812 */ /* 0x000fc800078ec0ff */
[----:B------:R-:W-:-:S04]  /*95c0*/  @P2 LOP3.LUT R25, R25, 0x4, RZ, 0xfc, !PT ;  /* 0x0000000419192812 */ /* 0x000fc800078efcff */
[----:B------:R-:W-:-:S04]  /*95d0*/  LOP3.LUT R25, R25, 0xfffffffe, RZ, 0xc0, !PT ;  /* 0xfffffffe19197812 */ /* 0x000fc800078ec0ff */
[----:B------:R-:W-:-:S04]  /*95e0*/  LOP3.LUT R25, R25, 0xfffffffd, RZ, 0xc0, !PT ;  /* 0xfffffffd19197812 */ /* 0x000fc800078ec0ff */
[----:B------:R-:W-:-:S04]  /*95f0*/  @P1 LOP3.LUT R25, R25, 0x2, RZ, 0xfc, !PT ;  /* 0x0000000219191812 */ /* 0x000fc800078efcff */
[----:B------:R-:W-:Y:S01]  /*9600*/  @P0 LOP3.LUT R25, R25, 0x1, RZ, 0xfc, !PT ;  /* 0x0000000119190812 */ /* 0x000fe200078efcff */
[----:B0-----:R-:W-:Y:S06]  /*9610*/  BRA.DIV UR5, `(.L_x_256) ;  /* 0x0000003e054c7947 */ /* 0x001fec000b800000 */
.L_x_324:
[----:B------:R-:W2:Y:S01]  /*9620*/  LDL R2, [R1+0x20] ;  /* 0x0000200001027983 */ /* 0x000ea20000100800 */
[----:B------:R-:W-:Y:S02]  /*9630*/  LOP3.LUT R25, R25, 0xffffffef, RZ, 0xc0, !PT ;  /* 0xffffffef19197812 */ /* 0x000fe400078ec0ff */
[----:B------:R-:W-:Y:S02]  /*9640*/  SHF.R.S32.HI R32, RZ, 0x1f, R18 ;  /* 0x0000001fff207819 */ /* 0x000fe40000011412 */
[----:B--2---:R-:W-:-:S13]  /*9650*/  ISETP.NE.AND P0, PT, R2, 0x3, PT ;  /* 0x000000030200780c */ /* 0x004fda0003f05270 */
[----:B------:R-:W-:Y:S01]  /*9660*/  @P0 LOP3.LUT R25, R25, 0x10, RZ, 0xfc, !PT ;  /* 0x0000001019190812 */ /* 0x000fe200078efcff */
[----:B------:R-:W-:Y:S06]  /*9670*/  @!P0 BRA `(.L_x_257) ;  /* 0x0000000000048947 */ /* 0x000fec0003800000 */
[----:B------:R-:W-:Y:S01]  /*9680*/  BPT.TRAP 0x1 ;  /* 0x000000040000795c */ /* 0x000fe20000300000 */
.L_x_257:
[----:B------:R-:W-:Y:S01]  /*9690*/  SHF.R.S32.HI R5, RZ, 0x1f, R0 ;  /* 0x0000001fff057819 */ /* 0x000fe20000011400 */
[----:B------:R-:W-:Y:S01]  /*96a0*/  ULDC.64 UR4, c[0x0][0x328] ;  /* 0x0000ca0000047ab9 */ /* 0x000fe20000000a00 */
[----:B------:R-:W-:Y:S01]  /*96b0*/  BSSY B0, `(.L_x_258) ;  /* 0x0000017000007945 */ /* 0x000fe20003800000 */
[----:B------:R-:W-:-:S04]  /*96c0*/  IMAD.WIDE.U32 R2, R0, UR4, RZ ;  /* 0x0000000400027c25 */ /* 0x000fc8000f8e00ff */
[----:B------:R-:W-:-:S04]  /*96d0*/  IMAD R6, R5, UR4, RZ ;  /* 0x0000000405067c24 */ /* 0x000fc8000f8e02ff */
[----:B------:R-:W-:Y:S01]  /*96e0*/  IMAD R6, R0, UR5, R6 ;  /* 0x0000000500067c24 */ /* 0x000fe2000f8e0206 */
[----:B------:R-:W-:-:S03]  /*96f0*/  ULDC.64 UR4, c[0x0][0x338] ;  /* 0x0000ce0000047ab9 */ /* 0x000fc60000000a00 */
[----:B------:R-:W-:Y:S01]  /*9700*/  IMAD.IADD R3, R3, 0x1, R6 ;  /* 0x0000000103037824 */ /* 0x000fe200078e0206 */
[----:B-----5:R-:W-:Y:S01]  /*9710*/  SHF.R.S32.HI R6, RZ, 0x1f, R4 ;  /* 0x0000001fff067819 */ /* 0x020fe20000011404 */
[----:B------:R-:W-:-:S04]  /*9720*/  IMAD.WIDE.U32 R2, R4, UR4, R2 ;  /* 0x0000000404027c25 */ /* 0x000fc8000f8e0002 */
        /* <DEDUP_REMOVED lines=8> */
[----:B------:R-:W-:Y:S01]  /*97b0*/  LEA R23, P0, R2, UR4, 0x1 ;  /* 0x0000000402177c11 */ /* 0x000fe2000f8008ff */
[----:B------:R-:W-:-:S05]  /*97c0*/  IMAD.IADD R7, R3, 0x1, R7 ;  /* 0x0000000103077824 */ /* 0x000fca00078e0207 */
[----:B------:R-:W-:Y:S01]  /*97d0*/  LEA.HI.X R24, R2, UR5, R7, 0x1, P0 ;  /* 0x0000000502187c11 */ /* 0x000fe200080f0c07 */
[----:B------:R-:W-:Y:S01]  /*97e0*/  IMAD R7, R27, 0x8, R22 ;  /* 0x000000081b077824 */ /* 0x000fe200078e0216 */
[----:B------:R-:W-:-:S04]  /*97f0*/  SHF.L.U32 R2, R28, 0x1f, RZ ;  /* 0x0000001f1c027819 */ /* 0x000fc800000006ff */
[----:B------:R-:W0:Y:S02]  /*9800*/  SYNCS.PHASECHK.TRANS64.TRYWAIT P0, [R7+URZ+0x2a840], R2 ;  /* 0x02a84002070075a7 */ /* 0x000e24000800017f */
[----:B0-----:R-:W-:Y:S05]  /*9810*/  @!P0 BRA `(.L_x_259) ;  /* 0x0000003c00008947 */ /* 0x001fea0003800000 */
.L_x_325:
[----:B------:R-:W-:Y:S05]  /*9820*/  BSYNC B0 ;  /* 0x0000000000007941 */ /* 0x000fea0003800000 */
.L_x_258:
[----:B------:R-:W1:Y:S01]  /*9830*/  S2R R8, SR_TID.X ;  /* 0x0000000000087919 */ /* 0x000e620000002100 */
[----:B------:R-:W-:Y:S01]  /*9840*/  ULDC.64 UR4, c[0x0][0x300] ;  /* 0x0000c00000047ab9 */ /* 0x000fe20000000a00 */
[----:B------:R-:W-:Y:S01]  /*9850*/  LOP3.LUT P4, RZ, R25, 0x4, RZ, 0xc0, !PT ;  /* 0x0000000419ff7812 */ /* 0x000fe2000788c0ff */
[----:B------:R-:W-:Y:S01]  /*9860*/  IMAD R5, R5, UR4, RZ ;  /* 0x0000000405057c24 */ /* 0x000fe2000f8e02ff */
[C---:B------:R-:W-:Y:S01]  /*9870*/  LOP3.LUT P3, RZ, R25.reuse, 0x2, RZ, 0xc0, !PT ;  /* 0x0000000219ff7812 */ /* 0x040fe2000786c0ff */
[----:B0-----:R-:W-:Y:S01]  /*9880*/  IMAD.WIDE.U32 R2, R0, UR4, RZ ;  /* 0x0000000400027c25 */ /* 0x001fe2000f8e00ff */
[----:B------:R-:W-:-:S03]  /*9890*/  LOP3.LUT P2, RZ, R25, 0x1, RZ, 0xc0, !PT ;  /* 0x0000000119ff7812 */ /* 0x000fc6000784c0ff */
[----:B------:R-:W-:Y:S01]  /*98a0*/  IMAD R5, R0, UR5, R5 ;  /* 0x0000000500057c24 */ /* 0x000fe2000f8e0205 */
[----:B------:R-:W-:Y:S02]  /*98b0*/  ULDC.64 UR4, c[0x0][0x310] ;  /* 0x0000c40000047ab9 */ /* 0x000fe40000000a00 */
[----:B------:R-:W-:Y:S02]  /*98c0*/  IMAD R6, R6, UR4, RZ ;  /* 0x0000000406067c24 */ /* 0x000fe4000f8e02ff */
[----:B------:R-:W-:Y:S02]  /*98d0*/  IMAD.IADD R3, R3, 0x1, R5 ;  /* 0x0000000103037824 */ /* 0x000fe400078e0205 */
[C---:B------:R-:W-:Y:S02]  /*98e0*/  IMAD R6, R4.reuse, UR5, R6 ;  /* 0x0000000504067c24 */ /* 0x040fe4000f8e0206 */
[----:B------:R-:W-:Y:S01]  /*98f0*/  IMAD.WIDE.U32 R2, R4, UR4, R2 ;  /* 0x0000000404027c25 */ /* 0x000fe2000f8e0002 */
[----:B------:R-:W-:-:S03]  /*9900*/  ULDC.64 UR4, c[0x0][0x308] ;  /* 0x0000c20000047ab9 */ /* 0x000fc60000000a00 */
[----:B------:R-:W-:Y:S01]  /*9910*/  IMAD R0, R32, UR4, RZ ;  /* 0x0000000420007c24 */ /* 0x000fe2000f8e02ff */
[----:B------:R-:W-:Y:S01]  /*9920*/  IADD3 R3, R3, R6, RZ ;  /* 0x0000000603037210 */ /* 0x000fe20007ffe0ff */
[----:B------:R-:W-:Y:S02]  /*9930*/  IMAD R6, R26, -0x60, R36 ;  /* 0xffffffa01a067824 */ /* 0x000fe400078e0224 */
[C---:B------:R-:W-:Y:S02]  /*9940*/  IMAD R0, R18.reuse, UR5, R0 ;  /* 0x0000000512007c24 */ /* 0x040fe4000f8e0200 */
[----:B------:R-:W-:Y:S01]  /*9950*/  IMAD.WIDE.U32 R2, R18, UR4, R2 ;  /* 0x0000000412027c25 */ /* 0x000fe2000f8e0002 */
[----:B------:R-:W-:Y:S01]  /*9960*/  ULDC.64 UR4, c[0x0][0x2e8] ;  /* 0x0000ba0000047ab9 */ /* 0x000fe20000000a00 */
[----:B-1----:R-:W-:Y:S02]  /*9970*/  LOP3.LUT R8, R8, 0x7f, RZ, 0xc0, !PT ;  /* 0x0000007f08087812 */ /* 0x002fe400078ec0ff */
[----:B------:R-:W-:Y:S01]  /*9980*/  IMAD.IADD R0, R3, 0x1, R0 ;  /* 0x0000000103007824 */ /* 0x000fe200078e0200 */
[C---:B------:R-:W-:Y:S01]  /*9990*/  LEA R4, P0, R2.reuse, UR4, 0x1 ;  /* 0x0000000402047c11 */ /* 0x040fe2000f8008ff */
[----:B------:R-:W-:Y:S01]  /*99a0*/  UMOV UR4, 0xffffffff ;  /* 0xffffffff00047882 */ /* 0x000fe20000000000 */
[----:B------:R-:W-:Y:S01]  /*99b0*/  SHF.R.U32.HI R9, RZ, 0x3, R8 ;  /* 0x00000003ff097819 */ /* 0x000fe20000011608 */
[----:B------:R-:W-:Y:S01]  /*99c0*/  IMAD R5, R27, 0x4800, R33 ;  /* 0x000048001b057824 */ /* 0x000fe200078e0221 */
[----:B------:R-:W0:Y:S01]  /*99d0*/  S2R R8, SR_TID.X ;  /* 0x0000000000087919 */ /* 0x000e220000002100 */
[----:B------:R-:W-:-:S02]  /*99e0*/  LEA.HI.X R0, R2, UR5, R0, 0x1, P0 ;  /* 0x0000000502007c11 */ /* 0x000fc400080f0c00 */
[----:B------:R-:W-:-:S05]  /*99f0*/  IMAD.IADD R6, R6, 0x1, -R9 ;  /* 0x0000000106067824 */ /* 0x000fca00078e0a09 */
[----:B------:R-:W-:Y:S01]  /*9a00*/  ISETP.GE.AND P0, PT, R6, 0x1, PT ;  /* 0x000000010600780c */ /* 0x000fe20003f06270 */
[----:B0-----:R-:W-:-:S05]  /*9a10*/  IMAD.SHL.U32 R9, R8, 0x8, RZ ;  /* 0x0000000808097824 */ /* 0x001fca00078e00ff */
[----:B------:R-:W-:Y:S01]  /*9a20*/  LOP3.LUT R9, R9, 0x38, RZ, 0xc0, !PT ;  /* 0x0000003809097812 */ /* 0x000fe200078ec0ff */
[----:B------:R-:W-:Y:S06]  /*9a30*/  BRA.DIV UR4, `(.L_x_260) ;  /* 0x0000003a048c7947 */ /* 0x000fec000b800000 */
[----:B------:R-:W0:Y:S01]  /*9a40*/  SHFL.IDX PT, R3, R4, RZ, 0x181f ;  /* 0x00181fff04037589 */ /* 0x000e2200000e0000 */
[----:B------:R-:W-:-:S03]  /*9a50*/  @P0 IMAD R8, R5, 0x2, R22 ;  /* 0x0000000205080824 */ /* 0x000fc600078e0216 */
[----:B------:R-:W1:Y:S01]  /*9a60*/  SHFL.IDX PT, R2, R0, RZ, 0x181f ;  /* 0x00181fff00027589 */ /* 0x000e6200000e0000 */
[----:B0-----:R-:W-:-:S05]  /*9a70*/  @P0 LEA R3, P1, R9, R3, 0x1 ;  /* 0x0000000309030211 */ /* 0x001fca00078208ff */
[----:B-1----:R-:W-:Y:S01]  /*9a80*/  @P0 IMAD.X R2, RZ, RZ, R2, P1 ;  /* 0x000000ffff020224 */ /* 0x002fe200008e0602 */
[----:B------:R-:W-:-:S04]  /*9a90*/  ISETP.GE.AND P1, PT, R6, 0x11, PT ;  /* 0x000000110600780c */ /* 0x000fc80003f26270 */
[----:B------:R-:W-:-:S04]  /*9aa0*/  @P0 LOP3.LUT R3, R3, R2, RZ, 0x3c, !PT ;  /* 0x0000000203030212 */ /* 0x000fc800078e3cff */
[----:B------:R-:W-:-:S04]  /*9ab0*/  @P0 LOP3.LUT R2, R3, R2, RZ, 0x3c, !PT ;  /* 0x0000000203020212 */ /* 0x000fc800078e3cff */
[----:B------:R-:W-:-:S05]  /*9ac0*/  @P0 LOP3.LUT R3, R3, R2, RZ, 0x3c, !PT ;  /* 0x0000000203030212 */ /* 0x000fca00078e3cff */
[----:B------:R-:W-:Y:S01]  /*9ad0*/  @!PT LDS RZ, [RZ] ;  /* 0x00000000fffff984 */ /* 0x000fe20000000800 */
[----:B------:R-:W-:Y:S04]  /*9ae0*/  @P0 LDGSTS.E.BYPASS.LTC128B.128 [R8+0x18400], desc[UR56][R2.64], !P4 ;  /* 0x1840000002080fae */ /* 0x000fe8000e101d78 */
[----:B------:R-:W-:Y:S04]  /*9af0*/  @P0 LDGSTS.E.BYPASS.LTC128B.128 [R8+0x1b400], desc[UR56][R2.64+0x80], !P3 ;  /* 0x1b40008002080fae */ /* 0x000fe8000d901d78 */
[----:B------:R0:W-:Y:S04]  /*9b00*/  @P0 LDGSTS.E.BYPASS.LTC128B.128 [R8+0x1e400], desc[UR56][R2.64+0x100], !P2 ;  /* 0x1e40010002080fae */ /* 0x0001e8000d101d78 */
[----:B0-----:R-:W0:Y:S01]  /*9b10*/  SHFL.IDX PT, R3, R4, 0x1, 0x181f ;  /* 0x00381f0004037f89 */ /* 0x001e2200000e0000 */
[----:B------:R-:W-:-:S03]  /*9b20*/  @P1 IMAD R8, R5, 0x2, R22 ;  /* 0x0000000205081824 */ /* 0x000fc600078e0216 */
[----:B------:R-:W1:Y:S01]  /*9b30*/  SHFL.IDX PT, R2, R0, 0x1, 0x181f ;  /* 0x00381f0000027f89 */ /* 0x000e6200000e0000 */
[----:B0-----:R-:W-:-:S04]  /*9b40*/  @P1 LEA R3, P0, R9, R3, 0x1 ;  /* 0x0000000309031211 */ /* 0x001fc800078008ff */
[----:B-1----:R-:W-:-:S04]  /*9b50*/  @P1 IADD3.X R2, RZ, R2, RZ, P0, !PT ;  /* 0x00000002ff021210 */ /* 0x002fc800007fe4ff */
[----:B------:R-:W-:-:S04]  /*9b60*/  @P1 LOP3.LUT R3, R3, R2, RZ, 0x3c, !PT ;  /* 0x0000000203031212 */ /* 0x000fc800078e3cff */
[----:B------:R-:W-:-:S04]  /*9b70*/  @P1 LOP3.LUT R2, R3, R2, RZ, 0x3c, !PT ;  /* 0x0000000203021212 */ /* 0x000fc800078e3cff */
[----:B------:R-:W-:-:S05]  /*9b80*/  @P1 LOP3.LUT R3, R3, R2, RZ, 0x3c, !PT ;  /* 0x0000000203031212 */ /* 0x000fca00078e3cff */
[----:B------:R-:W-:Y:S04]  /*9b90*/  @P1 LDGSTS.E.BYPASS.LTC128B.128 [R8+0x18c00], desc[UR56][R2.64], !P4 ;  /* 0x18c0000002081fae */ /* 0x000fe8000e101d78 */
[----:B------:R-:W-:Y:S04]  /*9ba0*/  @P1 LDGSTS.E.BYPASS.LTC128B.128 [R8+0x1bc00], desc[UR56][R2.64+0x80], !P3 ;  /* 0x1bc0008002081fae */ /* 0x000fe8000d901d78 */
[----:B------:R0:W-:Y:S01]  /*9bb0*/  @P1 LDGSTS.E.BYPASS.LTC128B.128 [R8+0x1ec00], desc[UR56][R2.64+0x100], !P2 ;  /* 0x1ec0010002081fae */ /* 0x0001e2000d101d78 */
[----:B------:R-:W-:-:S03]  /*9bc0*/  ISETP.GE.AND P1, PT, R6, 0x21, PT ;  /* 0x000000210600780c */ /* 0x000fc60003f26270 */
[----:B0-----:R-:W0:Y:S10]  /*9bd0*/  SHFL.IDX PT, R3, R4, 0x2, 0x181f ;  /* 0x00581f0004037f89 */ /* 0x001e3400000e0000 */
[----:B------:R-:W-:Y:S01]  /*9be0*/  @P1 IMAD R8, R5, 0x2, R22 ;  /* 0x0000000205081824 */ /* 0x000fe200078e0216 */
[----:B------:R-:W1:Y:S01]  /*9bf0*/  SHFL.IDX PT, R2, R0, 0x2, 0x181f ;  /* 0x00581f0000027f89 */ /* 0x000e6200000e0000 */
[----:B0-----:R-:W-:-:S05]  /*9c00*/  @P1 LEA R3, P0, R9, R3, 0x1 ;  /* 0x0000000309031211 */ /* 0x001fca00078008ff */
[----:B-1----:R-:W-:-:S05]  /*9c10*/  @P1 IMAD.X R2, RZ, RZ, R2, P0 ;  /* 0x000000ffff021224 */ /* 0x002fca00000e0602 */
        /* <DEDUP_REMOVED lines=21> */
[----:B------:R-:W1:Y:S04]  /*9d70*/  SHFL.IDX PT, R2, R0, 0x4, 0x181f ;  /* 0x00981f0000027f89 */ /* 0x000e6800000e0000 */
[----:B------:R-:W2:Y:S01]  /*9d80*/  SHFL.IDX PT, R0, R0, 0x5, 0x181f ;  /* 0x00b81f0000007f89 */ /* 0x000ea200000e0000 */
[----:B0-----:R-:W-:-:S04]  /*9d90*/  @P1 LEA R3, P0, R9, R3, 0x1 ;  /* 0x0000000309031211 */ /* 0x001fc800078008ff */
[----:B-1----:R-:W-:-:S04]  /*9da0*/  @P1 IADD3.X R2, RZ, R2, RZ, P0, !PT ;  /* 0x00000002ff021210 */ /* 0x002fc800007fe4ff */
[----:B------:R-:W-:-:S04]  /*9db0*/  @P1 LOP3.LUT R3, R3, R2, RZ, 0x3c, !PT ;  /* 0x0000000203031212 */ /* 0x000fc800078e3cff */
[----:B------:R-:W-:-:S04]  /*9dc0*/  @P1 LOP3.LUT R2, R3, R2, RZ, 0x3c, !PT ;  /* 0x0000000203021212 */ /* 0x000fc800078e3cff */
[----:B------:R-:W-:-:S05]  /*9dd0*/  @P1 LOP3.LUT R3, R3, R2, RZ, 0x3c, !PT ;  /* 0x0000000203031212 */ /* 0x000fca00078e3cff */
[----:B------:R-:W-:Y:S04]  /*9de0*/  @P1 LDGSTS.E.BYPASS.LTC128B.128 [R8+0x1a400], desc[UR56][R2.64], !P4 ;  /* 0x1a40000002081fae */ /* 0x000fe8000e101d78 */
[----:B------:R-:W-:Y:S04]  /*9df0*/  @P1 LDGSTS.E.BYPASS.LTC128B.128 [R8+0x1d400], desc[UR56][R2.64+0x80], !P3 ;  /* 0x1d40008002081fae */ /* 0x000fe8000d901d78 */
[----:B------:R0:W-:Y:S04]  /*9e00*/  @P1 LDGSTS.E.BYPASS.LTC128B.128 [R8+0x20400], desc[UR56][R2.64+0x100], !P2 ;  /* 0x2040010002081fae */ /* 0x0001e8000d101d78 */
[----:B0-2---:R0:W1:Y:S02]  /*9e10*/  SHFL.IDX PT, R2, R4, 0x5, 0x181f ;  /* 0x00b81f0004027f89 */ /* 0x00506400000e0000 */
.L_x_339:
[----:B------:R-:W-:-:S13]  /*9e20*/  ISETP.GE.AND P0, PT, R6, 0x51, PT ;  /* 0x000000510600780c */ /* 0x000fda0003f06270 */
[----:B-1----:R-:W-:Y:S01]  /*9e30*/  @P0 LEA R2, P1, R9, R2, 0x1 ;  /* 0x0000000209020211 */ /* 0x002fe200078208ff */
[----:B------:R-:W-:-:S04]  /*9e40*/  @P0 IMAD R5, R5, 0x2, R22 ;  /* 0x0000000205050824 */ /* 0x000fc800078e0216 */
[----:B------:R-:W-:-:S05]  /*9e50*/  @P0 IMAD.X R3, RZ, RZ, R0, P1 ;  /* 0x000000ffff030224 */ /* 0x000fca00008e0600 */
        /* <DEDUP_REMOVED lines=8> */
.L_x_261:
[----:B------:R-:W-:Y:S02]  /*9ee0*/  PLOP3.LUT P1, PT, P1, P0, PT, 0xa2, 0x0 ;  /* 0x000000000000781c */ /* 0x000fe40000f21472 */
[----:B------:R-:W-:-:S08]  /*9ef0*/  @P0 R2UR P1, UR4, R7 ;  /* 0x00000000070402ca */ /* 0x000fd00000020000 */
[----:B------:R-:W-:-:S05]  /*9f00*/  @P0 PLOP3.LUT P0, PT, P1, PT, PT, 0x80, 0x0 ;  /* 0x000000000000081c */ /* 0x000fca0000f0f070 */
[----:B------:R-:W-:Y:S01]  /*9f10*/  @!P1 SYNCS.ARRIVE.TRANS64.RED.A0T1 RZ, [UR4+0x2a830], RZ ;  /* 0x02a830ffffff99a7 */ /* 0x000fe20008200404 */
[----:B------:R-:W-:Y:S07]  /*9f20*/  @!P1 ARRIVES.LDGSTSBAR.64.TRANSCNT [UR4+0x2a830] ;  /* 0x02a83000ff0099b0 */ /* 0x000fee0008000a84 */
[----:B------:R-:W-:Y:S05]  /*9f30*/  @P0 BRA.U.ANY `(.L_x_261) ;  /* 0xfffffffd00e80947 */ /* 0x000fea000393ffff */
[----:B------:R-:W-:Y:S01]  /*9f40*/  NOP ;  /* 0x0000000000007918 */ /* 0x000fe20000000000 */
[----:B------:R-:W2:Y:S02]  /*9f50*/  LDL R0, [R1+0x20] ;  /* 0x0000200001007983 */ /* 0x000ea40000100800 */
[----:B--2---:R-:W-:-:S13]  /*9f60*/  ISETP.NE.AND P2, PT, R0, 0x3, PT ;  /* 0x000000030000780c */ /* 0x004fda0003f45270 */
[----:B------:R-:W-:Y:S05]  /*9f70*/  @!P2 BRA `(.L_x_262) ;  /* 0x000000000004a947 */ /* 0x000fea0003800000 */
[----:B------:R-:W-:Y:S01]  /*9f80*/  BPT.TRAP 0x1 ;  /* 0x000000040000795c */ /* 0x000fe20000300000 */
.L_x_262:
[----:B------:R2:W5:Y:S01]  /*9f90*/  LDL.LU R0, [R1+0x8] ;  /* 0x0000080001007983 */ /* 0x0005620000300800 */
[----:B------:R-:W-:Y:S01]  /*9fa0*/  LOP3.LUT P0, RZ, R25, 0x40, RZ, 0xc0, !PT ;  /* 0x0000004019ff7812 */ /* 0x000fe2000780c0ff */
[----:B------:R2:W-:-:S12]  /*9fb0*/  SYNCS.ARRIVE.TRANS64.A1T0 RZ, [R7+URZ+0x2a830], RZ ;  /* 0x02a830ff07ff79a7 */ /* 0x0005d8000810003f */
[----:B------:R-:W-:Y:S05]  /*9fc0*/  WARPSYNC.ALL ;  /* 0x0000000000007948 */ /* 0x000fea0003800000 */
[----:B------:R-:W-:Y:S01]  /*9fd0*/  ULDC.64 UR4, c[0x0][0x298] ;  /* 0x0000a60000047ab9 */ /* 0x000fe20000000a00 */
[----:B-1----:R-:W-:Y:S01]  /*9fe0*/  VIADD R2, R22, 0xc400 ;  /* 0x0000c40016027836 */ /* 0x002fe20000000000 */
[----:B------:R-:W-:Y:S01]  /*9ff0*/  SEL R30, R30, RZ, !P0 ;  /* 0x000000ff1e1e7207 */ /* 0x000fe20004000000 */
[----:B0-----:R-:W-:Y:S01]  /*a000*/  IMAD.WIDE.U32 R4, R35, UR4, RZ ;  /* 0x0000000423047c25 */ /* 0x001fe2000f8e00ff */
[----:B------:R-:W-:Y:S01]  /*a010*/  BSSY B6, `(.L_x_263) ;  /* 0x000001b000067945 */ /* 0x000fe20003800000 */
[----:B------:R-:W-:Y:S01]  /*a020*/  BAR.SYNC.DEFER_BLOCKING 0x8, 0x180 ;  /* 0x0206000000007b1d */ /* 0x000fe20000010000 */
[----:B-----5:R-:W-:-:S02]  /*a030*/  SEL R0, R0, RZ, !P0 ;  /* 0x000000ff00007207 */ /* 0x020fc40004000000 */
[----:B------:R-:W-:-:S03]  /*a040*/  LOP3.LUT P0, RZ, R2, 0x3ff, RZ, 0xc0, !PT ;  /* 0x000003ff02ff7812 */ /* 0x000fc6000780c0ff */
[----:B------:R0:W-:Y:S04]  /*a050*/  STL [R1+0x1c], R0 ;  /* 0x00001c0001007387 */ /* 0x0001e80000100800 */
[----:B------:R1:W-:Y:S01]  /*a060*/  STL.64 [R1+0x8], R4 ;  /* 0x0000080401007387 */ /* 0x0003e20000100a00 */
[----:B0-----:R-:W-:-:S05]  /*a070*/  SHF.R.S32.HI R0, RZ, 0x1f, R35 ;  /* 0x0000001fff007819 */ /* 0x001fca0000011423 */
[----:B------:R-:W-:-:S04]  /*a080*/  IMAD R0, R0, UR4, RZ ;  /* 0x0000000400007c24 */ /* 0x000fc8000f8e02ff */
[----:B------:R-:W-:-:S04]  /*a090*/  IMAD R0, R35, UR5, R0 ;  /* 0x0000000523007c24 */ /* 0x000fc8000f8e0200 */
[----:B------:R-:W-:Y:S01]  /*a0a0*/  IMAD.IADD R35, R5, 0x1, R0 ;  /* 0x0000000105237824 */ /* 0x000fe200078e0200 */
[----:B-1----:R-:W-:Y:S06]  /*a0b0*/  @!P0 BRA `(.L_x_264) ;  /* 0x0000000000408947 */ /* 0x002fec0003800000 */
[----:B------:R-:W-:Y:S01]  /*a0c0*/  MOV R2, 0x0 ;  /* 0x0000000000027802 */ /* 0x000fe20000000f00 */
[----:B------:R-:W-:Y:S01]  /*a0d0*/  ULDC.64 UR6, c[0x4][0x90] ;  /* 0x0100240000067ab9 */ /* 0x000fe20000000a00 */
[----:B------:R-:W-:Y:S01]  /*a0e0*/  ULDC.64 UR8, c[0x4][0x98] ;  /* 0x0100260000087ab9 */ /* 0x000fe20000000a00 */
[----:B------:R-:W-:Y:S01]  /*a0f0*/  ULDC.64 UR4, c[0x4][0x20] ;  /* 0x0100080000047ab9 */ /* 0x000fe20000000a00 */
[----:B------:R-:W-:Y:S01]  /*a100*/  MOV R4, UR6 ;  /* 0x0000000600047c02 */ /* 0x000fe20008000f00 */
[----:B------:R-:W-:Y:S01]  /*a110*/  IMAD.U32 R5, RZ, RZ, UR7 ;  /* 0x00000007ff057e24 */ /* 0x000fe2000f8e00ff */
[----:B------:R-:W0:Y:S01]  /*a120*/  LDC.64 R2, c[0x4][R2] ;  /* 0x0100000002027b82 */ /* 0x000e220000000a00 */
[----:B------:R-:W-:Y:S01]  /*a130*/  IMAD.U32 R6, RZ, RZ, UR8 ;  /* 0x00000008ff067e24 */ /* 0x000fe2000f8e00ff */
[----:B------:R-:W-:Y:S01]  /*a140*/  MOV R8, 0x70 ;  /* 0x0000007000087802 */ /* 0x000fe20000000f00 */
[----:B--2---:R-:W-:Y:S02]  /*a150*/  IMAD.U32 R7, RZ, RZ, UR9 ;  /* 0x00000009ff077e24 */ /* 0x004fe4000f8e00ff */
[----:B------:R-:W-:-:S02]  /*a160*/  IMAD.U32 R10, RZ, RZ, UR4 ;  /* 0x00000004ff0a7e24 */ /* 0x000fc4000f8e00ff */
[----:B------:R-:W-:Y:S02]  /*a170*/  IMAD.U32 R11, RZ, RZ, UR5 ;  /* 0x00000005ff0b7e24 */ /* 0x000fe4000f8e00ff */
[----:B------:R-:W-:Y:S02]  /*a180*/  IMAD.MOV.U32 R12, RZ, RZ, 0x1 ;  /* 0x00000001ff0c7424 */ /* 0x000fe400078e00ff */
[----:B------:R-:W-:-:S07]  /*a190*/  IMAD.MOV.U32 R13, RZ, RZ, RZ ;  /* 0x000000ffff0d7224 */ /* 0x000fce00078e00ff */
[----:B------:R-:W-:-:S07]  /*a1a0*/  LEPC R20, `(.L_x_264) ;  /* 0x000000001014794e */ /* 0x000fce0000000000 */
[----:B0-----:R-:W-:Y:S05]  /*a1b0*/  CALL.ABS.NOINC R2 ;  /* 0x0000000002007343 */ /* 0x001fea0003c00000 */
.L_x_264:
[----:B------:R-:W-:Y:S05]  /*a1c0*/  BSYNC B6 ;  /* 0x0000000000067941 */ /* 0x000fea0003800000 */
.L_x_263:
[----:B------:R-:W3:Y:S01]  /*a1d0*/  LDL.LU R20, [R1+0x1c] ;  /* 0x00001c0001147983 */ /* 0x000ee20000300800 */
[----:B------:R-:W0:Y:S01]  /*a1e0*/  LDC R8, c[0x0][0x448] ;  /* 0x00011200ff087b82 */ /* 0x000e220000000800 */
[----:B------:R-:W-:Y:S02]  /*a1f0*/  ULDC.64 UR4, c[0x0][0x2d8] ;  /* 0x0000b60000047ab9 */ /* 0x000fe40000000a00 */
[----:B------:R-:W4:Y:S01]  /*a200*/  LDL.LU.64 R2, [R1+0x8] ;  /* 0x0000080001027983 */ /* 0x000f220000300a00 */
[----:B------:R-:W-:Y:S02]  /*a210*/  IMAD.SHL.U32 R4, R17, 0x80, RZ ;  /* 0x0000008011047824 */ /* 0x000fe400078e00ff */
[----:B------:R-:W-:Y:S01]  /*a220*/  IMAD R0, R32, UR4, RZ ;  /* 0x0000000420007c24 */ /* 0x000fe2000f8e02ff */
[----:B------:R1:W5:Y:S03]  /*a230*/  LDL R17, [R1+0x10] ;  /* 0x0000100001117983 */ /* 0x0003660000100800 */
[----:B------:R-:W-:Y:S01]  /*a240*/  IMAD R0, R18, UR5, R0 ;  /* 0x0000000512007c24 */ /* 0x000fe2000f8e0200 */
[----:B0-----:R-:W-:Y:S01]  /*a250*/  ISETP.NE.AND P0, PT, R8, 0x1, PT ;  /* 0x000000010800780c */ /* 0x001fe20003f05270 */
[----:B------:R-:W0:Y:S02]  /*a260*/  S2R R11, SR_TID.X ;  /* 0x00000000000b7919 */ /* 0x000e240000002100 */
[----:B0-----:R-:W-:-:S05]  /*a270*/  IMAD.SHL.U32 R9, R11, 0x8, RZ ;  /* 0x000000080b097824 */ /* 0x001fca00078e00ff */
[----:B------:R-:W-:Y:S01]  /*a280*/  LOP3.LUT R9, R9, 0x38, RZ, 0xc0, !PT ;  /* 0x0000003809097812 */ /* 0x000fe200078ec0ff */
[----:B---3--:R-:W-:Y:S02]  /*a290*/  IMAD.MOV.U32 R21, RZ, RZ, R20 ;  /* 0x000000ffff157224 */ /* 0x008fe400078e0014 */
[----:B------:R-:W0:Y:S01]  /*a2a0*/  S2R R20, SR_TID.X ;  /* 0x0000000000147919 */ /* 0x000e220000002100 */
[----:B----4-:R-:W-:Y:S02]  /*a2b0*/  IMAD.MOV.U32 R3, RZ, RZ, R35 ;  /* 0x000000ffff037224 */ /* 0x010fe400078e0023 */
[----:B------:R-:W-:Y:S01]  /*a2c0*/  IMAD.WIDE.U32 R2, R18, UR4, R2 ;  /* 0x0000000412027c25 */ /* 0x000fe2000f8e0002 */
[----:B------:R-:W-:-:S03]  /*a2d0*/  ULDC.64 UR4, c[0x0][0x2e0] ;  /* 0x0000b80000047ab9 */ /* 0x000fc60000000a00 */
[----:B------:R-:W-:Y:S02]  /*a2e0*/  IMAD R5, R21, UR4, RZ ;  /* 0x0000000415057c24 */ /* 0x000fe4000f8e02ff */
[----:B------:R-:W-:Y:S02]  /*a2f0*/  IMAD.IADD R3, R3, 0x1, R0 ;  /* 0x0000000103037824 */ /* 0x000fe400078e0200 */
[C---:B------:R-:W-:Y:S02]  /*a300*/  IMAD R0, R30.reuse, UR5, R5 ;  /* 0x000000051e007c24 */ /* 0x040fe4000f8e0205 */
[----:B------:R-:W-:Y:S01]  /*a310*/  IMAD.WIDE.U32 R2, R30, UR4, R2 ;  /* 0x000000041e027c25 */ /* 0x000fe2000f8e0002 */
[----:B------:R-:W2:Y:S01]  /*a320*/  @P0 LDC R5, c[0x0][0x44c] ;  /* 0x00011300ff050b82 */ /* 0x000ea20000000800 */
[----:B------:R-:W-:-:S03]  /*a330*/  ULDC.64 UR4, c[0x0][0x2d0] ;  /* 0x0000b40000047ab9 */ /* 0x000fc60000000a00 */
[----:B------:R-:W-:-:S04]  /*a340*/  IADD3 R3, R3, R0, RZ ;  /* 0x0000000003037210 */ /* 0x000fc80007ffe0ff */
[----:B------:R-:W3:Y:S01]  /*a350*/  @P0 LDC R0, c[0x0][0x450] ;  /* 0x00011400ff000b82 */ /* 0x000ee20000000800 */
[C---:B0-----:R-:W-:Y:S01]  /*a360*/  LOP3.LUT R21, R20.reuse, 0x7f, RZ, 0xc0, !PT ;  /* 0x0000007f14157812 */ /* 0x041fe200078ec0ff */
[----:B------:R-:W-:-:S03]  /*a370*/  IMAD.SHL.U32 R20, R20, 0x10, RZ ;  /* 0x0000001014147824 */ /* 0x000fc600078e00ff */
[----:B------:R-:W-:-:S04]  /*a380*/  SHF.R.U32.HI R21, RZ, 0x3, R21 ;  /* 0x00000003ff157819 */ /* 0x000fc80000011615 */
[----:B------:R-:W-:-:S04]  /*a390*/  LOP3.LUT R20, R21, 0x70, R20, 0xf8, !PT ;  /* 0x0000007015147812 */ /* 0x000fc800078ef814 */
[----:B------:R-:W-:-:S05]  /*a3a0*/  LOP3.LUT R6, R20, R4, RZ, 0xfc, !PT ;  /* 0x0000000414067212 */ /* 0x000fca00078efcff */
[----:B--2---:R-:W-:-:S04]  /*a3b0*/  @P0 IMAD.HI.U32 R7, R6, R5, RZ ;  /* 0x0000000506070227 */ /* 0x004fc800078e00ff */
[----:B------:R-:W-:Y:S01]  /*a3c0*/  IMAD.MOV.U32 R5, RZ, RZ, R6 ;  /* 0x000000ffff057224 */ /* 0x000fe200078e0006 */
[----:B---3--:R-:W-:-:S05]  /*a3d0*/  @P0 SHF.R.U32.HI R5, RZ, R0, R7 ;  /* 0x00000000ff050219 */ /* 0x008fca0000011607 */
[----:B------:R-:W-:-:S04]  /*a3e0*/  IMAD.MOV R0, RZ, RZ, -R5 ;  /* 0x000000ffff007224 */ /* 0x000fc800078e0a05 */
[----:B------:R-:W-:Y:S01]  /*a3f0*/  IMAD R0, R8, R0, R6 ;  /* 0x0000000008007224 */ /* 0x000fe200078e0206 */
[----:B------:R-:W-:Y:S01]  /*a400*/  SHF.R.S32.HI R6, RZ, 0x1f, R5 ;  /* 0x0000001fff067819 */ /* 0x000fe20000011405 */
[----:B------:R-:W-:-:S04]  /*a410*/  IMAD.WIDE.U32 R2, R5, UR4, R2 ;  /* 0x0000000405027c25 */ /* 0x000fc8000f8e0002 */
[----:B------:R-:W-:-:S04]  /*a420*/  IMAD R6, R6, UR4, RZ ;  /* 0x0000000406067c24 */ /* 0x000fc8000f8e02ff */
[----:B------:R-:W-:Y:S01]  /*a430*/  IMAD R6, R5, UR5, R6 ;  /* 0x0000000505067c24 */ /* 0x000fe2000f8e0206 */
[----:B------:R-:W-:Y:S01]  /*a440*/  SHF.R.S32.HI R5, RZ, 0x1f, R0 ;  /* 0x0000001fff057819 */ /* 0x000fe20000011400 */
[----:B------:R-:W-:Y:S02]  /*a450*/  ULDC.64 UR4, c[0x0][0x2c8] ;  /* 0x0000b20000047ab9 */ /* 0x000fe40000000a00 */
[----:B------:R-:W-:Y:S02]  /*a460*/  IMAD.IADD R3, R3, 0x1, R6 ;  /* 0x0000000103037824 */ /* 0x000fe400078e0206 */
[----:B------:R-:W-:Y:S02]  /*a470*/  IMAD R5, R5, UR4, RZ ;  /* 0x0000000405057c24 */ /* 0x000fe4000f8e02ff */
[----:B------:R-:W-:Y:S02]  /*a480*/  IMAD.SHL.U32 R21, R11, 0x8, RZ ;  /* 0x000000080b157824 */ /* 0x000fe400078e00ff */
[----:B------:R-:W-:-:S04]  /*a490*/  IMAD.WIDE.U32 R2, R0, UR4, R2 ;  /* 0x0000000400027c25 */ /* 0x000fc8000f8e0002 */
[----:B------:R-:W-:Y:S01]  /*a4a0*/  IMAD R5, R0, UR5, R5 ;  /* 0x0000000500057c24 */ /* 0x000fe2000f8e0205 */
[----:B------:R-:W-:Y:S01]  /*a4b0*/  ULDC.64 UR4, c[0x0][0x280] ;  /* 0x0000a00000047ab9 */ /* 0x000fe20000000a00 */
[----:B------:R-:W-:Y:S02]  /*a4c0*/  LOP3.LUT R21, R21, 0x38, RZ, 0xc0, !PT ;  /* 0x0000003815157812 */ /* 0x000fe400078ec0ff */
[----:B------:R-:W-:Y:S01]  /*a4d0*/  LEA R0, P0, R2, UR4, 0x1 ;  /* 0x0000000402007c11 */ /* 0x000fe2000f8008ff */
[----:B------:R-:W-:Y:S01]  /*a4e0*/  ULDC UR4, c[0x0][0x2b8] ;  /* 0x0000ae0000047ab9 */ /* 0x000fe20000000800 */
[----:B------:R-:W-:Y:S02]  /*a4f0*/  IADD3 R5, R3, R5, RZ ;  /* 0x0000000503057210 */ /* 0x000fe40007ffe0ff */
[----:B------:R-:W-:Y:S02]  /*a500*/  LOP3.LUT R20, R11, 0x7f, RZ, 0xc0, !PT ;  /* 0x0000007f0b147812 */ /* 0x000fe400078ec0ff */
[----:B------:R-:W-:-:S02]  /*a510*/  LOP3.LUT R10, R21, 0x40, RZ, 0xfc, !PT ;  /* 0x00000040150a7812 */ /* 0x000fc400078efcff */
[----:B------:R-:W-:Y:S02]  /*a520*/  LOP3.LUT R11, R21, 0x80, RZ, 0xfc, !PT ;  /* 0x00000080150b7812 */ /* 0x000fe400078efcff */
[----:B------:R-:W-:Y:S01]  /*a530*/  LEA.HI.X R5, R2, UR5, R5, 0x1, P0 ;  /* 0x0000000502057c11 */ /* 0x000fe200080f0c05 */
[----:B------:R-:W-:Y:S01]  /*a540*/  UMOV UR5, 0xffffffff ;  /* 0xffffffff00057882 */ /* 0x000fe20000000000 */
[----:B------:R-:W-:Y:S02]  /*a550*/  ISETP.GE.AND P3, PT, R9, UR4, PT ;  /* 0x0000000409007c0c */ /* 0x000fe4000bf66270 */
[----:B------:R-:W-:Y:S02]  /*a560*/  ISETP.GE.AND P2, PT, R10, UR4, PT ;  /* 0x000000040a007c0c */ /* 0x000fe4000bf46270 */
[----:B------:R-:W-:Y:S02]  /*a570*/  ISETP.GE.AND P0, PT, R11, UR4, PT ;  /* 0x000000040b007c0c */ /* 0x000fe4000bf06270 */
[----:B------:R-:W-:Y:S01]  /*a580*/  SHF.R.U32.HI R10, RZ, 0x3, R20 ;  /* 0x00000003ff0a7819 */ /* 0x000fe20000011614 */
[----:B-1----:R-:W-:Y:S10]  /*a590*/  BRA.DIV UR5, `(.L_x_265) ;  /* 0x0000003605dc7947 */ /* 0x002ff4000b800000 */
[----:B------:R-:W0:Y:S01]  /*a5a0*/  SHFL.IDX PT, R3, R0, RZ, 0x181f ;  /* 0x00181fff00037589 */ /* 0x000e2200000e0000 */
[----:B-----5:R-:W-:Y:S02]  /*a5b0*/  IMAD R6, R17, R8, RZ ;  /* 0x0000000811067224 */ /* 0x020fe400078e02ff */
[----:B------:R-:W-:Y:S01]  /*a5c0*/  IMAD.IADD R4, R10, 0x1, R4 ;  /* 0x000000010a047824 */ /* 0x000fe200078e0204 */
[----:B------:R-:W1:Y:S04]  /*a5d0*/  SHFL.IDX PT, R2, R5, RZ, 0x181f ;  /* 0x00181fff05027589 */ /* 0x000e6800000e0000 */
[----:B------:R-:W-:Y:S01]  /*a5e0*/  ISETP.GE.AND P1, PT, R4, R6, PT ;  /* 0x000000060400720c */ /* 0x000fe20003f26270 */
[----:B------:R-:W-:-:S12]  /*a5f0*/  SHFL.IDX PT, R14, R0, 0x7, 0x181f ;  /* 0x00f81f00000e7f89 */ /* 0x000fd800000e0000 */
[----:B0-----:R-:W-:-:S05]  /*a600*/  @!P1 LEA R7, P4, R9, R3, 0x1 ;  /* 0x0000000309079211 */ /* 0x001fca00078808ff */
[----:B-1----:R-:W-:Y:S02]  /*a610*/  @!P1 IMAD.X R3, RZ, RZ, R2, P4 ;  /* 0x000000ffff039224 */ /* 0x002fe400020e0602 */
[----:B------:R-:W-:Y:S01]  /*a620*/  @!P1 IMAD.MOV.U32 R2, RZ, RZ, R7 ;  /* 0x000000ffff029224 */ /* 0x000fe200078e0007 */
[----:B------:R-:W-:-:S04]  /*a630*/  IADD3 R7, R4, 0x10, RZ ;  /* 0x0000001004077810 */ /* 0x000fc80007ffe0ff */
[----:B------:R-:W-:Y:S04]  /*a640*/  @!P1 LDGSTS.E.BYPASS.LTC128B.128 [R34+0xc400], desc[UR56][R2.64], !P3 ;  /* 0x0c40000002229fae */ /* 0x000fe8000d901d78 */
[----:B------:R-:W-:Y:S04]  /*a650*/  @!P1 LDGSTS.E.BYPASS.LTC128B.128 [R34+0x10400], desc[UR56][R2.64+0x80], !P2 ;  /* 0x1040008002229fae */ /* 0x000fe8000d101d78 */
[----:B------:R0:W-:Y:S01]  /*a660*/  @!P1 LDGSTS.E.BYPASS.LTC128B.128 [R34+0x14400], desc[UR56][R2.64+0x100], !P0 ;  /* 0x1440010002229fae */ /* 0x0001e2000c101d78 */
[----:B------:R-:W-:-:S03]  /*a670*/  ISETP.GE.AND P1, PT, R7, R6, PT ;  /* 0x000000060700720c */ /* 0x000fc60003f26270 */
[----:B0-----:R-:W0:Y:S04]  /*a680*/  SHFL.IDX PT, R3, R0, 0x1, 0x181f ;  /* 0x00381f0000037f89 */ /* 0x001e2800000e0000 */
[----:B------:R-:W1:Y:S06]  /*a690*/  SHFL.IDX PT, R2, R5, 0x1, 0x181f ;  /* 0x00381f0005027f89 */ /* 0x000e6c00000e0000 */
[----:B0-----:R-:W-:-:S05]  /*a6a0*/  @!P1 LEA R7, P4, R9, R3, 0x1 ;  /* 0x0000000309079211 */ /* 0x001fca00078808ff */
[----:B-1----:R-:W-:Y:S02]  /*a6b0*/  @!P1 IMAD.X R8, RZ, RZ, R2, P4 ;  /* 0x000000ffff089224 */ /* 0x002fe400020e0602 */
[----:B------:R-:W-:Y:S02]  /*a6c0*/  @!P1 IMAD.MOV.U32 R2, RZ, RZ, R7 ;  /* 0x000000ffff029224 */ /* 0x000fe400078e0007 */
[----:B------:R-:W-:Y:S02]  /*a6d0*/  @!P1 IMAD.MOV.U32 R3, RZ, RZ, R8 ;  /* 0x000000ffff039224 */ /* 0x000fe400078e0008 */
[----:B------:R-:W-:-:S03]  /*a6e0*/  VIADD R7, R4, 0x20 ;  /* 0x0000002004077836 */ /* 0x000fc60000000000 */
[----:B------:R-:W-:Y:S04]  /*a6f0*/  @!P1 LDGSTS.E.BYPASS.LTC128B.128 [R34+0xcc00], desc[UR56][R2.64], !P3 ;  /* 0x0cc0000002229fae */ /* 0x000fe8000d901d78 */
[----:B------:R-:W-:Y:S04]  /*a700*/  @!P1 LDGSTS.E.BYPASS.LTC128B.128 [R34+0x10c00], desc[UR56][R2.64+0x80], !P2 ;  /* 0x10c0008002229fae */ /* 0x000fe8000d101d78 */
[----:B------:R0:W-:Y:S01]  /*a710*/  @!P1 LDGSTS.E.BYPASS.LTC128B.128 [R34+0x14c00], desc[UR56][R2.64+0x100], !P0 ;  /* 0x14c0010002229fae */ /* 0x0001e2000c101d78 */
[----:B------:R-:W-:-:S03]  /*a720*/  ISETP.GE.AND P1, PT, R7, R6, PT ;  /* 0x000000060700720c */ /* 0x000fc60003f26270 */
[----:B0-----:R-:W0:Y:S04]  /*a730*/  SHFL.IDX PT, R3, R0, 0x2, 0x181f ;  /* 0x00581f0000037f89 */ /* 0x001e2800000e0000 */
[----:B------:R-:W1:Y:S06]  /*a740*/  SHFL.IDX PT, R2, R5, 0x2, 0x181f ;  /* 0x00581f0005027f89 */ /* 0x000e6c00000e0000 */
[----:B0-----:R-:W-:-:S05]  /*a750*/  @!P1 LEA R7, P4, R9, R3, 0x1 ;  /* 0x0000000309079211 */ /* 0x001fca00078808ff */
[----:B-1----:R-:W-:Y:S01]  /*a760*/  @!P1 IMAD.X R8, RZ, RZ, R2, P4 ;  /* 0x000000ffff089224 */ /* 0x002fe200020e0602 */
[----:B------:R-:W-:Y:S01]  /*a770*/  @!P1 MOV R2, R7 ;  /* 0x0000000700029202 */ /* 0x000fe20000000f00 */
[----:B------:R-:W-:Y:S02]  /*a780*/  VIADD R7, R4, 0x30 ;  /* 0x0000003004077836 */ /* 0x000fe40000000000 */
[----:B------:R-:W-:-:S05]  /*a790*/  @!P1 IMAD.MOV.U32 R3, RZ, RZ, R8 ;  /* 0x000000ffff039224 */ /* 0x000fca00078e0008 */
        /* <DEDUP_REMOVED lines=8> */
[----:B------:R-:W-:Y:S01]  /*a820*/  @!P1 IMAD.MOV.U32 R2, RZ, RZ, R7 ;  /* 0x000000ffff029224 */ /* 0x000fe200078e0007 */
[----:B------:R-:W-:Y:S01]  /*a830*/  IADD3 R7, R4, 0x40, RZ ;  /* 0x0000004004077810 */ /* 0x000fe20007ffe0ff */
        /* <DEDUP_REMOVED lines=28> */
[----:B------:R-:W1:Y:S04]  /*aa00*/  SHFL.IDX PT, R2, R5, 0x6, 0x181f ;  /* 0x00d81f0005027f89 */ /* 0x000e6800000e0000 */
[----:B------:R-:W2:Y:S02]  /*aa10*/  SHFL.IDX PT, R5, R5, 0x7, 0x181f ;  /* 0x00f81f0005057f89 */ /* 0x000ea400000e0000 */
[----:B0-----:R-:W-:-:S05]  /*aa20*/  @!P1 LEA R7, P4, R9, R3, 0x1 ;  /* 0x0000000309079211 */ /* 0x001fca00078808ff */
[----:B-1----:R-:W-:Y:S02]  /*aa30*/  @!P1 IMAD.X R8, RZ, RZ, R2, P4 ;  /* 0x000000ffff089224 */ /* 0x002fe400020e0602 */
[----:B------:R-:W-:Y:S02]  /*aa40*/  @!P1 IMAD.MOV.U32 R2, RZ, RZ, R7 ;  /* 0x000000ffff029224 */ /* 0x000fe400078e0007 */
[----:B------:R-:W-:-:S05]  /*aa50*/  @!P1 IMAD.MOV.U32 R3, RZ, RZ, R8 ;  /* 0x000000ffff039224 */ /* 0x000fca00078e0008 */
[----:B------:R0:W-:Y:S04]  /*aa60*/  @!P1 LDGSTS.E.BYPASS.LTC128B.128 [R34+0xf400], desc[UR56][R2.64], !P3 ;  /* 0x0f40000002229fae */ /* 0x0001e8000d901d78 */
[----:B------:R0:W-:Y:S04]  /*aa70*/  @!P1 LDGSTS.E.BYPASS.LTC128B.128 [R34+0x13400], desc[UR56][R2.64+0x80], !P2 ;  /* 0x1340008002229fae */ /* 0x0001e8000d101d78 */
[----:B--2---:R0:W-:Y:S02]  /*aa80*/  @!P1 LDGSTS.E.BYPASS.LTC128B.128 [R34+0x17400], desc[UR56][R2.64+0x100], !P0 ;  /* 0x1740010002229fae */ /* 0x0041e4000c101d78 */
.L_x_356:
[----:B0-----:R-:W-:Y:S01]  /*aa90*/  IADD3 R3, R4, 0x70, RZ ;  /* 0x0000007004037810 */ /* 0x001fe20007ffe0ff */
[----:B------:R-:W-:Y:S03]  /*aaa0*/  BSSY B0, `(.L_x_266) ;  /* 0x000000b000007945 */ /* 0x000fe60003800000 */
[----:B------:R-:W-:-:S13]  /*aab0*/  ISETP.GE.AND P1, PT, R3, R6, PT ;  /* 0x000000060300720c */ /* 0x000fda0003f26270 */
[----:B------:R-:W-:Y:S05]  /*aac0*/  @P1 BRA `(.L_x_267) ;  /* 0x0000000000201947 */ /* 0x000fea0003800000 */
[----:B------:R-:W-:-:S05]  /*aad0*/  LEA R2, P1, R9, R14, 0x1 ;  /* 0x0000000e09027211 */ /* 0x000fca00078208ff */
[----:B------:R-:W-:-:S05]  /*aae0*/  IMAD.X R3, RZ, RZ, R5, P1 ;  /* 0x000000ffff037224 */ /* 0x000fca00008e0605 */
[----:B------:R-:W-:Y:S01]  /*aaf0*/  @!PT LDS RZ, [RZ] ;  /* 0x00000000fffff984 */ /* 0x000fe20000000800 */
[----:B------:R-:W-:Y:S01]  /*ab00*/  @!PT LDS RZ, [RZ] ;  /* 0x00000000fffff984 */ /* 0x000fe20000000800 */
[----:B------:R-:W-:Y:S01]  /*ab10*/  @!PT LDS RZ, [RZ] ;  /* 0x00000000fffff984 */ /* 0x000fe20000000800 */
[----:B------:R0:W-:Y:S04]  /*ab20*/  LDGSTS.E.BYPASS.LTC128B.128 [R34+0xfc00], desc[UR56][R2.64], !P3 ;  /* 0x0fc0000002227fae */ /* 0x0001e8000d901d78 */
[----:B------:R0:W-:Y:S04]  /*ab30*/  LDGSTS.E.BYPASS.LTC128B.128 [R34+0x13c00], desc[UR56][R2.64+0x80], !P2 ;  /* 0x13c0008002227fae */ /* 0x0001e8000d101d78 */
[----:B------:R0:W-:Y:S02]  /*ab40*/  LDGSTS.E.BYPASS.LTC128B.128 [R34+0x17c00], desc[UR56][R2.64+0x100], !P0 ;  /* 0x17c0010002227fae */ /* 0x0001e4000c101d78 */
.L_x_267:
[----:B------:R-:W-:Y:S05]  /*ab50*/  BSYNC B0 ;  /* 0x0000000000007941 */ /* 0x000fea0003800000 */
.L_x_266:
[----:B------:R-:W-:Y:S01]  /*ab60*/  NOP ;  /* 0x0000000000007918 */ /* 0x000fe20000000000 */
[----:B------:R-:W-:-:S13]  /*ab70*/  PLOP3.LUT P0, PT, PT, PT, PT, 0x80, 0x0 ;  /* 0x000000000000781c */ /* 0x000fda0003f0f070 */
.L_x_268:
[----:B------:R-:W-:Y:S02]  /*ab80*/  PLOP3.LUT P1, PT, P1, P0, PT, 0xa2, 0x0 ;  /* 0x000000000000781c */ /* 0x000fe40000f21472 */
[----:B------:R-:W-:-:S08]  /*ab90*/  @P0 R2UR P1, UR4, R22 ;  /* 0x00000000160402ca */ /* 0x000fd00000020000 */
[----:B------:R-:W-:-:S05]  /*aba0*/  @P0 PLOP3.LUT P0, PT, P1, PT, PT, 0x80, 0x0 ;  /* 0x000000000000081c */ /* 0x000fca0000f0f070 */
[----:B------:R-:W-:Y:S01]  /*abb0*/  @!P1 SYNCS.ARRIVE.TRANS64.RED.A0T1 RZ, [UR4+0x2a800], RZ ;  /* 0x02a800ffffff99a7 */ /* 0x000fe20008200404 */
[----:B------:R-:W-:Y:S07]  /*abc0*/  @!P1 ARRIVES.LDGSTSBAR.64.TRANSCNT [UR4+0x2a800] ;  /* 0x02a80000ff0099b0 */ /* 0x000fee0008000a84 */
[----:B------:R-:W-:Y:S05]  /*abd0*/  @P0 BRA.U.ANY `(.L_x_268) ;  /* 0xfffffffd00e80947 */ /* 0x000fea000393ffff */
[----:B0-----:R-:W2:Y:S02]  /*abe0*/  LDL.LU R2, [R1+0x14] ;  /* 0x0000140001027983 */ /* 0x001ea40000300800 */
[----:B--2---:R-:W-:-:S05]  /*abf0*/  VIADD R2, R2, 0x1 ;  /* 0x0000000102027836 */ /* 0x004fca0000000000 */
[----:B------:R0:W-:Y:S01]  /*ac00*/  STL [R1+0x14], R2 ;  /* 0x0000140201007387 */ /* 0x0001e20000100800 */
[----:B------:R-:W-:-:S04]  /*ac10*/  LEA.HI R0, R2, R2, RZ, 0x1 ;  /* 0x0000000202007211 */ /* 0x000fc800078f08ff */
[----:B------:R-:W-:-:S05]  /*ac20*/  LOP3.LUT R0, R0, 0xfffffffe, RZ, 0xc0, !PT ;  /* 0xfffffffe00007812 */ /* 0x000fca00078ec0ff */
[----:B------:R-:W-:-:S05]  /*ac30*/  IMAD.IADD R0, R2, 0x1, -R0 ;  /* 0x0000000102007824 */ /* 0x000fca00078e0a00 */
[----:B------:R-:W-:Y:S01]  /*ac40*/  SHF.L.U32 R3, R0, 0x1f, RZ ;  /* 0x0000001f00037819 */ /* 0x000fe200000006ff */
[----:B------:R-:W-:Y:S01]  /*ac50*/  NOP ;  /* 0x0000000000007918 */ /* 0x000fe20000000000 */
[----:B------:R0:W-:Y:S01]  /*ac60*/  SYNCS.ARRIVE.TRANS64.A1T0 RZ, [R22+URZ+0x2a800], RZ ;  /* 0x02a800ff16ff79a7 */ /* 0x0001e2000810003f */
[----:B------:R-:W-:Y:S01]  /*ac70*/  BSSY B0, `(.L_x_269) ;  /* 0x0000003000007945 */ /* 0x000fe20003800000 */
[----:B------:R-:W1:Y:S03]  /*ac80*/  SYNCS.PHASECHK.TRANS64.TRYWAIT P0, [R22+URZ+0x2a820], R3 ;  /* 0x02a82003160075a7 */ /* 0x000e66000800017f */
[----:B01----:R-:W-:Y:S05]  /*ac90*/  @!P0 BRA `(.L_x_270) ;  /* 0x0000003800d48947 */ /* 0x003fea0003800000 */
.L_x_357:
[----:B------:R-:W-:Y:S05]  /*aca0*/  BSYNC B0 ;  /* 0x0000000000007941 */ /* 0x000fea0003800000 */
.L_x_269:
[----:B------:R-:W-:Y:S01]  /*acb0*/  ISETP.GE.AND P0, PT, R36, 0x61, PT ;  /* 0x000000612400780c */ /* 0x000fe20003f06270 */
[----:B------:R-:W-:-:S12]  /*acc0*/  BSSY B0, `(.L_x_271) ;  /* 0x00000ff000007945 */ /* 0x000fd80003800000 */
[----:B------:R-:W-:Y:S05]  /*acd0*/  @!P0 BRA `(.L_x_272) ;  /* 0x0000000c00f48947 */ /* 0x000fea0003800000 */
[----:B------:R-:W2:Y:S01]  /*ace0*/  LDL.LU R0, [R1+0x18] ;  /* 0x0000180001007983 */ /* 0x000ea20000300800 */
[----:B------:R-:W-:Y:S01]  /*acf0*/  IMAD.MOV.U32 R17, RZ, RZ, R28 ;  /* 0x000000ffff117224 */ /* 0x000fe200078e001c */
[----:B------:R-:W-:Y:S01]  /*ad00*/  MOV R10, R27 ;  /* 0x0000001b000a7202 */ /* 0x000fe20000000f00 */
[----:B------:R-:W-:Y:S02]  /*ad10*/  IMAD.MOV.U32 R30, RZ, RZ, R26 ;  /* 0x000000ffff1e7224 */ /* 0x000fe400078e001a */
[----:B--2---:R-:W-:-:S07]  /*ad20*/  VIADD R0, R0, 0xfffffffe ;  /* 0xfffffffe00007836 */ /* 0x004fce0000000000 */
.L_x_285:
[----:B------:R-:W2:Y:S01]  /*ad30*/  LDL R7, [R1] ;  /* 0x0000000001077983 */ /* 0x000ea20000100800 */
[----:B------:R-:W1:Y:S01]  /*ad40*/  LDC R4, c[0x0][0x430] ;  /* 0x00010c00ff047b82 */ /* 0x000e620000000800 */
[----:B------:R-:W0:Y:S02]  /*ad50*/  S2R R2, SR_TID.X ;  /* 0x0000000000027919 */ /* 0x000e240000002100 */
[----:B------:R-:W3:Y:S01]  /*ad60*/  LDL R9, [R1+0x20] ;  /* 0x0000200001097983 */ /* 0x000ee20000100800 */
[----:B-1----:R-:W-:Y:S02]  /*ad70*/  ISETP.NE.AND P0, PT, R4, 0x1, PT ;  /* 0x000000010400780c */ /* 0x002fe40003f05270 */
[C---:B0-----:R-:W-:Y:S01]  /*ad80*/  LOP3.LUT R3, R2.reuse, 0x7f, RZ, 0xc0, !PT ;  /* 0x0000007f02037812 */ /* 0x041fe200078ec0ff */
[----:B------:R-:W-:-:S10]  /*ad90*/  IMAD.SHL.U32 R2, R2, 0x10, RZ ;  /* 0x0000001002027824 */ /* 0x000fd400078e00ff */
[----:B------:R-:W0:Y:S01]  /*ada0*/  @P0 LDC R5, c[0x0][0x438] ;  /* 0x00010e00ff050b82 */ /* 0x000e220000000800 */
[----:B------:R-:W-:-:S04]  /*adb0*/  SHF.R.U32.HI R3, RZ, 0x3, R3 ;  /* 0x00000003ff037819 */ /* 0x000fc80000011603 */
[----:B------:R-:W-:-:S03]  /*adc0*/  LOP3.LUT R2, R3, 0x70, R2, 0xf8, !PT ;  /* 0x0000007003027812 */ /* 0x000fc600078ef802 */
[----:B------:R-:W1:Y:S01]  /*add0*/  @P0 LDC R3, c[0x0][0x434] ;  /* 0x00010d00ff030b82 */ /* 0x000e620000000800 */
[----:B------:R-:W-:Y:S01]  /*ade0*/  IMAD R8, R0, 0x60, R37 ;  /* 0x0000006000087824 */ /* 0x000fe200078e0225 */
[----:B------:R-:W-:-:S03]  /*adf0*/  ISETP.GT.U32.AND P2, PT, R2, 0x5f, PT ;  /* 0x0000005f0200780c */ /* 0x000fc60003f44070 */
[----:B------:R-:W-:-:S04]  /*ae00*/  IMAD.IADD R8, R2, 0x1, R8 ;  /* 0x0000000102087824 */ /* 0x000fc800078e0208 */
[----:B------:R-:W-:Y:S02]  /*ae10*/  IMAD.MOV.U32 R6, RZ, RZ, R8 ;  /* 0x000000ffff067224 */ /* 0x000fe400078e0008 */
[----:B-1----:R-:W-:-:S05]  /*ae20*/  @P0 IMAD.HI.U32 R2, R8, R3, RZ ;  /* 0x0000000308020227 */ /* 0x002fca00078e00ff */
[----:B0-----:R-:W-:Y:S02]  /*ae30*/  @P0 SHF.R.U32.HI R6, RZ, R5, R2 ;  /* 0x00000005ff060219 */ /* 0x001fe40000011602 */
[----:B------:R-:W0:Y:S02]  /*ae40*/  @!P2 LDC.64 R4, c[0x0][0x428] ;  /* 0x00010a00ff04ab82 */ /* 0x000e240000000a00 */
[--C-:B------:R-:W-:Y:S01]  /*ae50*/  @!P2 SHF.R.S32.HI R3, RZ, 0x1f, R6.reuse ;  /* 0x0000001fff03a819 */ /* 0x100fe20000011406 */
[----:B------:R-:W-:-:S04]  /*ae60*/  @!P2 IMAD.MOV.U32 R2, RZ, RZ, R6 ;  /* 0x000000ffff02a224 */ /* 0x000fc800078e0006 */
[----:B0-----:R-:W-:-:S04]  /*ae70*/  @!P2 IMAD.WIDE.U32 R2, R31, R4, R2 ;  /* 0x000000041f02a225 */ /* 0x001fc800078e0002 */
[----:B--2---:R-:W-:-:S04]  /*ae80*/  @!P2 IMAD R4, R7, R4, RZ ;  /* 0x000000040704a224 */ /* 0x004fc800078e02ff */
[----:B------:R-:W-:Y:S02]  /*ae90*/  @!P2 IMAD R7, R31, R5, R4 ;  /* 0x000000051f07a224 */ /* 0x000fe400078e0204 */
[----:B------:R-:W0:Y:S03]  /*aea0*/  @!P2 LDC.64 R4, c[0x0][0x418] ;  /* 0x00010600ff04ab82 */ /* 0x000e260000000a00 */
[----:B------:R-:W-:Y:S01]  /*aeb0*/  @!P2 IADD3 R3, R7, R3, RZ ;  /* 0x000000030703a210 */ /* 0x000fe20007ffe0ff */
[----:B------:R-:W-:Y:S01]  /*aec0*/  IMAD.MOV.U32 R7, RZ, RZ, RZ ;  /* 0x000000ffff077224 */ /* 0x000fe200078e00ff */
[----:B0-----:R-:W-:-:S04]  /*aed0*/  @!P2 LEA R4, P0, R2, R4, 0x2 ;  /* 0x000000040204a211 */ /* 0x001fc800078010ff */
[----:B------:R-:W-:-:S05]  /*aee0*/  @!P2 LEA.HI.X R5, R2, R5, R3, 0x2, P0 ;  /* 0x000000050205a211 */ /* 0x000fca00000f1403 */
[----:B------:R0:W5:Y:S01]  /*aef0*/  @!P2 LDG.E R7, desc[UR56][R4.64] ;  /* 0x000000380407a981 */ /* 0x000162000c1e1900 */
[----:B---3--:R-:W-:Y:S01]  /*af00*/  ISETP.NE.AND P1, PT, R9, 0x3, PT ;  /* 0x000000030900780c */ /* 0x008fe20003f25270 */
[----:B------:R-:W-:Y:S01]  /*af10*/  VIADD R27, R10, 0x1 ;  /* 0x000000010a1b7836 */ /* 0x000fe20000000000 */
[----:B------:R-:W-:Y:S05]  /*af20*/  YIELD ;  /* 0x0000000000007946 */ /* 0x000fea0003800000 */
[----:B------:R-:W-:Y:S01]  /*af30*/  ISETP.NE.AND P0, PT, R27, 0x2, PT ;  /* 0x000000021b00780c */ /* 0x000fe20003f05270 */
[----:B------:R-:W-:Y:S01]  /*af40*/  IMAD.MOV R3, RZ, RZ, -R6 ;  /* 0x000000ffff037224 */ /* 0x000fe200078e0a06 */
[----:B------:R-:W-:-:S02]  /*af50*/  ULDC UR4, c[0x0][0x430] ;  /* 0x00010c0000047ab9 */ /* 0x000fc40000000800 */
[----:B------:R-:W-:Y:S01]  /*af60*/  SEL R28, RZ, 0x1, P0 ;  /* 0x00000001ff1c7807 */ /* 0x000fe20000000000 */
[----:B------:R-:W-:Y:S01]  /*af70*/  IMAD R8, R3, UR4, R8 ;  /* 0x0000000403087c24 */ /* 0x000fe2000f8e0208 */
[----:B------:R-:W-:Y:S01]  /*af80*/  SEL R27, R27, RZ, P0 ;  /* 0x000000ff1b1b7207 */ /* 0x000fe20000000000 */
[----:B------:R-:W-:Y:S01]  /*af90*/  IMAD.MOV.U32 R26, RZ, RZ, R0 ;  /* 0x000000ffff1a7224 */ /* 0x000fe200078e0000 */
[----:B------:R-:W-:Y:S01]  /*afa0*/  LOP3.LUT R28, R17, R28, RZ, 0x3c, !PT ;  /* 0x0000001c111c7212 */ /* 0x000fe200078e3cff */
[----:B0-----:R-:W-:Y:S06]  /*afb0*/  @!P1 BRA `(.L_x_273) ;  /* 0x0000000000049947 */ /* 0x001fec0003800000 */
[----:B------:R-:W-:Y:S01]  /*afc0*/  BPT.TRAP 0x1 ;  /* 0x000000040000795c */ /* 0x000fe20000300000 */
.L_x_273:
[----:B------:R-:W-:Y:S01]  /*afd0*/  IMAD R6, R27, 0x8, R22 ;  /* 0x000000081b067824 */ /* 0x000fe200078e0216 */
[----:B------:R-:W-:Y:S01]  /*afe0*/  SHF.L.U32 R3, R28, 0x1f, RZ ;  /* 0x0000001f1c037819 */ /* 0x000fe200000006ff */
[----:B------:R-:W-:Y:S03]  /*aff0*/  BSSY B1, `(.L_x_274) ;  /* 0x0000003000017945 */ /* 0x000fe60003800000 */
[----:B------:R-:W0:Y:S02]  /*b000*/  SYNCS.PHASECHK.TRANS64.TRYWAIT P0, [R6+URZ+0x2a840], R3 ;  /* 0x02a84003060075a7 */ /* 0x000e24000800017f */
[----:B0-----:R-:W-:Y:S05]  /*b010*/  @!P0 BRA `(.L_x_275) ;  /* 0x0000003800088947 */ /* 0x001fea0003800000 */
.L_x_358:
[----:B------:R-:W-:Y:S05]  /*b020*/  BSYNC B1 ;  /* 0x0000000000017941 */ /* 0x000fea0003800000 */
.L_x_274:
[----:B------:R-:W-:Y:S01]  /*b030*/  SHF.R.S32.HI R20, RZ, 0x1f, R8 ;  /* 0x0000001fff147819 */ /* 0x000fe20000011408 */
[----:B------:R-:W-:Y:S01]  /*b040*/  ULDC.64 UR4, c[0x0][0x300] ;  /* 0x0000c00000047ab9 */ /* 0x000fe20000000a00 */
[----:B-----5:R-:W-:Y:S01]  /*b050*/  SHF.R.S32.HI R21, RZ, 0x1f, R7 ;  /* 0x0000001fff157819 */ /* 0x020fe20000011407 */
[----:B0-----:R-:W-:Y:S01]  /*b060*/  IMAD.WIDE.U32 R2, R8, UR4, RZ ;  /* 0x0000000408027c25 */ /* 0x001fe2000f8e00ff */
[C---:B------:R-:W-:Y:S02]  /*b070*/  LOP3.LUT P3, RZ, R25.reuse, 0x4, RZ, 0xc0, !PT ;  /* 0x0000000419ff7812 */ /* 0x040fe4000786c0ff */
[C---:B------:R-:W-:Y:S01]  /*b080*/  LOP3.LUT P2, RZ, R25.reuse, 0x2, RZ, 0xc0, !PT ;  /* 0x0000000219ff7812 */ /* 0x040fe2000784c0ff */
[----:B------:R-:W-:Y:S01]  /*b090*/  IMAD R0, R20, UR4, RZ ;  /* 0x0000000414007c24 */ /* 0x000fe2000f8e02ff */
[----:B------:R-:W-:Y:S01]  /*b0a0*/  LOP3.LUT P1, RZ, R25, 0x1, RZ, 0xc0, !PT ;  /* 0x0000000119ff7812 */ /* 0x000fe2000782c0ff */
[----:B------:R-:W-:Y:S02]  /*b0b0*/  IMAD R4, R27, 0x4800, R33 ;  /* 0x000048001b047824 */ /* 0x000fe400078e0221 */
[----:B------:R-:W-:Y:S01]  /*b0c0*/  IMAD R0, R8, UR5, R0 ;  /* 0x0000000508007c24 */ /* 0x000fe2000f8e0200 */
[----:B------:R-:W-:-:S04]  /*b0d0*/  ULDC.64 UR4, c[0x0][0x310] ;  /* 0x0000c40000047ab9 */ /* 0x000fc80000000a00 */
[----:B------:R-:W-:Y:S01]  /*b0e0*/  IADD3 R3, R3, R0, RZ ;  /* 0x0000000003037210 */ /* 0x000fe20007ffe0ff */
[----:B------:R-:W-:-:S04]  /*b0f0*/  IMAD R0, R21, UR4, RZ ;  /* 0x0000000415007c24 */ /* 0x000fc8000f8e02ff */
[C---:B------:R-:W-:Y:S02]  /*b100*/  IMAD R0, R7.reuse, UR5, R0 ;  /* 0x0000000507007c24 */ /* 0x040fe4000f8e0200 */
[----:B------:R-:W-:Y:S01]  /*b110*/  IMAD.WIDE.U32 R2, R7, UR4, R2 ;  /* 0x0000000407027c25 */ /* 0x000fe2000f8e0002 */
[----:B------:R-:W-:-:S03]  /*b120*/  ULDC.64 UR4, c[0x0][0x308] ;  /* 0x0000c20000047ab9 */ /* 0x000fc60000000a00 */
[----:B------:R-:W-:Y:S02]  /*b130*/  IMAD.IADD R3, R3, 0x1, R0 ;  /* 0x0000000103037824 */ /* 0x000fe400078e0200 */
[----:B------:R-:W-:Y:S02]  /*b140*/  IMAD R0, R32, UR4, RZ ;  /* 0x0000000420007c24 */ /* 0x000fe4000f8e02ff */
[----:B------:R-:W-:-:S04]  /*b150*/  IMAD.WIDE.U32 R2, R18, UR4, R2 ;  /* 0x0000000412027c25 */ /* 0x000fc8000f8e0002 */
[----:B------:R-:W-:Y:S01]  /*b160*/  IMAD R0, R18, UR5, R0 ;  /* 0x0000000512007c24 */ /* 0x000fe2000f8e0200 */
[----:B------:R-:W-:Y:S02]  /*b170*/  ULDC.64 UR4, c[0x0][0x2e8] ;  /* 0x0000ba0000047ab9 */ /* 0x000fe40000000a00 */
[----:B------:R-:W-:Y:S01]  /*b180*/  LEA R9, P0, R2, UR4, 0x1 ;  /* 0x0000000402097c11 */ /* 0x000fe2000f8008ff */
[----:B------:R-:W-:Y:S01]  /*b190*/  IMAD.IADD R0, R0, 0x1, R3 ;  /* 0x0000000100007824 */ /* 0x000fe200078e0203 */
[----:B------:R-:W-:-:S04]  /*b1a0*/  UMOV UR4, 0xffffffff ;  /* 0xffffffff00047882 */ /* 0x000fc80000000000 */
[----:B------:R-:W-:Y:S01]  /*b1b0*/  LEA.HI.X R5, R2, UR5, R0, 0x1, P0 ;  /* 0x0000000502057c11 */ /* 0x000fe200080f0c00 */
[----:B------:R-:W-:Y:S06]  /*b1c0*/  BRA.DIV UR4, `(.L_x_276) ;  /* 0x0000003604b07947 */ /* 0x000fec000b800000 */
[----:B------:R-:W0:Y:S01]  /*b1d0*/  S2R R3, SR_TID.X ;  /* 0x0000000000037919 */ /* 0x000e220000002100 */
[----:B------:R-:W-:Y:S01]  /*b1e0*/  LEA R4, R4, R22, 0x1 ;  /* 0x0000001604047211 */ /* 0x000fe200078e08ff */
[----:B------:R-:W1:Y:S04]  /*b1f0*/  SHFL.IDX PT, R2, R9, RZ, 0x181f ;  /* 0x00181fff09027589 */ /* 0x000e6800000e0000 */
[----:B------:R-:W-:Y:S01]  /*b200*/  SHFL.IDX PT, R35, R5, 0x2, 0x181f ;  /* 0x00581f0005237f89 */ /* 0x000fe200000e0000 */
[----:B0-----:R-:W-:-:S03]  /*b210*/  IMAD.SHL.U32 R11, R3, 0x8, RZ ;  /* 0x00000008030b7824 */ /* 0x001fc600078e00ff */
[----:B------:R-:W0:Y:S02]  /*b220*/  SHFL.IDX PT, R3, R5, RZ, 0x181f ;  /* 0x00181fff05037589 */ /* 0x000e2400000e0000 */
[----:B------:R-:W-:-:S05]  /*b230*/  LOP3.LUT R11, R11, 0x38, RZ, 0xc0, !PT ;  /* 0x000000380b0b7812 */ /* 0x000fca00078ec0ff */
[----:B------:R-:W-:-:S05]  /*b240*/  IMAD.SHL.U32 R0, R11, 0x2, RZ ;  /* 0x000000020b007824 */ /* 0x000fca00078e00ff */
[----:B-1----:R-:W-:-:S05]  /*b250*/  IADD3 R2, P0, R2, R0, RZ ;  /* 0x0000000002027210 */ /* 0x002fca0007f1e0ff */
[----:B0-----:R-:W-:-:S05]  /*b260*/  IMAD.X R3, RZ, RZ, R3, P0 ;  /* 0x000000ffff037224 */ /* 0x001fca00000e0603 */
[----:B------:R-:W-:Y:S04]  /*b270*/  LDGSTS.E.BYPASS.LTC128B.128 [R4+0x18400], desc[UR56][R2.64], !P3 ;  /* 0x1840000002047fae */ /* 0x000fe8000d901d78 */
[----:B------:R-:W-:Y:S04]  /*b280*/  LDGSTS.E.BYPASS.LTC128B.128 [R4+0x1b400], desc[UR56][R2.64+0x80], !P2 ;  /* 0x1b40008002047fae */ /* 0x000fe8000d101d78 */
[----:B------:R0:W-:Y:S04]  /*b290*/  LDGSTS.E.BYPASS.LTC128B.128 [R4+0x1e400], desc[UR56][R2.64+0x100], !P1 ;  /* 0x1e40010002047fae */ /* 0x0001e8000c901d78 */
[----:B0-----:R-:W0:Y:S04]  /*b2a0*/  SHFL.IDX PT, R2, R9, 0x1, 0x181f ;  /* 0x00381f0009027f89 */ /* 0x001e2800000e0000 */
[----:B------:R-:W1:Y:S01]  /*b2b0*/  SHFL.IDX PT, R3, R5, 0x1, 0x181f ;  /* 0x00381f0005037f89 */ /* 0x000e6200000e0000 */
[----:B0-----:R-:W-:-:S05]  /*b2c0*/  IADD3 R2, P0, R2, R0, RZ ;  /* 0x0000000002027210 */ /* 0x001fca0007f1e0ff */
[----:B-1----:R-:W-:-:S05]  /*b2d0*/  IMAD.X R3, RZ, RZ, R3, P0 ;  /* 0x000000ffff037224 */ /* 0x002fca00000e0603 */
[----:B------:R-:W-:Y:S04]  /*b2e0*/  LDGSTS.E.BYPASS.LTC128B.128 [R4+0x18c00], desc[UR56][R2.64], !P3 ;  /* 0x18c0000002047fae */ /* 0x000fe8000d901d78 */
[----:B------:R-:W-:Y:S04]  /*b2f0*/  LDGSTS.E.BYPASS.LTC128B.128 [R4+0x1bc00], desc[UR56][R2.64+0x80], !P2 ;  /* 0x1bc0008002047fae */ /* 0x000fe8000d101d78 */
[----:B------:R0:W-:Y:S04]  /*b300*/  LDGSTS.E.BYPASS.LTC128B.128 [R4+0x1ec00], desc[UR56][R2.64+0x100], !P1 ;  /* 0x1ec0010002047fae */ /* 0x0001e8000c901d78 */
[----:B0-----:R-:W0:Y:S02]  /*b310*/  SHFL.IDX PT, R2, R9, 0x2, 0x181f ;  /* 0x00581f0009027f89 */ /* 0x001e2400000e0000 */
[----:B0-----:R-:W-:-:S05]  /*b320*/  IADD3 R2, P0, R2, R0, RZ ;  /* 0x0000000002027210 */ /* 0x001fca0007f1e0ff */
[----:B------:R-:W-:Y:S02]  /*b330*/  IMAD.X R3, RZ, RZ, R35, P0 ;  /* 0x000000ffff037224 */ /* 0x000fe400000e0623 */
[----:B------:R-:W-:Y:S04]  /*b340*/  SHFL.IDX PT, R35, R5, 0x3, 0x181f ;  /* 0x00781f0005237f89 */ /* 0x000fe800000e0000 */
        /* <DEDUP_REMOVED lines=13> */
[----:B------:R0:W1:Y:S04]  /*b420*/  SHFL.IDX PT, R35, R5, 0x5, 0x181f ;  /* 0x00b81f0005237f89 */ /* 0x00006800000e0000 */
[----:B------:R-:W-:Y:S04]  /*b430*/  LDGSTS.E.BYPASS.LTC128B.128 [R4+0x1a400], desc[UR56][R2.64], !P3 ;  /* 0x1a40000002047fae */ /* 0x000fe8000d901d78 */
[----:B------:R-:W-:Y:S04]  /*b440*/  LDGSTS.E.BYPASS.LTC128B.128 [R4+0x1d400], desc[UR56][R2.64+0x80], !P2 ;  /* 0x1d40008002047fae */ /* 0x000fe8000d101d78 */
[----:B------:R2:W-:Y:S04]  /*b450*/  LDGSTS.E.BYPASS.LTC128B.128 [R4+0x20400], desc[UR56][R2.64+0x100], !P1 ;  /* 0x2040010002047fae */ /* 0x0005e8000c901d78 */
[----:B-12---:R0:W2:Y:S02]  /*b460*/  SHFL.IDX PT, R2, R9, 0x5, 0x181f ;  /* 0x00b81f0009027f89 */ /* 0x0060a400000e0000 */
.L_x_372:
[----:B--2---:R-:W-:-:S05]  /*b470*/  IADD3 R2, P0, R2, R0, RZ ;  /* 0x0000000002027210 */ /* 0x004fca0007f1e0ff */
[----:B------:R-:W-:Y:S01]  /*b480*/  IMAD.X R3, RZ, RZ, R35, P0 ;  /* 0x000000ffff037224 */ /* 0x000fe200000e0623 */
[----:B------:R-:W-:-:S04]  /*b490*/  PLOP3.LUT P0, PT, PT, PT, PT, 0x80, 0x0 ;  /* 0x000000000000781c */ /* 0x000fc80003f0f070 */
[----:B------:R-:W-:Y:S01]  /*b4a0*/  @!PT LDS RZ, [RZ] ;  /* 0x00000000fffff984 */ /* 0x000fe20000000800 */
[----:B------:R-:W-:Y:S01]  /*b4b0*/  @!PT LDS RZ, [RZ] ;  /* 0x00000000fffff984 */ /* 0x000fe20000000800 */
[----:B------:R-:W-:Y:S01]  /*b4c0*/  @!PT LDS RZ, [RZ] ;  /* 0x00000000fffff984 */ /* 0x000fe20000000800 */
[----:B------:R1:W-:Y:S04]  /*b4d0*/  LDGSTS.E.BYPASS.LTC128B.128 [R4+0x1ac00], desc[UR56][R2.64], !P3 ;  /* 0x1ac0000002047fae */ /* 0x0003e8000d901d78 */
[----:B------:R1:W-:Y:S04]  /*b4e0*/  LDGSTS.E.BYPASS.LTC128B.128 [R4+0x1dc00], desc[UR56][R2.64+0x80], !P2 ;  /* 0x1dc0008002047fae */ /* 0x0003e8000d101d78 */
[----:B------:R1:W-:Y:S01]  /*b4f0*/  LDGSTS.E.BYPASS.LTC128B.128 [R4+0x20c00], desc[UR56][R2.64+0x100], !P1 ;  /* 0x20c0010002047fae */ /* 0x0003e2000c901d78 */
[----:B------:R-:W-:Y:S01]  /*b500*/  NOP ;  /* 0x0000000000007918 */ /* 0x000fe20000000000 */
.L_x_277:
[----:B------:R-:W-:Y:S02]  /*b510*/  PLOP3.LUT P1, PT, P1, P0, PT, 0xa2, 0x0 ;  /* 0x000000000000781c */ /* 0x000fe40000f21472 */
[----:B------:R-:W-:-:S08]  /*b520*/  @P0 R2UR P1, UR4, R6 ;  /* 0x00000000060402ca */ /* 0x000fd00000020000 */
[----:B------:R-:W-:-:S05]  /*b530*/  @P0 PLOP3.LUT P0, PT, P1, PT, PT, 0x80, 0x0 ;  /* 0x000000000000081c */ /* 0x000fca0000f0f070 */
[----:B------:R-:W-:Y:S01]  /*b540*/  @!P1 SYNCS.ARRIVE.TRANS64.RED.A0T1 RZ, [UR4+0x2a830], RZ ;  /* 0x02a830ffffff99a7 */ /* 0x000fe20008200404 */
[----:B------:R-:W-:Y:S07]  /*b550*/  @!P1 ARRIVES.LDGSTSBAR.64.TRANSCNT [UR4+0x2a830] ;  /* 0x02a83000ff0099b0 */ /* 0x000fee0008000a84 */
[----:B------:R-:W-:Y:S05]  /*b560*/  @P0 BRA.U.ANY `(.L_x_277) ;  /* 0xfffffffd00e80947 */ /* 0x000fea000393ffff */
[----:B------:R-:W-:Y:S01]  /*b570*/  NOP ;  /* 0x0000000000007918 */ /* 0x000fe20000000000 */
[----:B-1----:R-:W2:Y:S02]  /*b580*/  LDL R2, [R1+0x20] ;  /* 0x0000200001027983 */ /* 0x002ea40000100800 */
[----:B--2---:R-:W-:-:S13]  /*b590*/  ISETP.NE.AND P2, PT, R2, 0x3, PT ;  /* 0x000000030200780c */ /* 0x004fda0003f45270 */
[----:B------:R-:W-:Y:S05]  /*b5a0*/  @!P2 BRA `(.L_x_278) ;  /* 0x000000000004a947 */ /* 0x000fea0003800000 */
[----:B------:R-:W-:Y:S01]  /*b5b0*/  BPT.TRAP 0x1 ;  /* 0x000000040000795c */ /* 0x000fe20000300000 */
.L_x_278:
[----:B------:R1:W-:Y:S01]  /*b5c0*/  SYNCS.ARRIVE.TRANS64.A1T0 RZ, [R6+URZ+0x2a830], RZ ;  /* 0x02a830ff06ff79a7 */ /* 0x0003e2000810003f */
[----:B------:R-:W-:Y:S05]  /*b5d0*/  @!P2 BRA `(.L_x_279) ;  /* 0x000000000004a947 */ /* 0x000fea0003800000 */
[----:B------:R-:W-:Y:S01]  /*b5e0*/  BPT.TRAP 0x1 ;  /* 0x000000040000795c */ /* 0x000fe20000300000 */
.L_x_279:
[----:B------:R-:W-:Y:S01]  /*b5f0*/  SHF.L.U32 R2, R17, 0x1f, RZ ;  /* 0x0000001f11027819 */ /* 0x000fe200000006ff */
[----:B------:R-:W-:Y:S01]  /*b600*/  BSSY B1, `(.L_x_280) ;  /* 0x0000004000017945 */ /* 0x000fe20003800000 */
[----:B------:R-:W-:-:S04]  /*b610*/  LEA R4, R10, R22, 0x3 ;  /* 0x000000160a047211 */ /* 0x000fc800078e18ff */
[----:B------:R-:W2:Y:S02]  /*b620*/  SYNCS.PHASECHK.TRANS64.TRYWAIT P0, [R4+URZ+0x2a860], R2 ;  /* 0x02a86002040075a7 */ /* 0x000ea4000800017f */
[----:B--2---:R-:W-:Y:S05]  /*b630*/  @!P0 BRA `(.L_x_281) ;  /* 0x0000003800708947 */ /* 0x004fea0003800000 */
.L_x_373:
[----:B------:R-:W-:Y:S05]  /*b640*/  BSYNC B1 ;  /* 0x0000000000017941 */ /* 0x000fea0003800000 */
.L_x_280:
[----:B------:R-:W3:Y:S01]  /*b650*/  S2R R3, SR_TID.X ;  /* 0x0000000000037919 */ /* 0x000ee20000002100 */
[----:B------:R-:W-:Y:S01]  /*b660*/  UMOV UR4, 0xffffffff ;  /* 0xffffffff00047882 */ /* 0x000fe20000000000 */
[----:B-1----:R-:W-:Y:S01]  /*b670*/  IMAD R6, R30, -0x60, R36 ;  /* 0xffffffa01e067824 */ /* 0x002fe200078e0224 */
[----:B------:R-:W-:Y:S01]  /*b680*/  LOP3.LUT P0, RZ, R29, 0x2, RZ, 0xc0, !PT ;  /* 0x000000021dff7812 */ /* 0x000fe2000780c0ff */
[----:B0-----:R-:W-:Y:S01]  /*b690*/  IMAD R5, R10, 0x3000, R33 ;  /* 0x000030000a057824 */ /* 0x001fe200078e0221 */
[----:B---3--:R-:W-:-:S04]  /*b6a0*/  LOP3.LUT R3, R3, 0x7f, RZ, 0xc0, !PT ;  /* 0x0000007f03037812 */ /* 0x008fc800078ec0ff */
[----:B------:R-:W-:-:S05]  /*b6b0*/  SHF.R.U32.HI R3, RZ, 0x3, R3 ;  /* 0x00000003ff037819 */ /* 0x000fca0000011603 */
[----:B------:R-:W-:Y:S01]  /*b6c0*/  IMAD.IADD R6, R6, 0x1, -R3 ;  /* 0x0000000106067824 */ /* 0x000fe200078e0a03 */
[----:B------:R-:W-:Y:S06]  /*b6d0*/  BRA.DIV UR4, `(.L_x_282) ;  /* 0x0000003a045c7947 */ /* 0x000fec000b800000 */
[----:B--2---:R-:W0:Y:S01]  /*b6e0*/  SHFL.IDX PT, R2, R23, RZ, 0x181f ;  /* 0x00181fff17027589 */ /* 0x004e2200000e0000 */
[----:B------:R-:W-:-:S03]  /*b6f0*/  IMAD R5, R5, 0x2, R22 ;  /* 0x0000000205057824 */ /* 0x000fc600078e0216 */
[----:B------:R-:W1:Y:S01]  /*b700*/  SHFL.IDX PT, R3, R24, RZ, 0x181f ;  /* 0x00181fff18037589 */ /* 0x000e6200000e0000 */
[----:B0-----:R-:W-:-:S05]  /*b710*/  IADD3 R2, P1, R2, R0, RZ ;  /* 0x0000000002027210 */ /* 0x001fca0007f3e0ff */
[----:B-1----:R-:W-:Y:S01]  /*b720*/  IMAD.X R3, RZ, RZ, R3, P1 ;  /* 0x000000ffff037224 */ /* 0x002fe200008e0603 */
[----:B------:R-:W-:-:S04]  /*b730*/  LOP3.LUT P1, RZ, R29, 0x1, RZ, 0xc0, !PT ;  /* 0x000000011dff7812 */ /* 0x000fc8000782c0ff */
[----:B------:R-:W-:-:S13]  /*b740*/  ISETP.LT.OR P2, PT, R6, 0x1, !P1 ;  /* 0x000000010600780c */ /* 0x000fda0004f41670 */
[----:B------:R-:W-:Y:S01]  /*b750*/  @!PT LDS RZ, [RZ] ;  /* 0x00000000fffff984 */ /* 0x000fe20000000800 */
[----:B------:R-:W-:Y:S01]  /*b760*/  LDGSTS.E.BYPASS.LTC128B.128 [R5+0x400], desc[UR56][R2.64], !P2 ;  /* 0x0040000002057fae */ /* 0x000fe2000d101d78 */
[----:B------:R-:W-:-:S13]  /*b770*/  ISETP.LT.OR P2, PT, R6, 0x1, !P0 ;  /* 0x000000010600780c */ /* 0x000fda0004741670 */
[----:B------:R0:W-:Y:S04]  /*b780*/  LDGSTS.E.BYPASS.LTC128B.128 [R5+0x3400], desc[UR56][R2.64+0x80], !P2 ;  /* 0x0340008002057fae */ /* 0x0001e8000d101d78 */
[----:B0-----:R-:W0:Y:S04]  /*b790*/  SHFL.IDX PT, R2, R23, 0x1, 0x181f ;  /* 0x00381f0017027f89 */ /* 0x001e2800000e0000 */
[----:B------:R-:W1:Y:S01]  /*b7a0*/  SHFL.IDX PT, R3, R24, 0x1, 0x181f ;  /* 0x00381f0018037f89 */ /* 0x000e6200000e0000 */
[----:B0-----:R-:W-:-:S05]  /*b7b0*/  IADD3 R2, P2, R2, R0, RZ ;  /* 0x0000000002027210 */ /* 0x001fca0007f5e0ff */
[----:B-1----:R-:W-:Y:S01]  /*b7c0*/  IMAD.X R3, RZ, RZ, R3, P2 ;  /* 0x000000ffff037224 */ /* 0x002fe200010e0603 */
[----:B------:R-:W-:-:S13]  /*b7d0*/  ISETP.LT.OR P2, PT, R6, 0x11, !P1 ;  /* 0x000000110600780c */ /* 0x000fda0004f41670 */
        /* <DEDUP_REMOVED lines=13> */
[----:B0-----:R-:W-:-:S04]  /*b8b0*/  IADD3 R2, P2, R2, R0, RZ ;  /* 0x0000000002027210 */ /* 0x001fc80007f5e0ff */
[----:B-1----:R-:W-:Y:S02]  /*b8c0*/  IADD3.X R3, RZ, R3, RZ, P2, !PT ;  /* 0x00000003ff037210 */ /* 0x002fe400017fe4ff */
[----:B------:R-:W-:-:S13]  /*b8d0*/  ISETP.LT.OR P2, PT, R6, 0x31, !P1 ;  /* 0x000000310600780c */ /* 0x000fda0004f41670 */
[----:B------:R-:W-:Y:S01]  /*b8e0*/  LDGSTS.E.BYPASS.LTC128B.128 [R5+0x1c00], desc[UR56][R2.64], !P2 ;  /* 0x01c0000002057fae */ /* 0x000fe2000d101d78 */
[----:B------:R-:W-:-:S13]  /*b8f0*/  ISETP.LT.OR P2, PT, R6, 0x31, !P0 ;  /* 0x000000310600780c */ /* 0x000fda0004741670 */
[----:B------:R0:W-:Y:S04]  /*b900*/  LDGSTS.E.BYPASS.LTC128B.128 [R5+0x4c00], desc[UR56][R2.64+0x80], !P2 ;  /* 0x04c0008002057fae */ /* 0x0001e8000d101d78 */
[----:B0-----:R-:W0:Y:S04]  /*b910*/  SHFL.IDX PT, R2, R23, 0x4, 0x181f ;  /* 0x00981f0017027f89 */ /* 0x001e2800000e0000 */
[----:B------:R-:W1:Y:S04]  /*b920*/  SHFL.IDX PT, R3, R24, 0x4, 0x181f ;  /* 0x00981f0018037f89 */ /* 0x000e6800000e0000 */
[----:B------:R-:W2:Y:S01]  /*b930*/  SHFL.IDX PT, R24, R24, 0x5, 0x181f ;  /* 0x00b81f0018187f89 */ /* 0x000ea200000e0000 */
[----:B0-----:R-:W-:-:S05]  /*b940*/  IADD3 R2, P2, R2, R0, RZ ;  /* 0x0000000002027210 */ /* 0x001fca0007f5e0ff */
[----:B-1----:R-:W-:Y:S01]  /*b950*/  IMAD.X R3, RZ, RZ, R3, P2 ;  /* 0x000000ffff037224 */ /* 0x002fe200010e0603 */
[----:B------:R-:W-:-:S13]  /*b960*/  ISETP.LT.OR P2, PT, R6, 0x41, !P1 ;  /* 0x000000410600780c */ /* 0x000fda0004f41670 */
[----:B------:R-:W-:Y:S01]  /*b970*/  LDGSTS.E.BYPASS.LTC128B.128 [R5+0x2400], desc[UR56][R2.64], !P2 ;  /* 0x0240000002057fae */ /* 0x000fe2000d101d78 */
[----:B------:R-:W-:-:S13]  /*b980*/  ISETP.LT.OR P2, PT, R6, 0x41, !P0 ;  /* 0x000000410600780c */ /* 0x000fda0004741670 */
[----:B------:R0:W-:Y:S04]  /*b990*/  LDGSTS.E.BYPASS.LTC128B.128 [R5+0x5400], desc[UR56][R2.64+0x80], !P2 ;  /* 0x0540008002057fae */ /* 0x0001e8000d101d78 */
[----:B0-2---:R0:W1:Y:S02]  /*b9a0*/  SHFL.IDX PT, R2, R23, 0x5, 0x181f ;  /* 0x00b81f0017027f89 */ /* 0x00506400000e0000 */
.L_x_387:
[C---:B------:R-:W-:Y:S01]  /*b9b0*/  ISETP.LT.OR P1, PT, R6.reuse, 0x51, !P1 ;  /* 0x000000510600780c */ /* 0x040fe20004f21670 */
[----:B------:R-:W-:Y:S01]  /*b9c0*/  ULDC.64 UR4, c[0x0][0x328] ;  /* 0x0000ca0000047ab9 */ /* 0x000fe20000000a00 */
[----:B------:R-:W-:Y:S01]  /*b9d0*/  ISETP.LT.OR P0, PT, R6, 0x51, !P0 ;  /* 0x000000510600780c */ /* 0x000fe20004701670 */
[----:B------:R-:W-:Y:S01]  /*b9e0*/  IMAD R9, R20, UR4, RZ ;  /* 0x0000000414097c24 */ /* 0x000fe2000f8e02ff */
[----:B-1----:R-:W-:-:S03]  /*b9f0*/  IADD3 R2, P2, R2, R0, RZ ;  /* 0x0000000002027210 */ /* 0x002fc60007f5e0ff */
[----:B------:R-:W-:Y:S02]  /*ba00*/  IMAD R9, R8, UR5, R9 ;  /* 0x0000000508097c24 */ /* 0x000fe4000f8e0209 */
[----:B------:R-:W-:-:S05]  /*ba10*/  IMAD.X R3, RZ, RZ, R24, P2 ;  /* 0x000000ffff037224 */ /* 0x000fca00010e0618 */
[----:B------:R-:W-:Y:S01]  /*ba20*/  @!PT LDS RZ, [RZ] ;  /* 0x00000000fffff984 */ /* 0x000fe20000000800 */
[----:B------:R-:W-:Y:S01]  /*ba30*/  @!PT LDS RZ, [RZ] ;  /* 0x00000000fffff984 */ /* 0x000fe20000000800 */
[----:B------:R-:W-:Y:S01]  /*ba40*/  @!PT LDS RZ, [RZ] ;  /* 0x00000000fffff984 */ /* 0x000fe20000000800 */
[----:B------:R-:W-:Y:S04]  /*ba50*/  LDGSTS.E.BYPASS.LTC128B.128 [R5+0x2c00], desc[UR56][R2.64], !P1 ;  /* 0x02c0000002057fae */ /* 0x000fe8000c901d78 */
[----:B------:R1:W-:Y:S01]  /*ba60*/  LDGSTS.E.BYPASS.LTC128B.128 [R5+0x5c00], desc[UR56][R2.64+0x80], !P0 ;  /* 0x05c0008002057fae */ /* 0x0003e2000c101d78 */
[----:B------:R-:W-:Y:S01]  /*ba70*/  PLOP3.LUT P0, PT, PT, PT, PT, 0x80, 0x0 ;  /* 0x000000000000781c */ /* 0x000fe20003f0f070 */
[----:B------:R-:W-:Y:S01]  /*ba80*/  NOP ;  /* 0x0000000000007918 */ /* 0x000fe20000000000 */
[----:B-1----:R-:W-:Y:S01]  /*ba90*/  IMAD.WIDE.U32 R2, R8, UR4, RZ ;  /* 0x0000000408027c25 */ /* 0x002fe2000f8e00ff */
[----:B------:R-:W-:-:S03]  /*baa0*/  ULDC.64 UR4, c[0x0][0x338] ;  /* 0x0000ce0000047ab9 */ /* 0x000fc60000000a00 */
[----:B------:R-:W-:Y:S02]  /*bab0*/  IMAD.IADD R3, R3, 0x1, R9 ;  /* 0x0000000103037824 */ /* 0x000fe400078e0209 */
[----:B------:R-:W-:Y:S02]  /*bac0*/  IMAD R0, R21, UR4, RZ ;  /* 0x0000000415007c24 */ /* 0x000fe4000f8e02ff */
[----:B------:R-:W-:-:S04]  /*bad0*/  IMAD.WIDE.U32 R2, R7, UR4, R2 ;  /* 0x0000000407027c25 */ /* 0x000fc8000f8e0002 */
[----:B------:R-:W-:-:S04]  /*bae0*/  IMAD R9, R7, UR5, R0 ;  /* 0x0000000507097c24 */ /* 0x000fc8000f8e0200 */
[----:B------:R-:W-:-:S07]  /*baf0*/  IMAD.IADD R9, R3, 0x1, R9 ;  /* 0x0000000103097824 */ /* 0x000fce00078e0209 */
.L_x_283:
        /* <DEDUP_REMOVED lines=11> */
.L_x_284:
[----:B------:R-:W-:Y:S01]  /*bbb0*/  ULDC.64 UR4, c[0x0][0x330] ;  /* 0x0000cc0000047ab9 */ /* 0x000fe20000000a00 */
[----:B------:R-:W-:Y:S01]  /*bbc0*/  IMAD.MOV.U32 R3, RZ, RZ, R9 ;  /* 0x000000ffff037224 */ /* 0x000fe200078e0009 */
[----:B------:R1:W-:Y:S01]  /*bbd0*/  SYNCS.ARRIVE.TRANS64.A1T0 RZ, [R4+URZ+0x2a850], RZ ;  /* 0x02a850ff04ff79a7 */ /* 0x0003e2000810003f */
[----:B------:R-:W-:Y:S02]  /*bbe0*/  IMAD R5, R32, UR4, RZ ;  /* 0x0000000420057c24 */ /* 0x000fe4000f8e02ff */
[----:B------:R-:W-:-:S04]  /*bbf0*/  IMAD.WIDE.U32 R2, R18, UR4, R2 ;  /* 0x0000000412027c25 */ /* 0x000fc8000f8e0002 */
[----:B------:R-:W-:Y:S01]  /*bc00*/  IMAD R5, R18, UR5, R5 ;  /* 0x0000000512057c24 */ /* 0x000fe2000f8e0205 */
[----:B------:R-:W-:Y:S01]  /*bc10*/  ULDC.64 UR4, c[0x0][0x318] ;  /* 0x0000c60000047ab9 */ /* 0x000fe20000000a00 */
[----:B------:R-:W-:Y:S01]  /*bc20*/  VIADD R0, R26, 0xffffffff ;  /* 0xffffffff1a007836 */ /* 0x000fe20000000000 */
[C---:B0-----:R-:W-:Y:S01]  /*bc30*/  LEA R23, P0, R2.reuse, UR4, 0x1 ;  /* 0x0000000402177c11 */ /* 0x041fe2000f8008ff */
[----:B------:R-:W-:Y:S01]  /*bc40*/  IMAD.MOV.U32 R17, RZ, RZ, R28 ;  /* 0x000000ffff117224 */ /* 0x000fe200078e001c */
[----:B------:R-:W-:Y:S01]  /*bc50*/  IADD3 R3, R5, R3, RZ ;  /* 0x0000000305037210 */ /* 0x000fe20007ffe0ff */
[----:B------:R-:W-:Y:S02]  /*bc60*/  IMAD.MOV.U32 R10, RZ, RZ, R27 ;  /* 0x000000ffff0a7224 */ /* 0x000fe400078e001b */
[----:B------:R-:W-:Y:S01]  /*bc70*/  IMAD.MOV.U32 R30, RZ, RZ, R26 ;  /* 0x000000ffff1e7224 */ /* 0x000fe200078e001a */
[----:B------:R-:W-:Y:S02]  /*bc80*/  LEA.HI.X R24, R2, UR5, R3, 0x1, P0 ;  /* 0x0000000502187c11 */ /* 0x000fe400080f0c03 */
[----:B------:R-:W-:-:S13]  /*bc90*/  ISETP.GT.AND P0, PT, R26, RZ, PT ;  /* 0x000000ff1a00720c */ /* 0x000fda0003f04270 */
[----:B-1----:R-:W-:Y:S05]  /*bca0*/  @P0 BRA `(.L_x_285) ;  /* 0xfffffff000200947 */ /* 0x002fea000383ffff */
.L_x_272:
[----:B------:R-:W-:Y:S05]  /*bcb0*/  BSYNC B0 ;  /* 0x0000000000007941 */ /* 0x000fea0003800000 */
.L_x_271:
[----:B------:R-:W1:Y:S01]  /*bcc0*/  S2R R2, SR_TID.X ;  /* 0x0000000000027919 */ /* 0x000e620000002100 */
[----:B------:R-:W-:Y:S01]  /*bcd0*/  BSSY B0, `(.L_x_286) ;  /* 0x0000010000007945 */ /* 0x000fe20003800000 */
[----:B-1----:R-:W-:-:S04]  /*bce0*/  LOP3.LUT R2, R2, 0x7f, RZ, 0xc0, !PT ;  /* 0x0000007f02027812 */ /* 0x002fc800078ec0ff */
[----:B------:R-:W-:-:S13]  /*bcf0*/  ISETP.NE.AND P0, PT, R2, RZ, PT ;  /* 0x000000ff0200720c */ /* 0x000fda0003f05270 */
[----:B------:R-:W-:Y:S05]  /*bd00*/  @P0 BRA `(.L_x_287) ;  /* 0x0000000000300947 */ /* 0x000fea0003800000 */
[----:B------:R-:W1:Y:S01]  /*bd10*/  S2R R5, SR_LANEID ;  /* 0x0000000000057919 */ /* 0x000e620000000000 */
[----:B------:R-:W-:Y:S01]  /*bd20*/  VOTEU.ANY UR4, UPT, PT ;  /* 0x0000000000047886 */ /* 0x000fe200038e0100 */
[----:B0-----:R-:W0:Y:S01]  /*bd30*/  LDC.64 R2, c[0x0][0xc60] ;  /* 0x00031800ff027b82 */ /* 0x001e220000000a00 */
[----:B------:R-:W1:Y:S02]  /*bd40*/  FLO.U32 R0, UR4 ;  /* 0x0000000400007d00 */ /* 0x000e6400080e0000 */
[----:B-1----:R-:W-:-:S06]  /*bd50*/  ISETP.EQ.U32.AND P0, PT, R0, R5, PT ;  /* 0x000000050000720c */ /* 0x002fcc0003f02070 */
[----:B------:R-:W0:Y:S07]  /*bd60*/  POPC R5, UR4 ;  /* 0x0000000400057d09 */ /* 0x000e2e0008000000 */
[----:B0-----:R-:W2:Y:S01]  /*bd70*/  @P0 ATOMG.E.ADD.STRONG.GPU PT, R3, desc[UR56][R2.64], R5 ;  /* 0x00000005020309a8 */ /* 0x001ea200081ee1f8 */
[----:B------:R-:W0:Y:S02]  /*bd80*/  S2R R4, SR_LTMASK ;  /* 0x0000000000047919 */ /* 0x000e240000003900 */
[----:B0-----:R-:W-:-:S04]  /*bd90*/  LOP3.LUT R4, R4, UR4, RZ, 0xc0, !PT ;  /* 0x0000000404047c12 */ /* 0x001fc8000f8ec0ff */
[----:B------:R-:W0:Y:S01]  /*bda0*/  POPC R7, R4 ;  /* 0x0000000400077309 */ /* 0x000e220000000000 */
[----:B--2---:R-:W0:Y:S02]  /*bdb0*/  SHFL.IDX PT, R0, R3, R0, 0x1f ;  /* 0x00001f0003007589 */ /* 0x004e2400000e0000 */
[----:B0-----:R-:W-:-:S07]  /*bdc0*/  IADD3 R16, R0, UR36, R7 ;  /* 0x0000002400107c10 */ /* 0x001fce000fffe007 */
.L_x_287:
[----:B------:R-:W-:Y:S05]  /*bdd0*/  BSYNC B0 ;  /* 0x0000000000007941 */ /* 0x000fea0003800000 */
.L_x_286:
[----:B------:R-:W2:Y:S02]  /*bde0*/  LDL R0, [R1+0x20] ;  /* 0x0000200001007983 */ /* 0x000ea40000100800 */
[----:B--2---:R-:W-:-:S13]  /*bdf0*/  ISETP.NE.AND P0, PT, R0, 0x3, PT ;  /* 0x000000030000780c */ /* 0x004fda0003f05270 */
[----:B------:R-:W-:Y:S05]  /*be00*/  @!P0 BRA `(.L_x_288) ;  /* 0x0000000000048947 */ /* 0x000fea0003800000 */
[----:B------:R-:W-:Y:S01]  /*be10*/  BPT.TRAP 0x1 ;  /* 0x000000040000795c */ /* 0x000fe20000300000 */
.L_x_288:
[----:B------:R-:W-:Y:S01]  /*be20*/  IMAD R0, R27, 0x8, R22 ;  /* 0x000000081b007824 */ /* 0x000fe200078e0216 */
[----:B0-----:R-:W-:Y:S01]  /*be30*/  SHF.L.U32 R3, R28, 0x1f, RZ ;  /* 0x0000001f1c037819 */ /* 0x001fe200000006ff */
[----:B------:R-:W-:Y:S01]  /*be40*/  BSSY B0, `(.L_x_289) ;  /* 0x0000004000007945 */ /* 0x000fe20003800000 */
[----:B------:R-:W-:Y:S02]  /*be50*/  IMAD R5, R26, -0x60, R36 ;  /* 0xffffffa01a057824 */ /* 0x000fe400078e0224 */
[----:B------:R-:W0:Y:S02]  /*be60*/  SYNCS.PHASECHK.TRANS64.TRYWAIT P0, [R0+URZ+0x2a860], R3 ;  /* 0x02a86003000075a7 */ /* 0x000e24000800017f */
[----:B0-----:R-:W-:Y:S05]  /*be70*/  @!P0 BRA `(.L_x_290) ;  /* 0x0000003800648947 */ /* 0x001fea0003800000 */
.L_x_388:
[----:B------:R-:W-:Y:S05]  /*be80*/  BSYNC B0 ;  /* 0x0000000000007941 */ /* 0x000fea0003800000 */
.L_x_289:
[----:B------:R-:W1:Y:S01]  /*be90*/  S2R R2, SR_TID.X ;  /* 0x0000000000027919 */ /* 0x000e620000002100 */
[----:B------:R-:W-:Y:S01]  /*bea0*/  UMOV UR4, 0xffffffff ;  /* 0xffffffff00047882 */ /* 0x000fe20000000000 */
[----:B------:R-:W-:Y:S01]  /*beb0*/  IMAD R7, R27, 0x3000, R33 ;  /* 0x000030001b077824 */ /* 0x000fe200078e0221 */
[----:B-1----:R-:W-:-:S04]  /*bec0*/  LOP3.LUT R2, R2, 0x7f, RZ, 0xc0, !PT ;  /* 0x0000007f02027812 */ /* 0x002fc800078ec0ff */
[----:B------:R-:W-:-:S04]  /*bed0*/  SHF.R.U32.HI R2, RZ, 0x3, R2 ;  /* 0x00000003ff027819 */ /* 0x000fc80000011602 */
[----:B------:R-:W-:Y:S01]  /*bee0*/  IADD3 R5, -R2, R5, RZ ;  /* 0x0000000502057210 */ /* 0x000fe20007ffe1ff */
[----:B------:R-:W-:Y:S06]  /*bef0*/  BRA.DIV UR4, `(.L_x_291) ;  /* 0x0000003a04587947 */ /* 0x000fec000b800000 */
[----:B------:R-:W1:Y:S01]  /*bf00*/  S2R R2, SR_TID.X ;  /* 0x0000000000027919 */ /* 0x000e620000002100 */
[----:B------:R-:W-:Y:S01]  /*bf10*/  LOP3.LUT P0, RZ, R29, 0x2, RZ, 0xc0, !PT ;  /* 0x000000021dff7812 */ /* 0x000fe2000780c0ff */
[----:B------:R-:W-:Y:S01]  /*bf20*/  IMAD R4, R7, 0x2, R22 ;  /* 0x0000000207047824 */ /* 0x000fe200078e0216 */
[----:B------:R-:W2:Y:S02]  /*bf30*/  SHFL.IDX PT, R14, R23, RZ, 0x181f ;  /* 0x00181fff170e7589 */ /* 0x000ea400000e0000 */
[----:B------:R-:W-:Y:S02]  /*bf40*/  ISETP.LT.OR P3, PT, R5, 0x1, !P0 ;  /* 0x000000010500780c */ /* 0x000fe40004761670 */
[----:B0-----:R-:W0:Y:S04]  /*bf50*/  SHFL.IDX PT, R3, R24, RZ, 0x181f ;  /* 0x00181fff18037589 */ /* 0x001e2800000e0000 */
[----:B------:R-:W-:Y:S04]  /*bf60*/  SHFL.IDX PT, R9, R23, 0x2, 0x181f ;  /* 0x00581f0017097f89 */ /* 0x000fe800000e0000 */
[----:B------:R-:W-:Y:S01]  /*bf70*/  SHFL.IDX PT, R7, R24, 0x2, 0x181f ;  /* 0x00581f0018077f89 */ /* 0x000fe200000e0000 */
[----:B-1----:R-:W-:Y:S01]  /*bf80*/  IMAD.SHL.U32 R8, R2, 0x8, RZ ;  /* 0x0000000802087824 */ /* 0x002fe200078e00ff */
[----:B------:R-:W-:-:S04]  /*bf90*/  LOP3.LUT R2, R29, 0x1, RZ, 0xc0, !PT ;  /* 0x000000011d027812 */ /* 0x000fc800078ec0ff */
[----:B------:R-:W-:Y:S02]  /*bfa0*/  LOP3.LUT R8, R8, 0x38, RZ, 0xc0, !PT ;  /* 0x0000003808087812 */ /* 0x000fe400078ec0ff */
[----:B------:R-:W-:-:S03]  /*bfb0*/  ISETP.NE.U32.AND P1, PT, R2, 0x1, PT ;  /* 0x000000010200780c */ /* 0x000fc60003f25070 */
[----:B------:R-:W-:Y:S01]  /*bfc0*/  IMAD.SHL.U32 R6, R8, 0x2, RZ ;  /* 0x0000000208067824 */ /* 0x000fe200078e00ff */
[----:B------:R-:W-:Y:S01]  /*bfd0*/  ISETP.LT.OR P2, PT, R5, 0x1, P1 ;  /* 0x000000010500780c */ /* 0x000fe20000f41670 */
[----:B------:R-:W-:Y:S03]  /*bfe0*/  SHFL.IDX PT, R8, R24, 0x1, 0x181f ;  /* 0x00381f0018087f89 */ /* 0x000fe600000e0000 */
[----:B--2---:R-:W-:Y:S02]  /*bff0*/  IADD3 R2, P4, R14, R6, RZ ;  /* 0x000000060e027210 */ /* 0x004fe40007f9e0ff */
[----:B------:R-:W1:Y:S03]  /*c000*/  SHFL.IDX PT, R14, R23, 0x1, 0x181f ;  /* 0x00381f00170e7f89 */ /* 0x000e6600000e0000 */
[----:B0-----:R-:W-:-:S05]  /*c010*/  IMAD.X R3, RZ, RZ, R3, P4 ;  /* 0x000000ffff037224 */ /* 0x001fca00020e0603 */
[----:B------:R-:W-:Y:S01]  /*c020*/  LDGSTS.E.BYPASS.LTC128B.128 [R4+0x400], desc[UR56][R2.64], !P2 ;  /* 0x0040000002047fae */ /* 0x000fe2000d101d78 */
[----:B------:R-:W-:-:S03]  /*c030*/  ISETP.LT.OR P2, PT, R5, 0x11, P1 ;  /* 0x000000110500780c */ /* 0x000fc60000f41670 */
[----:B------:R1:W-:Y:S01]  /*c040*/  LDGSTS.E.BYPASS.LTC128B.128 [R4+0x3400], desc[UR56][R2.64+0x80], !P3 ;  /* 0x0340008002047fae */ /* 0x0003e2000d901d78 */
[C---:B------:R-:W-:Y:S02]  /*c050*/  ISETP.LT.OR P3, PT, R5.reuse, 0x11, !P0 ;  /* 0x000000110500780c */ /* 0x040fe40004761670 */
[----:B-1----:R-:W-:Y:S02]  /*c060*/  IADD3 R2, P4, R14, R6, RZ ;  /* 0x000000060e027210 */ /* 0x002fe40007f9e0ff */
[----:B------:R-:W0:Y:S03]  /*c070*/  SHFL.IDX PT, R14, R23, 0x3, 0x181f ;  /* 0x00781f00170e7f89 */ /* 0x000e2600000e0000 */
[----:B------:R-:W-:Y:S02]  /*c080*/  IMAD.X R3, RZ, RZ, R8, P4 ;  /* 0x000000ffff037224 */ /* 0x000fe400020e0608 */
[----:B------:R-:W1:Y:S04]  /*c090*/  SHFL.IDX PT, R8, R24, 0x3, 0x181f ;  /* 0x00781f0018087f89 */ /* 0x000e6800000e0000 */
[----:B------:R-:W-:Y:S01]  /*c0a0*/  LDGSTS.E.BYPASS.LTC128B.128 [R4+0xc00], desc[UR56][R2.64], !P2 ;  /* 0x00c0000002047fae */ /* 0x000fe2000d101d78 */
[----:B------:R-:W-:-:S03]  /*c0b0*/  ISETP.LT.OR P2, PT, R5, 0x21, P1 ;  /* 0x000000210500780c */ /* 0x000fc60000f41670 */
[----:B------:R2:W-:Y:S01]  /*c0c0*/  LDGSTS.E.BYPASS.LTC128B.128 [R4+0x3c00], desc[UR56][R2.64+0x80], !P3 ;  /* 0x03c0008002047fae */ /* 0x0005e2000d901d78 */
[----:B------:R-:W-:Y:S02]  /*c0d0*/  ISETP.LT.OR P3, PT, R5, 0x21, !P0 ;  /* 0x000000210500780c */ /* 0x000fe40004761670 */
[----:B--2---:R-:W-:Y:S02]  /*c0e0*/  IADD3 R2, P4, R9, R6, RZ ;  /* 0x0000000609027210 */ /* 0x004fe40007f9e0ff */
[----:B------:R-:W2:Y:S02]  /*c0f0*/  SHFL.IDX PT, R9, R23, 0x4, 0x181f ;  /* 0x00981f0017097f89 */ /* 0x000ea400000e0000 */
[----:B------:R-:W-:Y:S02]  /*c100*/  IADD3.X R3, RZ, R7, RZ, P4, !PT ;  /* 0x00000007ff037210 */ /* 0x000fe400027fe4ff */
[----:B------:R-:W3:Y:S04]  /*c110*/  SHFL.IDX PT, R7, R24, 0x4, 0x181f ;  /* 0x00981f0018077f89 */ /* 0x000ee800000e0000 */
[----:B------:R-:W-:Y:S01]  /*c120*/  LDGSTS.E.BYPASS.LTC128B.128 [R4+0x1400], desc[UR56][R2.64], !P2 ;  /* 0x0140000002047fae */ /* 0x000fe2000d101d78 */
[----:B------:R-:W-:-:S03]  /*c130*/  ISETP.LT.OR P2, PT, R5, 0x31, P1 ;  /* 0x000000310500780c */ /* 0x000fc60000f41670 */
[----:B------:R0:W-:Y:S01]  /*c140*/  LDGSTS.E.BYPASS.LTC128B.128 [R4+0x4400], desc[UR56][R2.64+0x80], !P3 ;  /* 0x0440008002047fae */ /* 0x0001e2000d901d78 */
[----:B------:R-:W-:-:S03]  /*c150*/  ISETP.LT.OR P3, PT, R5, 0x31, !P0 ;  /* 0x000000310500780c */ /* 0x000fc60004761670 */
[----:B------:R-:W4:Y:S01]  /*c160*/  SHFL.IDX PT, R24, R24, 0x5, 0x181f ;  /* 0x00b81f0018187f89 */ /* 0x000f2200000e0000 */
[----:B0-----:R-:W-:-:S03]  /*c170*/  IADD3 R2, P4, R14, R6, RZ ;  /* 0x000000060e027210 */ /* 0x001fc60007f9e0ff */
[----:B------:R0:W0:Y:S02]  /*c180*/  SHFL.IDX PT, R14, R23, 0x5, 0x181f ;  /* 0x00b81f00170e7f89 */ /* 0x00002400000e0000 */
[----:B-1----:R-:W-:-:S05]  /*c190*/  IMAD.X R3, RZ, RZ, R8, P4 ;  /* 0x000000ffff037224 */ /* 0x002fca00020e0608 */
[----:B------:R-:W-:Y:S01]  /*c1a0*/  LDGSTS.E.BYPASS.LTC128B.128 [R4+0x1c00], desc[UR56][R2.64], !P2 ;  /* 0x01c0000002047fae */ /* 0x000fe2000d101d78 */
[----:B------:R-:W-:-:S03]  /*c1b0*/  ISETP.LT.OR P2, PT, R5, 0x41, P1 ;  /* 0x000000410500780c */ /* 0x000fc60000f41670 */
[----:B------:R2:W-:Y:S01]  /*c1c0*/  LDGSTS.E.BYPASS.LTC128B.128 [R4+0x4c00], desc[UR56][R2.64+0x80], !P3 ;  /* 0x04c0008002047fae */ /* 0x0005e2000d901d78 */
[----:B------:R-:W-:Y:S02]  /*c1d0*/  ISETP.LT.OR P3, PT, R5, 0x41, !P0 ;  /* 0x000000410500780c */ /* 0x000fe40004761670 */
[----:B--2---:R-:W-:-:S05]  /*c1e0*/  IADD3 R2, P4, R9, R6, RZ ;  /* 0x0000000609027210 */ /* 0x004fca0007f9e0ff */
[----:B---3--:R-:W-:-:S05]  /*c1f0*/  IMAD.X R3, RZ, RZ, R7, P4 ;  /* 0x000000ffff037224 */ /* 0x008fca00020e0607 */
[----:B------:R1:W-:Y:S04]  /*c200*/  LDGSTS.E.BYPASS.LTC128B.128 [R4+0x2400], desc[UR56][R2.64], !P2 ;  /* 0x0240000002047fae */ /* 0x0003e8000d101d78 */
[----:B0---4-:R1:W-:Y:S02]  /*c210*/  LDGSTS.E.BYPASS.LTC128B.128 [R4+0x5400], desc[UR56][R2.64+0x80], !P3 ;  /* 0x0540008002047fae */ /* 0x0113e4000d901d78 */
.L_x_402:
[C---:B------:R-:W-:Y:S02]  /*c220*/  ISETP.LT.OR P1, PT, R5.reuse, 0x51, P1 ;  /* 0x000000510500780c */ /* 0x040fe40000f21670 */
[----:B------:R-:W-:Y:S02]  /*c230*/  ISETP.LT.OR P0, PT, R5, 0x51, !P0 ;  /* 0x000000510500780c */ /* 0x000fe40004701670 */
[----:B-1----:R-:W-:-:S05]  /*c240*/  IADD3 R2, P2, R14, R6, RZ ;  /* 0x000000060e027210 */ /* 0x002fca0007f5e0ff */
[----:B------:R-:W-:-:S05]  /*c250*/  IMAD.X R3, RZ, RZ, R24, P2 ;  /* 0x000000ffff037224 */ /* 0x000fca00010e0618 */
[----:B------:R-:W-:Y:S01]  /*c260*/  @!PT LDS RZ, [RZ] ;  /* 0x00000000fffff984 */ /* 0x000fe20000000800 */
[----:B------:R-:W-:Y:S01]  /*c270*/  @!PT LDS RZ, [RZ] ;  /* 0x00000000fffff984 */ /* 0x000fe20000000800 */
[----:B------:R-:W-:Y:S01]  /*c280*/  @!PT LDS RZ, [RZ] ;  /* 0x00000000fffff984 */ /* 0x000fe20000000800 */
[----:B------:R0:W-:Y:S04]  /*c290*/  LDGSTS.E.BYPASS.LTC128B.128 [R4+0x2c00], desc[UR56][R2.64], !P1 ;  /* 0x02c0000002047fae */ /* 0x0001e8000c901d78 */
[----:B------:R0:W-:Y:S01]  /*c2a0*/  LDGSTS.E.BYPASS.LTC128B.128 [R4+0x5c00], desc[UR56][R2.64+0x80], !P0 ;  /* 0x05c0008002047fae */ /* 0x0001e2000c101d78 */
[----:B------:R-:W-:Y:S01]  /*c2b0*/  PLOP3.LUT P0, PT, PT, PT, PT, 0x80, 0x0 ;  /* 0x000000000000781c */ /* 0x000fe20003f0f070 */
[----:B------:R-:W-:-:S12]  /*c2c0*/  NOP ;  /* 0x0000000000007918 */ /* 0x000fd80000000000 */
.L_x_292:
[----:B------:R-:W-:Y:S02]  /*c2d0*/  PLOP3.LUT P1, PT, P1, P0, PT, 0xa2, 0x0 ;  /* 0x000000000000781c */ /* 0x000fe40000f21472 */
[----:B------:R-:W-:-:S08]  /*c2e0*/  @P0 R2UR P1, UR4, R0 ;  /* 0x00000000000402ca */ /* 0x000fd00000020000 */
[----:B------:R-:W-:-:S05]  /*c2f0*/  @P0 PLOP3.LUT P0, PT, P1, PT, PT, 0x80, 0x0 ;  /* 0x000000000000081c */ /* 0x000fca0000f0f070 */
[----:B------:R-:W-:Y:S01]  /*c300*/  @!P1 SYNCS.ARRIVE.TRANS64.RED.A0T1 RZ, [UR4+0x2a850], RZ ;  /* 0x02a850ffffff99a7 */ /* 0x000fe20008200404 */
[----:B------:R-:W-:Y:S07]  /*c310*/  @!P1 ARRIVES.LDGSTSBAR.64.TRANSCNT [UR4+0x2a850] ;  /* 0x02a85000ff0099b0 */ /* 0x000fee0008000a84 */
[----:B------:R-:W-:Y:S05]  /*c320*/  @P0 BRA.U.ANY `(.L_x_292) ;  /* 0xfffffffd00e80947 */ /* 0x000fea000393ffff */
[----:B------:R-:W-:Y:S01]  /*c330*/  NOP ;  /* 0x0000000000007918 */ /* 0x000fe20000000000 */
[----:B0-----:R-:W2:Y:S02]  /*c340*/  LDL R2, [R1+0x20] ;  /* 0x0000200001027983 */ /* 0x001ea40000100800 */
[----:B--2---:R-:W-:-:S13]  /*c350*/  ISETP.NE.AND P2, PT, R2, 0x3, PT ;  /* 0x000000030200780c */ /* 0x004fda0003f45270 */
[----:B------:R-:W-:Y:S05]  /*c360*/  @!P2 BRA `(.L_x_293) ;  /* 0x000000000004a947 */ /* 0x000fea0003800000 */
[----:B------:R-:W-:Y:S01]  /*c370*/  BPT.TRAP 0x1 ;  /* 0x000000040000795c */ /* 0x000fe20000300000 */
.L_x_293:
[----:B------:R0:W-:Y:S01]  /*c380*/  SYNCS.ARRIVE.TRANS64.A1T0 RZ, [R0+URZ+0x2a850], RZ ;  /* 0x02a850ff00ff79a7 */ /* 0x0001e2000810003f */
[----:B------:R-:W-:-:S05]  /*c390*/  VIADD R27, R27, 0x1 ;  /* 0x000000011b1b7836 */ /* 0x000fca0000000000 */
[----:B------:R-:W-:-:S04]  /*c3a0*/  ISETP.NE.AND P0, PT, R27, 0x2, PT ;  /* 0x000000021b00780c */ /* 0x000fc80003f05270 */
[----:B------:R-:W-:Y:S02]  /*c3b0*/  SEL R3, RZ, 0x1, P0 ;  /* 0x00000001ff037807 */ /* 0x000fe40000000000 */
[----:B------:R-:W-:Y:S02]  /*c3c0*/  SEL R27, R27, RZ, P0 ;  /* 0x000000ff1b1b7207 */ /* 0x000fe40000000000 */
[----:B0-----:R-:W-:-:S07]  /*c3d0*/  LOP3.LUT R28, R28, R3, RZ, 0x3c, !PT ;  /* 0x000000031c1c7212 */ /* 0x001fce00078e3cff */
.L_x_250:
[----:B------:R-:W-:Y:S05]  /*c3e0*/  BSYNC B7 ;  /* 0x0000000000077941 */ /* 0x000fea0003800000 */
.L_x_248:
[----:B------:R-:W-:-:S13]  /*c3f0*/  LOP3.LUT P0, RZ, R25, 0x80, RZ, 0xc0, !PT ;  /* 0x0000008019ff7812 */ /* 0x000fda000780c0ff */
[----:B------:R-:W-:Y:S05]  /*c400*/  @!P0 BRA `(.L_x_294) ;  /* 0x0000000000248947 */ /* 0x000fea0003800000 */
[----:B------:R-:W-:Y:S05]  /*c410*/  WARPSYNC.ALL ;  /* 0x0000000000007948 */ /* 0x000fea0003800000 */
[----:B------:R-:W1:Y:S08]  /*c420*/  S2UR UR5, SR_CgaCtaId ;  /* 0x00000000000579c3 */ /* 0x000e700000008800 */
[----:B------:R-:W-:Y:S06]  /*c430*/  BAR.SYNC.DEFER_BLOCKING 0x5, 0x180 ;  /* 0x0146000000007b1d */ /* 0x000fec0000010000 */
[----:B------:R-:W-:-:S02]  /*c440*/  UMOV UR4, 0x400 ;  /* 0x0000040000047882 */ /* 0x000fc40000000000 */
[----:B-1----:R-:W-:-:S06]  /*c450*/  ULEA UR4, UR5, UR4, 0x18 ;  /* 0x0000000405047291 */ /* 0x002fcc000f8ec03f */
[----:B------:R-:W-:-:S05]  /*c460*/  IMAD.U32 R22, RZ, RZ, UR4 ;  /* 0x00000004ff167e24 */ /* 0x000fca000f8e00ff */
[----:B------:R1:W2:Y:S01]  /*c470*/  LDS.128 R16, [R22+0x2a8d0] ;  /* 0x02a8d00016107984 */ /* 0x0002a20000000c00 */
[----:B------:R-:W-:Y:S06]  /*c480*/  BAR.ARV 0x4, 0x180 ;  /* 0x0106000000007b1d */ /* 0x000fec0000002000 */
[----:B------:R-:W-:Y:S05]  /*c490*/  BRA `(.L_x_295) ;  /* 0x0000000800407947 */ /* 0x000fea0003800000 */
.L_x_294:
[----:B------:R-:W1:Y:S01]  /*c4a0*/  S2R R0, SR_TID.X ;  /* 0x0000000000007919 */ /* 0x000e620000002100 */
[----:B------:R-:W-:Y:S01]  /*c4b0*/  UMOV UR4, 0xffffffff ;  /* 0xffffffff00047882 */ /* 0x000fe20000000000 */
[----:B-1----:R-:W-:-:S04]  /*c4c0*/  LOP3.LUT R8, R0, 0x1f, RZ, 0xc0, !PT ;  /* 0x0000001f00087812 */ /* 0x002fc800078ec0ff */
[----:B------:R-:W-:Y:S01]  /*c4d0*/  ISETP.NE.AND P0, PT, R8, 0x1f, PT ;  /* 0x0000001f0800780c */ /* 0x000fe20003f05270 */
[----:B------:R-:W-:-:S12]  /*c4e0*/  BRA.DIV UR4, `(.L_x_296) ;  /* 0x0000003a04c87947 */ /* 0x000fd8000b800000 */
[----:B------:R-:W-:Y:S01]  /*c4f0*/  IADD3 R5, R19, R8, RZ ;  /* 0x0000000813057210 */ /* 0x000fe20007ffe0ff */
[----:B------:R-:W-:-:S03]  /*c500*/  ULDC UR4, c[0x0][0xc3c] ;  /* 0x00030f0000047ab9 */ /* 0x000fc60000000800 */
[----:B------:R-:W-:-:S13]  /*c510*/  ISETP.GE.OR P1, PT, R5, UR4, !P0 ;  /* 0x0000000405007c0c */ /* 0x000fda000c726670 */
[----:B------:R-:W1:Y:S02]  /*c520*/  @!P1 LDC.64 R2, c[0x0][0xc80] ;  /* 0x00032000ff029b82 */ /* 0x000e640000000a00 */
[----:B-1----:R-:W-:-:S06]  /*c530*/  @!P1 IMAD.WIDE R2, R5, 0x4, R2 ;  /* 0x0000000405029825 */ /* 0x002fcc00078e0202 */
[----:B------:R-:W2:Y:S01]  /*c540*/  @!P1 LDG.E R2, desc[UR56][R2.64] ;  /* 0x0000003802029981 */ /* 0x000ea2000c1e1900 */
[----:B------:R-:W-:Y:S01]  /*c550*/  IMAD.MOV.U32 R4, RZ, RZ, RZ ;  /* 0x000000ffff047224 */ /* 0x000fe200078e00ff */
[C---:B------:R-:W-:Y:S02]  /*c560*/  ISETP.GE.U32.AND P2, PT, R8.reuse, 0x2, PT ;  /* 0x000000020800780c */ /* 0x040fe40003f46070 */
[C---:B------:R-:W-:Y:S01]  /*c570*/  ISETP.GE.U32.AND P3, PT, R8.reuse, 0x4, PT ;  /* 0x000000040800780c */ /* 0x040fe20003f66070 */
[----:B------:R-:W-:Y:S01]  /*c580*/  SHFL.IDX PT, R0, R16, 0x1, 0x1f ;  /* 0x00201f0010007f89 */ /* 0x000fe200000e0000 */
[C---:B------:R-:W-:Y:S02]  /*c590*/  ISETP.GE.U32.AND P4, PT, R8.reuse, 0x8, PT ;  /* 0x000000080800780c */ /* 0x040fe40003f86070 */
[C---:B------:R-:W-:Y:S01]  /*c5a0*/  ISETP.GE.U32.AND P5, PT, R8.reuse, 0x10, PT ;  /* 0x000000100800780c */ /* 0x040fe20003fa6070 */
[----:B--2---:R-:W-:Y:S01]  /*c5b0*/  @!P1 IMAD.MOV.U32 R4, RZ, RZ, R2 ;  /* 0x000000ffff049224 */ /* 0x004fe200078e0002 */
[----:B------:R-:W-:-:S04]  /*c5c0*/  ISETP.NE.AND P1, PT, R8, RZ, PT ;  /* 0x000000ff0800720c */ /* 0x000fc80003f25270 */
[----:B------:R-:W1:Y:S02]  /*c5d0*/  SHFL.UP PT, R14, R4, 0x1, RZ ;  /* 0x04200000040e7989 */ /* 0x000e6400000e00ff */
[----:B-1----:R-:W-:-:S05]  /*c5e0*/  SEL R5, R14, RZ, P1 ;  /* 0x000000ff0e057207 */ /* 0x002fca0000800000 */
[----:B------:R-:W-:Y:S02]  /*c5f0*/  IMAD.IADD R6, R4, 0x1, R5 ;  /* 0x0000000104067824 */ /* 0x000fe400078e0205 */
[----:B------:R-:W-:Y:S04]  /*c600*/  SHFL.IDX PT, R5, R16, RZ, 0x1f ;  /* 0x00001fff10057589 */ /* 0x000fe800000e0000 */
[----:B------:R-:W1:Y:S02]  /*c610*/  SHFL.UP PT, R14, R6, 0x2, RZ ;  /* 0x04400000060e7989 */ /* 0x000e6400000e00ff */
[----:B-1----:R-:W-:-:S05]  /*c620*/  SEL R7, R14, RZ, P2 ;  /* 0x000000ff0e077207 */ /* 0x002fca0001000000 */
[----:B------:R-:W-:-:S05]  /*c630*/  IMAD.IADD R7, R6, 0x1, R7 ;  /* 0x0000000106077824 */ /* 0x000fca00078e0207 */
[----:B------:R-:W1:Y:S02]  /*c640*/  SHFL.UP PT, R14, R7, 0x4, RZ ;  /* 0x04800000070e7989 */ /* 0x000e6400000e00ff */
[----:B-1----:R-:W-:-:S05]  /*c650*/  SEL R2, R14, RZ, P3 ;  /* 0x000000ff0e027207 */ /* 0x002fca0001800000 */
[----:B------:R-:W-:-:S05]  /*c660*/  IMAD.IADD R2, R7, 0x1, R2 ;  /* 0x0000000107027824 */ /* 0x000fca00078e0202 */
[----:B------:R-:W1:Y:S02]  /*c670*/  SHFL.UP PT, R14, R2, 0x8, RZ ;  /* 0x05000000020e7989 */ /* 0x000e6400000e00ff */
[----:B-1----:R-:W-:-:S04]  /*c680*/  SEL R3, R14, RZ, P4 ;  /* 0x000000ff0e037207 */ /* 0x002fc80002000000 */
[----:B------:R-:W-:-:S05]  /*c690*/  IADD3 R3, R2, R3, RZ ;  /* 0x0000000302037210 */ /* 0x000fca0007ffe0ff */
[----:B------:R-:W1:Y:S02]  /*c6a0*/  SHFL.UP PT, R14, R3, 0x10, RZ ;  /* 0x06000000030e7989 */ /* 0x000e6400000e00ff */
[----:B-1----:R-:W-:-:S05]  /*c6b0*/  SEL R6, R14, RZ, P5 ;  /* 0x000000ff0e067207 */ /* 0x002fca0002800000 */
[----:B------:R-:W-:-:S05]  /*c6c0*/  IMAD.IADD R6, R3, 0x1, R6 ;  /* 0x0000000103067824 */ /* 0x000fca00078e0206 */
[----:B------:R1:W2:Y:S02]  /*c6d0*/  SHFL.IDX PT, R14, R6, 0x1f, 0x1f ;  /* 0x03e01f00060e7f89 */ /* 0x0002a400000e0000 */
.L_x_412:
[----:B------:R-:W-:Y:S02]  /*c6e0*/  ULDC UR4, c[0x0][0xc38] ;  /* 0x00030e0000047ab9 */ /* 0x000fe40000000800 */
[----:B------:R-:W-:-:S04]  /*c6f0*/  IMAD.U32 R7, RZ, RZ, UR4 ;  /* 0x00000004ff077e24 */ /* 0x000fc8000f8e00ff */
[----:B--2---:R-:W-:-:S04]  /*c700*/  IMAD R3, R14, R7, RZ ;  /* 0x000000070e037224 */ /* 0x004fc800078e02ff */
[----:B------:R-:W-:-:S05]  /*c710*/  IMAD.IADD R8, R0, 0x1, R3 ;  /* 0x0000000100087824 */ /* 0x000fca00078e0203 */
[----:B------:R-:W-:-:S13]  /*c720*/  ISETP.GT.AND P6, PT, R8, R5, PT ;  /* 0x000000050800720c */ /* 0x000fda0003fc4270 */
[----:B------:R-:W-:Y:S05]  /*c730*/  @P6 BRA `(.L_x_297) ;  /* 0x00000000009c6947 */ /* 0x000fea0003800000 */
.L_x_302:
[----:B------:R-:W2:Y:S01]  /*c740*/  LDC R0, c[0x0][0xc3c] ;  /* 0x00030f00ff007b82 */ /* 0x000ea20000000800 */
[----:B------:R-:W-:-:S05]  /*c750*/  VIADD R19, R19, 0x1f ;  /* 0x0000001f13137836 */ /* 0x000fca0000000000 */
[----:B--2---:R-:W-:-:S13]  /*c760*/  ISETP.GE.AND P6, PT, R19, R0, PT ;  /* 0x000000001300720c */ /* 0x004fda0003fc6270 */
[----:B------:R-:W-:Y:S05]  /*c770*/  @P6 BRA `(.L_x_298) ;  /* 0x0000000400446947 */ /* 0x000fea0003800000 */
[----:B------:R-:W2:Y:S01]  /*c780*/  S2R R2, SR_TID.X ;  /* 0x0000000000027919 */ /* 0x000ea20000002100 */
[----:B------:R-:W-:Y:S01]  /*c790*/  BSSY B0, `(.L_x_299) ;  /* 0x0000009000007945 */ /* 0x000fe20003800000 */
[----:B------:R-:W-:Y:S02]  /*c7a0*/  MOV R4, RZ ;  /* 0x000000ff00047202 */ /* 0x000fe40000000f00 */
[----:B--2---:R-:W-:-:S05]  /*c7b0*/  LOP3.LUT R2, R2, 0x1f, RZ, 0xc0, !PT ;  /* 0x0000001f02027812 */ /* 0x004fca00078ec0ff */
[----:B------:R-:W-:-:S05]  /*c7c0*/  IMAD.IADD R7, R19, 0x1, R2 ;  /* 0x0000000113077824 */ /* 0x000fca00078e0202 */
[----:B------:R-:W-:-:S13]  /*c7d0*/  ISETP.GE.OR P6, PT, R7, R0, !P0 ;  /* 0x000000000700720c */ /* 0x000fda00047c6670 */
[----:B------:R-:W-:Y:S05]  /*c7e0*/  @P6 BRA `(.L_x_300) ;  /* 0x00000000000c6947 */ /* 0x000fea0003800000 */
[----:B------:R-:W2:Y:S02]  /*c7f0*/  LDC.64 R2, c[0x0][0xc80] ;  /* 0x00032000ff027b82 */ /* 0x000ea40000000a00 */
[----:B--2---:R-:W-:-:S05]  /*c800*/  IMAD.WIDE R2, R7, 0x4, R2 ;  /* 0x0000000407027825 */ /* 0x004fca00078e0202 */
[----:B------:R2:W5:Y:S02]  /*c810*/  LDG.E R4, desc[UR56][R2.64] ;  /* 0x0000003802047981 */ /* 0x000564000c1e1900 */
.L_x_300:
[----:B------:R-:W-:Y:S05]  /*c820*/  BSYNC B0 ;  /* 0x0000000000007941 */ /* 0x000fea0003800000 */
.L_x_299:
[----:B------:R-:W-:-:S03]  /*c830*/  UMOV UR4, 0xffffffff ;  /* 0xffffffff00047882 */ /* 0x000fc60000000000 */
[----:B------:R-:W-:Y:S05]  /*c840*/  BRA.DIV UR4, `(.L_x_301) ;  /* 0x0000003e04147947 */ /* 0x000fea000b800000 */
[----:B-----5:R-:W3:Y:S02]  /*c850*/  SHFL.UP PT, R14, R4, 0x1, RZ ;  /* 0x04200000040e7989 */ /* 0x020ee400000e00ff */
[----:B---3--:R-:W-:-:S05]  /*c860*/  SEL R13, R14, RZ, P1 ;  /* 0x000000ff0e0d7207 */ /* 0x008fca0000800000 */
[----:B------:R-:W-:-:S05]  /*c870*/  IMAD.IADD R13, R4, 0x1, R13 ;  /* 0x00000001040d7824 */ /* 0x000fca00078e020d */
[----:B------:R-:W3:Y:S02]  /*c880*/  SHFL.UP PT, R14, R13, 0x2, RZ ;  /* 0x044000000d0e7989 */ /* 0x000ee400000e00ff */
[----:B---3--:R-:W-:-:S05]  /*c890*/  SEL R0, R14, RZ, P2 ;  /* 0x000000ff0e007207 */ /* 0x008fca0001000000 */
[----:B------:R-:W-:-:S05]  /*c8a0*/  IMAD.IADD R0, R13, 0x1, R0 ;  /* 0x000000010d007824 */ /* 0x000fca00078e0200 */
[----:B------:R-:W2:Y:S02]  /*c8b0*/  SHFL.UP PT, R14, R0, 0x4, RZ ;  /* 0x04800000000e7989 */ /* 0x000ea400000e00ff */
[----:B--2---:R-:W-:-:S05]  /*c8c0*/  SEL R3, R14, RZ, P3 ;  /* 0x000000ff0e037207 */ /* 0x004fca0001800000 */
[----:B------:R-:W-:-:S05]  /*c8d0*/  IMAD.IADD R2, R0, 0x1, R3 ;  /* 0x0000000100027824 */ /* 0x000fca00078e0203 */
[----:B------:R-:W2:Y:S02]  /*c8e0*/  SHFL.UP PT, R14, R2, 0x8, RZ ;  /* 0x05000000020e7989 */ /* 0x000ea400000e00ff */
[----:B--2---:R-:W-:-:S05]  /*c8f0*/  SEL R3, R14, RZ, P4 ;  /* 0x000000ff0e037207 */ /* 0x004fca0002000000 */
[----:B------:R-:W-:-:S05]  /*c900*/  IMAD.IADD R3, R2, 0x1, R3 ;  /* 0x0000000102037824 */ /* 0x000fca00078e0203 */
[----:B------:R-:W1:Y:S02]  /*c910*/  SHFL.UP PT, R14, R3, 0x10, RZ ;  /* 0x06000000030e7989 */ /* 0x000e6400000e00ff */
[----:B-1----:R-:W-:-:S05]  /*c920*/  SEL R6, R14, RZ, P5 ;  /* 0x000000ff0e067207 */ /* 0x002fca0002800000 */
[----:B------:R-:W-:-:S05]  /*c930*/  IMAD.IADD R6, R3, 0x1, R6 ;  /* 0x0000000103067824 */ /* 0x000fca00078e0206 */
[----:B------:R1:W2:Y:S02]  /*c940*/  SHFL.IDX PT, R14, R6, 0x1f, 0x1f ;  /* 0x03e01f00060e7f89 */ /* 0x0002a400000e0000 */
.L_x_420:
[----:B------:R-:W-:Y:S02]  /*c950*/  ULDC UR4, c[0x0][0xc38] ;  /* 0x00030e0000047ab9 */ /* 0x000fe40000000800 */
[----:B------:R-:W-:-:S05]  /*c960*/  MOV R7, UR4 ;  /* 0x0000000400077c02 */ /* 0x000fca0008000f00 */
[----:B--2---:R-:W-:-:S04]  /*c970*/  IMAD R3, R14, R7, RZ ;  /* 0x000000070e037224 */ /* 0x004fc800078e02ff */
[----:B------:R-:W-:-:S05]  /*c980*/  IMAD.IADD R8, R3, 0x1, R8 ;  /* 0x0000000103087824 */ /* 0x000fca00078e0208 */
[----:B------:R-:W-:-:S13]  /*c990*/  ISETP.GT.AND P6, PT, R8, R5, PT ;  /* 0x000000050800720c */ /* 0x000fda0003fc4270 */
[----:B------:R-:W-:Y:S05]  /*c9a0*/  @!P6 BRA `(.L_x_302) ;  /* 0xfffffffc0064e947 */ /* 0x000fea000383ffff */
.L_x_297:
[----:B------:R-:W-:Y:S01]  /*c9b0*/  IMAD.IADD R8, R8, 0x1, -R3 ;  /* 0x0000000108087824 */ /* 0x000fe200078e0a03 */
[----:B------:R-:W-:-:S03]  /*c9c0*/  UMOV UR4, 0xffffffff ;  /* 0xffffffff00047882 */ /* 0x000fc60000000000 */
[----:B------:R-:W-:-:S05]  /*c9d0*/  IMAD R0, R6, R7, R8 ;  /* 0x0000000706007224 */ /* 0x000fca00078e0208 */
[----:B------:R-:W-:Y:S01]  /*c9e0*/  ISETP.GT.AND P6, PT, R0, R5, PT ;  /* 0x000000050000720c */ /* 0x000fe20003fc4270 */
[----:B------:R-:W-:-:S12]  /*c9f0*/  BRA.DIV UR4, `(.L_x_303) ;  /* 0x0000003e04647947 */ /* 0x000fd8000b800000 */
[----:B------:R-:W-:-:S04]  /*ca00*/  VOTE.ANY R2, PT, !P6 ;  /* 0x0000000000027806 */ /* 0x000fc800070e0100 */
[----:B------:R-:W2:Y:S02]  /*ca10*/  POPC R0, R2 ;  /* 0x0000000200007309 */ /* 0x000ea40000000000 */
[----:B--2---:R2:W3:Y:S02]  /*ca20*/  SHFL.IDX PT, R4, R4, R0, 0x1f ;  /* 0x00001f0004047589 */ /* 0x0044e400000e0000 */
.L_x_424:
[----:B------:R-:W-:Y:S01]  /*ca30*/  ISETP.NE.AND P0, PT, R2, RZ, PT ;  /* 0x000000ff0200720c */ /* 0x000fe20003f05270 */
[----:B------:R-:W-:-:S12]  /*ca40*/  IMAD.MOV.U32 R14, RZ, RZ, RZ ;  /* 0x000000ffff0e7224 */ /* 0x000fd800078e00ff */
[----:B------:R-:W-:Y:S05]  /*ca50*/  @!P0 BRA `(.L_x_304) ;  /* 0x0000000000108947 */ /* 0x000fea0003800000 */
[----:B------:R-:W-:Y:S01]  /*ca60*/  UMOV UR4, 0xffffffff ;  /* 0xffffffff00047882 */ /* 0x000fe20000000000 */
[----:B------:R-:W-:Y:S02]  /*ca70*/  VIADD R12, R0, 0xffffffff ;  /* 0xffffffff000c7836 */ /* 0x000fe40000000000 */
[----:B------:R-:W-:Y:S05]  /*ca80*/  BRA.DIV UR4, `(.L_x_305) ;  /* 0x0000003e04887947 */ /* 0x000fea000b800000 */
[----:B------:R4:W0:Y:S02]  /*ca90*/  SHFL.IDX PT, R14, R6, R12, 0x1f ;  /* 0x00001f0c060e7589 */ /* 0x00082400000e0000 */
.L_x_304:
[----:B-1-34-:R-:W-:Y:S01]  /*caa0*/  IABS R6, R4 ;  /* 0x0000000400067213 */ /* 0x01afe20000000000 */
[----:B0-----:R-:W-:Y:S02]  /*cab0*/  IMAD R16, R14, R7, R8 ;  /* 0x000000070e107224 */ /* 0x001fe400078e0208 */
[----:B------:R-:W-:Y:S01]  /*cac0*/  IMAD.IADD R19, R0, 0x1, R19 ;  /* 0x0000000100137824 */ /* 0x000fe200078e0213 */
[----:B------:R-:W0:Y:S08]  /*cad0*/  I2F.RP R9, R6 ;  /* 0x0000000600097306 */ /* 0x000e300000209400 */
[----:B0-----:R-:W0:Y:S02]  /*cae0*/  MUFU.RCP R9, R9 ;  /* 0x0000000900097308 */ /* 0x001e240000001000 */
[----:B0-----:R-:W-:-:S06]  /*caf0*/  VIADD R2, R9, 0xffffffe ;  /* 0x0ffffffe09027836 */ /* 0x001fcc0000000000 */
[----:B------:R0:W1:Y:S02]  /*cb00*/  F2I.FTZ.U32.TRUNC.NTZ R3, R2 ;  /* 0x0000000200037305 */ /* 0x000064000021f000 */
[----:B0-----:R-:W-:Y:S01]  /*cb10*/  IMAD.MOV.U32 R2, RZ, RZ, RZ ;  /* 0x000000ffff027224 */ /* 0x001fe200078e00ff */
[----:B-1----:R-:W-:-:S05]  /*cb20*/  IADD3 R7, RZ, -R3, RZ ;  /* 0x80000003ff077210 */ /* 0x002fca0007ffe0ff */
[----:B------:R-:W-:-:S04]  /*cb30*/  IMAD R7, R7, R6, RZ ;  /* 0x0000000607077224 */ /* 0x000fc800078e02ff */
[----:B------:R-:W-:-:S04]  /*cb40*/  IMAD.HI.U32 R3, R3, R7, R2 ;  /* 0x0000000703037227 */ /* 0x000fc800078e0002 */
[----:B------:R-:W-:Y:S01]  /*cb50*/  IMAD.IADD R7, R5, 0x1, -R16 ;  /* 0x0000000105077824 */ /* 0x000fe200078e0a10 */
[----:B------:R-:W-:-:S04]  /*cb60*/  IABS R5, R4 ;  /* 0x0000000400057213 */ /* 0x000fc80000000000 */
[----:B------:R-:W-:Y:S01]  /*cb70*/  IABS R2, R7 ;  /* 0x0000000700027213 */ /* 0x000fe20000000000 */
[----:B------:R-:W-:-:S04]  /*cb80*/  IMAD.MOV R5, RZ, RZ, -R5 ;  /* 0x000000ffff057224 */ /* 0x000fc800078e0a05 */
[----:B------:R-:W-:-:S04]  /*cb90*/  IMAD.HI.U32 R3, R3, R2, RZ ;  /* 0x0000000203037227 */ /* 0x000fc800078e00ff */
[----:B------:R-:W-:Y:S01]  /*cba0*/  IMAD R5, R3, R5, R2 ;  /* 0x0000000503057224 */ /* 0x000fe200078e0202 */
[----:B------:R-:W-:-:S04]  /*cbb0*/  LOP3.LUT R2, R7, R4, RZ, 0x3c, !PT ;  /* 0x0000000407027212 */ /* 0x000fc800078e3cff */
[----:B------:R-:W-:Y:S02]  /*cbc0*/  ISETP.GT.U32.AND P1, PT, R6, R5, PT ;  /* 0x000000050600720c */ /* 0x000fe40003f24070 */
[----:B------:R-:W-:-:S11]  /*cbd0*/  ISETP.GE.AND P2, PT, R2, RZ, PT ;  /* 0x000000ff0200720c */ /* 0x000fd60003f46270 */
[----:B------:R-:W-:Y:S02]  /*cbe0*/  @!P1 IMAD.IADD R5, R5, 0x1, -R6 ;  /* 0x0000000105059824 */ /* 0x000fe400078e0a06 */
[----:B------:R-:W-:Y:S01]  /*cbf0*/  @!P1 VIADD R3, R3, 0x1 ;  /* 0x0000000103039836 */ /* 0x000fe20000000000 */
[----:B------:R-:W-:Y:S02]  /*cc00*/  ISETP.NE.AND P1, PT, R4, RZ, PT ;  /* 0x000000ff0400720c */ /* 0x000fe40003f25270 */
[----:B------:R-:W-:-:S13]  /*cc10*/  ISETP.GE.U32.AND P0, PT, R5, R6, PT ;  /* 0x000000060500720c */ /* 0x000fda0003f06070 */
[----:B------:R-:W-:-:S05]  /*cc20*/  @P0 IADD3 R3, R3, 0x1, RZ ;  /* 0x0000000103030810 */ /* 0x000fca0007ffe0ff */
[----:B------:R-:W-:Y:S01]  /*cc30*/  @!P2 IMAD.MOV R3, RZ, RZ, -R3 ;  /* 0x000000ffff03a224 */ /* 0x000fe200078e0a03 */
[----:B------:R-:W-:-:S05]  /*cc40*/  @!P1 LOP3.LUT R3, RZ, R4, RZ, 0x33, !PT ;  /* 0x00000004ff039212 */ /* 0x000fca00078e33ff */
[--C-:B------:R-:W-:Y:S02]  /*cc50*/  IMAD.MOV R17, RZ, RZ, -R3.reuse ;  /* 0x000000ffff117224 */ /* 0x100fe400078e0a03 */
[----:B------:R-:W-:Y:S02]  /*cc60*/  IMAD.MOV.U32 R18, RZ, RZ, R3 ;  /* 0x000000ffff127224 */ /* 0x000fe400078e0003 */
[----:B------:R-:W-:Y:S01]  /*cc70*/  IMAD R17, R4, R17, R7 ;  /* 0x0000001104117224 */ /* 0x000fe200078e0207 */
[----:B------:R-:W-:Y:S06]  /*cc80*/  BRA `(.L_x_306) ;  /* 0x00000000001c7947 */ /* 0x000fec0003800000 */
.L_x_298:
[----:B------:R-:W-:Y:S01]  /*cc90*/  UMOV UR4, URZ ;  /* 0x0000003f00047c82 */ /* 0x000fe20008000000 */
[----:B------:R-:W-:Y:S01]  /*cca0*/  UMOV UR5, URZ ;  /* 0x0000003f00057c82 */ /* 0x000fe20008000000 */
[----:B------:R-:W-:Y:S01]  /*ccb0*/  ULDC UR6, c[0x0][0xc3c] ;  /* 0x00030f0000067ab9 */ /* 0x000fe20000000800 */
[----:B------:R-:W-:Y:S01]  /*ccc0*/  IMAD.MOV.U32 R16, RZ, RZ, R5 ;  /* 0x000000ffff107224 */ /* 0x000fe200078e0005 */
[----:B------:R-:W-:Y:S01]  /*ccd0*/  MOV R17, UR4 ;  /* 0x0000000400117c02 */ /* 0x000fe20008000f00 */
[----:B------:R-:W-:Y:S02]  /*cce0*/  IMAD.U32 R18, RZ, RZ, UR5 ;  /* 0x00000005ff127e24 */ /* 0x000fe4000f8e00ff */
[----:B------:R-:W-:-:S07]  /*ccf0*/  IMAD.U32 R19, RZ, RZ, UR6 ;  /* 0x00000006ff137e24 */ /* 0x000fce000f8e00ff */
.L_x_306:
[----:B--2---:R-:W2:Y:S01]  /*cd00*/  S2R R0, SR_TID.X ;  /* 0x0000000000007919 */ /* 0x004ea20000002100 */
[----:B------:R-:W-:Y:S05]  /*cd10*/  WARPSYNC.ALL ;  /* 0x0000000000007948 */ /* 0x000fea0003800000 */
[----:B------:R-:W-:Y:S01]  /*cd20*/  BAR.SYNC.DEFER_BLOCKING 0x4, 0x180 ;  /* 0x0106000000007b1d */ /* 0x000fe20000010000 */
[----:B--2---:R-:W-:-:S04]  /*cd30*/  LOP3.LUT R0, R0, 0x1f, RZ, 0xc0, !PT ;  /* 0x0000001f00007812 */ /* 0x004fc800078ec0ff */
[----:B------:R-:W-:-:S13]  /*cd40*/  ISETP.NE.AND P0, PT, R0, RZ, PT ;  /* 0x000000ff0000720c */ /* 0x000fda0003f05270 */
[----:B------:R-:W2:Y:S01]  /*cd50*/  @!P0 S2R R3, SR_CgaCtaId ;  /* 0x0000000000038919 */ /* 0x000ea20000008800 */
[----:B------:R-:W-:-:S04]  /*cd60*/  @!P0 MOV R0, 0x400 ;  /* 0x0000040000008802 */ /* 0x000fc80000000f00 */
[----:B--2---:R-:W-:-:S05]  /*cd70*/  @!P0 LEA R22, R3, R0, 0x18 ;  /* 0x0000000003168211 */ /* 0x004fca00078ec0ff */
[----:B------:R3:W-:Y:S01]  /*cd80*/  @!P0 STS.128 [R22+0x2a8d0], R16 ;  /* 0x02a8d01016008388 */ /* 0x0007e20000000c00 */
[----:B------:R-:W-:Y:S06]  /*cd90*/  BAR.ARV 0x5, 0x180 ;  /* 0x0146000000007b1d */ /* 0x000fec0000002000 */
.L_x_295:
[----:B------:R-:W-:Y:S02]  /*cda0*/  ULDC UR4, c[0x0][0xc3c] ;  /* 0x00030f0000047ab9 */ /* 0x000fe40000000800 */
[----:B--2---:R-:W-:-:S13]  /*cdb0*/  ISETP.GE.AND P0, PT, R19, UR4, PT ;  /* 0x0000000413007c0c */ /* 0x004fda000bf06270 */
[----:B------:R-:W-:Y:S05]  /*cdc0*/  @!P0 BRA `(.L_x_307) ;  /* 0xffffffb800b48947 */ /* 0x000fea000383ffff */
[----:B------:R-:W-:Y:S05]  /*cdd0*/  BSYNC B8 ;  /* 0x0000000000087941 */ /* 0x000fea0003800000 */
.L_x_244:
[----:B0-----:R-:W2:Y:S01]  /*cde0*/  LDL.LU R0, [R1+0x14] ;  /* 0x0000140001007983 */ /* 0x001ea20000300800 */
[----:B------:R-:W-:Y:S01]  /*cdf0*/  BSSY B0, `(.L_x_308) ;  /* 0x000000b000007945 */ /* 0x000fe20003800000 */
[----:B------:R-:W0:Y:S01]  /*ce00*/  S2R R5, SR_CgaCtaId ;  /* 0x0000000000057919 */ /* 0x000e220000008800 */
[----:B--2---:R-:W-:-:S05]  /*ce10*/  VIADD R0, R0, 0x1 ;  /* 0x0000000100007836 */ /* 0x004fca0000000000 */
[----:B------:R-:W-:-:S04]  /*ce20*/  LEA.HI R2, R0, R0, RZ, 0x1 ;  /* 0x0000000000027211 */ /* 0x000fc800078f08ff */
[----:B------:R-:W-:Y:S02]  /*ce30*/  LOP3.LUT R3, R2, 0xfffffffe, RZ, 0xc0, !PT ;  /* 0xfffffffe02037812 */ /* 0x000fe400078ec0ff */
[----:B------:R-:W-:-:S03]  /*ce40*/  MOV R2, 0x400 ;  /* 0x0000040000027802 */ /* 0x000fc60000000f00 */
[----:B------:R-:W-:Y:S01]  /*ce50*/  IMAD.IADD R0, R0, 0x1, -R3 ;  /* 0x0000000100007824 */ /* 0x000fe200078e0a03 */
[----:B0-----:R-:W-:-:S04]  /*ce60*/  LEA R4, R5, R2, 0x18 ;  /* 0x0000000205047211 */ /* 0x001fc800078ec0ff */
[----:B------:R-:W-:-:S04]  /*ce70*/  SHF.L.U32 R0, R0, 0x1f, RZ ;  /* 0x0000001f00007819 */ /* 0x000fc800000006ff */
[----:B------:R-:W0:Y:S02]  /*ce80*/  SYNCS.PHASECHK.TRANS64.TRYWAIT P0, [R4+URZ+0x2a820], R0 ;  /* 0x02a82000040075a7 */ /* 0x000e24000800017f */
[----:B0-----:R-:W-:Y:S05]  /*ce90*/  @!P0 BRA `(.L_x_309) ;  /* 0x0000003800a88947 */ /* 0x001fea0003800000 */
.L_x_427:
[----:B------:R-:W-:Y:S05]  /*cea0*/  BSYNC B0 ;  /* 0x0000000000007941 */ /* 0x000fea0003800000 */
.L_x_308:
[----:B------:R-:W-:-:S03]  /*ceb0*/  UMOV UR4, 0xffffffff ;  /* 0xffffffff00047882 */ /* 0x000fc60000000000 */
[----:B------:R-:W-:Y:S05]  /*cec0*/  BRA.DIV UR4, `(.L_x_310) ;  /* 0x0000003a04b07947 */ /* 0x000fea000b800000 */
[----:B0-----:R-:W0:Y:S02]  /*ced0*/  S2R R0, SR_TID.X ;  /* 0x0000000000007919 */ /* 0x001e240000002100 */
[----:B0-----:R-:W-:-:S04]  /*cee0*/  SHF.R.U32.HI R0, RZ, 0x5, R0 ;  /* 0x00000005ff007819 */ /* 0x001fc80000011600 */
[----:B------:R-:W-:-:S05]  /*cef0*/  LOP3.LUT R0, R0, 0x3, RZ, 0xc0, !PT ;  /* 0x0000000300007812 */ /* 0x000fca00078ec0ff */
[----:B------:R0:W2:Y:S02]  /*cf00*/  SHFL.IDX PT, R14, R0, RZ, 0x1f ;  /* 0x00001fff000e7589 */ /* 0x0000a400000e0000 */
.L_x_430:
[----:B--2---:R-:W-:Y:S01]  /*cf10*/  ISETP.NE.AND P0, PT, R14, RZ, PT ;  /* 0x000000ff0e00720c */ /* 0x004fe20003f05270 */
[----:B------:R-:W-:-:S12]  /*cf20*/  BSSY B0, `(.L_x_311) ;  /* 0x0000024000007945 */ /* 0x000fd80003800000 */
[----:B------:R-:W-:Y:S05]  /*cf30*/  @P0 BRA `(.L_x_312) ;  /* 0x0000000000880947 */ /* 0x000fea0003800000 */
[----:B------:R-:W-:-:S03]  /*cf40*/  UMOV UR4, 0xffffffff ;  /* 0xffffffff00047882 */ /* 0x000fc60000000000 */
[----:B------:R-:W-:Y:S05]  /*cf50*/  BRA.DIV UR4, `(.L_x_313) ;  /* 0x0000003a04c07947 */ /* 0x000fea000b800000 */
[----:B------:R-:W-:-:S13]  /*cf60*/  ELECT P6, URZ, PT ;  /* 0x00000000003f782f */ /* 0x000fda00038c0000 */
.L_x_433:
[----:B------:R-:W-:Y:S05]  /*cf70*/  @!P6 BRA `(.L_x_312) ;  /* 0x000000000078e947 */ /* 0x000fea0003800000 */
[----:B0-----:R-:W2:Y:S02]  /*cf80*/  LDL.LU R0, [R1+0x4] ;  /* 0x0000040001007983 */ /* 0x001ea40000300800 */
[----:B--2---:R-:W-:-:S04]  /*cf90*/  LOP3.LUT R0, R0, 0x2, RZ, 0xfc, !PT ;  /* 0x0000000200007812 */ /* 0x004fc800078efcff */
[----:B------:R-:W-:-:S13]  /*cfa0*/  ISETP.NE.AND P0, PT, R0, 0x3, PT ;  /* 0x000000030000780c */ /* 0x000fda0003f05270 */
[----:B------:R-:W-:Y:S05]  /*cfb0*/  @!P0 BRA `(.L_x_314) ;  /* 0x0000000000048947 */ /* 0x000fea0003800000 */
[----:B------:R-:W-:Y:S01]  /*cfc0*/  BPT.TRAP 0x1 ;  /* 0x000000040000795c */ /* 0x000fe20000300000 */
.L_x_314:
[C---:B------:R-:W-:Y:S01]  /*cfd0*/  IMAD R5, R27.reuse, 0x8, R4 ;  /* 0x000000081b057824 */ /* 0x040fe200078e0204 */
[----:B------:R-:W-:Y:S02]  /*cfe0*/  SHF.L.U32 R0, R28, 0x1f, RZ ;  /* 0x0000001f1c007819 */ /* 0x000fe400000006ff */
[----:B------:R-:W-:Y:S02]  /*cff0*/  IADD3 R27, R27, 0x1, RZ ;  /* 0x000000011b1b7810 */ /* 0x000fe40007ffe0ff */
[----:B------:R-:W0:Y:S02]  /*d000*/  SYNCS.PHASECHK.TRANS64.TRYWAIT P1, [R5+URZ+0x2a840], R0 ;  /* 0x02a84000050075a7 */ /* 0x000e24000802017f */
[----:B------:R-:W-:-:S04]  /*d010*/  ISETP.NE.AND P2, PT, R27, 0x2, PT ;  /* 0x000000021b00780c */ /* 0x000fc80003f45270 */
[----:B------:R-:W-:Y:S01]  /*d020*/  SEL R3, RZ, 0x1, P2 ;  /* 0x00000001ff037807 */ /* 0x000fe20001000000 */
[----:B0-----:R-:W-:Y:S08]  /*d030*/  @!P1 BRA `(.L_x_315) ;  /* 0x0000003800a89947 */ /* 0x001ff00003800000 */
.L_x_434:
[----:B------:R-:W-:Y:S02]  /*d040*/  SEL R27, R27, RZ, P2 ;  /* 0x000000ff1b1b7207 */ /* 0x000fe40001000000 */
[----:B------:R-:W-:Y:S01]  /*d050*/  LOP3.LUT R2, R28, R3, RZ, 0x3c, !PT ;  /* 0x000000031c027212 */ /* 0x000fe200078e3cff */
[----:B------:R-:W-:Y:S06]  /*d060*/  @!P0 BRA `(.L_x_316) ;  /* 0x0000000000048947 */ /* 0x000fec0003800000 */
[----:B------:R-:W-:Y:S01]  /*d070*/  BPT.TRAP 0x1 ;  /* 0x000000040000795c */ /* 0x000fe20000300000 */
.L_x_316:
[----:B------:R-:W-:Y:S01]  /*d080*/  IMAD R27, R27, 0x8, R4 ;  /* 0x000000081b1b7824 */ /* 0x000fe200078e0204 */
[----:B------:R-:W-:-:S04]  /*d090*/  SHF.L.U32 R2, R2, 0x1f, RZ ;  /* 0x0000001f02027819 */ /* 0x000fc800000006ff */
[----:B------:R-:W2:Y:S02]  /*d0a0*/  SYNCS.PHASECHK.TRANS64.TRYWAIT P1, [R27+URZ+0x2a840], R2 ;  /* 0x02a840021b0075a7 */ /* 0x000ea4000802017f */
[----:B--2---:R-:W-:Y:S05]  /*d0b0*/  @!P1 BRA `(.L_x_317) ;  /* 0x00000038009c9947 */ /* 0x004fea0003800000 */
.L_x_435:
[----:B------:R-:W-:Y:S05]  /*d0c0*/  @!P0 BRA `(.L_x_318) ;  /* 0x0000000000048947 */ /* 0x000fea0003800000 */
[----:B------:R-:W-:Y:S01]  /*d0d0*/  BPT.TRAP 0x1 ;  /* 0x000000040000795c */ /* 0x000fe20000300000 */
.L_x_318:
[----:B------:R-:W4:Y:S02]  /*d0e0*/  SYNCS.PHASECHK.TRANS64.TRYWAIT P1, [R5+URZ+0x2a860], R0 ;  /* 0x02a86000050075a7 */ /* 0x000f24000802017f */
[----:B----4-:R-:W-:Y:S05]  /*d0f0*/  @!P1 BRA `(.L_x_319) ;  /* 0x0000003800a09947 */ /* 0x010fea0003800000 */
.L_x_436:
[----:B------:R-:W-:Y:S05]  /*d100*/  @!P0 BRA `(.L_x_320) ;  /* 0x0000000000048947 */ /* 0x000fea0003800000 */
[----:B------:R-:W-:Y:S01]  /*d110*/  BPT.TRAP 0x1 ;  /* 0x000000040000795c */ /* 0x000fe20000300000 */
.L_x_320:
[----:B------:R0:W0:Y:S02]  /*d120*/  SYNCS.PHASECHK.TRANS64.TRYWAIT P0, [R27+URZ+0x2a860], R2 ;  /* 0x02a860021b0075a7 */ /* 0x000024000800017f */
[----:B0-----:R-:W-:Y:S05]  /*d130*/  @!P0 NANOSLEEP.SYNCS 0x989680 ;  /* 0x009896800000895d */ /* 0x001fea0003900000 */
[----:B------:R-:W0:Y:S02]  /*d140*/  @!P0 SYNCS.PHASECHK.TRANS64 P0, [R27+URZ+0x2a860], R2 ;  /* 0x02a860021b0085a7 */ /* 0x000e24000800007f */
[----:B0-----:R-:W-:Y:S05]  /*d150*/  @!P0 BRA `(.L_x_320) ;  /* 0xfffffffc00f08947 */ /* 0x001fea000383ffff */
.L_x_312:
[----:B------:R-:W-:Y:S05]  /*d160*/  BSYNC B0 ;  /* 0x0000000000007941 */ /* 0x000fea0003800000 */
.L_x_311:
[----:B------:R-:W-:Y:S05]  /*d170*/  EXIT ;  /* 0x000000000000794d */ /* 0x000fea0003800000 */
.L_x_192:
[----:B0-----:R-:W-:-:S04]  /*d180*/  IMAD.U32 R3, RZ, RZ, UR38 ;  /* 0x00000026ff037e24 */ /* 0x001fc8000f8e00ff */
[----:B------:R0:W1:Y:S03]  /*d190*/  SYNCS.PHASECHK.TRANS64.TRYWAIT P1, [R3+URZ+0x2a800], R0 ;  /* 0x02a80000030075a7 */ /* 0x000066000802017f */
[----:B-1----:R-:W-:Y:S05]  /*d1a0*/  @!P1 NANOSLEEP.SYNCS 0x989680 ;  /* 0x009896800000995d */ /* 0x002fea0003900000 */
[----:B------:R-:W1:Y:S02]  /*d1b0*/  @!P1 SYNCS.PHASECHK.TRANS64 P1, [R3+URZ+0x2a800], R0 ;  /* 0x02a80000030095a7 */ /* 0x000e64000802007f */
[----:B-1----:R-:W-:Y:S05]  /*d1c0*/  @!P1 BRA `(.L_x_192) ;  /* 0xfffffffc00ec9947 */ /* 0x002fea000383ffff */
[----:B------:R-:W-:Y:S05]  /*d1d0*/  BRA `(.L_x_321) ;  /* 0xffffff4000ac7947 */ /* 0x000fea000383ffff */
.L_x_196:
[----:B-1----:R1:W2:Y:S02]  /*d1e0*/  SYNCS.PHASECHK.TRANS64.TRYWAIT P1, [R4+URZ+0x2a830], R3 ;  /* 0x02a83003040075a7 */ /* 0x0022a4000802017f */
[----:B--2---:R-:W-:Y:S05]  /*d1f0*/  @!P1 NANOSLEEP.SYNCS 0x989680 ;  /* 0x009896800000995d */ /* 0x004fea0003900000 */
[----:B------:R-:W2:Y:S02]  /*d200*/  @!P1 SYNCS.PHASECHK.TRANS64 P1, [R4+URZ+0x2a830], R3 ;  /* 0x02a83003040095a7 */ /* 0x000ea4000802007f */
[----:B--2---:R-:W-:Y:S05]  /*d210*/  @!P1 BRA `(.L_x_196) ;  /* 0xfffffffc00f09947 */ /* 0x004fea000383ffff */
[----:B------:R-:W-:Y:S05]  /*d220*/  BRA `(.L_x_195) ;  /* 0xffffff4000cc7947 */ /* 0x000fea000383ffff */
.L_x_202:
[----:B-1----:R-:W-:-:S04]  /*d230*/  IMAD.U32 R3, RZ, RZ, UR59 ;  /* 0x0000003bff037e24 */ /* 0x002fc8000f8e00ff */
[----:B------:R1:W2:Y:S03]  /*d240*/  SYNCS.PHASECHK.TRANS64.TRYWAIT P1, [R3+URZ+0x2a830], R0 ;  /* 0x02a83000030075a7 */ /* 0x0002a6000802017f */
[----:B--2---:R-:W-:Y:S05]  /*d250*/  @!P1 NANOSLEEP.SYNCS 0x989680 ;  /* 0x009896800000995d */ /* 0x004fea0003900000 */
[----:B------:R-:W2:Y:S02]  /*d260*/  @!P1 SYNCS.PHASECHK.TRANS64 P1, [R3+URZ+0x2a830], R0 ;  /* 0x02a83000030095a7 */ /* 0x000ea4000802007f */
[----:B--2---:R-:W-:Y:S05]  /*d270*/  @!P1 BRA `(.L_x_202) ;  /* 0xfffffffc00ec9947 */ /* 0x004fea000383ffff */
[----:B------:R-:W-:Y:S05]  /*d280*/  BRA `(.L_x_201) ;  /* 0xffffff6000e47947 */ /* 0x000fea000383ffff */
.L_x_206:
[----:B-1----:R-:W-:-:S04]  /*d290*/  IMAD.U32 R3, RZ, RZ, UR6 ;  /* 0x00000006ff037e24 */ /* 0x002fc8000f8e00ff */
[----:B------:R1:W2:Y:S03]  /*d2a0*/  SYNCS.PHASECHK.TRANS64.TRYWAIT P1, [R3+URZ+0x2a850], R0 ;  /* 0x02a85000030075a7 */ /* 0x0002a6000802017f */
[----:B--2---:R-:W-:Y:S05]  /*d2b0*/  @!P1 NANOSLEEP.SYNCS 0x989680 ;  /* 0x009896800000995d */ /* 0x004fea0003900000 */
[----:B------:R-:W2:Y:S02]  /*d2c0*/  @!P1 SYNCS.PHASECHK.TRANS64 P1, [R3+URZ+0x2a850], R0 ;  /* 0x02a85000030095a7 */ /* 0x000ea4000802007f */
[----:B--2---:R-:W-:Y:S05]  /*d2d0*/  @!P1 BRA `(.L_x_206) ;  /* 0xfffffffc00ec9947 */ /* 0x004fea000383ffff */
[----:B------:R-:W-:Y:S05]  /*d2e0*/  BRA `(.L_x_205) ;  /* 0xffffff6800e87947 */ /* 0x000fea000383ffff */
.L_x_213:
[----:B-1----:R-:W-:-:S04]  /*d2f0*/  IMAD.U32 R8, RZ, RZ, UR5 ;  /* 0x00000005ff087e24 */ /* 0x002fc8000f8e00ff */
[----:B------:R1:W2:Y:S03]  /*d300*/  SYNCS.PHASECHK.TRANS64.TRYWAIT P1, [R8+URZ+0x2a850], R7 ;  /* 0x02a85007080075a7 */ /* 0x0002a6000802017f */
[----:B--2---:R-:W-:Y:S05]  /*d310*/  @!P1 NANOSLEEP.SYNCS 0x989680 ;  /* 0x009896800000995d */ /* 0x004fea0003900000 */
[----:B------:R-:W2:Y:S02]  /*d320*/  @!P1 SYNCS.PHASECHK.TRANS64 P1, [R8+URZ+0x2a850], R7 ;  /* 0x02a85007080095a7 */ /* 0x000ea4000802007f */
[----:B--2---:R-:W-:Y:S05]  /*d330*/  @!P1 BRA `(.L_x_213) ;  /* 0xfffffffc00ec9947 */ /* 0x004fea000383ffff */
[----:B------:R-:W-:Y:S05]  /*d340*/  BRA `(.L_x_212) ;  /* 0xffffff80007c7947 */ /* 0x000fea000383ffff */
.L_x_256:
[----:B------:R-:W0:Y:S01]  /*d350*/  S2R R20, SR_TID.X ;  /* 0x0000000000147919 */ /* 0x000e220000002100 */
[----:B------:R-:W-:Y:S01]  /*d360*/  BSSY B0, `(.L_x_322) ;  /* 0x000000a000007945 */ /* 0x000fe20003800000 */
[----:B------:R-:W-:Y:S02]  /*d370*/  IMAD.MOV.U32 R12, RZ, RZ, RZ ;  /* 0x000000ffff0c7224 */ /* 0x000fe400078e00ff */
[----:B------:R-:W-:Y:S02]  /*d380*/  IMAD.MOV.U32 R11, RZ, RZ, 0x1f ;  /* 0x0000001fff0b7424 */ /* 0x000fe400078e00ff */
[----:B------:R-:W-:Y:S01]  /*d390*/  IMAD.MOV.U32 R15, RZ, RZ, -0x1 ;  /* 0xffffffffff0f7424 */ /* 0x000fe200078e00ff */
[----:B0-----:R-:W-:-:S04]  /*d3a0*/  SHF.R.U32.HI R9, RZ, 0x5, R20 ;  /* 0x00000005ff097819 */ /* 0x001fc80000011614 */
[----:B------:R-:W-:-:S04]  /*d3b0*/  LOP3.LUT R9, R9, 0x3, RZ, 0xc0, !PT ;  /* 0x0000000309097812 */ /* 0x000fc800078ec0ff */
[----:B------:R-:W-:-:S07]  /*d3c0*/  MOV R13, R9 ;  /* 0x00000009000d7202 */ /* 0x000fce0000000f00 */
[----:B-----5:R-:W-:Y:S05]  /*d3d0*/  WARPSYNC.COLLECTIVE R15, `(.L_x_323) ;  /* 0x000000000f087348 */ /* 0x020fea0003c00000 */
[----:B------:R0:W1:Y:S02]  /*d3e0*/  SHFL.IDX P6, R14, R13, R12, R11 ;  /* 0x0000000c0d0e7389 */ /* 0x00006400000c000b */
[----:B01---5:R-:W-:Y:S01]  /*d3f0*/  ENDCOLLECTIVE ;  /* 0x000000000000791b */ /* 0x023fe20003800000 */
.L_x_323:
[----:B------:R-:W-:Y:S05]  /*d400*/  BSYNC B0 ;  /* 0x0000000000007941 */ /* 0x000fea0003800000 */
.L_x_322:
[----:B------:R-:W-:Y:S05]  /*d410*/  BRA `(.L_x_324) ;  /* 0xffffffc000807947 */ /* 0x000fea000383ffff */
.L_x_259:
[----:B0-----:R0:W1:Y:S02]  /*d420*/  SYNCS.PHASECHK.TRANS64.TRYWAIT P0, [R7+URZ+0x2a840], R2 ;  /* 0x02a84002070075a7 */ /* 0x001064000800017f */
[----:B-1----:R-:W-:Y:S05]  /*d430*/  @!P0 NANOSLEEP.SYNCS 0x989680 ;  /* 0x009896800000895d */ /* 0x002fea0003900000 */
[----:B------:R-:W1:Y:S02]  /*d440*/  @!P0 SYNCS.PHASECHK.TRANS64 P0, [R7+URZ+0x2a840], R2 ;  /* 0x02a84002070085a7 */ /* 0x000e64000800007f */
[----:B-1----:R-:W-:Y:S05]  /*d450*/  @!P0 BRA `(.L_x_259) ;  /* 0xfffffffc00f08947 */ /* 0x002fea000383ffff */
[----:B------:R-:W-:Y:S05]  /*d460*/  BRA `(.L_x_325) ;  /* 0xffffffc000ec7947 */ /* 0x000fea000383ffff */
.L_x_260:
        /* <DEDUP_REMOVED lines=8> */
.L_x_327:
[----:B------:R-:W-:Y:S05]  /*d4f0*/  BSYNC B0 ;  /* 0x0000000000007941 */ /* 0x000fea0003800000 */
.L_x_326:
[----:B------:R-:W-:Y:S01]  /*d500*/  IMAD.MOV.U32 R13, RZ, RZ, R4 ;  /* 0x000000ffff0d7224 */ /* 0x000fe200078e0004 */
[----:B------:R-:W-:Y:S01]  /*d510*/  MOV R15, 0xffffffff ;  /* 0xffffffff000f7802 */ /* 0x000fe20000000f00 */
[----:B------:R-:W-:Y:S02]  /*d520*/  IMAD.MOV.U32 R12, RZ, RZ, RZ ;  /* 0x000000ffff0c7224 */ /* 0x000fe400078e00ff */
[----:B------:R-:W-:Y:S02]  /*d530*/  IMAD.MOV.U32 R11, RZ, RZ, 0x181f ;  /* 0x0000181fff0b7424 */ /* 0x000fe400078e00ff */
[----:B------:R-:W-:Y:S02]  /*d540*/  IMAD.MOV.U32 R2, RZ, RZ, R14 ;  /* 0x000000ffff027224 */ /* 0x000fe400078e000e */
[----:B------:R-:W-:-:S07]  /*d550*/  @P0 IMAD R8, R5, 0x2, R22 ;  /* 0x0000000205080824 */ /* 0x000fce00078e0216 */
[----:B------:R-:W-:Y:S05]  /*d560*/  WARPSYNC.COLLECTIVE R15, `(.L_x_328) ;  /* 0x000000000f087348 */ /* 0x000fea0003c00000 */
[----:B------:R0:W1:Y:S02]  /*d570*/  SHFL.IDX P6, R14, R13, R12, R11 ;  /* 0x0000000c0d0e7389 */ /* 0x00006400000c000b */
[----:B01----:R-:W-:Y:S01]  /*d580*/  ENDCOLLECTIVE ;  /* 0x000000000000791b */ /* 0x003fe20003800000 */
.L_x_328:
[----:B------:R-:W-:Y:S02]  /*d590*/  IMAD.MOV.U32 R13, RZ, RZ, R0 ;  /* 0x000000ffff0d7224 */ /* 0x000fe400078e0000 */
[----:B------:R-:W-:Y:S02]  /*d5a0*/  IMAD.MOV.U32 R12, RZ, RZ, 0x1 ;  /* 0x00000001ff0c7424 */ /* 0x000fe400078e00ff */
[----:B------:R-:W-:-:S07]  /*d5b0*/  IMAD.MOV.U32 R3, RZ, RZ, R14 ;  /* 0x000000ffff037224 */ /* 0x000fce00078e000e */
[----:B------:R-:W-:Y:S05]  /*d5c0*/  WARPSYNC.COLLECTIVE R15, `(.L_x_329) ;  /* 0x000000000f087348 */ /* 0x000fea0003c00000 */
[----:B------:R0:W1:Y:S02]  /*d5d0*/  SHFL.IDX P6, R14, R13, R12, R11 ;  /* 0x0000000c0d0e7389 */ /* 0x00006400000c000b */
[----:B01----:R-:W-:Y:S01]  /*d5e0*/  ENDCOLLECTIVE ;  /* 0x000000000000791b */ /* 0x003fe20003800000 */
.L_x_329:
[----:B------:R-:W-:-:S05]  /*d5f0*/  @P0 LEA R3, P1, R9, R3, 0x1 ;  /* 0x0000000309030211 */ /* 0x000fca00078208ff */
[----:B------:R-:W-:Y:S01]  /*d600*/  @P0 IMAD.X R2, RZ, RZ, R2, P1 ;  /* 0x000000ffff020224 */ /* 0x000fe200008e0602 */
[----:B------:R-:W-:-:S04]  /*d610*/  ISETP.GE.AND P1, PT, R6, 0x11, PT ;  /* 0x000000110600780c */ /* 0x000fc80003f26270 */
[----:B------:R-:W-:Y:S01]  /*d620*/  @P0 LOP3.LUT R3, R3, R2, RZ, 0x3c, !PT ;  /* 0x0000000203030212 */ /* 0x000fe200078e3cff */
[----:B------:R-:W-:-:S03]  /*d630*/  IMAD.MOV.U32 R13, RZ, RZ, R4 ;  /* 0x000000ffff0d7224 */ /* 0x000fc600078e0004 */
[----:B------:R-:W-:-:S04]  /*d640*/  @P0 LOP3.LUT R2, R3, R2, RZ, 0x3c, !PT ;  /* 0x0000000203020212 */ /* 0x000fc800078e3cff */
[----:B------:R-:W-:-:S05]  /*d650*/  @P0 LOP3.LUT R3, R3, R2, RZ, 0x3c, !PT ;  /* 0x0000000203030212 */ /* 0x000fca00078e3cff */
[----:B------:R-:W-:Y:S01]  /*d660*/  @!PT LDS RZ, [RZ] ;  /* 0x00000000fffff984 */ /* 0x000fe20000000800 */
[----:B------:R-:W-:Y:S01]  /*d670*/  @!PT LDS RZ, [RZ] ;  /* 0x00000000fffff984 */ /* 0x000fe20000000800 */
[----:B------:R-:W-:Y:S01]  /*d680*/  @!PT LDS RZ, [RZ] ;  /* 0x00000000fffff984 */ /* 0x000fe20000000800 */
[----:B------:R-:W-:Y:S04]  /*d690*/  @P0 LDGSTS.E.BYPASS.LTC128B.128 [R8+0x18400], desc[UR56][R2.64], !P4 ;  /* 0x1840000002080fae */ /* 0x000fe8000e101d78 */
[----:B------:R-:W-:Y:S04]  /*d6a0*/  @P0 LDGSTS.E.BYPASS.LTC128B.128 [R8+0x1b400], desc[UR56][R2.64+0x80], !P3 ;  /* 0x1b40008002080fae */ /* 0x000fe8000d901d78 */
[----:B------:R0:W-:Y:S02]  /*d6b0*/  @P0 LDGSTS.E.BYPASS.LTC128B.128 [R8+0x1e400], desc[UR56][R2.64+0x100], !P2 ;  /* 0x1e40010002080fae */ /* 0x0001e4000d101d78 */
[----:B0-----:R-:W-:Y:S01]  /*d6c0*/  MOV R2, R14 ;  /* 0x0000000e00027202 */ /* 0x001fe20000000f00 */
[----:B------:R-:W-:-:S07]  /*d6d0*/  @P1 IMAD R8, R5, 0x2, R22 ;  /* 0x0000000205081824 */ /* 0x000fce00078e0216 */
[----:B------:R-:W-:Y:S05]  /*d6e0*/  WARPSYNC.COLLECTIVE R15, `(.L_x_330) ;  /* 0x000000000f087348 */ /* 0x000fea0003c00000 */
[----:B------:R0:W1:Y:S02]  /*d6f0*/  SHFL.IDX P6, R14, R13, R12, R11 ;  /* 0x0000000c0d0e7389 */ /* 0x00006400000c000b */
[----:B01----:R-:W-:Y:S01]  /*d700*/  ENDCOLLECTIVE ;  /* 0x000000000000791b */ /* 0x003fe20003800000 */
.L_x_330:
[----:B------:R-:W-:Y:S01]  /*d710*/  MOV R13, R0 ;  /* 0x00000000000d7202 */ /* 0x000fe20000000f00 */
[----:B------:R-:W-:Y:S02]  /*d720*/  IMAD.MOV.U32 R12, RZ, RZ, 0x2 ;  /* 0x00000002ff0c7424 */ /* 0x000fe400078e00ff */
[----:B------:R-:W-:-:S07]  /*d730*/  IMAD.MOV.U32 R3, RZ, RZ, R14 ;  /* 0x000000ffff037224 */ /* 0x000fce00078e000e */
[----:B------:R-:W-:Y:S05]  /*d740*/  WARPSYNC.COLLECTIVE R15, `(.L_x_331) ;  /* 0x000000000f087348 */ /* 0x000fea0003c00000 */
[----:B------:R0:W1:Y:S02]  /*d750*/  SHFL.IDX P6, R14, R13, R12, R11 ;  /* 0x0000000c0d0e7389 */ /* 0x00006400000c000b */
[----:B01----:R-:W-:Y:S01]  /*d760*/  ENDCOLLECTIVE ;  /* 0x000000000000791b */ /* 0x003fe20003800000 */
.L_x_331:
[----:B------:R-:W-:-:S05]  /*d770*/  @P1 LEA R3, P0, R9, R3, 0x1 ;  /* 0x0000000309031211 */ /* 0x000fca00078008ff */
[----:B------:R-:W-:-:S05]  /*d780*/  @P1 IMAD.X R2, RZ, RZ, R2, P0 ;  /* 0x000000ffff021224 */ /* 0x000fca00000e0602 */
        /* <DEDUP_REMOVED lines=9> */
[----:B------:R0:W-:Y:S01]  /*d820*/  @P1 LDGSTS.E.BYPASS.LTC128B.128 [R8+0x1ec00], desc[UR56][R2.64+0x100], !P2 ;  /* 0x1ec0010002081fae */ /* 0x0001e2000d101d78 */
[----:B------:R-:W-:Y:S01]  /*d830*/  ISETP.GE.AND P1, PT, R6, 0x21, PT ;  /* 0x000000210600780c */ /* 0x000fe20003f26270 */
[----:B0-----:R-:W-:-:S12]  /*d840*/  IMAD.MOV.U32 R2, RZ, RZ, R14 ;  /* 0x000000ffff027224 */ /* 0x001fd800078e000e */
[----:B------:R-:W-:Y:S05]  /*d850*/  WARPSYNC.COLLECTIVE R15, `(.L_x_332) ;  /* 0x000000000f087348 */ /* 0x000fea0003c00000 */
[----:B------:R0:W1:Y:S02]  /*d860*/  SHFL.IDX P6, R14, R13, R12, R11 ;  /* 0x0000000c0d0e7389 */ /* 0x00006400000c000b */
[----:B01----:R-:W-:Y:S01]  /*d870*/  ENDCOLLECTIVE ;  /* 0x000000000000791b */ /* 0x003fe20003800000 */
.L_x_332:
[----:B------:R-:W-:Y:S02]  /*d880*/  @P1 IMAD R8, R5, 0x2, R22 ;  /* 0x0000000205081824 */ /* 0x000fe400078e0216 */
[----:B------:R-:W-:Y:S02]  /*d890*/  IMAD.MOV.U32 R13, RZ, RZ, R0 ;  /* 0x000000ffff0d7224 */ /* 0x000fe400078e0000 */
[----:B------:R-:W-:Y:S02]  /*d8a0*/  IMAD.MOV.U32 R12, RZ, RZ, 0x3 ;  /* 0x00000003ff0c7424 */ /* 0x000fe400078e00ff */
[----:B------:R-:W-:-:S07]  /*d8b0*/  IMAD.MOV.U32 R3, RZ, RZ, R14 ;  /* 0x000000ffff037224 */ /* 0x000fce00078e000e */
[----:B------:R-:W-:Y:S05]  /*d8c0*/  WARPSYNC.COLLECTIVE R15, `(.L_x_333) ;  /* 0x000000000f087348 */ /* 0x000fea0003c00000 */
[----:B------:R0:W1:Y:S02]  /*d8d0*/  SHFL.IDX P6, R14, R13, R12, R11 ;  /* 0x0000000c0d0e7389 */ /* 0x00006400000c000b */
[----:B01----:R-:W-:Y:S01]  /*d8e0*/  ENDCOLLECTIVE ;  /* 0x000000000000791b */ /* 0x003fe20003800000 */
.L_x_333:
[----:B------:R-:W-:-:S04]  /*d8f0*/  @P1 LEA R3, P0, R9, R3, 0x1 ;  /* 0x0000000309031211 */ /* 0x000fc800078008ff */
[----:B------:R-:W-:-:S04]  /*d900*/  @P1 IADD3.X R2, RZ, R2, RZ, P0, !PT ;  /* 0x00000002ff021210 */ /* 0x000fc800007fe4ff */
[----:B------:R-:W-:Y:S02]  /*d910*/  @P1 LOP3.LUT R3, R3, R2, RZ, 0x3c, !PT ;  /* 0x0000000203031212 */ /* 0x000fe400078e3cff */
[----:B------:R-:W-:Y:S02]  /*d920*/  MOV R13, R4 ;  /* 0x00000004000d7202 */ /* 0x000fe40000000f00 */
        /* <DEDUP_REMOVED lines=13> */
.L_x_334:
[----:B------:R-:W-:Y:S02]  /*da00*/  @P1 IMAD R8, R5, 0x2, R22 ;  /* 0x0000000205081824 */ /* 0x000fe400078e0216 */
[----:B------:R-:W-:Y:S01]  /*da10*/  IMAD.MOV.U32 R13, RZ, RZ, R0 ;  /* 0x000000ffff0d7224 */ /* 0x000fe200078e0000 */
[----:B------:R-:W-:Y:S01]  /*da20*/  MOV R12, 0x4 ;  /* 0x00000004000c7802 */ /* 0x000fe20000000f00 */
[----:B------:R-:W-:-:S07]  /*da30*/  IMAD.MOV.U32 R3, RZ, RZ, R14 ;  /* 0x000000ffff037224 */ /* 0x000fce00078e000e */
[----:B------:R-:W-:Y:S05]  /*da40*/  WARPSYNC.COLLECTIVE R15, `(.L_x_335) ;  /* 0x000000000f087348 */ /* 0x000fea0003c00000 */
[----:B------:R0:W1:Y:S02]  /*da50*/  SHFL.IDX P6, R14, R13, R12, R11 ;  /* 0x0000000c0d0e7389 */ /* 0x00006400000c000b */
[----:B01----:R-:W-:Y:S01]  /*da60*/  ENDCOLLECTIVE ;  /* 0x000000000000791b */ /* 0x003fe20003800000 */
.L_x_335:
        /* <DEDUP_REMOVED lines=17> */
.L_x_336:
[----:B------:R-:W-:Y:S01]  /*db80*/  @P1 LEA R8, R5, R22, 0x1 ;  /* 0x0000001605081211 */ /* 0x000fe200078e08ff */
[----:B------:R-:W-:Y:S02]  /*db90*/  IMAD.MOV.U32 R13, RZ, RZ, R0 ;  /* 0x000000ffff0d7224 */ /* 0x000fe400078e0000 */
[----:B------:R-:W-:Y:S02]  /*dba0*/  IMAD.MOV.U32 R12, RZ, RZ, 0x5 ;  /* 0x00000005ff0c7424 */ /* 0x000fe400078e00ff */
[----:B------:R-:W-:-:S07]  /*dbb0*/  IMAD.MOV.U32 R3, RZ, RZ, R14 ;  /* 0x000000ffff037224 */ /* 0x000fce00078e000e */
[----:B------:R-:W-:Y:S05]  /*dbc0*/  WARPSYNC.COLLECTIVE R15, `(.L_x_337) ;  /* 0x000000000f087348 */ /* 0x000fea0003c00000 */
[----:B------:R0:W1:Y:S02]  /*dbd0*/  SHFL.IDX P6, R14, R13, R12, R11 ;  /* 0x0000000c0d0e7389 */ /* 0x00006400000c000b */
[----:B01----:R-:W-:Y:S01]  /*dbe0*/  ENDCOLLECTIVE ;  /* 0x000000000000791b */ /* 0x003fe20003800000 */
.L_x_337:
[----:B------:R-:W-:-:S05]  /*dbf0*/  @P1 LEA R3, P0, R9, R3, 0x1 ;  /* 0x0000000309031211 */ /* 0x000fca00078008ff */
[----:B------:R-:W-:-:S05]  /*dc00*/  @P1 IMAD.X R2, RZ, RZ, R2, P0 ;  /* 0x000000ffff021224 */ /* 0x000fca00000e0602 */
[----:B------:R-:W-:Y:S01]  /*dc10*/  @P1 LOP3.LUT R3, R3, R2, RZ, 0x3c, !PT ;  /* 0x0000000203031212 */ /* 0x000fe200078e3cff */
[----:B------:R-:W-:-:S03]  /*dc20*/  IMAD.MOV.U32 R13, RZ, RZ, R4 ;  /* 0x000000ffff0d7224 */ /* 0x000fc600078e0004 */
[----:B------:R-:W-:-:S04]  /*dc30*/  @P1 LOP3.LUT R2, R3, R2, RZ, 0x3c, !PT ;  /* 0x0000000203021212 */ /* 0x000fc800078e3cff */
[----:B------:R-:W-:Y:S01]  /*dc40*/  @P1 LOP3.LUT R3, R3, R2, RZ, 0x3c, !PT ;  /* 0x0000000203031212 */ /* 0x000fe200078e3cff */
[----:B------:R-:W-:-:S07]  /*dc50*/  IMAD.MOV.U32 R0, RZ, RZ, R14 ;  /* 0x000000ffff007224 */ /* 0x000fce00078e000e */
[----:B------:R-:W-:Y:S05]  /*dc60*/  WARPSYNC.COLLECTIVE R15, `(.L_x_338) ;  /* 0x000000000f087348 */ /* 0x000fea0003c00000 */
[----:B------:R0:W1:Y:S02]  /*dc70*/  SHFL.IDX P6, R14, R13, R12, R11 ;  /* 0x0000000c0d0e7389 */ /* 0x00006400000c000b */
[----:B01----:R-:W-:Y:S01]  /*dc80*/  ENDCOLLECTIVE ;  /* 0x000000000000791b */ /* 0x003fe20003800000 */
.L_x_338:
[----:B------:R-:W-:Y:S01]  /*dc90*/  @!PT LDS RZ, [RZ] ;  /* 0x00000000fffff984 */ /* 0x000fe20000000800 */
[----:B------:R-:W-:Y:S01]  /*dca0*/  @!PT LDS RZ, [RZ] ;  /* 0x00000000fffff984 */ /* 0x000fe20000000800 */
[----:B------:R-:W-:Y:S01]  /*dcb0*/  @!PT LDS RZ, [RZ] ;  /* 0x00000000fffff984 */ /* 0x000fe20000000800 */
[----:B------:R-:W-:Y:S04]  /*dcc0*/  @P1 LDGSTS.E.BYPASS.LTC128B.128 [R8+0x1a400], desc[UR56][R2.64], !P4 ;  /* 0x1a40000002081fae */ /* 0x000fe8000e101d78 */
[----:B------:R-:W-:Y:S04]  /*dcd0*/  @P1 LDGSTS.E.BYPASS.LTC128B.128 [R8+0x1d400], desc[UR56][R2.64+0x80], !P3 ;  /* 0x1d40008002081fae */ /* 0x000fe8000d901d78 */
[----:B------:R0:W-:Y:S02]  /*dce0*/  @P1 LDGSTS.E.BYPASS.LTC128B.128 [R8+0x20400], desc[UR56][R2.64+0x100], !P2 ;  /* 0x2040010002081fae */ /* 0x0001e4000d101d78 */
[----:B0-----:R-:W-:Y:S01]  /*dcf0*/  MOV R2, R14 ;  /* 0x0000000e00027202 */ /* 0x001fe20000000f00 */
[----:B------:R-:W-:Y:S06]  /*dd00*/  BRA `(.L_x_339) ;  /* 0xffffffc000447947 */ /* 0x000fec000383ffff */
.L_x_265:
[----:B------:R-:W-:Y:S02]  /*dd10*/  IMAD.MOV.U32 R13, RZ, RZ, R5 ;  /* 0x000000ffff0d7224 */ /* 0x000fe400078e0005 */
[----:B------:R-:W-:Y:S02]  /*dd20*/  IMAD.MOV.U32 R12, RZ, RZ, RZ ;  /* 0x000000ffff0c7224 */ /* 0x000fe400078e00ff */
[----:B------:R-:W-:Y:S02]  /*dd30*/  IMAD.MOV.U32 R11, RZ, RZ, 0x181f ;  /* 0x0000181fff0b7424 */ /* 0x000fe400078e00ff */
[----:B------:R-:W-:Y:S02]  /*dd40*/  IMAD.MOV.U32 R15, RZ, RZ, -0x1 ;  /* 0xffffffffff0f7424 */ /* 0x000fe400078e00ff */
[----:B-----5:R-:W-:Y:S02]  /*dd50*/  IMAD R6, R17, R8, RZ ;  /* 0x0000000811067224 */ /* 0x020fe400078e02ff */
[----:B------:R-:W-:-:S07]  /*dd60*/  IMAD.IADD R4, R10, 0x1, R4 ;  /* 0x000000010a047824 */ /* 0x000fce00078e0204 */
[----:B------:R-:W-:Y:S05]  /*dd70*/  WARPSYNC.COLLECTIVE R15, `(.L_x_340) ;  /* 0x000000000f087348 */ /* 0x000fea0003c00000 */
[----:B------:R0:W1:Y:S02]  /*dd80*/  SHFL.IDX P6, R14, R13, R12, R11 ;  /* 0x0000000c0d0e7389 */ /* 0x00006400000c000b */
[----:B01----:R-:W-:Y:S01]  /*dd90*/  ENDCOLLECTIVE ;  /* 0x000000000000791b */ /* 0x003fe20003800000 */
.L_x_340:
[----:B------:R-:W-:Y:S01]  /*dda0*/  ISETP.GE.AND P1, PT, R4, R6, PT ;  /* 0x000000060400720c */ /* 0x000fe20003f26270 */
[----:B------:R-:W-:Y:S01]  /*ddb0*/  IMAD.MOV.U32 R13, RZ, RZ, R0 ;  /* 0x000000ffff0d7224 */ /* 0x000fe200078e0000 */
[----:B------:R-:W-:-:S11]  /*ddc0*/  MOV R2, R14 ;  /* 0x0000000e00027202 */ /* 0x000fd60000000f00 */
[----:B------:R-:W-:Y:S05]  /*ddd0*/  WARPSYNC.COLLECTIVE R15, `(.L_x_341) ;  /* 0x000000000f087348 */ /* 0x000fea0003c00000 */
[----:B------:R0:W1:Y:S02]  /*dde0*/  SHFL.IDX P6, R14, R13, R12, R11 ;  /* 0x0000000c0d0e7389 */ /* 0x00006400000c000b */
[----:B01----:R-:W-:Y:S01]  /*ddf0*/  ENDCOLLECTIVE ;  /* 0x000000000000791b */ /* 0x003fe20003800000 */
.L_x_341:
[----:B------:R-:W-:Y:S02]  /*de00*/  IMAD.MOV.U32 R13, RZ, RZ, R5 ;  /* 0x000000ffff0d7224 */ /* 0x000fe400078e0005 */
[----:B------:R-:W-:Y:S02]  /*de10*/  IMAD.MOV.U32 R12, RZ, RZ, 0x1 ;  /* 0x00000001ff0c7424 */ /* 0x000fe400078e00ff */
[----:B------:R-:W-:-:S07]  /*de20*/  IMAD.MOV.U32 R3, RZ, RZ, R14 ;  /* 0x000000ffff037224 */ /* 0x000fce00078e000e */
[----:B------:R-:W-:Y:S05]  /*de30*/  WARPSYNC.COLLECTIVE R15, `(.L_x_342) ;  /* 0x000000000f087348 */ /* 0x000fea0003c00000 */
[----:B------:R0:W1:Y:S02]  /*de40*/  SHFL.IDX P6, R14, R13, R12, R11 ;  /* 0x0000000c0d0e7389 */ /* 0x00006400000c000b */
[----:B01----:R-:W-:Y:S01]  /*de50*/  ENDCOLLECTIVE ;  /* 0x000000000000791b */ /* 0x003fe20003800000 */
.L_x_342:
[----:B------:R-:W-:-:S05]  /*de60*/  @!P1 LEA R7, P4, R9, R3, 0x1 ;  /* 0x0000000309079211 */ /* 0x000fca00078808ff */
[----:B------:R-:W-:Y:S01]  /*de70*/  @!P1 IMAD.X R3, RZ, RZ, R2, P4 ;  /* 0x000000ffff039224 */ /* 0x000fe200020e0602 */
[----:B------:R-:W-:Y:S01]  /*de80*/  @!P1 MOV R2, R7 ;  /* 0x0000000700029202 */ /* 0x000fe20000000f00 */
[----:B------:R-:W-:Y:S01]  /*de90*/  VIADD R7, R4, 0x10 ;  /* 0x0000001004077836 */ /* 0x000fe20000000000 */
[----:B------:R-:W-:-:S03]  /*dea0*/  MOV R13, R0 ;  /* 0x00000000000d7202 */ /* 0x000fc60000000f00 */
[----:B------:R-:W-:Y:S01]  /*deb0*/  @!PT LDS RZ, [RZ] ;  /* 0x00000000fffff984 */ /* 0x000fe20000000800 */
[----:B------:R-:W-:Y:S01]  /*dec0*/  @!PT LDS RZ, [RZ] ;  /* 0x00000000fffff984 */ /* 0x000fe20000000800 */
[----:B------:R-:W-:Y:S01]  /*ded0*/  @!PT LDS RZ, [RZ] ;  /* 0x00000000fffff984 */ /* 0x000fe20000000800 */
[----:B------:R-:W-:Y:S04]  /*dee0*/  @!P1 LDGSTS.E.BYPASS.LTC128B.128 [R34+0xc400], desc[UR56][R2.64], !P3 ;  /* 0x0c40000002229fae */ /* 0x000fe8000d901d78 */
[----:B------:R-:W-:Y:S04]  /*def0*/  @!P1 LDGSTS.E.BYPASS.LTC128B.128 [R34+0x10400], desc[UR56][R2.64+0x80], !P2 ;  /* 0x1040008002229fae */ /* 0x000fe8000d101d78 */
[----:B------:R0:W-:Y:S01]  /*df00*/  @!P1 LDGSTS.E.BYPASS.LTC128B.128 [R34+0x14400], desc[UR56][R2.64+0x100], !P0 ;  /* 0x1440010002229fae */ /* 0x0001e2000c101d78 */
[----:B------:R-:W-:Y:S01]  /*df10*/  ISETP.GE.AND P1, PT, R7, R6, PT ;  /* 0x000000060700720c */ /* 0x000fe20003f26270 */
[----:B0-----:R-:W-:-:S12]  /*df20*/  IMAD.MOV.U32 R2, RZ, RZ, R14 ;  /* 0x000000ffff027224 */ /* 0x001fd800078e000e */
[----:B------:R-:W-:Y:S05]  /*df30*/  WARPSYNC.COLLECTIVE R15, `(.L_x_343) ;  /* 0x000000000f087348 */ /* 0x000fea0003c00000 */
[----:B------:R0:W1:Y:S02]  /*df40*/  SHFL.IDX P6, R14, R13, R12, R11 ;  /* 0x0000000c0d0e7389 */ /* 0x00006400000c000b */
[----:B01----:R-:W-:Y:S01]  /*df50*/  ENDCOLLECTIVE ;  /* 0x000000000000791b */ /* 0x003fe20003800000 */
.L_x_343:
[----:B------:R-:W-:Y:S02]  /*df60*/  IMAD.MOV.U32 R13, RZ, RZ, R5 ;  /* 0x000000ffff0d7224 */ /* 0x000fe400078e0005 */
[----:B------:R-:W-:Y:S02]  /*df70*/  IMAD.MOV.U32 R12, RZ, RZ, 0x2 ;  /* 0x00000002ff0c7424 */ /* 0x000fe400078e00ff */
[----:B------:R-:W-:-:S07]  /*df80*/  IMAD.MOV.U32 R3, RZ, RZ, R14 ;  /* 0x000000ffff037224 */ /* 0x000fce00078e000e */
[----:B------:R-:W-:Y:S05]  /*df90*/  WARPSYNC.COLLECTIVE R15, `(.L_x_344) ;  /* 0x000000000f087348 */ /* 0x000fea0003c00000 */
[----:B------:R0:W1:Y:S02]  /*dfa0*/  SHFL.IDX P6, R14, R13, R12, R11 ;  /* 0x0000000c0d0e7389 */ /* 0x00006400000c000b */
[----:B01----:R-:W-:Y:S01]  /*dfb0*/  ENDCOLLECTIVE ;  /* 0x000000000000791b */ /* 0x003fe20003800000 */
.L_x_344:
[----:B------:R-:W-:-:S05]  /*dfc0*/  @!P1 LEA R7, P4, R9, R3, 0x1 ;  /* 0x0000000309079211 */ /* 0x000fca00078808ff */
[----:B------:R-:W-:Y:S02]  /*dfd0*/  @!P1 IMAD.X R8, RZ, RZ, R2, P4 ;  /* 0x000000ffff089224 */ /* 0x000fe400020e0602 */
[----:B------:R-:W-:Y:S01]  /*dfe0*/  @!P1 IMAD.MOV.U32 R2, RZ, RZ, R7 ;  /* 0x000000ffff029224 */ /* 0x000fe200078e0007 */
[----:B------:R-:W-:Y:S01]  /*dff0*/  IADD3 R7, R4, 0x20, RZ ;  /* 0x0000002004077810 */ /* 0x000fe20007ffe0ff */
[----:B------:R-:W-:Y:S02]  /*e000*/  @!P1 IMAD.MOV.U32 R3, RZ, RZ, R8 ;  /* 0x000000ffff039224 */ /* 0x000fe400078e0008 */
[----:B------:R-:W-:-:S03]  /*e010*/  IMAD.MOV.U32 R13, RZ, RZ, R0 ;  /* 0x000000ffff0d7224 */ /* 0x000fc600078e0000 */
        /* <DEDUP_REMOVED lines=11> */
.L_x_345:
[----:B------:R-:W-:Y:S01]  /*e0d0*/  MOV R13, R5 ;  /* 0x00000005000d7202 */ /* 0x000fe20000000f00 */
[----:B------:R-:W-:Y:S01]  /*e0e0*/  IMAD.MOV.U32 R12, RZ, RZ, 0x3 ;  /* 0x00000003ff0c7424 */ /* 0x000fe200078e00ff */
[----:B------:R-:W-:-:S07]  /*e0f0*/  MOV R3, R14 ;  /* 0x0000000e00037202 */ /* 0x000fce0000000f00 */
[----:B------:R-:W-:Y:S05]  /*e100*/  WARPSYNC.COLLECTIVE R15, `(.L_x_346) ;  /* 0x000000000f087348 */ /* 0x000fea0003c00000 */
[----:B------:R0:W1:Y:S02]  /*e110*/  SHFL.IDX P6, R14, R13, R12, R11 ;  /* 0x0000000c0d0e7389 */ /* 0x00006400000c000b */
[----:B01----:R-:W-:Y:S01]  /*e120*/  ENDCOLLECTIVE ;  /* 0x000000000000791b */ /* 0x003fe20003800000 */
.L_x_346:
[----:B------:R-:W-:-:S05]  /*e130*/  @!P1 LEA R7, P4, R9, R3, 0x1 ;  /* 0x0000000309079211 */ /* 0x000fca00078808ff */
[----:B------:R-:W-:Y:S02]  /*e140*/  @!P1 IMAD.X R8, RZ, RZ, R2, P4 ;  /* 0x000000ffff089224 */ /* 0x000fe400020e0602 */
[----:B------:R-:W-:Y:S02]  /*e150*/  @!P1 IMAD.MOV.U32 R2, RZ, RZ, R7 ;  /* 0x000000ffff029224 */ /* 0x000fe400078e0007 */
[----:B------:R-:W-:Y:S02]  /*e160*/  @!P1 IMAD.MOV.U32 R3, RZ, RZ, R8 ;  /* 0x000000ffff039224 */ /* 0x000fe400078e0008 */
[----:B------:R-:W-:Y:S02]  /*e170*/  VIADD R7, R4, 0x30 ;  /* 0x0000003004077836 */ /* 0x000fe40000000000 */
[----:B------:R-:W-:Y:S01]  /*e180*/  IMAD.MOV.U32 R13, RZ, RZ, R0 ;  /* 0x000000ffff0d7224 */ /* 0x000fe200078e0000 */
        /* <DEDUP_REMOVED lines=11> */
.L_x_347:
[----:B------:R-:W-:Y:S01]  /*e240*/  IMAD.MOV.U32 R13, RZ, RZ, R5 ;  /* 0x000000ffff0d7224 */ /* 0x000fe200078e0005 */
[----:B------:R-:W-:Y:S01]  /*e250*/  MOV R12, 0x4 ;  /* 0x00000004000c7802 */ /* 0x000fe20000000f00 */
[----:B------:R-:W-:-:S07]  /*e260*/  IMAD.MOV.U32 R3, RZ, RZ, R14 ;  /* 0x000000ffff037224 */ /* 0x000fce00078e000e */
[----:B------:R-:W-:Y:S05]  /*e270*/  WARPSYNC.COLLECTIVE R15, `(.L_x_348) ;  /* 0x000000000f087348 */ /* 0x000fea0003c00000 */
[----:B------:R0:W1:Y:S02]  /*e280*/  SHFL.IDX P6, R14, R13, R12, R11 ;  /* 0x0000000c0d0e7389 */ /* 0x00006400000c000b */
[----:B01----:R-:W-:Y:S01]  /*e290*/  ENDCOLLECTIVE ;  /* 0x000000000000791b */ /* 0x003fe20003800000 */
.L_x_348:
[----:B------:R-:W-:-:S04]  /*e2a0*/  @!P1 LEA R7, P4, R9, R3, 0x1 ;  /* 0x0000000309079211 */ /* 0x000fc800078808ff */
[----:B------:R-:W-:Y:S01]  /*e2b0*/  @!P1 IADD3.X R8, RZ, R2, RZ, P4, !PT ;  /* 0x00000002ff089210 */ /* 0x000fe200027fe4ff */
[----:B------:R-:W-:Y:S02]  /*e2c0*/  @!P1 IMAD.MOV.U32 R2, RZ, RZ, R7 ;  /* 0x000000ffff029224 */ /* 0x000fe400078e0007 */
[----:B------:R-:W-:Y:S02]  /*e2d0*/  VIADD R7, R4, 0x40 ;  /* 0x0000004004077836 */ /* 0x000fe40000000000 */
        /* <DEDUP_REMOVED lines=13> */
.L_x_349:
[----:B------:R-:W-:Y:S02]  /*e3b0*/  IMAD.MOV.U32 R13, RZ, RZ, R5 ;  /* 0x000000ffff0d7224 */ /* 0x000fe400078e0005 */
[----:B------:R-:W-:Y:S02]  /*e3c0*/  IMAD.MOV.U32 R12, RZ, RZ, 0x5 ;  /* 0x00000005ff0c7424 */ /* 0x000fe400078e00ff */
[----:B------:R-:W-:-:S07]  /*e3d0*/  IMAD.MOV.U32 R3, RZ, RZ, R14 ;  /* 0x000000ffff037224 */ /* 0x000fce00078e000e */
[----:B------:R-:W-:Y:S05]  /*e3e0*/  WARPSYNC.COLLECTIVE R15, `(.L_x_350) ;  /* 0x000000000f087348 */ /* 0x000fea0003c00000 */
[----:B------:R0:W1:Y:S02]  /*e3f0*/  SHFL.IDX P6, R14, R13, R12, R11 ;  /* 0x0000000c0d0e7389 */ /* 0x00006400000c000b */
[----:B01----:R-:W-:Y:S01]  /*e400*/  ENDCOLLECTIVE ;  /* 0x000000000000791b */ /* 0x003fe20003800000 */
.L_x_350:
[----:B------:R-:W-:-:S05]  /*e410*/  @!P1 LEA R7, P4, R9, R3, 0x1 ;  /* 0x0000000309079211 */ /* 0x000fca00078808ff */
[----:B------:R-:W-:Y:S01]  /*e420*/  @!P1 IMAD.X R8, RZ, RZ, R2, P4 ;  /* 0x000000ffff089224 */ /* 0x000fe200020e0602 */
[----:B------:R-:W-:Y:S01]  /*e430*/  @!P1 MOV R2, R7 ;  /* 0x0000000700029202 */ /* 0x000fe20000000f00 */
        /* <DEDUP_REMOVED lines=9> */
[----:B------:R-:W-:Y:S02]  /*e4d0*/  ISETP.GE.AND P1, PT, R7, R6, PT ;  /* 0x000000060700720c */ /* 0x000fe40003f26270 */
[----:B0-----:R-:W-:-:S11]  /*e4e0*/  MOV R2, R14 ;  /* 0x0000000e00027202 */ /* 0x001fd60000000f00 */
[----:B------:R-:W-:Y:S05]  /*e4f0*/  WARPSYNC.COLLECTIVE R15, `(.L_x_351) ;  /* 0x000000000f087348 */ /* 0x000fea0003c00000 */
[----:B------:R0:W1:Y:S02]  /*e500*/  SHFL.IDX P6, R14, R13, R12, R11 ;  /* 0x0000000c0d0e7389 */ /* 0x00006400000c000b */
[----:B01----:R-:W-:Y:S01]  /*e510*/  ENDCOLLECTIVE ;  /* 0x000000000000791b */ /* 0x003fe20003800000 */
.L_x_351:
[----:B------:R-:W-:Y:S02]  /*e520*/  IMAD.MOV.U32 R13, RZ, RZ, R5 ;  /* 0x000000ffff0d7224 */ /* 0x000fe400078e0005 */
[----:B------:R-:W-:Y:S02]  /*e530*/  IMAD.MOV.U32 R12, RZ, RZ, 0x6 ;  /* 0x00000006ff0c7424 */ /* 0x000fe400078e00ff */
[----:B------:R-:W-:-:S07]  /*e540*/  IMAD.MOV.U32 R3, RZ, RZ, R14 ;  /* 0x000000ffff037224 */ /* 0x000fce00078e000e */
[----:B------:R-:W-:Y:S05]  /*e550*/  WARPSYNC.COLLECTIVE R15, `(.L_x_352) ;  /* 0x000000000f087348 */ /* 0x000fea0003c00000 */
[----:B------:R0:W1:Y:S02]  /*e560*/  SHFL.IDX P6, R14, R13, R12, R11 ;  /* 0x0000000c0d0e7389 */ /* 0x00006400000c000b */
[----:B01----:R-:W-:Y:S01]  /*e570*/  ENDCOLLECTIVE ;  /* 0x000000000000791b */ /* 0x003fe20003800000 */
.L_x_352:
[----:B------:R-:W-:-:S05]  /*e580*/  @!P1 LEA R7, P4, R9, R3, 0x1 ;  /* 0x0000000309079211 */ /* 0x000fca00078808ff */
[----:B------:R-:W-:Y:S02]  /*e590*/  @!P1 IMAD.X R8, RZ, RZ, R2, P4 ;  /* 0x000000ffff089224 */ /* 0x000fe400020e0602 */
[----:B------:R-:W-:Y:S02]  /*e5a0*/  @!P1 IMAD.MOV.U32 R2, RZ, RZ, R7 ;  /* 0x000000ffff029224 */ /* 0x000fe400078e0007 */
[----:B------:R-:W-:Y:S01]  /*e5b0*/  VIADD R7, R4, 0x60 ;  /* 0x0000006004077836 */ /* 0x000fe20000000000 */
[----:B------:R-:W-:Y:S02]  /*e5c0*/  @!P1 MOV R3, R8 ;  /* 0x0000000800039202 */ /* 0x000fe40000000f00 */
        /* <DEDUP_REMOVED lines=12> */
.L_x_353:
[----:B------:R-:W-:Y:S01]  /*e690*/  MOV R13, R5 ;  /* 0x00000005000d7202 */ /* 0x000fe20000000f00 */
[----:B------:R-:W-:Y:S02]  /*e6a0*/  IMAD.MOV.U32 R12, RZ, RZ, 0x7 ;  /* 0x00000007ff0c7424 */ /* 0x000fe400078e00ff */
[----:B------:R-:W-:-:S07]  /*e6b0*/  IMAD.MOV.U32 R3, RZ, RZ, R14 ;  /* 0x000000ffff037224 */ /* 0x000fce00078e000e */
[----:B------:R-:W-:Y:S05]  /*e6c0*/  WARPSYNC.COLLECTIVE R15, `(.L_x_354) ;  /* 0x000000000f087348 */ /* 0x000fea0003c00000 */
[----:B------:R0:W1:Y:S02]  /*e6d0*/  SHFL.IDX P6, R14, R13, R12, R11 ;  /* 0x0000000c0d0e7389 */ /* 0x00006400000c000b */
[----:B01----:R-:W-:Y:S01]  /*e6e0*/  ENDCOLLECTIVE ;  /* 0x000000000000791b */ /* 0x003fe20003800000 */
.L_x_354:
[----:B------:R-:W-:-:S05]  /*e6f0*/  @!P1 LEA R7, P4, R9, R3, 0x1 ;  /* 0x0000000309079211 */ /* 0x000fca00078808ff */
[----:B------:R-:W-:Y:S02]  /*e700*/  @!P1 IMAD.X R8, RZ, RZ, R2, P4 ;  /* 0x000000ffff089224 */ /* 0x000fe400020e0602 */
[----:B------:R-:W-:Y:S02]  /*e710*/  @!P1 IMAD.MOV.U32 R2, RZ, RZ, R7 ;  /* 0x000000ffff029224 */ /* 0x000fe400078e0007 */
[----:B------:R-:W-:Y:S02]  /*e720*/  @!P1 IMAD.MOV.U32 R3, RZ, RZ, R8 ;  /* 0x000000ffff039224 */ /* 0x000fe400078e0008 */
[----:B------:R-:W-:-:S03]  /*e730*/  IMAD.MOV.U32 R13, RZ, RZ, R0 ;  /* 0x000000ffff0d7224 */ /* 0x000fc600078e0000 */
[----:B------:R-:W-:Y:S01]  /*e740*/  @!PT LDS RZ, [RZ] ;  /* 0x00000000fffff984 */ /* 0x000fe20000000800 */
[----:B------:R-:W-:Y:S01]  /*e750*/  @!PT LDS RZ, [RZ] ;  /* 0x00000000fffff984 */ /* 0x000fe20000000800 */
[----:B------:R-:W-:Y:S01]  /*e760*/  @!PT LDS RZ, [RZ] ;  /* 0x00000000fffff984 */ /* 0x000fe20000000800 */
[----:B------:R0:W-:Y:S04]  /*e770*/  @!P1 LDGSTS.E.BYPASS.LTC128B.128 [R34+0xf400], desc[UR56][R2.64], !P3 ;  /* 0x0f40000002229fae */ /* 0x0001e8000d901d78 */
[----:B------:R0:W-:Y:S01]  /*e780*/  @!P1 LDGSTS.E.BYPASS.LTC128B.128 [R34+0x13400], desc[UR56][R2.64+0x80], !P2 ;  /* 0x1340008002229fae */ /* 0x0001e2000d101d78 */
[----:B------:R-:W-:-:S03]  /*e790*/  IMAD.MOV.U32 R5, RZ, RZ, R14 ;  /* 0x000000ffff057224 */ /* 0x000fc600078e000e */
[----:B------:R0:W-:Y:S04]  /*e7a0*/  @!P1 LDGSTS.E.BYPASS.LTC128B.128 [R34+0x17400], desc[UR56][R2.64+0x100], !P0 ;  /* 0x1740010002229fae */ /* 0x0001e8000c101d78 */
[----:B0-----:R-:W-:Y:S05]  /*e7b0*/  WARPSYNC.COLLECTIVE R15, `(.L_x_355) ;  /* 0x000000000f087348 */ /* 0x001fea0003c00000 */
[----:B------:R1:W2:Y:S02]  /*e7c0*/  SHFL.IDX P6, R14, R13, R12, R11 ;  /* 0x0000000c0d0e7389 */ /* 0x0002a400000c000b */
[----:B012---:R-:W-:Y:S01]  /*e7d0*/  ENDCOLLECTIVE ;  /* 0x000000000000791b */ /* 0x007fe20003800000 */
.L_x_355:
[----:B------:R-:W-:Y:S05]  /*e7e0*/  BRA `(.L_x_356) ;  /* 0xffffffc000a87947 */ /* 0x000fea000383ffff */
.L_x_270:
[----:B0-----:R0:W1:Y:S02]  /*e7f0*/  SYNCS.PHASECHK.TRANS64.TRYWAIT P0, [R22+URZ+0x2a820], R3 ;  /* 0x02a82003160075a7 */ /* 0x001064000800017f */
[----:B-1----:R-:W-:Y:S05]  /*e800*/  @!P0 NANOSLEEP.SYNCS 0x989680 ;  /* 0x009896800000895d */ /* 0x002fea0003900000 */
[----:B------:R-:W1:Y:S02]  /*e810*/  @!P0 SYNCS.PHASECHK.TRANS64 P0, [R22+URZ+0x2a820], R3 ;  /* 0x02a82003160085a7 */ /* 0x000e64000800007f */
[----:B-1----:R-:W-:Y:S05]  /*e820*/  @!P0 BRA `(.L_x_270) ;  /* 0xfffffffc00f08947 */ /* 0x002fea000383ffff */
[----:B------:R-:W-:Y:S05]  /*e830*/  BRA `(.L_x_357) ;  /* 0xffffffc400187947 */ /* 0x000fea000383ffff */
.L_x_275:
[----:B0-----:R0:W1:Y:S02]  /*e840*/  SYNCS.PHASECHK.TRANS64.TRYWAIT P0, [R6+URZ+0x2a840], R3 ;  /* 0x02a84003060075a7 */ /* 0x001064000800017f */
[----:B-1----:R-:W-:Y:S05]  /*e850*/  @!P0 NANOSLEEP.SYNCS 0x989680 ;  /* 0x009896800000895d */ /* 0x002fea0003900000 */
[----:B------:R-:W1:Y:S02]  /*e860*/  @!P0 SYNCS.PHASECHK.TRANS64 P0, [R6+URZ+0x2a840], R3 ;  /* 0x02a84003060085a7 */ /* 0x000e64000800007f */
[----:B-1----:R-:W-:Y:S05]  /*e870*/  @!P0 BRA `(.L_x_275) ;  /* 0xfffffffc00f08947 */ /* 0x002fea000383ffff */
[----:B------:R-:W-:Y:S05]  /*e880*/  BRA `(.L_x_358) ;  /* 0xffffffc400e47947 */ /* 0x000fea000383ffff */
.L_x_276:
[----:B------:R-:W-:Y:S01]  /*e890*/  BSSY B1, `(.L_x_359) ;  /* 0x0000008000017945 */ /* 0x000fe20003800000 */
[----:B------:R-:W-:Y:S01]  /*e8a0*/  IMAD.MOV.U32 R13, RZ, RZ, R5 ;  /* 0x000000ffff0d7224 */ /* 0x000fe200078e0005 */
[----:B------:R-:W-:Y:S01]  /*e8b0*/  MOV R12, RZ ;  /* 0x000000ff000c7202 */ /* 0x000fe20000000f00 */
[----:B------:R-:W-:Y:S02]  /*e8c0*/  IMAD.MOV.U32 R11, RZ, RZ, 0x181f ;  /* 0x0000181fff0b7424 */ /* 0x000fe400078e00ff */
[----:B------:R-:W-:-:S07]  /*e8d0*/  IMAD.MOV.U32 R15, RZ, RZ, -0x1 ;  /* 0xffffffffff0f7424 */ /* 0x000fce00078e00ff */
[----:B------:R-:W-:Y:S05]  /*e8e0*/  WARPSYNC.COLLECTIVE R15, `(.L_x_360) ;  /* 0x000000000f087348 */ /* 0x000fea0003c00000 */
[----:B------:R0:W1:Y:S02]  /*e8f0*/  SHFL.IDX P6, R14, R13, R12, R11 ;  /* 0x0000000c0d0e7389 */ /* 0x00006400000c000b */
[----:B01----:R-:W-:Y:S01]  /*e900*/  ENDCOLLECTIVE ;  /* 0x000000000000791b */ /* 0x003fe20003800000 */
.L_x_360:
[----:B------:R-:W-:Y:S05]  /*e910*/  BSYNC B1 ;  /* 0x0000000000017941 */ /* 0x000fea0003800000 */
.L_x_359:
[----:B------:R-:W0:Y:S01]  /*e920*/  S2R R35, SR_TID.X ;  /* 0x0000000000237919 */ /* 0x000e220000002100 */
[----:B------:R-:W-:Y:S01]  /*e930*/  IMAD.MOV.U32 R13, RZ, RZ, R9 ;  /* 0x000000ffff0d7224 */ /* 0x000fe200078e0009 */
[----:B------:R-:W-:Y:S01]  /*e940*/  MOV R12, RZ ;  /* 0x000000ff000c7202 */ /* 0x000fe20000000f00 */
[----:B------:R-:W-:Y:S02]  /*e950*/  IMAD.MOV.U32 R11, RZ, RZ, 0x181f ;  /* 0x0000181fff0b7424 */ /* 0x000fe400078e00ff */
[----:B------:R-:W-:Y:S02]  /*e960*/  IMAD.MOV.U32 R15, RZ, RZ, -0x1 ;  /* 0xffffffffff0f7424 */ /* 0x000fe400078e00ff */
[----:B------:R-:W-:Y:S02]  /*e970*/  IMAD.MOV.U32 R3, RZ, RZ, R14 ;  /* 0x000000ffff037224 */ /* 0x000fe400078e000e */
[----:B------:R-:W-:-:S07]  /*e980*/  IMAD R4, R4, 0x2, R22 ;  /* 0x0000000204047824 */ /* 0x000fce00078e0216 */
[----:B0-----:R-:W-:Y:S05]  /*e990*/  WARPSYNC.COLLECTIVE R15, `(.L_x_361) ;  /* 0x000000000f087348 */ /* 0x001fea0003c00000 */
[----:B------:R1:W2:Y:S02]  /*e9a0*/  SHFL.IDX P6, R14, R13, R12, R11 ;  /* 0x0000000c0d0e7389 */ /* 0x0002a400000c000b */
[----:B012---:R-:W-:Y:S01]  /*e9b0*/  ENDCOLLECTIVE ;  /* 0x000000000000791b */ /* 0x007fe20003800000 */
.L_x_361:
[----:B------:R-:W-:Y:S02]  /*e9c0*/  IMAD.MOV.U32 R13, RZ, RZ, R5 ;  /* 0x000000ffff0d7224 */ /* 0x000fe400078e0005 */
[----:B------:R-:W-:Y:S02]  /*e9d0*/  IMAD.MOV.U32 R12, RZ, RZ, 0x1 ;  /* 0x00000001ff0c7424 */ /* 0x000fe400078e00ff */
[----:B------:R-:W-:Y:S02]  /*e9e0*/  IMAD.SHL.U32 R35, R35, 0x8, RZ ;  /* 0x0000000823237824 */ /* 0x000fe400078e00ff */
[----:B------:R-:W-:-:S07]  /*e9f0*/  IMAD.MOV.U32 R2, RZ, RZ, R14 ;  /* 0x000000ffff027224 */ /* 0x000fce00078e000e */
[----:B------:R-:W-:Y:S05]  /*ea00*/  WARPSYNC.COLLECTIVE R15, `(.L_x_362) ;  /* 0x000000000f087348 */ /* 0x000fea0003c00000 */
[----:B------:R0:W1:Y:S02]  /*ea10*/  SHFL.IDX P6, R14, R13, R12, R11 ;  /* 0x0000000c0d0e7389 */ /* 0x00006400000c000b */
[----:B01----:R-:W-:Y:S01]  /*ea20*/  ENDCOLLECTIVE ;  /* 0x000000000000791b */ /* 0x003fe20003800000 */
.L_x_362:
[----:B------:R-:W-:-:S04]  /*ea30*/  LOP3.LUT R35, R35, 0x38, RZ, 0xc0, !PT ;  /* 0x0000003823237812 */ /* 0x000fc800078ec0ff */
[----:B------:R-:W-:-:S04]  /*ea40*/  SHF.L.U32 R0, R35, 0x1, RZ ;  /* 0x0000000123007819 */ /* 0x000fc800000006ff */
[----:B------:R-:W-:-:S05]  /*ea50*/  IADD3 R2, P0, R2, R0, RZ ;  /* 0x0000000002027210 */ /* 0x000fca0007f1e0ff */
[----:B------:R-:W-:Y:S02]  /*ea60*/  IMAD.X R3, RZ, RZ, R3, P0 ;  /* 0x000000ffff037224 */ /* 0x000fe400000e0603 */
[----:B------:R-:W-:-:S03]  /*ea70*/  IMAD.MOV.U32 R13, RZ, RZ, R9 ;  /* 0x000000ffff0d7224 */ /* 0x000fc600078e0009 */
[----:B------:R-:W-:Y:S01]  /*ea80*/  @!PT LDS RZ, [RZ] ;  /* 0x00000000fffff984 */ /* 0x000fe20000000800 */
[----:B------:R-:W-:Y:S01]  /*ea90*/  @!PT LDS RZ, [RZ] ;  /* 0x00000000fffff984 */ /* 0x000fe20000000800 */
[----:B------:R-:W-:Y:S01]  /*eaa0*/  @!PT LDS RZ, [RZ] ;  /* 0x00000000fffff984 */ /* 0x000fe20000000800 */
[----:B------:R-:W-:Y:S04]  /*eab0*/  LDGSTS.E.BYPASS.LTC128B.128 [R4+0x18400], desc[UR56][R2.64], !P3 ;  /* 0x1840000002047fae */ /* 0x000fe8000d901d78 */
[----:B------:R-:W-:Y:S04]  /*eac0*/  LDGSTS.E.BYPASS.LTC128B.128 [R4+0x1b400], desc[UR56][R2.64+0x80], !P2 ;  /* 0x1b40008002047fae */ /* 0x000fe8000d101d78 */
[----:B------:R0:W-:Y:S02]  /*ead0*/  LDGSTS.E.BYPASS.LTC128B.128 [R4+0x1e400], desc[UR56][R2.64+0x100], !P1 ;  /* 0x1e40010002047fae */ /* 0x0001e4000c901d78 */
[----:B0-----:R-:W-:-:S07]  /*eae0*/  MOV R3, R14 ;  /* 0x0000000e00037202 */ /* 0x001fce0000000f00 */
[----:B------:R-:W-:Y:S05]  /*eaf0*/  WARPSYNC.COLLECTIVE R15, `(.L_x_363) ;  /* 0x000000000f087348 */ /* 0x000fea0003c00000 */
[----:B------:R0:W1:Y:S02]  /*eb00*/  SHFL.IDX P6, R14, R13, R12, R11 ;  /* 0x0000000c0d0e7389 */ /* 0x00006400000c000b */
[----:B01----:R-:W-:Y:S01]  /*eb10*/  ENDCOLLECTIVE ;  /* 0x000000000000791b */ /* 0x003fe20003800000 */
.L_x_363:
[----:B------:R-:W-:Y:S01]  /*eb20*/  IMAD.MOV.U32 R13, RZ, RZ, R5 ;  /* 0x000000ffff0d7224 */ /* 0x000fe200078e0005 */
[----:B------:R-:W-:Y:S01]  /*eb30*/  MOV R12, 0x2 ;  /* 0x00000002000c7802 */ /* 0x000fe20000000f00 */
[----:B------:R-:W-:-:S07]  /*eb40*/  IMAD.MOV.U32 R2, RZ, RZ, R14 ;  /* 0x000000ffff027224 */ /* 0x000fce00078e000e */
[----:B------:R-:W-:Y:S05]  /*eb50*/  WARPSYNC.COLLECTIVE R15, `(.L_x_364) ;  /* 0x000000000f087348 */ /* 0x000fea0003c00000 */
[----:B------:R0:W1:Y:S02]  /*eb60*/  SHFL.IDX P6, R14, R13, R12, R11 ;  /* 0x0000000c0d0e7389 */ /* 0x00006400000c000b */
[----:B01----:R-:W-:Y:S01]  /*eb70*/  ENDCOLLECTIVE ;  /* 0x000000000000791b */ /* 0x003fe20003800000 */
.L_x_364:
[----:B------:R-:W-:-:S05]  /*eb80*/  IADD3 R2, P0, R2, R0, RZ ;  /* 0x0000000002027210 */ /* 0x000fca0007f1e0ff */
[----:B------:R-:W-:-:S05]  /*eb90*/  IMAD.X R3, RZ, RZ, R3, P0 ;  /* 0x000000ffff037224 */ /* 0x000fca00000e0603 */
[----:B------:R-:W-:Y:S01]  /*eba0*/  @!PT LDS RZ, [RZ] ;  /* 0x00000000fffff984 */ /* 0x000fe20000000800 */
[----:B------:R-:W-:Y:S01]  /*ebb0*/  @!PT LDS RZ, [RZ] ;  /* 0x00000000fffff984 */ /* 0x000fe20000000800 */
[----:B------:R-:W-:Y:S01]  /*ebc0*/  @!PT LDS RZ, [RZ] ;  /* 0x00000000fffff984 */ /* 0x000fe20000000800 */
[----:B------:R0:W-:Y:S01]  /*ebd0*/  LDGSTS.E.BYPASS.LTC128B.128 [R4+0x18c00], desc[UR56][R2.64], !P3 ;  /* 0x18c0000002047fae */ /* 0x0001e2000d901d78 */
[----:B------:R-:W-:-:S03]  /*ebe0*/  IMAD.MOV.U32 R13, RZ, RZ, R9 ;  /* 0x000000ffff0d7224 */ /* 0x000fc600078e0009 */
[----:B------:R0:W-:Y:S04]  /*ebf0*/  LDGSTS.E.BYPASS.LTC128B.128 [R4+0x1bc00], desc[UR56][R2.64+0x80], !P2 ;  /* 0x1bc0008002047fae */ /* 0x0001e8000d101d78 */
[----:B------:R0:W-:Y:S01]  /*ec00*/  LDGSTS.E.BYPASS.LTC128B.128 [R4+0x1ec00], desc[UR56][R2.64+0x100], !P1 ;  /* 0x1ec0010002047fae */ /* 0x0001e2000c901d78 */
[----:B------:R-:W-:-:S07]  /*ec10*/  IMAD.MOV.U32 R35, RZ, RZ, R14 ;  /* 0x000000ffff237224 */ /* 0x000fce00078e000e */
[----:B0-----:R-:W-:Y:S05]  /*ec20*/  WARPSYNC.COLLECTIVE R15, `(.L_x_365) ;  /* 0x000000000f087348 */ /* 0x001fea0003c00000 */
[----:B------:R1:W2:Y:S02]  /*ec30*/  SHFL.IDX P6, R14, R13, R12, R11 ;  /* 0x0000000c0d0e7389 */ /* 0x0002a400000c000b */
[----:B012---:R-:W-:Y:S01]  /*ec40*/  ENDCOLLECTIVE ;  /* 0x000000000000791b */ /* 0x007fe20003800000 */
.L_x_365:
[----:B------:R-:W-:Y:S01]  /*ec50*/  MOV R13, R5 ;  /* 0x00000005000d7202 */ /* 0x000fe20000000f00 */
[----:B------:R-:W-:Y:S02]  /*ec60*/  IMAD.MOV.U32 R12, RZ, RZ, 0x3 ;  /* 0x00000003ff0c7424 */ /* 0x000fe400078e00ff */
[----:B------:R-:W-:-:S07]  /*ec70*/  IMAD.MOV.U32 R2, RZ, RZ, R14 ;  /* 0x000000ffff027224 */ /* 0x000fce00078e000e */
[----:B------:R-:W-:Y:S05]  /*ec80*/  WARPSYNC.COLLECTIVE R15, `(.L_x_366) ;  /* 0x000000000f087348 */ /* 0x000fea0003c00000 */
[----:B------:R0:W1:Y:S02]  /*ec90*/  SHFL.IDX P6, R14, R13, R12, R11 ;  /* 0x0000000c0d0e7389 */ /* 0x00006400000c000b */
[----:B01----:R-:W-:Y:S01]  /*eca0*/  ENDCOLLECTIVE ;  /* 0x000000000000791b */ /* 0x003fe20003800000 */
.L_x_366:
        /* <DEDUP_REMOVED lines=13> */
.L_x_367:
[----:B------:R-:W-:Y:S02]  /*ed80*/  IMAD.MOV.U32 R13, RZ, RZ, R5 ;  /* 0x000000ffff0d7224 */ /* 0x000fe400078e0005 */
[----:B------:R-:W-:Y:S02]  /*ed90*/  IMAD.MOV.U32 R12, RZ, RZ, 0x4 ;  /* 0x00000004ff0c7424 */ /* 0x000fe400078e00ff */
[----:B------:R-:W-:-:S07]  /*eda0*/  IMAD.MOV.U32 R2, RZ, RZ, R14 ;  /* 0x000000ffff027224 */ /* 0x000fce00078e000e */
[----:B------:R-:W-:Y:S05]  /*edb0*/  WARPSYNC.COLLECTIVE R15, `(.L_x_368) ;  /* 0x000000000f087348 */ /* 0x000fea0003c00000 */
[----:B------:R0:W1:Y:S02]  /*edc0*/  SHFL.IDX P6, R14, R13, R12, R11 ;  /* 0x0000000c0d0e7389 */ /* 0x00006400000c000b */
[----:B01----:R-:W-:Y:S01]  /*edd0*/  ENDCOLLECTIVE ;  /* 0x000000000000791b */ /* 0x003fe20003800000 */
.L_x_368:
[----:B------:R-:W-:-:S04]  /*ede0*/  IADD3 R2, P0, R2, R0, RZ ;  /* 0x0000000002027210 */ /* 0x000fc80007f1e0ff */
[----:B------:R-:W-:-:S05]  /*edf0*/  IADD3.X R3, RZ, R35, RZ, P0, !PT ;  /* 0x00000023ff037210 */ /* 0x000fca00007fe4ff */
        /* <DEDUP_REMOVED lines=11> */
.L_x_369:
[----:B------:R-:W-:Y:S02]  /*eeb0*/  IMAD.MOV.U32 R13, RZ, RZ, R5 ;  /* 0x000000ffff0d7224 */ /* 0x000fe400078e0005 */
[----:B------:R-:W-:Y:S01]  /*eec0*/  IMAD.MOV.U32 R12, RZ, RZ, 0x5 ;  /* 0x00000005ff0c7424 */ /* 0x000fe200078e00ff */
[----:B------:R-:W-:-:S07]  /*eed0*/  MOV R2, R14 ;  /* 0x0000000e00027202 */ /* 0x000fce0000000f00 */
[----:B------:R-:W-:Y:S05]  /*eee0*/  WARPSYNC.COLLECTIVE R15, `(.L_x_370) ;  /* 0x000000000f087348 */ /* 0x000fea0003c00000 */
[----:B------:R0:W1:Y:S02]  /*eef0*/  SHFL.IDX P6, R14, R13, R12, R11 ;  /* 0x0000000c0d0e7389 */ /* 0x00006400000c000b */
[----:B01----:R-:W-:Y:S01]  /*ef00*/  ENDCOLLECTIVE ;  /* 0x000000000000791b */ /* 0x003fe20003800000 */
.L_x_370:
[----:B------:R-:W-:-:S05]  /*ef10*/  IADD3 R2, P0, R2, R0, RZ ;  /* 0x0000000002027210 */ /* 0x000fca0007f1e0ff */
[----:B------:R-:W-:-:S05]  /*ef20*/  IMAD.X R3, RZ, RZ, R35, P0 ;  /* 0x000000ffff037224 */ /* 0x000fca00000e0623 */
[----:B------:R-:W-:Y:S01]  /*ef30*/  @!PT LDS RZ, [RZ] ;  /* 0x00000000fffff984 */ /* 0x000fe20000000800 */
[----:B------:R-:W-:Y:S01]  /*ef40*/  @!PT LDS RZ, [RZ] ;  /* 0x00000000fffff984 */ /* 0x000fe20000000800 */
[----:B------:R-:W-:Y:S01]  /*ef50*/  @!PT LDS RZ, [RZ] ;  /* 0x00000000fffff984 */ /* 0x000fe20000000800 */
[----:B------:R0:W-:Y:S01]  /*ef60*/  LDGSTS.E.BYPASS.LTC128B.128 [R4+0x1a400], desc[UR56][R2.64], !P3 ;  /* 0x1a40000002047fae */ /* 0x0001e2000d901d78 */
[----:B------:R-:W-:-:S03]  /*ef70*/  MOV R13, R9 ;  /* 0x00000009000d7202 */ /* 0x000fc60000000f00 */
[----:B------:R0:W-:Y:S04]  /*ef80*/  LDGSTS.E.BYPASS.LTC128B.128 [R4+0x1d400], desc[UR56][R2.64+0x80], !P2 ;  /* 0x1d40008002047fae */ /* 0x0001e8000d101d78 */
[----:B------:R0:W-:Y:S01]  /*ef90*/  LDGSTS.E.BYPASS.LTC128B.128 [R4+0x20400], desc[UR56][R2.64+0x100], !P1 ;  /* 0x2040010002047fae */ /* 0x0001e2000c901d78 */
[----:B------:R-:W-:-:S07]  /*efa0*/  IMAD.MOV.U32 R35, RZ, RZ, R14 ;  /* 0x000000ffff237224 */ /* 0x000fce00078e000e */
[----:B0-----:R-:W-:Y:S05]  /*efb0*/  WARPSYNC.COLLECTIVE R15, `(.L_x_371) ;  /* 0x000000000f087348 */ /* 0x001fea0003c00000 */
[----:B------:R1:W2:Y:S02]  /*efc0*/  SHFL.IDX P6, R14, R13, R12, R11 ;  /* 0x0000000c0d0e7389 */ /* 0x0002a400000c000b */
[----:B012---:R-:W-:Y:S01]  /*efd0*/  ENDCOLLECTIVE ;  /* 0x000000000000791b */ /* 0x007fe20003800000 */
.L_x_371:
[----:B------:R-:W-:Y:S01]  /*efe0*/  IMAD.MOV.U32 R2, RZ, RZ, R14 ;  /* 0x000000ffff027224 */ /* 0x000fe200078e000e */
[----:B------:R-:W-:Y:S06]  /*eff0*/  BRA `(.L_x_372) ;  /* 0xffffffc4001c7947 */ /* 0x000fec000383ffff */
.L_x_281:
[----:B--2---:R2:W3:Y:S02]  /*f000*/  SYNCS.PHASECHK.TRANS64.TRYWAIT P0, [R4+URZ+0x2a860], R2 ;  /* 0x02a86002040075a7 */ /* 0x0044e4000800017f */
[----:B---3--:R-:W-:Y:S05]  /*f010*/  @!P0 NANOSLEEP.SYNCS 0x989680 ;  /* 0x009896800000895d */ /* 0x008fea0003900000 */
[----:B------:R-:W3:Y:S02]  /*f020*/  @!P0 SYNCS.PHASECHK.TRANS64 P0, [R4+URZ+0x2a860], R2 ;  /* 0x02a86002040085a7 */ /* 0x000ee4000800007f */
[----:B---3--:R-:W-:Y:S05]  /*f030*/  @!P0 BRA `(.L_x_281) ;  /* 0xfffffffc00f08947 */ /* 0x008fea000383ffff */
[----:B------:R-:W-:Y:S05]  /*f040*/  BRA `(.L_x_373) ;  /* 0xffffffc4007c7947 */ /* 0x000fea000383ffff */
.L_x_282:
[----:B------:R-:W-:Y:S01]  /*f050*/  BSSY B1, `(.L_x_374) ;  /* 0x0000008000017945 */ /* 0x000fe20003800000 */
[----:B------:R-:W-:Y:S01]  /*f060*/  IMAD.MOV.U32 R13, RZ, RZ, R24 ;  /* 0x000000ffff0d7224 */ /* 0x000fe200078e0018 */
[----:B------:R-:W-:Y:S01]  /*f070*/  MOV R15, 0xffffffff ;  /* 0xffffffff000f7802 */ /* 0x000fe20000000f00 */
[----:B------:R-:W-:Y:S02]  /*f080*/  IMAD.MOV.U32 R12, RZ, RZ, RZ ;  /* 0x000000ffff0c7224 */ /* 0x000fe400078e00ff */
[----:B------:R-:W-:-:S07]  /*f090*/  IMAD.MOV.U32 R11, RZ, RZ, 0x181f ;  /* 0x0000181fff0b7424 */ /* 0x000fce00078e00ff */
[----:B--2---:R-:W-:Y:S05]  /*f0a0*/  WARPSYNC.COLLECTIVE R15, `(.L_x_375) ;  /* 0x000000000f087348 */ /* 0x004fea0003c00000 */
[----:B------:R0:W1:Y:S02]  /*f0b0*/  SHFL.IDX P6, R14, R13, R12, R11 ;  /* 0x0000000c0d0e7389 */ /* 0x00006400000c000b */
[----:B012---:R-:W-:Y:S01]  /*f0c0*/  ENDCOLLECTIVE ;  /* 0x000000000000791b */ /* 0x007fe20003800000 */
.L_x_375:
[----:B------:R-:W-:Y:S05]  /*f0d0*/  BSYNC B1 ;  /* 0x0000000000017941 */ /* 0x000fea0003800000 */
.L_x_374:
[----:B------:R-:W-:Y:S01]  /*f0e0*/  IMAD.MOV.U32 R13, RZ, RZ, R23 ;  /* 0x000000ffff0d7224 */ /* 0x000fe200078e0017 */
[----:B------:R-:W-:Y:S01]  /*f0f0*/  MOV R15, 0xffffffff ;  /* 0xffffffff000f7802 */ /* 0x000fe20000000f00 */
[----:B------:R-:W-:Y:S02]  /*f100*/  IMAD.MOV.U32 R12, RZ, RZ, RZ ;  /* 0x000000ffff0c7224 */ /* 0x000fe400078e00ff */
[----:B------:R-:W-:Y:S02]  /*f110*/  IMAD.MOV.U32 R11, RZ, RZ, 0x181f ;  /* 0x0000181fff0b7424 */ /* 0x000fe400078e00ff */
[----:B------:R-:W-:Y:S02]  /*f120*/  IMAD.MOV.U32 R3, RZ, RZ, R14 ;  /* 0x000000ffff037224 */ /* 0x000fe400078e000e */
[----:B------:R-:W-:-:S07]  /*f130*/  IMAD R5, R5, 0x2, R22 ;  /* 0x0000000205057824 */ /* 0x000fce00078e0216 */
[----:B------:R-:W-:Y:S05]  /*f140*/  WARPSYNC.COLLECTIVE R15, `(.L_x_376) ;  /* 0x000000000f087348 */ /* 0x000fea0003c00000 */
[----:B------:R0:W1:Y:S02]  /*f150*/  SHFL.IDX P6, R14, R13, R12, R11 ;  /* 0x0000000c0d0e7389 */ /* 0x00006400000c000b */
[----:B01----:R-:W-:Y:S01]  /*f160*/  ENDCOLLECTIVE ;  /* 0x000000000000791b */ /* 0x003fe20003800000 */
.L_x_376:
[----:B------:R-:W-:Y:S01]  /*f170*/  IMAD.MOV.U32 R13, RZ, RZ, R24 ;  /* 0x000000ffff0d7224 */ /* 0x000fe200078e0018 */
[----:B------:R-:W-:Y:S01]  /*f180*/  MOV R12, 0x1 ;  /* 0x00000001000c7802 */ /* 0x000fe20000000f00 */
[----:B------:R-:W-:-:S07]  /*f190*/  IMAD.MOV.U32 R2, RZ, RZ, R14 ;  /* 0x000000ffff027224 */ /* 0x000fce00078e000e */
[----:B------:R-:W-:Y:S05]  /*f1a0*/  WARPSYNC.COLLECTIVE R15, `(.L_x_377) ;  /* 0x000000000f087348 */ /* 0x000fea0003c00000 */
[----:B------:R0:W1:Y:S02]  /*f1b0*/  SHFL.IDX P6, R14, R13, R12, R11 ;  /* 0x0000000c0d0e7389 */ /* 0x00006400000c000b */
[----:B01----:R-:W-:Y:S01]  /*f1c0*/  ENDCOLLECTIVE ;  /* 0x000000000000791b */ /* 0x003fe20003800000 */
.L_x_377:
[----:B------:R-:W-:-:S05]  /*f1d0*/  IADD3 R2, P1, R2, R0, RZ ;  /* 0x0000000002027210 */ /* 0x000fca0007f3e0ff */
[----:B------:R-:W-:Y:S01]  /*f1e0*/  IMAD.X R3, RZ, RZ, R3, P1 ;  /* 0x000000ffff037224 */ /* 0x000fe200008e0603 */
[----:B------:R-:W-:-:S04]  /*f1f0*/  LOP3.LUT P1, RZ, R29, 0x1, RZ, 0xc0, !PT ;  /* 0x000000011dff7812 */ /* 0x000fc8000782c0ff */
[----:B------:R-:W-:Y:S01]  /*f200*/  ISETP.LT.OR P2, PT, R6, 0x1, !P1 ;  /* 0x000000010600780c */ /* 0x000fe20004f41670 */
[----:B------:R-:W-:-:S12]  /*f210*/  IMAD.MOV.U32 R13, RZ, RZ, R23 ;  /* 0x000000ffff0d7224 */ /* 0x000fd800078e0017 */
[----:B------:R-:W-:Y:S01]  /*f220*/  @!PT LDS RZ, [RZ] ;  /* 0x00000000fffff984 */ /* 0x000fe20000000800 */
[----:B------:R-:W-:Y:S01]  /*f230*/  @!PT LDS RZ, [RZ] ;  /* 0x00000000fffff984 */ /* 0x000fe20000000800 */
[----:B------:R-:W-:Y:S01]  /*f240*/  @!PT LDS RZ, [RZ] ;  /* 0x00000000fffff984 */ /* 0x000fe20000000800 */
[----:B------:R-:W-:Y:S01]  /*f250*/  LDGSTS.E.BYPASS.LTC128B.128 [R5+0x400], desc[UR56][R2.64], !P2 ;  /* 0x0040000002057fae */ /* 0x000fe2000d101d78 */
[----:B------:R-:W-:-:S13]  /*f260*/  ISETP.LT.OR P2, PT, R6, 0x1, !P0 ;  /* 0x000000010600780c */ /* 0x000fda0004741670 */
[----:B------:R0:W-:Y:S02]  /*f270*/  LDGSTS.E.BYPASS.LTC128B.128 [R5+0x3400], desc[UR56][R2.64+0x80], !P2 ;  /* 0x0340008002057fae */ /* 0x0001e4000d101d78 */
[----:B0-----:R-:W-:-:S07]  /*f280*/  IMAD.MOV.U32 R3, RZ, RZ, R14 ;  /* 0x000000ffff037224 */ /* 0x001fce00078e000e */
[----:B------:R-:W-:Y:S05]  /*f290*/  WARPSYNC.COLLECTIVE R15, `(.L_x_378) ;  /* 0x000000000f087348 */ /* 0x000fea0003c00000 */
[----:B------:R0:W1:Y:S02]  /*f2a0*/  SHFL.IDX P6, R14, R13, R12, R11 ;  /* 0x0000000c0d0e7389 */ /* 0x00006400000c000b */
[----:B01----:R-:W-:Y:S01]  /*f2b0*/  ENDCOLLECTIVE ;  /* 0x000000000000791b */ /* 0x003fe20003800000 */
.L_x_378:
[----:B------:R-:W-:Y:S01]  /*f2c0*/  MOV R13, R24 ;  /* 0x00000018000d7202 */ /* 0x000fe20000000f00 */
[----:B------:R-:W-:Y:S02]  /*f2d0*/  IMAD.MOV.U32 R12, RZ, RZ, 0x2 ;  /* 0x00000002ff0c7424 */ /* 0x000fe400078e00ff */
[----:B------:R-:W-:-:S07]  /*f2e0*/  IMAD.MOV.U32 R2, RZ, RZ, R14 ;  /* 0x000000ffff027224 */ /* 0x000fce00078e000e */
[----:B------:R-:W-:Y:S05]  /*f2f0*/  WARPSYNC.COLLECTIVE R15, `(.L_x_379) ;  /* 0x000000000f087348 */ /* 0x000fea0003c00000 */
[----:B------:R0:W1:Y:S02]  /*f300*/  SHFL.IDX P6, R14, R13, R12, R11 ;  /* 0x0000000c0d0e7389 */ /* 0x00006400000c000b */
[----:B01----:R-:W-:Y:S01]  /*f310*/  ENDCOLLECTIVE ;  /* 0x000000000000791b */ /* 0x003fe20003800000 */
.L_x_379:
[----:B------:R-:W-:-:S05]  /*f320*/  IADD3 R2, P2, R2, R0, RZ ;  /* 0x0000000002027210 */ /* 0x000fca0007f5e0ff */
[----:B------:R-:W-:Y:S01]  /*f330*/  IMAD.X R3, RZ, RZ, R3, P2 ;  /* 0x000000ffff037224 */ /* 0x000fe200010e0603 */
        /* <DEDUP_REMOVED lines=12> */
.L_x_380:
[----:B------:R-:W-:Y:S02]  /*f400*/  IMAD.MOV.U32 R13, RZ, RZ, R24 ;  /* 0x000000ffff0d7224 */ /* 0x000fe400078e0018 */
[----:B------:R-:W-:Y:S02]  /*f410*/  IMAD.MOV.U32 R12, RZ, RZ, 0x3 ;  /* 0x00000003ff0c7424 */ /* 0x000fe400078e00ff */
[----:B------:R-:W-:-:S07]  /*f420*/  IMAD.MOV.U32 R2, RZ, RZ, R14 ;  /* 0x000000ffff027224 */ /* 0x000fce00078e000e */
[----:B------:R-:W-:Y:S05]  /*f430*/  WARPSYNC.COLLECTIVE R15, `(.L_x_381) ;  /* 0x000000000f087348 */ /* 0x000fea0003c00000 */
[----:B------:R0:W1:Y:S02]  /*f440*/  SHFL.IDX P6, R14, R13, R12, R11 ;  /* 0x0000000c0d0e7389 */ /* 0x00006400000c000b */
[----:B01----:R-:W-:Y:S01]  /*f450*/  ENDCOLLECTIVE ;  /* 0x000000000000791b */ /* 0x003fe20003800000 */
.L_x_381:
[----:B------:R-:W-:-:S04]  /*f460*/  IADD3 R2, P2, R2, R0, RZ ;  /* 0x0000000002027210 */ /* 0x000fc80007f5e0ff */
[----:B------:R-:W-:Y:S02]  /*f470*/  IADD3.X R3, RZ, R3, RZ, P2, !PT ;  /* 0x00000003ff037210 */ /* 0x000fe400017fe4ff */
        /* <DEDUP_REMOVED lines=12> */
.L_x_382:
[----:B------:R-:W-:Y:S02]  /*f540*/  IMAD.MOV.U32 R13, RZ, RZ, R24 ;  /* 0x000000ffff0d7224 */ /* 0x000fe400078e0018 */
[----:B------:R-:W-:Y:S01]  /*f550*/  IMAD.MOV.U32 R12, RZ, RZ, 0x4 ;  /* 0x00000004ff0c7424 */ /* 0x000fe200078e00ff */
[----:B------:R-:W-:-:S07]  /*f560*/  MOV R2, R14 ;  /* 0x0000000e00027202 */ /* 0x000fce0000000f00 */
[----:B------:R-:W-:Y:S05]  /*f570*/  WARPSYNC.COLLECTIVE R15, `(.L_x_383) ;  /* 0x000000000f087348 */ /* 0x000fea0003c00000 */
[----:B------:R0:W1:Y:S02]  /*f580*/  SHFL.IDX P6, R14, R13, R12, R11 ;  /* 0x0000000c0d0e7389 */ /* 0x00006400000c000b */
[----:B01----:R-:W-:Y:S01]  /*f590*/  ENDCOLLECTIVE ;  /* 0x000000000000791b */ /* 0x003fe20003800000 */
.L_x_383:
[----:B------:R-:W-:-:S05]  /*f5a0*/  IADD3 R2, P2, R2, R0, RZ ;  /* 0x0000000002027210 */ /* 0x000fca0007f5e0ff */
[----:B------:R-:W-:Y:S01]  /*f5b0*/  IMAD.X R3, RZ, RZ, R3, P2 ;  /* 0x000000ffff037224 */ /* 0x000fe200010e0603 */
[----:B------:R-:W-:Y:S02]  /*f5c0*/  ISETP.LT.OR P2, PT, R6, 0x31, !P1 ;  /* 0x000000310600780c */ /* 0x000fe40004f41670 */
[----:B------:R-:W-:-:S11]  /*f5d0*/  MOV R13, R23 ;  /* 0x00000017000d7202 */ /* 0x000fd60000000f00 */
        /* <DEDUP_REMOVED lines=10> */
.L_x_384:
[----:B------:R-:W-:Y:S02]  /*f680*/  IMAD.MOV.U32 R13, RZ, RZ, R24 ;  /* 0x000000ffff0d7224 */ /* 0x000fe400078e0018 */
[----:B------:R-:W-:Y:S02]  /*f690*/  IMAD.MOV.U32 R12, RZ, RZ, 0x5 ;  /* 0x00000005ff0c7424 */ /* 0x000fe400078e00ff */
[----:B------:R-:W-:-:S07]  /*f6a0*/  IMAD.MOV.U32 R2, RZ, RZ, R14 ;  /* 0x000000ffff027224 */ /* 0x000fce00078e000e */
[----:B------:R-:W-:Y:S05]  /*f6b0*/  WARPSYNC.COLLECTIVE R15, `(.L_x_385) ;  /* 0x000000000f087348 */ /* 0x000fea0003c00000 */
[----:B------:R0:W1:Y:S02]  /*f6c0*/  SHFL.IDX P6, R14, R13, R12, R11 ;  /* 0x0000000c0d0e7389 */ /* 0x00006400000c000b */
[----:B01----:R-:W-:Y:S01]  /*f6d0*/  ENDCOLLECTIVE ;  /* 0x000000000000791b */ /* 0x003fe20003800000 */
.L_x_385:
[----:B------:R-:W-:-:S05]  /*f6e0*/  IADD3 R2, P2, R2, R0, RZ ;  /* 0x0000000002027210 */ /* 0x000fca0007f5e0ff */
[----:B------:R-:W-:Y:S01]  /*f6f0*/  IMAD.X R3, RZ, RZ, R3, P2 ;  /* 0x000000ffff037224 */ /* 0x000fe200010e0603 */
[----:B------:R-:W-:Y:S01]  /*f700*/  ISETP.LT.OR P2, PT, R6, 0x41, !P1 ;  /* 0x000000410600780c */ /* 0x000fe20004f41670 */
[----:B------:R-:W-:-:S12]  /*f710*/  IMAD.MOV.U32 R13, RZ, RZ, R23 ;  /* 0x000000ffff0d7224 */ /* 0x000fd800078e0017 */
[----:B------:R-:W-:Y:S01]  /*f720*/  @!PT LDS RZ, [RZ] ;  /* 0x00000000fffff984 */ /* 0x000fe20000000800 */
[----:B------:R-:W-:Y:S01]  /*f730*/  @!PT LDS RZ, [RZ] ;  /* 0x00000000fffff984 */ /* 0x000fe20000000800 */
[----:B------:R-:W-:Y:S01]  /*f740*/  @!PT LDS RZ, [RZ] ;  /* 0x00000000fffff984 */ /* 0x000fe20000000800 */
[----:B------:R0:W-:Y:S01]  /*f750*/  LDGSTS.E.BYPASS.LTC128B.128 [R5+0x2400], desc[UR56][R2.64], !P2 ;  /* 0x0240000002057fae */ /* 0x0001e2000d101d78 */
[----:B------:R-:W-:Y:S02]  /*f760*/  ISETP.LT.OR P2, PT, R6, 0x41, !P0 ;  /* 0x000000410600780c */ /* 0x000fe40004741670 */
[----:B------:R-:W-:-:S11]  /*f770*/  MOV R24, R14 ;  /* 0x0000000e00187202 */ /* 0x000fd60000000f00 */
[----:B0-----:R-:W-:Y:S05]  /*f780*/  WARPSYNC.COLLECTIVE R15, `(.L_x_386) ;  /* 0x000000000f087348 */ /* 0x001fea0003c00000 */
[----:B------:R1:W2:Y:S02]  /*f790*/  SHFL.IDX P6, R14, R13, R12, R11 ;  /* 0x0000000c0d0e7389 */ /* 0x0002a400000c000b */
[----:B012---:R-:W-:Y:S01]  /*f7a0*/  ENDCOLLECTIVE ;  /* 0x000000000000791b */ /* 0x007fe20003800000 */
.L_x_386:
[----:B------:R-:W-:Y:S01]  /*f7b0*/  @!PT LDS RZ, [RZ] ;  /* 0x00000000fffff984 */ /* 0x000fe20000000800 */
[----:B------:R-:W-:Y:S01]  /*f7c0*/  @!PT LDS RZ, [RZ] ;  /* 0x00000000fffff984 */ /* 0x000fe20000000800 */
[----:B------:R-:W-:Y:S01]  /*f7d0*/  @!PT LDS RZ, [RZ] ;  /* 0x00000000fffff984 */ /* 0x000fe20000000800 */
[----:B------:R0:W-:Y:S02]  /*f7e0*/  LDGSTS.E.BYPASS.LTC128B.128 [R5+0x5400], desc[UR56][R2.64+0x80], !P2 ;  /* 0x0540008002057fae */ /* 0x0001e4000d101d78 */
[----:B0-----:R-:W-:Y:S01]  /*f7f0*/  IMAD.MOV.U32 R2, RZ, RZ, R14 ;  /* 0x000000ffff027224 */ /* 0x001fe200078e000e */
[----:B------:R-:W-:Y:S06]  /*f800*/  BRA `(.L_x_387) ;  /* 0xffffffc000687947 */ /* 0x000fec000383ffff */
.L_x_290:
[----:B0-----:R0:W1:Y:S02]  /*f810*/  SYNCS.PHASECHK.TRANS64.TRYWAIT P0, [R0+URZ+0x2a860], R3 ;  /* 0x02a86003000075a7 */ /* 0x001064000800017f */
[----:B-1----:R-:W-:Y:S05]  /*f820*/  @!P0 NANOSLEEP.SYNCS 0x989680 ;  /* 0x009896800000895d */ /* 0x002fea0003900000 */
[----:B------:R-:W1:Y:S02]  /*f830*/  @!P0 SYNCS.PHASECHK.TRANS64 P0, [R0+URZ+0x2a860], R3 ;  /* 0x02a86003000085a7 */ /* 0x000e64000800007f */
[----:B-1----:R-:W-:Y:S05]  /*f840*/  @!P0 BRA `(.L_x_290) ;  /* 0xfffffffc00f08947 */ /* 0x002fea000383ffff */
[----:B------:R-:W-:Y:S05]  /*f850*/  BRA `(.L_x_388) ;  /* 0xffffffc400887947 */ /* 0x000fea000383ffff */
.L_x_291:
[----:B------:R-:W-:Y:S01]  /*f860*/  BSSY B0, `(.L_x_389) ;  /* 0x0000008000007945 */ /* 0x000fe20003800000 */
[----:B------:R-:W-:Y:S01]  /*f870*/  IMAD.MOV.U32 R13, RZ, RZ, R24 ;  /* 0x000000ffff0d7224 */ /* 0x000fe200078e0018 */
[----:B------:R-:W-:Y:S01]  /*f880*/  MOV R11, 0x181f ;  /* 0x0000181f000b7802 */ /* 0x000fe20000000f00 */
[----:B------:R-:W-:Y:S02]  /*f890*/  IMAD.MOV.U32 R12, RZ, RZ, RZ ;  /* 0x000000ffff0c7224 */ /* 0x000fe400078e00ff */
[----:B------:R-:W-:-:S07]  /*f8a0*/  IMAD.MOV.U32 R15, RZ, RZ, -0x1 ;  /* 0xffffffffff0f7424 */ /* 0x000fce00078e00ff */
[----:B0-----:R-:W-:Y:S05]  /*f8b0*/  WARPSYNC.COLLECTIVE R15, `(.L_x_390) ;  /* 0x000000000f087348 */ /* 0x001fea0003c00000 */
[----:B------:R1:W2:Y:S02]  /*f8c0*/  SHFL.IDX P6, R14, R13, R12, R11 ;  /* 0x0000000c0d0e7389 */ /* 0x0002a400000c000b */
[----:B012---:R-:W-:Y:S01]  /*f8d0*/  ENDCOLLECTIVE ;  /* 0x000000000000791b */ /* 0x007fe20003800000 */
.L_x_390:
[----:B------:R-:W-:Y:S05]  /*f8e0*/  BSYNC B0 ;  /* 0x0000000000007941 */ /* 0x000fea0003800000 */
.L_x_389:
[----:B------:R-:W0:Y:S01]  /*f8f0*/  S2R R4, SR_TID.X ;  /* 0x0000000000047919 */ /* 0x000e220000002100 */
[----:B------:R-:W-:Y:S01]  /*f900*/  IMAD.MOV.U32 R13, RZ, RZ, R23 ;  /* 0x000000ffff0d7224 */ /* 0x000fe200078e0017 */
[----:B------:R-:W-:Y:S01]  /*f910*/  MOV R11, 0x181f ;  /* 0x0000181f000b7802 */ /* 0x000fe20000000f00 */
[----:B------:R-:W-:Y:S01]  /*f920*/  IMAD.MOV.U32 R12, RZ, RZ, RZ ;  /* 0x000000ffff0c7224 */ /* 0x000fe200078e00ff */
[C---:B------:R-:W-:Y:S01]  /*f930*/  LOP3.LUT R2, R29.reuse, 0x1, RZ, 0xc0, !PT ;  /* 0x000000011d027812 */ /* 0x040fe200078ec0ff */
[----:B------:R-:W-:Y:S01]  /*f940*/  IMAD.MOV.U32 R15, RZ, RZ, -0x1 ;  /* 0xffffffffff0f7424 */ /* 0x000fe200078e00ff */
[----:B------:R-:W-:Y:S01]  /*f950*/  LOP3.LUT P0, RZ, R29, 0x2, RZ, 0xc0, !PT ;  /* 0x000000021dff7812 */ /* 0x000fe2000780c0ff */
[----:B------:R-:W-:Y:S01]  /*f960*/  IMAD.MOV.U32 R3, RZ, RZ, R14 ;  /* 0x000000ffff037224 */ /* 0x000fe200078e000e */
[----:B------:R-:W-:-:S13]  /*f970*/  ISETP.NE.U32.AND P1, PT, R2, 0x1, PT ;  /* 0x000000010200780c */ /* 0x000fda0003f25070 */
[----:B0-----:R-:W-:Y:S05]  /*f980*/  WARPSYNC.COLLECTIVE R15, `(.L_x_391) ;  /* 0x000000000f087348 */ /* 0x001fea0003c00000 */
[----:B------:R1:W2:Y:S02]  /*f990*/  SHFL.IDX P6, R14, R13, R12, R11 ;  /* 0x0000000c0d0e7389 */ /* 0x0002a400000c000b */
[----:B012---:R-:W-:Y:S01]  /*f9a0*/  ENDCOLLECTIVE ;  /* 0x000000000000791b */ /* 0x007fe20003800000 */
.L_x_391:
[C---:B------:R-:W-:Y:S02]  /*f9b0*/  ISETP.LT.OR P4, PT, R5.reuse, 0x1, !P0 ;  /* 0x000000010500780c */ /* 0x040fe40004781670 */
[----:B------:R-:W-:Y:S01]  /*f9c0*/  ISETP.LT.OR P3, PT, R5, 0x1, P1 ;  /* 0x000000010500780c */ /* 0x000fe20000f61670 */
[----:B------:R-:W-:Y:S02]  /*f9d0*/  IMAD.MOV.U32 R13, RZ, RZ, R24 ;  /* 0x000000ffff0d7224 */ /* 0x000fe400078e0018 */
[----:B------:R-:W-:Y:S02]  /*f9e0*/  IMAD.MOV.U32 R12, RZ, RZ, 0x1 ;  /* 0x00000001ff0c7424 */ /* 0x000fe400078e00ff */
[----:B------:R-:W-:-:S05]  /*f9f0*/  IMAD.SHL.U32 R4, R4, 0x8, RZ ;  /* 0x0000000804047824 */ /* 0x000fca00078e00ff */
[----:B------:R-:W-:-:S05]  /*fa00*/  LOP3.LUT R4, R4, 0x38, RZ, 0xc0, !PT ;  /* 0x0000003804047812 */ /* 0x000fca00078ec0ff */
[----:B------:R-:W-:Y:S01]  /*fa10*/  IMAD.SHL.U32 R6, R4, 0x2, RZ ;  /* 0x0000000204067824 */ /* 0x000fe200078e00ff */
[----:B------:R-:W-:-:S04]  /*fa20*/  LEA R4, R7, R22, 0x1 ;  /* 0x0000001607047211 */ /* 0x000fc800078e08ff */
[----:B------:R-:W-:-:S13]  /*fa30*/  IADD3 R2, P2, R14, R6, RZ ;  /* 0x000000060e027210 */ /* 0x000fda0007f5e0ff */
[----:B------:R-:W-:Y:S05]  /*fa40*/  WARPSYNC.COLLECTIVE R15, `(.L_x_392) ;  /* 0x000000000f087348 */ /* 0x000fea0003c00000 */
[----:B------:R0:W1:Y:S02]  /*fa50*/  SHFL.IDX P6, R14, R13, R12, R11 ;  /* 0x0000000c0d0e7389 */ /* 0x00006400000c000b */
[----:B01----:R-:W-:Y:S01]  /*fa60*/  ENDCOLLECTIVE ;  /* 0x000000000000791b */ /* 0x003fe20003800000 */
.L_x_392:
[----:B------:R-:W-:-:S05]  /*fa70*/  IMAD.X R3, RZ, RZ, R3, P2 ;  /* 0x000000ffff037224 */ /* 0x000fca00010e0603 */
[----:B------:R-:W-:Y:S01]  /*fa80*/  @!PT LDS RZ, [RZ] ;  /* 0x00000000fffff984 */ /* 0x000fe20000000800 */
[----:B------:R-:W-:Y:S01]  /*fa90*/  @!PT LDS RZ, [RZ] ;  /* 0x00000000fffff984 */ /* 0x000fe20000000800 */
[----:B------:R-:W-:Y:S01]  /*faa0*/  @!PT LDS RZ, [RZ] ;  /* 0x00000000fffff984 */ /* 0x000fe20000000800 */
[----:B------:R0:W-:Y:S01]  /*fab0*/  LDGSTS.E.BYPASS.LTC128B.128 [R4+0x400], desc[UR56][R2.64], !P3 ;  /* 0x0040000002047fae */ /* 0x0001e2000d901d78 */
[----:B------:R-:W-:-:S03]  /*fac0*/  ISETP.LT.OR P3, PT, R5, 0x11, P1 ;  /* 0x000000110500780c */ /* 0x000fc60000f61670 */
[----:B------:R0:W-:Y:S01]  /*fad0*/  LDGSTS.E.BYPASS.LTC128B.128 [R4+0x3400], desc[UR56][R2.64+0x80], !P4 ;  /* 0x0340008002047fae */ /* 0x0001e2000e101d78 */
[----:B------:R-:W-:Y:S01]  /*fae0*/  ISETP.LT.OR P4, PT, R5, 0x11, !P0 ;  /* 0x000000110500780c */ /* 0x000fe20004781670 */
[----:B------:R-:W-:Y:S02]  /*faf0*/  IMAD.MOV.U32 R13, RZ, RZ, R23 ;  /* 0x000000ffff0d7224 */ /* 0x000fe400078e0017 */
[----:B------:R-:W-:-:S10]  /*fb00*/  IMAD.MOV.U32 R8, RZ, RZ, R14 ;  /* 0x000000ffff087224 */ /* 0x000fd400078e000e */
[----:B0-----:R-:W-:Y:S05]  /*fb10*/  WARPSYNC.COLLECTIVE R15, `(.L_x_393) ;  /* 0x000000000f087348 */ /* 0x001fea0003c00000 */
[----:B------:R1:W2:Y:S02]  /*fb20*/  SHFL.IDX P6, R14, R13, R12, R11 ;  /* 0x0000000c0d0e7389 */ /* 0x0002a400000c000b */
[----:B012---:R-:W-:Y:S01]  /*fb30*/  ENDCOLLECTIVE ;  /* 0x000000000000791b */ /* 0x007fe20003800000 */
.L_x_393:
[----:B------:R-:W-:Y:S02]  /*fb40*/  IMAD.MOV.U32 R13, RZ, RZ, R24 ;  /* 0x000000ffff0d7224 */ /* 0x000fe400078e0018 */
[----:B------:R-:W-:Y:S01]  /*fb50*/  IMAD.MOV.U32 R12, RZ, RZ, 0x2 ;  /* 0x00000002ff0c7424 */ /* 0x000fe200078e00ff */
[----:B------:R-:W-:-:S13]  /*fb60*/  IADD3 R2, P2, R14, R6, RZ ;  /* 0x000000060e027210 */ /* 0x000fda0007f5e0ff */
[----:B------:R-:W-:Y:S05]  /*fb70*/  WARPSYNC.COLLECTIVE R15, `(.L_x_394) ;  /* 0x000000000f087348 */ /* 0x000fea0003c00000 */
[----:B------:R0:W1:Y:S02]  /*fb80*/  SHFL.IDX P6, R14, R13, R12, R11 ;  /* 0x0000000c0d0e7389 */ /* 0x00006400000c000b */
[----:B01----:R-:W-:Y:S01]  /*fb90*/  ENDCOLLECTIVE ;  /* 0x000000000000791b */ /* 0x003fe20003800000 */
.L_x_394:
[----:B------:R-:W-:-:S05]  /*fba0*/  IADD3.X R3, RZ, R8, RZ, P2, !PT ;  /* 0x00000008ff037210 */ /* 0x000fca00017fe4ff */
        /* <DEDUP_REMOVED lines=12> */
.L_x_395:
[----:B------:R-:W-:Y:S02]  /*fc70*/  IMAD.MOV.U32 R13, RZ, RZ, R24 ;  /* 0x000000ffff0d7224 */ /* 0x000fe400078e0018 */
[----:B------:R-:W-:Y:S01]  /*fc80*/  IMAD.MOV.U32 R12, RZ, RZ, 0x3 ;  /* 0x00000003ff0c7424 */ /* 0x000fe200078e00ff */
[----:B------:R-:W-:-:S07]  /*fc90*/  MOV R9, R14 ;  /* 0x0000000e00097202 */ /* 0x000fce0000000f00 */
[----:B------:R-:W-:Y:S05]  /*fca0*/  WARPSYNC.COLLECTIVE R15, `(.L_x_396) ;  /* 0x000000000f087348 */ /* 0x000fea0003c00000 */
[----:B------:R0:W1:Y:S02]  /*fcb0*/  SHFL.IDX P6, R14, R13, R12, R11 ;  /* 0x0000000c0d0e7389 */ /* 0x00006400000c000b */
[----:B01----:R-:W-:Y:S01]  /*fcc0*/  ENDCOLLECTIVE ;  /* 0x000000000000791b */ /* 0x003fe20003800000 */
.L_x_396:
[----:B------:R-:W-:-:S05]  /*fcd0*/  IADD3 R2, P2, R9, R6, RZ ;  /* 0x0000000609027210 */ /* 0x000fca0007f5e0ff */
[----:B------:R-:W-:-:S05]  /*fce0*/  IMAD.X R3, RZ, RZ, R7, P2 ;  /* 0x000000ffff037224 */ /* 0x000fca00010e0607 */
[----:B------:R-:W-:Y:S01]  /*fcf0*/  @!PT LDS RZ, [RZ] ;  /* 0x00000000fffff984 */ /* 0x000fe20000000800 */
[----:B------:R-:W-:Y:S01]  /*fd00*/  @!PT LDS RZ, [RZ] ;  /* 0x00000000fffff984 */ /* 0x000fe20000000800 */
[----:B------:R-:W-:Y:S01]  /*fd10*/  @!PT LDS RZ, [RZ] ;  /* 0x00000000fffff984 */ /* 0x000fe20000000800 */
[----:B------:R0:W-:Y:S01]  /*fd20*/  LDGSTS.E.BYPASS.LTC128B.128 [R4+0x1400], desc[UR56][R2.64], !P3 ;  /* 0x0140000002047fae */ /* 0x0001e2000d901d78 */
[C---:B------:R-:W-:Y:S02]  /*fd30*/  ISETP.LT.OR P3, PT, R5.reuse, 0x31, P1 ;  /* 0x000000310500780c */ /* 0x040fe40000f61670 */
[----:B------:R-:W-:Y:S01]  /*fd40*/  MOV R13, R23 ;  /* 0x00000017000d7202 */ /* 0x000fe20000000f00 */
[----:B------:R0:W-:Y:S01]  /*fd50*/  LDGSTS.E.BYPASS.LTC128B.128 [R4+0x4400], desc[UR56][R2.64+0x80], !P4 ;  /* 0x0440008002047fae */ /* 0x0001e2000e101d78 */
[----:B------:R-:W-:Y:S01]  /*fd60*/  ISETP.LT.OR P4, PT, R5, 0x31, !P0 ;  /* 0x000000310500780c */ /* 0x000fe20004781670 */
[----:B------:R-:W-:-:S12]  /*fd70*/  IMAD.MOV.U32 R8, RZ, RZ, R14 ;  /* 0x000000ffff087224 */ /* 0x000fd800078e000e */
[----:B0-----:R-:W-:Y:S05]  /*fd80*/  WARPSYNC.COLLECTIVE R15, `(.L_x_397) ;  /* 0x000000000f087348 */ /* 0x001fea0003c00000 */
[----:B------:R1:W2:Y:S02]  /*fd90*/  SHFL.IDX P6, R14, R13, R12, R11 ;  /* 0x0000000c0d0e7389 */ /* 0x0002a400000c000b */
[----:B012---:R-:W-:Y:S01]  /*fda0*/  ENDCOLLECTIVE ;  /* 0x000000000000791b */ /* 0x007fe20003800000 */
.L_x_397:
[----:B------:R-:W-:Y:S02]  /*fdb0*/  IMAD.MOV.U32 R13, RZ, RZ, R24 ;  /* 0x000000ffff0d7224 */ /* 0x000fe400078e0018 */
[----:B------:R-:W-:Y:S01]  /*fdc0*/  IMAD.MOV.U32 R12, RZ, RZ, 0x4 ;  /* 0x00000004ff0c7424 */ /* 0x000fe200078e00ff */
[----:B------:R-:W-:-:S13]  /*fdd0*/  IADD3 R2, P2, R14, R6, RZ ;  /* 0x000000060e027210 */ /* 0x000fda0007f5e0ff */
[----:B------:R-:W-:Y:S05]  /*fde0*/  WARPSYNC.COLLECTIVE R15, `(.L_x_398) ;  /* 0x000000000f087348 */ /* 0x000fea0003c00000 */
[----:B------:R0:W1:Y:S02]  /*fdf0*/  SHFL.IDX P6, R14, R13, R12, R11 ;  /* 0x0000000c0d0e7389 */ /* 0x00006400000c000b */
[----:B01----:R-:W-:Y:S01]  /*fe00*/  ENDCOLLECTIVE ;  /* 0x000000000000791b */ /* 0x003fe20003800000 */
.L_x_398:
[----:B------:R-:W-:-:S05]  /*fe10*/  IMAD.X R3, RZ, RZ, R8, P2 ;  /* 0x000000ffff037224 */ /* 0x000fca00010e0608 */
[----:B------:R-:W-:Y:S01]  /*fe20*/  @!PT LDS RZ, [RZ] ;  /* 0x00000000fffff984 */ /* 0x000fe20000000800 */
[----:B------:R-:W-:Y:S01]  /*fe30*/  @!PT LDS RZ, [RZ] ;  /* 0x00000000fffff984 */ /* 0x000fe20000000800 */
[----:B------:R-:W-:Y:S01]  /*fe40*/  @!PT LDS RZ, [RZ] ;  /* 0x00000000fffff984 */ /* 0x000fe20000000800 */
[----:B------:R0:W-:Y:S01]  /*fe50*/  LDGSTS.E.BYPASS.LTC128B.128 [R4+0x1c00], desc[UR56][R2.64], !P3 ;  /* 0x01c0000002047fae */ /* 0x0001e2000d901d78 */
[----:B------:R-:W-:-:S03]  /*fe60*/  ISETP.LT.OR P3, PT, R5, 0x41, P1 ;  /* 0x000000410500780c */ /* 0x000fc60000f61670 */
[----:B------:R0:W-:Y:S01]  /*fe70*/  LDGSTS.E.BYPASS.LTC128B.128 [R4+0x4c00], desc[UR56][R2.64+0x80], !P4 ;  /* 0x04c0008002047fae */ /* 0x0001e2000e101d78 */
[----:B------:R-:W-:Y:S02]  /*fe80*/  ISETP.LT.OR P4, PT, R5, 0x41, !P0 ;  /* 0x000000410500780c */ /* 0x000fe40004781670 */
[----:B------:R-:W-:Y:S01]  /*fe90*/  MOV R13, R23 ;  /* 0x00000017000d7202 */ /* 0x000fe20000000f00 */
[----:B------:R-:W-:-:S10]  /*fea0*/  IMAD.MOV.U32 R7, RZ, RZ, R14 ;  /* 0x000000ffff077224 */ /* 0x000fd400078e000e */
[----:B0-----:R-:W-:Y:S05]  /*feb0*/  WARPSYNC.COLLECTIVE R15, `(.L_x_399) ;  /* 0x000000000f087348 */ /* 0x001fea0003c00000 */
[----:B------:R1:W2:Y:S02]  /*fec0*/  SHFL.IDX P6, R14, R13, R12, R11 ;  /* 0x0000000c0d0e7389 */ /* 0x0002a400000c000b */
[----:B012---:R-:W-:Y:S01]  /*fed0*/  ENDCOLLECTIVE ;  /* 0x000000000000791b */ /* 0x007fe20003800000 */
.L_x_399:
[----:B------:R-:W-:Y:S02]  /*fee0*/  IMAD.MOV.U32 R13, RZ, RZ, R24 ;  /* 0x000000ffff0d7224 */ /* 0x000fe400078e0018 */
[----:B------:R-:W-:Y:S02]  /*fef0*/  IMAD.MOV.U32 R12, RZ, RZ, 0x5 ;  /* 0x00000005ff0c7424 */ /* 0x000fe400078e00ff */
[----:B------:R-:W-:-:S07]  /*ff00*/  IMAD.MOV.U32 R9, RZ, RZ, R14 ;  /* 0x000000ffff097224 */ /* 0x000fce00078e000e */
[----:B------:R-:W-:Y:S05]  /*ff10*/  WARPSYNC.COLLECTIVE R15, `(.L_x_400) ;  /* 0x000000000f087348 */ /* 0x000fea0003c00000 */
[----:B------:R0:W1:Y:S02]  /*ff20*/  SHFL.IDX P6, R14, R13, R12, R11 ;  /* 0x0000000c0d0e7389 */ /* 0x00006400000c000b */
[----:B01----:R-:W-:Y:S01]  /*ff30*/  ENDCOLLECTIVE ;  /* 0x000000000000791b */ /* 0x003fe20003800000 */
.L_x_400:
[----:B------:R-:W-:-:S05]  /*ff40*/  IADD3 R2, P2, R9, R6, RZ ;  /* 0x0000000609027210 */ /* 0x000fca0007f5e0ff */
[----:B------:R-:W-:-:S05]  /*ff50*/  IMAD.X R3, RZ, RZ, R7, P2 ;  /* 0x000000ffff037224 */ /* 0x000fca00010e0607 */
[----:B------:R-:W-:Y:S01]  /*ff60*/  @!PT LDS RZ, [RZ] ;  /* 0x00000000fffff984 */ /* 0x000fe20000000800 */
[----:B------:R-:W-:Y:S01]  /*ff70*/  @!PT LDS RZ, [RZ] ;  /* 0x00000000fffff984 */ /* 0x000fe20000000800 */
[----:B------:R-:W-:Y:S01]  /*ff80*/  @!PT LDS RZ, [RZ] ;  /* 0x00000000fffff984 */ /* 0x000fe20000000800 */
[----:B------:R0:W-:Y:S01]  /*ff90*/  LDGSTS.E.BYPASS.LTC128B.128 [R4+0x2400], desc[UR56][R2.64], !P3 ;  /* 0x0240000002047fae */ /* 0x0001e2000d901d78 */
[----:B------:R-:W-:-:S03]  /*ffa0*/  IMAD.MOV.U32 R13, RZ, RZ, R23 ;  /* 0x000000ffff0d7224 */ /* 0x000fc600078e0017 */
[----:B------:R0:W-:Y:S01]  /*ffb0*/  LDGSTS.E.BYPASS.LTC128B.128 [R4+0x5400], desc[UR56][R2.64+0x80], !P4 ;  /* 0x0540008002047fae */ /* 0x0001e2000e101d78 */
[----:B------:R-:W-:-:S07]  /*ffc0*/  MOV R24, R14 ;  /* 0x0000000e00187202 */ /* 0x000fce0000000f00 */
[----:B0-----:R-:W-:Y:S05]  /*ffd0*/  WARPSYNC.COLLECTIVE R15, `(.L_x_401) ;  /* 0x000000000f087348 */ /* 0x001fea0003c00000 */
[----:B------:R1:W2:Y:S02]  /*ffe0*/  SHFL.IDX P6, R14, R13, R12, R11 ;  /* 0x0000000c0d0e7389 */ /* 0x0002a400000c000b */
[----:B012---:R-:W-:Y:S01]  /*fff0*/  ENDCOLLECTIVE ;  /* 0x000000000000791b */ /* 0x007fe20003800000 */
.L_x_401:
[----:B------:R-:W-:Y:S05]  /*10000*/  BRA `(.L_x_402) ;  /* 0xffffffc000847947 */ /* 0x000fea000383ffff */
.L_x_296:
        /* <DEDUP_REMOVED lines=8> */
.L_x_404:
[----:B------:R-:W-:Y:S05]  /*10090*/  BSYNC B0 ;  /* 0x0000000000007941 */ /* 0x000fea0003800000 */
.L_x_403:
[----:B------:R-:W-:Y:S01]  /*100a0*/  IMAD.MOV.U32 R13, RZ, RZ, R16 ;  /* 0x000000ffff0d7224 */ /* 0x000fe200078e0010 */
[----:B------:R-:W-:Y:S01]  /*100b0*/  MOV R15, 0xffffffff ;  /* 0xffffffff000f7802 */ /* 0x000fe20000000f00 */
[----:B------:R-:W-:Y:S02]  /*100c0*/  IMAD.MOV.U32 R12, RZ, RZ, 0x1 ;  /* 0x00000001ff0c7424 */ /* 0x000fe400078e00ff */
[----:B------:R-:W-:Y:S02]  /*100d0*/  IMAD.MOV.U32 R11, RZ, RZ, 0x1f ;  /* 0x0000001fff0b7424 */ /* 0x000fe400078e00ff */
[----:B------:R-:W-:Y:S02]  /*100e0*/  IMAD.IADD R7, R19, 0x1, R8 ;  /* 0x0000000113077824 */ /* 0x000fe400078e0208 */
[----:B------:R-:W-:-:S07]  /*100f0*/  IMAD.MOV.U32 R5, RZ, RZ, R14 ;  /* 0x000000ffff057224 */ /* 0x000fce00078e000e */
[----:B------:R-:W-:Y:S05]  /*10100*/  WARPSYNC.COLLECTIVE R15, `(.L_x_405) ;  /* 0x000000000f087348 */ /* 0x000fea0003c00000 */
[----:B------:R0:W1:Y:S02]  /*10110*/  SHFL.IDX P6, R14, R13, R12, R11 ;  /* 0x0000000c0d0e7389 */ /* 0x00006400000c000b */
[----:B01----:R-:W-:Y:S01]  /*10120*/  ENDCOLLECTIVE ;  /* 0x000000000000791b */ /* 0x003fe20003800000 */
.L_x_405:
[----:B------:R-:W-:Y:S02]  /*10130*/  ULDC UR4, c[0x0][0xc3c] ;  /* 0x00030f0000047ab9 */ /* 0x000fe40000000800 */
[----:B------:R-:W-:-:S13]  /*10140*/  ISETP.GE.OR P1, PT, R7, UR4, !P0 ;  /* 0x0000000407007c0c */ /* 0x000fda000c726670 */
[----:B------:R-:W0:Y:S01]  /*10150*/  @!P1 LDC.64 R2, c[0x0][0xc80] ;  /* 0x00032000ff029b82 */ /* 0x000e220000000a00 */
[----:B------:R-:W-:Y:S02]  /*10160*/  IMAD.MOV.U32 R4, RZ, RZ, RZ ;  /* 0x000000ffff047224 */ /* 0x000fe400078e00ff */
[----:B------:R-:W-:Y:S02]  /*10170*/  IMAD.MOV.U32 R11, RZ, RZ, RZ ;  /* 0x000000ffff0b7224 */ /* 0x000fe400078e00ff */
[----:B------:R-:W-:Y:S02]  /*10180*/  IMAD.MOV.U32 R0, RZ, RZ, R14 ;  /* 0x000000ffff007224 */ /* 0x000fe400078e000e */
[----:B0-----:R-:W-:-:S06]  /*10190*/  @!P1 IMAD.WIDE R2, R7, 0x4, R2 ;  /* 0x0000000407029825 */ /* 0x001fcc00078e0202 */
[----:B------:R-:W2:Y:S01]  /*101a0*/  @!P1 LDG.E R2, desc[UR56][R2.64] ;  /* 0x0000003802029981 */ /* 0x000ea2000c1e1900 */
[C---:B------:R-:W-:Y:S02]  /*101b0*/  ISETP.GE.U32.AND P2, PT, R8.reuse, 0x2, PT ;  /* 0x000000020800780c */ /* 0x040fe40003f46070 */
[C---:B------:R-:W-:Y:S02]  /*101c0*/  ISETP.GE.U32.AND P3, PT, R8.reuse, 0x4, PT ;  /* 0x000000040800780c */ /* 0x040fe40003f66070 */
[C---:B------:R-:W-:Y:S02]  /*101d0*/  ISETP.GE.U32.AND P4, PT, R8.reuse, 0x8, PT ;  /* 0x000000080800780c */ /* 0x040fe40003f86070 */
[C---:B------:R-:W-:Y:S01]  /*101e0*/  ISETP.GE.U32.AND P5, PT, R8.reuse, 0x10, PT ;  /* 0x000000100800780c */ /* 0x040fe20003fa6070 */
[----:B--2---:R-:W-:Y:S01]  /*101f0*/  @!P1 IMAD.MOV.U32 R4, RZ, RZ, R2 ;  /* 0x000000ffff049224 */ /* 0x004fe200078e0002 */
[----:B------:R-:W-:-:S04]  /*10200*/  ISETP.NE.AND P1, PT, R8, RZ, PT ;  /* 0x000000ff0800720c */ /* 0x000fc80003f25270 */
[----:B------:R-:W-:-:S09]  /*10210*/  MOV R13, R4 ;  /* 0x00000004000d7202 */ /* 0x000fd20000000f00 */
[----:B------:R-:W-:Y:S05]  /*10220*/  WARPSYNC.COLLECTIVE R15, `(.L_x_406) ;  /* 0x000000000f087348 */ /* 0x000fea0003c00000 */
[----:B------:R0:W1:Y:S02]  /*10230*/  SHFL.UP P6, R14, R13, R12, R11 ;  /* 0x0400000c0d0e7389 */ /* 0x00006400000c000b */
[----:B01----:R-:W-:Y:S01]  /*10240*/  ENDCOLLECTIVE ;  /* 0x000000000000791b */ /* 0x003fe20003800000 */
.L_x_406:
[----:B------:R-:W-:Y:S01]  /*10250*/  IMAD.MOV.U32 R12, RZ, RZ, 0x2 ;  /* 0x00000002ff0c7424 */ /* 0x000fe200078e00ff */
[----:B------:R-:W-:-:S05]  /*10260*/  SEL R7, R14, RZ, P1 ;  /* 0x000000ff0e077207 */ /* 0x000fca0000800000 */
[----:B------:R-:W-:-:S04]  /*10270*/  IMAD.IADD R6, R4, 0x1, R7 ;  /* 0x0000000104067824 */ /* 0x000fc800078e0207 */
[----:B------:R-:W-:-:S07]  /*10280*/  IMAD.MOV.U32 R13, RZ, RZ, R6 ;  /* 0x000000ffff0d7224 */ /* 0x000fce00078e0006 */
[----:B------:R-:W-:Y:S05]  /*10290*/  WARPSYNC.COLLECTIVE R15, `(.L_x_407) ;  /* 0x000000000f087348 */ /* 0x000fea0003c00000 */
[----:B------:R0:W1:Y:S02]  /*102a0*/  SHFL.UP P6, R14, R13, R12, R11 ;  /* 0x0400000c0d0e7389 */ /* 0x00006400000c000b */
[----:B01----:R-:W-:Y:S01]  /*102b0*/  ENDCOLLECTIVE ;  /* 0x000000000000791b */ /* 0x003fe20003800000 */
.L_x_407:
[----:B------:R-:W-:Y:S01]  /*102c0*/  IMAD.MOV.U32 R12, RZ, RZ, 0x4 ;  /* 0x00000004ff0c7424 */ /* 0x000fe200078e00ff */
[----:B------:R-:W-:-:S04]  /*102d0*/  SEL R7, R14, RZ, P2 ;  /* 0x000000ff0e077207 */ /* 0x000fc80001000000 */
[----:B------:R-:W-:-:S05]  /*102e0*/  IADD3 R7, R6, R7, RZ ;  /* 0x0000000706077210 */ /* 0x000fca0007ffe0ff */
[----:B------:R-:W-:-:S07]  /*102f0*/  IMAD.MOV.U32 R13, RZ, RZ, R7 ;  /* 0x000000ffff0d7224 */ /* 0x000fce00078e0007 */
[----:B------:R-:W-:Y:S05]  /*10300*/  WARPSYNC.COLLECTIVE R15, `(.L_x_408) ;  /* 0x000000000f087348 */ /* 0x000fea0003c00000 */
[----:B------:R0:W1:Y:S02]  /*10310*/  SHFL.UP P6, R14, R13, R12, R11 ;  /* 0x0400000c0d0e7389 */ /* 0x00006400000c000b */
[----:B01----:R-:W-:Y:S01]  /*10320*/  ENDCOLLECTIVE ;  /* 0x000000000000791b */ /* 0x003fe20003800000 */
.L_x_408:
[----:B------:R-:W-:Y:S02]  /*10330*/  MOV R12, 0x8 ;  /* 0x00000008000c7802 */ /* 0x000fe40000000f00 */
[----:B------:R-:W-:-:S05]  /*10340*/  SEL R2, R14, RZ, P3 ;  /* 0x000000ff0e027207 */ /* 0x000fca0001800000 */
[----:B------:R-:W-:-:S04]  /*10350*/  IMAD.IADD R2, R7, 0x1, R2 ;  /* 0x0000000107027824 */ /* 0x000fc800078e0202 */
[----:B------:R-:W-:-:S07]  /*10360*/  IMAD.MOV.U32 R13, RZ, RZ, R2 ;  /* 0x000000ffff0d7224 */ /* 0x000fce00078e0002 */
[----:B------:R-:W-:Y:S05]  /*10370*/  WARPSYNC.COLLECTIVE R15, `(.L_x_409) ;  /* 0x000000000f087348 */ /* 0x000fea0003c00000 */
[----:B------:R0:W1:Y:S02]  /*10380*/  SHFL.UP P6, R14, R13, R12, R11 ;  /* 0x0400000c0d0e7389 */ /* 0x00006400000c000b */
[----:B01----:R-:W-:Y:S01]  /*10390*/  ENDCOLLECTIVE ;  /* 0x000000000000791b */ /* 0x003fe20003800000 */
.L_x_409:
[----:B------:R-:W-:Y:S01]  /*103a0*/  IMAD.MOV.U32 R12, RZ, RZ, 0x10 ;  /* 0x00000010ff0c7424 */ /* 0x000fe200078e00ff */
[----:B------:R-:W-:-:S05]  /*103b0*/  SEL R3, R14, RZ, P4 ;  /* 0x000000ff0e037207 */ /* 0x000fca0002000000 */
[----:B------:R-:W-:-:S04]  /*103c0*/  IMAD.IADD R3, R2, 0x1, R3 ;  /* 0x0000000102037824 */ /* 0x000fc800078e0203 */
[----:B------:R-:W-:-:S07]  /*103d0*/  IMAD.MOV.U32 R13, RZ, RZ, R3 ;  /* 0x000000ffff0d7224 */ /* 0x000fce00078e0003 */
[----:B------:R-:W-:Y:S05]  /*103e0*/  WARPSYNC.COLLECTIVE R15, `(.L_x_410) ;  /* 0x000000000f087348 */ /* 0x000fea0003c00000 */
[----:B------:R0:W1:Y:S02]  /*103f0*/  SHFL.UP P6, R14, R13, R12, R11 ;  /* 0x0400000c0d0e7389 */ /* 0x00006400000c000b */
[----:B01----:R-:W-:Y:S01]  /*10400*/  ENDCOLLECTIVE ;  /* 0x000000000000791b */ /* 0x003fe20003800000 */
.L_x_410:
[----:B------:R-:W-:Y:S02]  /*10410*/  IMAD.MOV.U32 R12, RZ, RZ, 0x1f ;  /* 0x0000001fff0c7424 */ /* 0x000fe400078e00ff */
[----:B------:R-:W-:Y:S01]  /*10420*/  IMAD.MOV.U32 R11, RZ, RZ, 0x1f ;  /* 0x0000001fff0b7424 */ /* 0x000fe200078e00ff */
[----:B------:R-:W-:-:S05]  /*10430*/  SEL R6, R14, RZ, P5 ;  /* 0x000000ff0e067207 */ /* 0x000fca0002800000 */
[----:B------:R-:W-:-:S05]  /*10440*/  IMAD.IADD R6, R3, 0x1, R6 ;  /* 0x0000000103067824 */ /* 0x000fca00078e0206 */
[----:B------:R-:W-:-:S07]  /*10450*/  MOV R13, R6 ;  /* 0x00000006000d7202 */ /* 0x000fce0000000f00 */
[----:B------:R-:W-:Y:S05]  /*10460*/  WARPSYNC.COLLECTIVE R15, `(.L_x_411) ;  /* 0x000000000f087348 */ /* 0x000fea0003c00000 */
[----:B------:R0:W1:Y:S02]  /*10470*/  SHFL.IDX P6, R14, R13, R12, R11 ;  /* 0x0000000c0d0e7389 */ /* 0x00006400000c000b */
[----:B01----:R-:W-:Y:S01]  /*10480*/  ENDCOLLECTIVE ;  /* 0x000000000000791b */ /* 0x003fe20003800000 */
.L_x_411:
[----:B------:R-:W-:Y:S05]  /*10490*/  BRA `(.L_x_412) ;  /* 0xffffffc000907947 */ /* 0x000fea000383ffff */
.L_x_301:
[----:B------:R-:W-:Y:S01]  /*104a0*/  BSSY B0, `(.L_x_413) ;  /* 0x0000008000007945 */ /* 0x000fe20003800000 */
[----:B-----5:R-:W-:Y:S01]  /*104b0*/  IMAD.MOV.U32 R13, RZ, RZ, R4 ;  /* 0x000000ffff0d7224 */ /* 0x020fe200078e0004 */
[----:B------:R-:W-:Y:S01]  /*104c0*/  MOV R11, RZ ;  /* 0x000000ff000b7202 */ /* 0x000fe20000000f00 */
[----:B------:R-:W-:Y:S02]  /*104d0*/  IMAD.MOV.U32 R12, RZ, RZ, 0x1 ;  /* 0x00000001ff0c7424 */ /* 0x000fe400078e00ff */
[----:B------:R-:W-:-:S07]  /*104e0*/  IMAD.MOV.U32 R15, RZ, RZ, -0x1 ;  /* 0xffffffffff0f7424 */ /* 0x000fce00078e00ff */
[----:B012---:R-:W-:Y:S05]  /*104f0*/  WARPSYNC.COLLECTIVE R15, `(.L_x_414) ;  /* 0x000000000f087348 */ /* 0x007fea0003c00000 */
[----:B------:R3:W4:Y:S02]  /*10500*/  SHFL.UP P6, R14, R13, R12, R11 ;  /* 0x0400000c0d0e7389 */ /* 0x00072400000c000b */
[----:B01234-:R-:W-:Y:S01]  /*10510*/  ENDCOLLECTIVE ;  /* 0x000000000000791b */ /* 0x01ffe20003800000 */
.L_x_414:
[----:B------:R-:W-:Y:S05]  /*10520*/  BSYNC B0 ;  /* 0x0000000000007941 */ /* 0x000fea0003800000 */
.L_x_413:
[----:B------:R-:W-:Y:S01]  /*10530*/  SEL R13, R14, RZ, P1 ;  /* 0x000000ff0e0d7207 */ /* 0x000fe20000800000 */
[----:B------:R-:W-:Y:S01]  /*10540*/  IMAD.MOV.U32 R12, RZ, RZ, 0x2 ;  /* 0x00000002ff0c7424 */ /* 0x000fe200078e00ff */
[----:B------:R-:W-:Y:S01]  /*10550*/  MOV R15, 0xffffffff ;  /* 0xffffffff000f7802 */ /* 0x000fe20000000f00 */
[----:B------:R-:W-:Y:S02]  /*10560*/  IMAD.MOV.U32 R11, RZ, RZ, RZ ;  /* 0x000000ffff0b7224 */ /* 0x000fe400078e00ff */
[----:B------:R-:W-:-:S07]  /*10570*/  IMAD.IADD R13, R4, 0x1, R13 ;  /* 0x00000001040d7824 */ /* 0x000fce00078e020d */
[----:B------:R-:W-:Y:S05]  /*10580*/  WARPSYNC.COLLECTIVE R15, `(.L_x_415) ;  /* 0x000000000f087348 */ /* 0x000fea0003c00000 */
[----:B------:R0:W1:Y:S02]  /*10590*/  SHFL.UP P6, R14, R13, R12, R11 ;  /* 0x0400000c0d0e7389 */ /* 0x00006400000c000b */
[----:B01----:R-:W-:Y:S01]  /*105a0*/  ENDCOLLECTIVE ;  /* 0x000000000000791b */ /* 0x003fe20003800000 */
.L_x_415:
[----:B------:R-:W-:Y:S01]  /*105b0*/  IMAD.MOV.U32 R12, RZ, RZ, 0x4 ;  /* 0x00000004ff0c7424 */ /* 0x000fe200078e00ff */
[----:B------:R-:W-:-:S05]  /*105c0*/  SEL R0, R14, RZ, P2 ;  /* 0x000000ff0e007207 */ /* 0x000fca0001000000 */
[----:B------:R-:W-:-:S04]  /*105d0*/  IMAD.IADD R0, R13, 0x1, R0 ;  /* 0x000000010d007824 */ /* 0x000fc800078e0200 */
[----:B------:R-:W-:-:S07]  /*105e0*/  IMAD.MOV.U32 R13, RZ, RZ, R0 ;  /* 0x000000ffff0d7224 */ /* 0x000fce00078e0000 */
[----:B------:R-:W-:Y:S05]  /*105f0*/  WARPSYNC.COLLECTIVE R15, `(.L_x_416) ;  /* 0x000000000f087348 */ /* 0x000fea0003c00000 */
[----:B------:R0:W1:Y:S02]  /*10600*/  SHFL.UP P6, R14, R13, R12, R11 ;  /* 0x0400000c0d0e7389 */ /* 0x00006400000c000b */
[----:B01----:R-:W-:Y:S01]  /*10610*/  ENDCOLLECTIVE ;  /* 0x000000000000791b */ /* 0x003fe20003800000 */
.L_x_416:
[----:B------:R-:W-:Y:S01]  /*10620*/  IMAD.MOV.U32 R12, RZ, RZ, 0x8 ;  /* 0x00000008ff0c7424 */ /* 0x000fe200078e00ff */
[----:B------:R-:W-:-:S05]  /*10630*/  SEL R3, R14, RZ, P3 ;  /* 0x000000ff0e037207 */ /* 0x000fca0001800000 */
[----:B------:R-:W-:-:S05]  /*10640*/  IMAD.IADD R2, R0, 0x1, R3 ;  /* 0x0000000100027824 */ /* 0x000fca00078e0203 */
[----:B------:R-:W-:-:S07]  /*10650*/  MOV R13, R2 ;  /* 0x00000002000d7202 */ /* 0x000fce0000000f00 */
[----:B------:R-:W-:Y:S05]  /*10660*/  WARPSYNC.COLLECTIVE R15, `(.L_x_417) ;  /* 0x000000000f087348 */ /* 0x000fea0003c00000 */
[----:B------:R0:W1:Y:S02]  /*10670*/  SHFL.UP P6, R14, R13, R12, R11 ;  /* 0x0400000c0d0e7389 */ /* 0x00006400000c000b */
[----:B01----:R-:W-:Y:S01]  /*10680*/  ENDCOLLECTIVE ;  /* 0x000000000000791b */ /* 0x003fe20003800000 */
.L_x_417:
[----:B------:R-:W-:Y:S01]  /*10690*/  IMAD.MOV.U32 R12, RZ, RZ, 0x10 ;  /* 0x00000010ff0c7424 */ /* 0x000fe200078e00ff */
[----:B------:R-:W-:-:S05]  /*106a0*/  SEL R3, R14, RZ, P4 ;  /* 0x000000ff0e037207 */ /* 0x000fca0002000000 */
[----:B------:R-:W-:-:S04]  /*106b0*/  IMAD.IADD R3, R2, 0x1, R3 ;  /* 0x0000000102037824 */ /* 0x000fc800078e0203 */
[----:B------:R-:W-:-:S07]  /*106c0*/  IMAD.MOV.U32 R13, RZ, RZ, R3 ;  /* 0x000000ffff0d7224 */ /* 0x000fce00078e0003 */
[----:B------:R-:W-:Y:S05]  /*106d0*/  WARPSYNC.COLLECTIVE R15, `(.L_x_418) ;  /* 0x000000000f087348 */ /* 0x000fea0003c00000 */
[----:B------:R0:W1:Y:S02]  /*106e0*/  SHFL.UP P6, R14, R13, R12, R11 ;  /* 0x0400000c0d0e7389 */ /* 0x00006400000c000b */
[----:B01----:R-:W-:Y:S01]  /*106f0*/  ENDCOLLECTIVE ;  /* 0x000000000000791b */ /* 0x003fe20003800000 */
.L_x_418:
[----:B------:R-:W-:Y:S02]  /*10700*/  IMAD.MOV.U32 R12, RZ, RZ, 0x1f ;  /* 0x0000001fff0c7424 */ /* 0x000fe400078e00ff */
[----:B------:R-:W-:Y:S01]  /*10710*/  IMAD.MOV.U32 R11, RZ, RZ, 0x1f ;  /* 0x0000001fff0b7424 */ /* 0x000fe200078e00ff */
[----:B------:R-:W-:-:S04]  /*10720*/  SEL R6, R14, RZ, P5 ;  /* 0x000000ff0e067207 */ /* 0x000fc80002800000 */
[----:B------:R-:W-:-:S05]  /*10730*/  IADD3 R6, R3, R6, RZ ;  /* 0x0000000603067210 */ /* 0x000fca0007ffe0ff */
[----:B------:R-:W-:-:S07]  /*10740*/  IMAD.MOV.U32 R13, RZ, RZ, R6 ;  /* 0x000000ffff0d7224 */ /* 0x000fce00078e0006 */
[----:B------:R-:W-:Y:S05]  /*10750*/  WARPSYNC.COLLECTIVE R15, `(.L_x_419) ;  /* 0x000000000f087348 */ /* 0x000fea0003c00000 */
[----:B------:R0:W1:Y:S02]  /*10760*/  SHFL.IDX P6, R14, R13, R12, R11 ;  /* 0x0000000c0d0e7389 */ /* 0x00006400000c000b */
[----:B01----:R-:W-:Y:S01]  /*10770*/  ENDCOLLECTIVE ;  /* 0x000000000000791b */ /* 0x003fe20003800000 */
.L_x_419:
[----:B------:R-:W-:Y:S05]  /*10780*/  BRA `(.L_x_420) ;  /* 0xffffffc000707947 */ /* 0x000fea000383ffff */
.L_x_303:
[----:B------:R-:W-:Y:S01]  /*10790*/  BSSY B0, `(.L_x_421) ;  /* 0x0000006000007945 */ /* 0x000fe20003800000 */
[----:B------:R-:W-:Y:S01]  /*107a0*/  PLOP3.LUT P6, PT, P6, PT, PT, 0x8, 0x0 ;  /* 0x000000000000781c */ /* 0x000fe200037ce170 */
[----:B------:R-:W-:-:S12]  /*107b0*/  IMAD.MOV.U32 R15, RZ, RZ, -0x1 ;  /* 0xffffffffff0f7424 */ /* 0x000fd800078e00ff */
[----:B01----:R-:W-:Y:S05]  /*107c0*/  WARPSYNC.COLLECTIVE R15, `(.L_x_422) ;  /* 0x000000000f087348 */ /* 0x003fea0003c00000 */
[----:B------:R-:W-:Y:S01]  /*107d0*/  VOTE.ANY R14, PT, P6 ;  /* 0x00000000000e7806 */ /* 0x000fe200030e0100 */
[----:B01----:R-:W-:Y:S06]  /*107e0*/  ENDCOLLECTIVE ;  /* 0x000000000000791b */ /* 0x003fec0003800000 */
.L_x_422:
[----:B------:R-:W-:Y:S05]  /*107f0*/  BSYNC B0 ;  /* 0x0000000000007941 */ /* 0x000fea0003800000 */
.L_x_421:
[----:B------:R-:W-:Y:S01]  /*10800*/  MOV R2, R14 ;  /* 0x0000000e00027202 */ /* 0x000fe20000000f00 */
[----:B------:R-:W-:Y:S02]  /*10810*/  IMAD.MOV.U32 R13, RZ, RZ, R4 ;  /* 0x000000ffff0d7224 */ /* 0x000fe400078e0004 */
[----:B------:R-:W-:Y:S01]  /*10820*/  IMAD.MOV.U32 R11, RZ, RZ, 0x1f ;  /* 0x0000001fff0b7424 */ /* 0x000fe200078e00ff */
[----:B------:R-:W0:Y:S01]  /*10830*/  POPC R0, R2 ;  /* 0x0000000200007309 */ /* 0x000e220000000000 */
[----:B------:R-:W-:Y:S02]  /*10840*/  IMAD.MOV.U32 R15, RZ, RZ, -0x1 ;  /* 0xffffffffff0f7424 */ /* 0x000fe400078e00ff */
[----:B0-----:R-:W-:-:S07]  /*10850*/  IMAD.MOV.U32 R12, RZ, RZ, R0 ;  /* 0x000000ffff0c7224 */ /* 0x001fce00078e0000 */
[----:B------:R-:W-:Y:S05]  /*10860*/  WARPSYNC.COLLECTIVE R15, `(.L_x_423) ;  /* 0x000000000f087348 */ /* 0x000fea0003c00000 */
[----:B------:R0:W1:Y:S02]  /*10870*/  SHFL.IDX P6, R14, R13, R12, R11 ;  /* 0x0000000c0d0e7389 */ /* 0x00006400000c000b */
[----:B01----:R-:W-:Y:S01]  /*10880*/  ENDCOLLECTIVE ;  /* 0x000000000000791b */ /* 0x003fe20003800000 */
.L_x_423:
[----:B------:R-:W-:Y:S01]  /*10890*/  MOV R4, R14 ;  /* 0x0000000e00047202 */ /* 0x000fe20000000f00 */
[----:B------:R-:W-:Y:S06]  /*108a0*/  BRA `(.L_x_424) ;  /* 0xffffffc000607947 */ /* 0x000fec000383ffff */
.L_x_305:
[----:B------:R-:W-:Y:S01]  /*108b0*/  BSSY B0, `(.L_x_425) ;  /* 0x0000007000007945 */ /* 0x000fe20003800000 */
[----:B------:R-:W-:Y:S02]  /*108c0*/  IMAD.MOV.U32 R13, RZ, RZ, R6 ;  /* 0x000000ffff0d7224 */ /* 0x000fe400078e0006 */
[----:B------:R-:W-:Y:S02]  /*108d0*/  IMAD.MOV.U32 R11, RZ, RZ, 0x1f ;  /* 0x0000001fff0b7424 */ /* 0x000fe400078e00ff */
[----:B------:R-:W-:-:S07]  /*108e0*/  IMAD.MOV.U32 R15, RZ, RZ, -0x1 ;  /* 0xffffffffff0f7424 */ /* 0x000fce00078e00ff */
[----:B0123--:R-:W-:Y:S05]  /*108f0*/  WARPSYNC.COLLECTIVE R15, `(.L_x_426) ;  /* 0x000000000f087348 */ /* 0x00ffea0003c00000 */
[----:B------:R4:W0:Y:S02]  /*10900*/  SHFL.IDX P6, R14, R13, R12, R11 ;  /* 0x0000000c0d0e7389 */ /* 0x00082400000c000b */
[----:B01234-:R-:W-:Y:S01]  /*10910*/  ENDCOLLECTIVE ;  /* 0x000000000000791b */ /* 0x01ffe20003800000 */
.L_x_426:
[----:B------:R-:W-:Y:S05]  /*10920*/  BSYNC B0 ;  /* 0x0000000000007941 */ /* 0x000fea0003800000 */
.L_x_425:
[----:B------:R-:W-:Y:S05]  /*10930*/  BRA `(.L_x_304) ;  /* 0xffffffc000587947 */ /* 0x000fea000383ffff */
.L_x_309:
[----:B0-----:R0:W2:Y:S02]  /*10940*/  SYNCS.PHASECHK.TRANS64.TRYWAIT P0, [R4+URZ+0x2a820], R0 ;  /* 0x02a82000040075a7 */ /* 0x0010a4000800017f */
[----:B--2---:R-:W-:Y:S05]  /*10950*/  @!P0 NANOSLEEP.SYNCS 0x989680 ;  /* 0x009896800000895d */ /* 0x004fea0003900000 */
[----:B------:R-:W2:Y:S02]  /*10960*/  @!P0 SYNCS.PHASECHK.TRANS64 P0, [R4+URZ+0x2a820], R0 ;  /* 0x02a82000040085a7 */ /* 0x000ea4000800007f */
[----:B--2---:R-:W-:Y:S05]  /*10970*/  @!P0 BRA `(.L_x_309) ;  /* 0xfffffffc00f08947 */ /* 0x004fea000383ffff */
[----:B------:R-:W-:Y:S05]  /*10980*/  BRA `(.L_x_427) ;  /* 0xffffffc400447947 */ /* 0x000fea000383ffff */
.L_x_310:
[----:B------:R-:W2:Y:S01]  /*10990*/  S2R R2, SR_TID.X ;  /* 0x0000000000027919 */ /* 0x000ea20000002100 */
[----:B------:R-:W-:Y:S01]  /*109a0*/  BSSY B0, `(.L_x_428) ;  /* 0x000000a000007945 */ /* 0x000fe20003800000 */
[----:B------:R-:W-:Y:S01]  /*109b0*/  MOV R12, RZ ;  /* 0x000000ff000c7202 */ /* 0x000fe20000000f00 */
[----:B------:R-:W-:Y:S02]  /*109c0*/  IMAD.MOV.U32 R11, RZ, RZ, 0x1f ;  /* 0x0000001fff0b7424 */ /* 0x000fe400078e00ff */
[----:B------:R-:W-:Y:S01]  /*109d0*/  IMAD.MOV.U32 R15, RZ, RZ, -0x1 ;  /* 0xffffffffff0f7424 */ /* 0x000fe200078e00ff */
[----:B--2---:R-:W-:-:S04]  /*109e0*/  SHF.R.U32.HI R2, RZ, 0x5, R2 ;  /* 0x00000005ff027819 */ /* 0x004fc80000011602 */
[----:B------:R-:W-:-:S05]  /*109f0*/  LOP3.LUT R2, R2, 0x3, RZ, 0xc0, !PT ;  /* 0x0000000302027812 */ /* 0x000fca00078ec0ff */
[----:B------:R-:W-:-:S07]  /*10a00*/  IMAD.MOV.U32 R13, RZ, RZ, R2 ;  /* 0x000000ffff0d7224 */ /* 0x000fce00078e0002 */
[----:B01-3--:R-:W-:Y:S05]  /*10a10*/  WARPSYNC.COLLECTIVE R15, `(.L_x_429) ;  /* 0x000000000f087348 */ /* 0x00bfea0003c00000 */
[----:B------:R2:W4:Y:S02]  /*10a20*/  SHFL.IDX P6, R14, R13, R12, R11 ;  /* 0x0000000c0d0e7389 */ /* 0x00052400000c000b */
[----:B01234-:R-:W-:Y:S01]  /*10a30*/  ENDCOLLECTIVE ;  /* 0x000000000000791b */ /* 0x01ffe20003800000 */
.L_x_429:
[----:B------:R-:W-:Y:S05]  /*10a40*/  BSYNC B0 ;  /* 0x0000000000007941 */ /* 0x000fea0003800000 */
.L_x_428:
[----:B------:R-:W-:Y:S05]  /*10a50*/  BRA `(.L_x_430) ;  /* 0xffffffc4002c7947 */ /* 0x000fea000383ffff */
.L_x_313:
[----:B------:R-:W-:Y:S01]  /*10a60*/  BSSY B1, `(.L_x_431) ;  /* 0x0000006000017945 */ /* 0x000fe20003800000 */
[----:B------:R-:W-:-:S07]  /*10a70*/  IMAD.MOV.U32 R15, RZ, RZ, -0x1 ;  /* 0xffffffffff0f7424 */ /* 0x000fce00078e00ff */
[----:B01-3--:R-:W-:Y:S05]  /*10a80*/  WARPSYNC.COLLECTIVE R15, `(.L_x_432) ;  /* 0x000000000f0c7348 */ /* 0x00bfea0003c00000 */
[----:B------:R-:W-:Y:S02]  /*10a90*/  ELECT P6, UR62, PT ;  /* 0x00000000003e782f */ /* 0x000fe400038c0000 */
[----:B------:R-:W-:Y:S01]  /*10aa0*/  MOV R14, UR62 ;  /* 0x0000003e000e7c02 */ /* 0x000fe20008000f00 */
[----:B01-3--:R-:W-:Y:S10]  /*10ab0*/  ENDCOLLECTIVE ;  /* 0x000000000000791b */ /* 0x00bff40003800000 */
.L_x_432:
[----:B------:R-:W-:Y:S05]  /*10ac0*/  BSYNC B1 ;  /* 0x0000000000017941 */ /* 0x000fea0003800000 */
.L_x_431:
[----:B------:R-:W-:Y:S05]  /*10ad0*/  BRA `(.L_x_433) ;  /* 0xffffffc400247947 */ /* 0x000fea000383ffff */
.L_x_315:
[----:B0-----:R0:W2:Y:S02]  /*10ae0*/  SYNCS.PHASECHK.TRANS64.TRYWAIT P1, [R5+URZ+0x2a840], R0 ;  /* 0x02a84000050075a7 */ /* 0x0010a4000802017f */
[----:B--2---:R-:W-:Y:S05]  /*10af0*/  @!P1 NANOSLEEP.SYNCS 0x989680 ;  /* 0x009896800000995d */ /* 0x004fea0003900000 */
[----:B------:R-:W2:Y:S02]  /*10b00*/  @!P1 SYNCS.PHASECHK.TRANS64 P1, [R5+URZ+0x2a840], R0 ;  /* 0x02a84000050095a7 */ /* 0x000ea4000802007f */
[----:B--2---:R-:W-:Y:S05]  /*10b10*/  @!P1 BRA `(.L_x_315) ;  /* 0xfffffffc00f09947 */ /* 0x004fea000383ffff */
[----:B------:R-:W-:Y:S05]  /*10b20*/  BRA `(.L_x_434) ;  /* 0xffffffc400447947 */ /* 0x000fea000383ffff */
.L_x_317:
[----:B--2---:R2:W4:Y:S02]  /*10b30*/  SYNCS.PHASECHK.TRANS64.TRYWAIT P1, [R27+URZ+0x2a840], R2 ;  /* 0x02a840021b0075a7 */ /* 0x004524000802017f */
[----:B----4-:R-:W-:Y:S05]  /*10b40*/  @!P1 NANOSLEEP.SYNCS 0x989680 ;  /* 0x009896800000995d */ /* 0x010fea0003900000 */
[----:B------:R-:W4:Y:S02]  /*10b50*/  @!P1 SYNCS.PHASECHK.TRANS64 P1, [R27+URZ+0x2a840], R2 ;  /* 0x02a840021b0095a7 */ /* 0x000f24000802007f */
[----:B----4-:R-:W-:Y:S05]  /*10b60*/  @!P1 BRA `(.L_x_317) ;  /* 0xfffffffc00f09947 */ /* 0x010fea000383ffff */
[----:B------:R-:W-:Y:S05]  /*10b70*/  BRA `(.L_x_435) ;  /* 0xffffffc400507947 */ /* 0x000fea000383ffff */
.L_x_319:
[----:B----4-:R4:W0:Y:S02]  /*10b80*/  SYNCS.PHASECHK.TRANS64.TRYWAIT P1, [R5+URZ+0x2a860], R0 ;  /* 0x02a86000050075a7 */ /* 0x010824000802017f */
[----:B0-----:R-:W-:Y:S05]  /*10b90*/  @!P1 NANOSLEEP.SYNCS 0x989680 ;  /* 0x009896800000995d */ /* 0x001fea0003900000 */
[----:B------:R-:W0:Y:S02]  /*10ba0*/  @!P1 SYNCS.PHASECHK.TRANS64 P1, [R5+URZ+0x2a860], R0 ;  /* 0x02a86000050095a7 */ /* 0x000e24000802007f */
[----:B0-----:R-:W-:Y:S05]  /*10bb0*/  @!P1 BRA `(.L_x_319) ;  /* 0xfffffffc00f09947 */ /* 0x001fea000383ffff */
[----:B------:R-:W-:Y:S05]  /*10bc0*/  BRA `(.L_x_436) ;  /* 0xffffffc4004c7947 */ /* 0x000fea000383ffff */
.L_x_437:
        /* <DEDUP_REMOVED lines=11> */
.L_x_3227:


//--------------------- .text._ZN7cutlass13device_kernelIN5flash11enable_sm90INS1_16FlashAttnFwdSm90INS1_25CollectiveMainloopFwdSm90ILi2EN4cute5tupleIJNS5_1CILi1EEES8_S8_EEENS6_IJNS7_ILi128EEENS7_ILi96EEENS7_ILi192EEEEEELi128ENS_10bfloat16_tEfNS_4arch4Sm90ELb0ELb0ELb0ELb1ELb1ELb1ELb0ELb1ELb1ELb1ELb0ELb0EEENS1_21CollectiveEpilogueFwdINS6_IJSA_SA_SB_EEES9_SE_SG_Li256ELb1ELb1ELb0ELb0EEENS1_36VarlenDynamicPersistentTileSchedulerILi128ELi96ELi256ELi128ELb0ELb1ELb1ELb0ELb1ELb1EEEEEEEEEvNT_6ParamsE --------------------------
	.section	.text._ZN7cutlass13device_kernelIN5flash11enable_sm90INS1_16FlashAttnFwdSm90INS1_25CollectiveMainloopFwdSm90ILi2EN4cute5tupleIJNS5_1CILi1EEES8_S8_EEENS6_IJNS7_ILi128EEENS7_ILi96EEENS7_ILi192EEEEEELi128ENS_10bfloat16_tEfNS_4arch4Sm90ELb0ELb0ELb0ELb1ELb1ELb1ELb0ELb1ELb1ELb1ELb0ELb0EEENS1_21CollectiveEpilogueFwdINS6_IJSA_SA_SB_EEES9_SE_SG_Li256ELb1ELb1ELb0ELb0EEENS1_36VarlenDynamicPersistentTileSchedulerILi128ELi96ELi256ELi128ELb0ELb1ELb1ELb0ELb1ELb1EEEEEEEEEvNT_6ParamsE,"ax",@progbits
	.align	128
.text._ZN7cutlass13device_kernelIN5flash11enable_sm90INS1_16FlashAttnFwdSm90INS1_25CollectiveMainloopFwdSm90ILi2EN4cute5tupleIJNS5_1CILi1EEES8_S8_EEENS6_IJNS7_ILi128EEENS7_ILi96EEENS7_ILi192EEEEEELi128ENS_10bfloat16_tEfNS_4arch4Sm90ELb0ELb0ELb0ELb1ELb1ELb1ELb0ELb1ELb1ELb1ELb0ELb0EEENS1_21CollectiveEpilogueFwdINS6_IJSA_SA_SB_EEES9_SE_SG_Li256ELb1ELb1ELb0ELb0EEENS1_36VarlenDynamicPersistentTileSchedulerILi128ELi96ELi256ELi128ELb0ELb1ELb1ELb0ELb1ELb1EEEEEEEEEvNT_6ParamsE:
        .type           _ZN7cutlass13device_kernelIN5flash11enable_sm90INS1_16FlashAttnFwdSm90INS1_25CollectiveMainloopFwdSm90ILi2EN4cute5tupleIJNS5_1CILi1EEES8_S8_EEENS6_IJNS7_ILi128EEENS7_ILi96EEENS7_ILi192EEEEEELi128ENS_10bfloat16_tEfNS_4arch4Sm90ELb0ELb0ELb0ELb1ELb1ELb1ELb0ELb1ELb1ELb1ELb0ELb0EEENS1_21CollectiveEpilogueFwdINS6_IJSA_SA_SB_EEES9_SE_SG_Li256ELb1ELb1ELb0ELb0EEENS1_36VarlenDynamicPersistentTileSchedulerILi128ELi96ELi256ELi128ELb0ELb1ELb1ELb0ELb1ELb1EEEEEEEEEvNT_6ParamsE,@function
        .size           _ZN7cutlass13device_kernelIN5flash11enable_sm90INS1_16FlashAttnFwdSm90INS1_25CollectiveMainloopFwdSm90ILi2EN4cute5tupleIJNS5_1CILi1EEES8_S8_EEENS6_IJNS7_ILi128EEENS7_ILi96EEENS7_ILi192EEEEEELi128ENS_10bfloat16_tEfNS_4arch4Sm90ELb0ELb0ELb0ELb1ELb1ELb1ELb0ELb1ELb1ELb1ELb0ELb0EEENS1_21CollectiveEpilogueFwdINS6_IJSA_SA_SB_EEES9_SE_SG_Li256ELb1ELb1ELb0ELb0EEENS1_36VarlenDynamicPersistentTileSchedulerILi128ELi96ELi256ELi128ELb0ELb1ELb1ELb0ELb1ELb1EEEEEEEEEvNT_6ParamsE,(.L_x_3228 - _ZN7cutlass13device_kernelIN5flash11enable_sm90INS1_16FlashAttnFwdSm90INS1_25CollectiveMainloopFwdSm90ILi2EN4cute5tupleIJNS5_1CILi1EEES8_S8_EEENS6_IJNS7_ILi128EEENS7_ILi96EEENS7_ILi192EEEEEELi128ENS_10bfloat16_tEfNS_4arch4Sm90ELb0ELb0ELb0ELb1ELb1ELb1ELb0ELb1ELb1ELb1ELb0ELb0EEENS1_21CollectiveEpilogueFwdINS6_IJSA_SA_SB_EEES9_SE_SG_Li256ELb1ELb1ELb0ELb0EEENS1_36VarlenDynamicPersistentTileSchedulerILi128ELi96ELi256ELi128ELb0ELb1ELb1ELb0ELb1ELb1EEEEEEEEEvNT_6ParamsE)
        .other          _ZN7cutlass13device_kernelIN5flash11enable_sm90INS1_16FlashAttnFwdSm90INS1_25CollectiveMainloopFwdSm90ILi2EN4cute5tupleIJNS5_1CILi1EEES8_S8_EEENS6_IJNS7_ILi128EEENS7_ILi96EEENS7_ILi192EEEEEELi128ENS_10bfloat16_tEfNS_4arch4Sm90ELb0ELb0ELb0ELb1ELb1ELb1ELb0ELb1ELb1ELb1ELb0ELb0EEENS1_21CollectiveEpilogueFwdINS6_IJSA_SA_SB_EEES9_SE_SG_Li256ELb1ELb1ELb0ELb0EEENS1_36VarlenDynamicPersistentTileSchedulerILi128ELi96ELi256ELi128ELb0ELb1ELb1ELb0ELb1ELb1EEEEEEEEEvNT_6ParamsE,@"STO_CUDA_ENTRY STV_DEFAULT"
_ZN7cutlass13device_kernelIN5flash11enable_sm90INS1_16FlashAttnFwdSm90INS1_25CollectiveMainloopFwdSm90ILi2EN4cute5tupleIJNS5_1CILi1EEES8_S8_EEENS6_IJNS7_ILi128EEENS7_ILi96EEENS7_ILi192EEEEEELi128ENS_10bfloat16_tEfNS_4arch4Sm90ELb0ELb0ELb0ELb1ELb1ELb1ELb0ELb1ELb1ELb1ELb0ELb0EEENS1_21CollectiveEpilogueFwdINS6_IJSA_SA_SB_EEES9_SE_SG_Li256ELb1ELb1ELb0ELb0EEENS1_36VarlenDynamicPersistentTileSchedulerILi128ELi96ELi256ELi128ELb0ELb1ELb1ELb0ELb1ELb1EEEEEEEEEvNT_6ParamsE:
[----:B------:R-:W0:Y:S02]  /*0000*/  LDC R1, c[0x0][0x28] ;  /* 0x00000a00ff017b82 */ /* 0x000e240000000800 */
[----:B0-----:R-:W-:Y:S01]  /*0010*/  VIADD R1, R1, 0xffffffb0 ;  /* 0xffffffb001017836 */ /* 0x001fe20000000000 */
[----:B------:R-:W0:Y:S01]  /*0020*/  S2R R0, SR_TID.X ;  /* 0x0000000000007919 */ /* 0x000e220000002100 */
[----:B------:R-:W-:Y:S01]  /*0030*/  ELECT P0, URZ, PT ;  /* 0x00000000003f782f */ /* 0x000fe20003800000 */
[----:B------:R-:W-:Y:S01]  /*0040*/  BSSY B0, `(.L_x_438) ;  /* 0x000000e000007945 */ /* 0x000fe20003800000 */
[----:B0-----:R-:W-:-:S05]  /*0050*/  SHF.R.U32.HI R2, RZ, 0x5, R0 ;  /* 0x00000005ff027819 */ /* 0x001fca0000011600 */
[----:B------:R-:W0:Y:S02]  /*0060*/  SHFL.IDX PT, R3, R2, RZ, 0x1f ;  /* 0x00001fff02037589 */ /* 0x000e2400000e0000 */
[----:B0-----:R-:W-:Y:S02]  /*0070*/  ISETP.EQ.AND P0, PT, R3, RZ, P0 ;  /* 0x000000ff0300720c */ /* 0x001fe40000702270 */
[----:B------:R-:W-:-:S11]  /*0080*/  SHF.R.U32.HI R3, RZ, 0x7, R0 ;  /* 0x00000007ff037819 */ /* 0x000fd60000011600 */
[----:B------:R-:W-:Y:S05]  /*0090*/  @!P0 BRA `(.L_x_439) ;  /* 0x0000000000208947 */ /* 0x000fea0003800000 */
[----:B------:R-:W-:Y:S02]  /*00a0*/  ULDC.64 UR4, c[0x0][0x198] ;  /* 0x0000660000047ab9 */ /* 0x000fe40000000a00 */
[----:B------:R-:W-:Y:S02]  /*00b0*/  UIADD3 UR6, UP0, UR4, 0x570, URZ ;  /* 0x0000057004067890 */ /* 0x000fe4000ff1e03f */
[----:B------:R-:W-:Y:S02]  /*00c0*/  UIADD3 UR4, UP1, UR4, 0x670, URZ ;  /* 0x0000067004047890 */ /* 0x000fe4000ff3e03f */
[----:B------:R-:W-:Y:S02]  /*00d0*/  UIADD3.X UR7, URZ, UR5, URZ, UP0, !UPT ;  /* 0x000000053f077290 */ /* 0x000fe400087fe43f */
[----:B------:R-:W-:-:S07]  /*00e0*/  UIADD3.X UR5, URZ, UR5, URZ, UP1, !UPT ;  /* 0x000000053f057290 */ /* 0x000fce0008ffe43f */
[----:B------:R0:W-:Y:S02]  /*00f0*/  UTMACCTL.PF [UR6] ;  /* 0x00000000060079b9 */ /* 0x0001e40008040000 */
[----:B------:R0:W-:Y:S02]  /*0100*/  UTMACCTL.PF [UR4] ;  /* 0x00000000040079b9 */ /* 0x0001e40008040000 */
[----:B0-----:R-:W-:Y:S01]  /*0110*/  NOP ;  /* 0x0000000000007918 */ /* 0x001fe20000000000 */
.L_x_439:
[----:B------:R-:W-:Y:S05]  /*0120*/  BSYNC B0 ;  /* 0x0000000000007941 */ /* 0x000fea0003800000 */
.L_x_438:
[----:B------:R-:W-:Y:S01]  /*0130*/  VOTEU.ANY UP0, P0 ;  /* 0x00000000003f7886 */ /* 0x000fe20000000100 */
[----:B------:R-:W0:Y:S01]  /*0140*/  SHFL.IDX PT, R3, R3, RZ, 0x1f ;  /* 0x00001fff03037589 */ /* 0x000e2200000e0000 */
[----:B------:R-:W-:Y:S01]  /*0150*/  UMOV UR4, 0x80 ;  /* 0x0000008000047882 */ /* 0x000fe20000000000 */
[----:B------:R-:W-:Y:S01]  /*0160*/  UMOV UR7, 0x100 ;  /* 0x0000010000077882 */ /* 0x000fe20000000000 */
[----:B------:R-:W-:Y:S01]  /*0170*/  VOTEU.ANY UP1, P0 ;  /* 0x00000000003f7886 */ /* 0x000fe20000020100 */
[----:B------:R-:W1:Y:S01]  /*0180*/  @UP0 S2UR UR8, SR_CgaCtaId ;  /* 0x00000000000809c3 */ /* 0x000e620000008800 */
[----:B------:R-:W2:Y:S01]  /*0190*/  SHFL.IDX PT, R4, R2, RZ, 0x1f ;  /* 0x00001fff02047589 */ /* 0x000ea200000e0000 */
[----:B------:R-:W-:Y:S01]  /*01a0*/  @UP0 UMOV UR6, 0x400 ;  /* 0x0000040000060882 */ /* 0x000fe20000000000 */
[----:B------:R-:W-:-:S04]  /*01b0*/  @UP0 UIADD3 UR4, -UR4, 0x100000, URZ ;  /* 0x0010000004040890 */ /* 0x000fc8000fffe13f */
[----:B------:R-:W-:Y:S02]  /*01c0*/  @UP0 USHF.L.U32 UR5, UR4, 0xb, URZ ;  /* 0x0000000b04050899 */ /* 0x000fe4000800063f */
[----:B------:R-:W-:Y:S01]  /*01d0*/  @UP0 USHF.L.U32 UR4, UR4, 0x1, URZ ;  /* 0x0000000104040899 */ /* 0x000fe2000800063f */
[----:B------:R-:W-:Y:S01]  /*01e0*/  VOTEU.ANY UP2, P0 ;  /* 0x00000000003f7886 */ /* 0x000fe20000040100 */
[----:B0-----:R-:W-:Y:S01]  /*01f0*/  R2UR UR9, R3 ;  /* 0x00000000030972ca */ /* 0x001fe200000e0000 */
[----:B-1----:R-:W-:Y:S01]  /*0200*/  @UP0 ULEA UR8, UR8, UR6, 0x18 ;  /* 0x0000000608080291 */ /* 0x002fe2000f8ec03f */
[----:B--2---:R-:W-:Y:S01]  /*0210*/  ISETP.NE.AND P1, PT, R4, RZ, PT ;  /* 0x000000ff0400720c */ /* 0x004fe20003f25270 */
[----:B------:R-:W-:-:S04]  /*0220*/  @UP0 UIADD3 UR6, -UR7, 0x100000, URZ ;  /* 0x0010000007060890 */ /* 0x000fc8000fffe13f */
[----:B------:R-:W-:Y:S02]  /*0230*/  @UP0 USHF.L.U32 UR7, UR6, 0xb, URZ ;  /* 0x0000000b06070899 */ /* 0x000fe4000800063f */
[----:B------:R-:W-:-:S04]  /*0240*/  @UP0 USHF.L.U32 UR6, UR6, 0x1, URZ ;  /* 0x0000000106060899 */ /* 0x000fc8000800063f */
[----:B------:R-:W-:Y:S01]  /*0250*/  UISETP.NE.AND UP0, UPT, UR9, URZ, UPT ;  /* 0x0000003f0900728c */ /* 0x000fe2000bf05270 */
[----:B------:R-:W0:Y:S02]  /*0260*/  FENCE.VIEW.ASYNC.S ;  /* 0x00000000000073c6 */ /* 0x000e240000000000 */
[----:B0-----:R0:W1:Y:S05]  /*0270*/  @UP1 SYNCS.EXCH.64 URZ, [UR8+0x2a800], UR4 ;  /* 0x02a80004083f15b2 */ /* 0x00106a0008000100 */
[----:B------:R0:W2:Y:S01]  /*0280*/  @UP2 SYNCS.EXCH.64 URZ, [UR8+0x2a820], UR6 ;  /* 0x02a82006083f25b2 */ /* 0x0000a20008000100 */
        /* <DEDUP_REMOVED lines=14> */
[----:B0-----:R3:W4:Y:S08]  /*0370*/  SYNCS.EXCH.64 URZ, [UR8+0x2a830], UR4 ;  /* 0x02a83004083f75b2 */ /* 0x0017300008000100 */
[----:B------:R3:W0:Y:S01]  /*0380*/  SYNCS.EXCH.64 URZ, [UR8+0x2a840], UR6 ;  /* 0x02a84006083f75b2 */ /* 0x0006220008000100 */
[----:B------:R3:W0:Y:S01]  /*0390*/  SYNCS.EXCH.64 URZ, [UR8+0x2a838], UR4 ;  /* 0x02a83804083f75b2 */ /* 0x0006220008000100 */
[----:B------:R3:W0:Y:S02]  /*03a0*/  SYNCS.EXCH.64 URZ, [UR8+0x2a848], UR6 ;  /* 0x02a84806083f75b2 */ /* 0x0006240008000100 */
[----:B---3--:R-:W-:Y:S01]  /*03b0*/  NOP ;  /* 0x0000000000007918 */ /* 0x008fe20000000000 */
.L_x_440:
[----:B------:R-:W3:Y:S01]  /*03c0*/  SHFL.IDX PT, R3, R2, RZ, 0x1f ;  /* 0x00001fff02037589 */ /* 0x000ee200000e0000 */
[----:B------:R-:W-:Y:S01]  /*03d0*/  NOP ;  /* 0x0000000000007918 */ /* 0x000fe20000000000 */
[----:B---3--:R-:W-:-:S13]  /*03e0*/  ISETP.NE.AND P0, PT, R3, RZ, PT ;  /* 0x000000ff0300720c */ /* 0x008fda0003f05270 */
        /* <DEDUP_REMOVED lines=17> */
[----:B------:R3:W0:Y:S02]  /*0500*/  SYNCS.EXCH.64 URZ, [UR8+0x2a868], UR6 ;  /* 0x02a86806083f75b2 */ /* 0x0006240008000100 */
[----:B---3--:R-:W-:Y:S01]  /*0510*/  NOP ;  /* 0x0000000000007918 */ /* 0x008fe20000000000 */
.L_x_441:
[----:B------:R-:W3:Y:S01]  /*0520*/  SHFL.IDX PT, R3, R2, RZ, 0x1f ;  /* 0x00001fff02037589 */ /* 0x000ee200000e0000 */
[----:B------:R-:W-:Y:S01]  /*0530*/  NOP ;  /* 0x0000000000007918 */ /* 0x000fe20000000000 */
[----:B---3--:R-:W-:-:S13]  /*0540*/  ISETP.NE.AND P0, PT, R3, RZ, PT ;  /* 0x000000ff0300720c */ /* 0x008fda0003f05270 */
        /* <DEDUP_REMOVED lines=13> */
[----:B------:R3:W0:Y:S02]  /*0620*/  SYNCS.EXCH.64 URZ, [UR6+0x2a888], UR4 ;  /* 0x02a88804063f75b2 */ /* 0x0006240008000100 */
[----:B---3--:R-:W-:Y:S01]  /*0630*/  NOP ;  /* 0x0000000000007918 */ /* 0x008fe20000000000 */
.L_x_442:
        /* <DEDUP_REMOVED lines=22> */
.L_x_443:
        /* <DEDUP_REMOVED lines=22> */
.L_x_444:
[----:B0-----:R-:W-:Y:S01]  /*0900*/  UMOV UR4, 0x1 ;  /* 0x0000000100047882 */ /* 0x001fe20000000000 */
[----:B------:R-:W-:Y:S01]  /*0910*/  PLOP3.LUT P0, PT, PT, PT, UP0, 0x80, 0x0 ;  /* 0x000000000000781c */ /* 0x000fe20003f0f008 */
[----:B------:R-:W-:Y:S01]  /*0920*/  USEL UR4, UR4, 0x2, !UP0 ;  /* 0x0000000204047887 */ /* 0x000fe2000c000000 */
[----:B------:R-:W-:Y:S01]  /*0930*/  NOP ;  /* 0x0000000000007918 */ /* 0x000fe20000000000 */
[----:B------:R-:W-:Y:S01]  /*0940*/  ULDC.64 UR60, c[0x0][0x208] ;  /* 0x00008200003c7ab9 */ /* 0x000fe20000000a00 */
[----:B------:R-:W-:Y:S03]  /*0950*/  BSSY B9, `(.L_x_445) ;  /* 0x0001dd3000097945 */ /* 0x000fe60003800000 */
[----:B------:R-:W-:-:S05]  /*0960*/  IMAD.U32 R3, RZ, RZ, UR4 ;  /* 0x00000004ff037e24 */ /* 0x000fca000f8e00ff */
[----:B------:R0:W-:Y:S01]  /*0970*/  STL [R1+0x38], R3 ;  /* 0x0000380301007387 */ /* 0x0001e20000100800 */
[----:B-12-4-:R-:W-:Y:S06]  /*0980*/  BAR.SYNC.DEFER_BLOCKING 0x0 ;  /* 0x0000000000007b1d */ /* 0x016fec0000010000 */
[----:B------:R-:W-:Y:S05]  /*0990*/  @!P0 BRA `(.L_x_446) ;  /* 0x00000174002c8947 */ /* 0x000fea0003800000 */
.L_x_447:
[----:B------:R-:W-:-:S08]  /*09a0*/  NOP ;  /* 0x0000000000007918 */ /* 0x000fd00000000000 */
[----:B------:R-:W1:Y:S02]  /*09b0*/  USETMAXREG.TRY_ALLOC.CTAPOOL UP0, 0xe8 ;  /* 0x000000e8000079c8 */ /* 0x000e640008000600 */
[----:B-1----:R-:W-:-:S13]  /*09c0*/  PLOP3.LUT P0, PT, PT, PT, UP0, 0x80, 0x0 ;  /* 0x000000000000781c */ /* 0x002fda0003f0f008 */
[----:B------:R-:W-:Y:S05]  /*09d0*/  @!P0 BRA `(.L_x_447) ;  /* 0xfffffffc00f08947 */ /* 0x000fea000383ffff */
[----:B------:R-:W1:Y:S08]  /*09e0*/  S2UR UR4, SR_CgaCtaId ;  /* 0x00000000000479c3 */ /* 0x000e700000008800 */
[----:B------:R-:W-:Y:S06]  /*09f0*/  BAR.ARV 0x8, 0x180 ;  /* 0x0206000000007b1d */ /* 0x000fec0000002000 */
[----:B------:R-:W-:-:S02]  /*0a00*/  MOV R2, 0x400 ;  /* 0x0000040000027802 */ /* 0x000fc40000000f00 */
[----:B------:R-:W-:Y:S01]  /*0a10*/  BAR.SYNC.DEFER_BLOCKING 0x5, 0x180 ;  /* 0x0146000000007b1d */ /* 0x000fe20000010000 */
[----:B-1----:R-:W-:-:S05]  /*0a20*/  IMAD.U32 R181, RZ, RZ, UR4 ;  /* 0x00000004ffb57e24 */ /* 0x002fca000f8e00ff */
[----:B------:R-:W-:Y:S01]  /*0a30*/  ULDC UR4, c[0x0][0xc3c] ;  /* 0x00030f0000047ab9 */ /* 0x000fe20000000800 */
[----:B------:R-:W-:-:S05]  /*0a40*/  LEA R2, R181, R2, 0x18 ;  /* 0x00000002b5027211 */ /* 0x000fca00078ec0ff */
[----:B------:R-:W1:Y:S01]  /*0a50*/  LDS.128 R28, [R2+0x2a8d0] ;  /* 0x02a8d000021c7984 */ /* 0x000e620000000c00 */
[----:B------:R-:W-:Y:S06]  /*0a60*/  BAR.ARV 0x4, 0x180 ;  /* 0x0106000000007b1d */ /* 0x000fec0000002000 */
[----:B-1----:R-:W-:-:S13]  /*0a70*/  ISETP.GE.AND P0, PT, R31, UR4, PT ;  /* 0x000000041f007c0c */ /* 0x002fda000bf06270 */
[----:B------:R-:W-:Y:S05]  /*0a80*/  @P0 BRA `(.L_x_448) ;  /* 0x000001d800fc0947 */ /* 0x000fea0003800000 */
[----:B0-----:R-:W2:Y:S01]  /*0a90*/  LDL R3, [R1+0x38] ;  /* 0x0000380001037983 */ /* 0x001ea20000100800 */
[----:B------:R-:W-:Y:S01]  /*0aa0*/  VIADD R11, R0, 0xffffff80 ;  /* 0xffffff80000b7836 */ /* 0x000fe20000000000 */
[----:B------:R-:W-:Y:S01]  /*0ab0*/  R2UR UR4, R2 ;  /* 0x00000000020472ca */ /* 0x000fe200000e0000 */
[----:B------:R-:W-:Y:S01]  /*0ac0*/  IMAD.MOV.U32 R227, RZ, RZ, -0x2 ;  /* 0xfffffffeffe37424 */ /* 0x000fe200078e00ff */
[----:B------:R-:W-:Y:S01]  /*0ad0*/  MOV R166, RZ ;  /* 0x000000ff00a67202 */ /* 0x000fe20000000f00 */
[----:B------:R-:W-:Y:S01]  /*0ae0*/  IMAD.MOV.U32 R189, RZ, RZ, RZ ;  /* 0x000000ffffbd7224 */ /* 0x000fe200078e00ff */
[----:B------:R-:W-:Y:S01]  /*0af0*/  SHF.R.S32.HI R0, RZ, 0x1f, R11 ;  /* 0x0000001fff007819 */ /* 0x000fe2000001140b */
[----:B------:R-:W-:Y:S02]  /*0b00*/  IMAD.MOV.U32 R18, RZ, RZ, RZ ;  /* 0x000000ffff127224 */ /* 0x000fe400078e00ff */
[----:B------:R-:W-:Y:S01]  /*0b10*/  IMAD.MOV.U32 R180, RZ, RZ, RZ ;  /* 0x000000ffffb47224 */ /* 0x000fe200078e00ff */
[CC--:B------:R-:W-:Y:S01]  /*0b20*/  LEA.HI R4, R0.reuse, R11.reuse, RZ, 0x7 ;  /* 0x0000000b00047211 */ /* 0x0c0fe200078f38ff */
[----:B------:R-:W-:Y:S01]  /*0b30*/  IMAD.MOV.U32 R173, RZ, RZ, RZ ;  /* 0x000000ffffad7224 */ /* 0x000fe200078e00ff */
[----:B------:R-:W-:-:S02]  /*0b40*/  LEA.HI R9, R0, R11, RZ, 0x2 ;  /* 0x0000000b00097211 */ /* 0x000fc400078f10ff */
[C---:B------:R-:W-:Y:S01]  /*0b50*/  LOP3.LUT R197, R4.reuse, 0xffffff80, RZ, 0xc0, !PT ;  /* 0xffffff8004c57812 */ /* 0x040fe200078ec0ff */
[----:B------:R-:W-:Y:S01]  /*0b60*/  UIADD3 UR4, UR4, 0xc400, URZ ;  /* 0x0000c40004047890 */ /* 0x000fe2000fffe03f */
[----:B------:R-:W-:Y:S02]  /*0b70*/  LOP3.LUT R191, R9, 0xfffffffc, RZ, 0xc0, !PT ;  /* 0xfffffffc09bf7812 */ /* 0x000fe400078ec0ff */
[----:B------:R-:W-:Y:S01]  /*0b80*/  SHF.R.S32.HI R165, RZ, 0x2, R9 ;  /* 0x00000002ffa57819 */ /* 0x000fe20000011409 */
[C---:B------:R-:W-:Y:S01]  /*0b90*/  IMAD.IADD R197, R11.reuse, 0x1, -R197 ;  /* 0x000000010bc57824 */ /* 0x040fe200078e0ac5 */
[----:B------:R-:W-:Y:S01]  /*0ba0*/  SHF.R.S32.HI R225, RZ, 0x7, R4 ;  /* 0x00000007ffe17819 */ /* 0x000fe20000011404 */
[----:B------:R-:W-:Y:S02]  /*0bb0*/  IMAD.IADD R191, R11, 0x1, -R191 ;  /* 0x000000010bbf7824 */ /* 0x000fe400078e0abf */
[----:B------:R-:W-:Y:S01]  /*0bc0*/  VIADD R224, R165, 0x40 ;  /* 0x00000040a5e07836 */ /* 0x000fe20000000000 */
[----:B------:R-:W-:Y:S01]  /*0bd0*/  SHF.R.S32.HI R8, RZ, 0x1f, R197 ;  /* 0x0000001fff087819 */ /* 0x000fe200000114c5 */
[----:B------:R-:W-:Y:S01]  /*0be0*/  IMAD.SHL.U32 R160, R191, 0x4, RZ ;  /* 0x00000004bfa07824 */ /* 0x000fe200078e00ff */
[----:B------:R-:W-:Y:S01]  /*0bf0*/  LEA.HI R4, R4, R225, RZ, 0x1 ;  /* 0x000000e104047211 */ /* 0x000fe200078f08ff */
[----:B------:R-:W-:Y:S01]  /*0c00*/  IMAD.SHL.U32 R167, R224, 0x40, RZ ;  /* 0x00000040e0a77824 */ /* 0x000fe200078e00ff */
[-C--:B------:R-:W-:Y:S01]  /*0c10*/  LEA.HI R7, R8, R197.reuse, RZ, 0x2 ;  /* 0x000000c508077211 */ /* 0x080fe200078f10ff */
[----:B------:R-:W-:Y:S01]  /*0c20*/  VIADD R170, R160, 0x40 ;  /* 0x00000040a0aa7836 */ /* 0x000fe20000000000 */
[----:B------:R-:W-:Y:S01]  /*0c30*/  LEA.HI R8, R8, R197, RZ, 0x5 ;  /* 0x000000c508087211 */ /* 0x000fe200078f28ff */
[C---:B------:R-:W-:Y:S01]  /*0c40*/  VIADD R168, R160.reuse, 0x20 ;  /* 0x00000020a0a87836 */ /* 0x040fe20000000000 */
[----:B------:R-:W-:Y:S01]  /*0c50*/  LOP3.LUT R10, R7, 0x7ffffffc, RZ, 0xc0, !PT ;  /* 0x7ffffffc070a7812 */ /* 0x000fe200078ec0ff */
[----:B------:R-:W-:Y:S01]  /*0c60*/  IMAD.SHL.U32 R16, R191, 0x8, RZ ;  /* 0x00000008bf107824 */ /* 0x000fe200078e00ff */
[----:B------:R-:W-:Y:S01]  /*0c70*/  SHF.R.S32.HI R8, RZ, 0x5, R8 ;  /* 0x00000005ff087819 */ /* 0x000fe20000011408 */
[----:B------:R-:W-:Y:S01]  /*0c80*/  VIADD R169, R160, 0x10 ;  /* 0x00000010a0a97836 */ /* 0x000fe20000000000 */
[----:B------:R-:W-:Y:S01]  /*0c90*/  LOP3.LUT R4, R4, 0x3fffffe, RZ, 0xc0, !PT ;  /* 0x03fffffe04047812 */ /* 0x000fe200078ec0ff */
[----:B------:R-:W-:Y:S01]  /*0ca0*/  IMAD.IADD R10, R197, 0x1, -R10 ;  /* 0x00000001c50a7824 */ /* 0x000fe200078e0a0a */
[----:B------:R-:W-:Y:S01]  /*0cb0*/  LOP3.LUT R167, R167, 0x1c0, RZ, 0xc0, !PT ;  /* 0x000001c0a7a77812 */ /* 0x000fe200078ec0ff */
[----:B------:R-:W-:Y:S01]  /*0cc0*/  VIADD R171, R160, 0x30 ;  /* 0x00000030a0ab7836 */ /* 0x000fe20000000000 */
[----:B------:R-:W-:Y:S01]  /*0cd0*/  IADD3 R4, R225, -R4, RZ ;  /* 0x80000004e1047210 */ /* 0x000fe20007ffe0ff */
[----:B------:R-:W-:Y:S01]  /*0ce0*/  IMAD R227, R10, R227, 0x60 ;  /* 0x000000600ae37424 */ /* 0x000fe200078e02e3 */
[----:B------:R-:W-:Y:S01]  /*0cf0*/  SHF.R.U32.HI R223, RZ, 0x3, R167 ;  /* 0x00000003ffdf7819 */ /* 0x000fe200000116a7 */
[----:B------:R-:W-:Y:S01]  /*0d00*/  IMAD.IADD R10, R160, 0x1, R170 ;  /* 0x00000001a00a7824 */ /* 0x000fe200078e02aa */
[----:B------:R-:W-:Y:S01]  /*0d10*/  IADD3 R22, R16, 0x80, RZ ;  /* 0x0000008010167810 */ /* 0x000fe20007ffe0ff */
[----:B------:R-:W-:Y:S01]  /*0d20*/  VIADD R172, R160, 0x50 ;  /* 0x00000050a0ac7836 */ /* 0x000fe20000000000 */
[----:B------:R-:W-:Y:S01]  /*0d30*/  SHF.R.S32.HI R198, RZ, 0x1f, R169 ;  /* 0x0000001fffc67819 */ /* 0x000fe200000114a9 */
[C---:B------:R-:W-:Y:S01]  /*0d40*/  VIADD R19, R16.reuse, 0x60 ;  /* 0x0000006010137836 */ /* 0x040fe20000000000 */
[----:B------:R-:W-:Y:S01]  /*0d50*/  SHF.R.S32.HI R202, RZ, 0x1f, R171 ;  /* 0x0000001fffca7819 */ /* 0x000fe200000114ab */
[----:B------:R-:W-:Y:S01]  /*0d60*/  VIADD R23, R16, 0xa0 ;  /* 0x000000a010177836 */ /* 0x000fe20000000000 */
[----:B------:R-:W-:Y:S01]  /*0d70*/  SHF.R.S32.HI R17, RZ, 0x1f, R16 ;  /* 0x0000001fff117819 */ /* 0x000fe20000011410 */
[----:B------:R-:W-:Y:S01]  /*0d80*/  IMAD.SHL.U32 R199, R169, 0x2, RZ ;  /* 0x00000002a9c77824 */ /* 0x000fe200078e00ff */
[----:B------:R-:W-:Y:S01]  /*0d90*/  SHF.R.S32.HI R164, RZ, 0x1f, R19 ;  /* 0x0000001fffa47819 */ /* 0x000fe20000011413 */
[----:B------:R-:W-:Y:S01]  /*0da0*/  IMAD.SHL.U32 R201, R168, 0x2, RZ ;  /* 0x00000002a8c97824 */ /* 0x000fe200078e00ff */
[----:B------:R-:W-:Y:S01]  /*0db0*/  SHF.R.S32.HI R175, RZ, 0x1f, R22 ;  /* 0x0000001fffaf7819 */ /* 0x000fe20000011416 */
[----:B------:R-:W-:Y:S01]  /*0dc0*/  IMAD.SHL.U32 R203, R171, 0x2, RZ ;  /* 0x00000002abcb7824 */ /* 0x000fe200078e00ff */
[----:B------:R-:W-:Y:S01]  /*0dd0*/  SHF.R.S32.HI R174, RZ, 0x1f, R23 ;  /* 0x0000001fffae7819 */ /* 0x000fe20000011417 */
[----:B------:R-:W-:Y:S01]  /*0de0*/  IMAD.SHL.U32 R215, R170, 0x2, RZ ;  /* 0x00000002aad77824 */ /* 0x000fe200078e00ff */
[----:B------:R-:W-:Y:S01]  /*0df0*/  SHF.L.U64.HI R198, R169, 0x1, R198 ;  /* 0x00000001a9c67819 */ /* 0x000fe200000102c6 */
[----:B------:R-:W-:Y:S01]  /*0e00*/  IMAD.SHL.U32 R217, R172, 0x2, RZ ;  /* 0x00000002acd97824 */ /* 0x000fe200078e00ff */
[----:B------:R-:W-:-:S02]  /*0e10*/  SHF.L.U64.HI R202, R171, 0x1, R202 ;  /* 0x00000001abca7819 */ /* 0x000fc400000102ca */
[----:B--2---:R-:W-:Y:S02]  /*0e20*/  R2UR UR5, R3 ;  /* 0x00000000030572ca */ /* 0x004fe400000e0000 */
[----:B------:R-:W-:-:S04]  /*0e30*/  LEA.HI R3, R0, R11, RZ, 0x4 ;  /* 0x0000000b00037211 */ /* 0x000fc800078f20ff */
[----:B------:R-:W-:-:S04]  /*0e40*/  SHF.R.S32.HI R6, RZ, 0x4, R3 ;  /* 0x00000004ff067819 */ /* 0x000fc80000011403 */
[C---:B------:R-:W-:Y:S02]  /*0e50*/  LEA.HI R5, R3.reuse, R6, RZ, 0x1 ;  /* 0x0000000603057211 */ /* 0x040fe400078f08ff */
[----:B------:R-:W-:Y:S01]  /*0e60*/  LOP3.LUT R3, R3, 0x3fffff0, RZ, 0xc0, !PT ;  /* 0x03fffff003037812 */ /* 0x000fe200078ec0ff */
[----:B------:R-:W-:Y:S01]  /*0e70*/  ULOP3.LUT UR5, UR5, 0x1, URZ, 0xfc, !UPT ;  /* 0x0000000105057892 */ /* 0x000fe2000f8efc3f */
[----:B------:R-:W-:-:S03]  /*0e80*/  LOP3.LUT R5, R5, 0x1ffffffe, RZ, 0xc0, !PT ;  /* 0x1ffffffe05057812 */ /* 0x000fc600078ec0ff */
[C---:B------:R-:W-:Y:S02]  /*0e90*/  IMAD.IADD R3, R11.reuse, 0x1, -R3 ;  /* 0x000000010b037824 */ /* 0x040fe400078e0a03 */
[----:B------:R-:W-:Y:S01]  /*0ea0*/  IMAD.IADD R6, R6, 0x1, -R5 ;  /* 0x0000000106067824 */ /* 0x000fe200078e0a05 */
[CC--:B------:R-:W-:Y:S02]  /*0eb0*/  LEA.HI R5, R0.reuse, R11.reuse, RZ, 0x5 ;  /* 0x0000000b00057211 */ /* 0x0c0fe400078f28ff */
[----:B------:R-:W-:Y:S02]  /*0ec0*/  LEA.HI R0, R0, R11, RZ, 0x3 ;  /* 0x0000000b00007211 */ /* 0x000fe400078f18ff */
[----:B------:R-:W-:Y:S01]  /*0ed0*/  SHF.R.S32.HI R178, RZ, 0x5, R5 ;  /* 0x00000005ffb27819 */ /* 0x000fe20000011405 */
[----:B------:R-:W-:Y:S01]  /*0ee0*/  IMAD.IADD R5, R160, 0x1, R168 ;  /* 0x00000001a0057824 */ /* 0x000fe200078e02a8 */
[----:B------:R-:W-:Y:S02]  /*0ef0*/  LOP3.LUT R184, R0, 0xfffffff8, RZ, 0xc0, !PT ;  /* 0xfffffff800b87812 */ /* 0x000fe400078ec0ff */
[C---:B------:R-:W-:Y:S01]  /*0f00*/  LEA R3, R178.reuse, R3, 0x4 ;  /* 0x00000003b2037211 */ /* 0x040fe200078e20ff */
[----:B------:R-:W-:Y:S01]  /*0f10*/  IMAD.SHL.U32 R178, R178, 0x200, RZ ;  /* 0x00000200b2b27824 */ /* 0x000fe200078e00ff */
[----:B------:R-:W-:Y:S01]  /*0f20*/  SHF.R.S32.HI R12, RZ, 0x1f, R5 ;  /* 0x0000001fff0c7819 */ /* 0x000fe20000011405 */
[----:B------:R-:W-:Y:S01]  /*0f30*/  IMAD.IADD R184, R11, 0x1, -R184 ;  /* 0x000000010bb87824 */ /* 0x000fe200078e0ab8 */
[----:B------:R-:W-:Y:S01]  /*0f40*/  SHF.R.S32.HI R192, RZ, 0x3, R0 ;  /* 0x00000003ffc07819 */ /* 0x000fe20000011400 */
[----:B------:R-:W-:Y:S01]  /*0f50*/  IMAD R229, R3, 0x8, R6 ;  /* 0x0000000803e57824 */ /* 0x000fe200078e0206 */
[--C-:B------:R-:W-:Y:S01]  /*0f60*/  SHF.R.S32.HI R3, RZ, 0x2, R7.reuse ;  /* 0x00000002ff037819 */ /* 0x100fe20000011407 */
[----:B------:R-:W-:Y:S01]  /*0f70*/  IMAD.U32 R0, RZ, RZ, UR4 ;  /* 0x00000004ff007e24 */ /* 0x000fe2000f8e00ff */
[----:B------:R-:W-:Y:S01]  /*0f80*/  SHF.R.S32.HI R6, RZ, 0x1f, R7 ;  /* 0x0000001fff067819 */ /* 0x000fe20000011407 */
[----:B------:R-:W-:Y:S01]  /*0f90*/  IMAD.SHL.U32 R182, R184, 0x8, RZ ;  /* 0x00000008b8b67824 */ /* 0x000fe200078e00ff */
[----:B------:R-:W-:Y:S01]  /*0fa0*/  SHF.R.S32.HI R7, RZ, 0x1f, R10 ;  /* 0x0000001fff077819 */ /* 0x000fe2000001140a */
[----:B------:R-:W-:Y:S01]  /*0fb0*/  IMAD.SHL.U32 R229, R229, 0x8, RZ ;  /* 0x00000008e5e57824 */ /* 0x000fe200078e00ff */
[----:B------:R-:W-:Y:S01]  /*0fc0*/  LEA.HI R6, R6, R3, RZ, 0x3 ;  /* 0x0000000306067211 */ /* 0x000fe200078f18ff */
[----:B------:R-:W-:Y:S01]  /*0fd0*/  VIADD R183, R182, 0x40 ;  /* 0x00000040b6b77836 */ /* 0x000fe20000000000 */
[----:B------:R-:W-:-:S02]  /*0fe0*/  LEA.HI R163, R7, R10, RZ, 0x3 ;  /* 0x0000000a07a37211 */ /* 0x000fc400078f18ff */
[----:B------:R-:W-:Y:S02]  /*0ff0*/  LEA.HI R7, R7, R10, RZ, 0x6 ;  /* 0x0000000a07077211 */ /* 0x000fe400078f30ff */
[----:B------:R-:W-:Y:S02]  /*1000*/  SHF.R.S32.HI R10, RZ, 0x1f, R9 ;  /* 0x0000001fff0a7819 */ /* 0x000fe40000011409 */
[----:B------:R-:W-:Y:S01]  /*1010*/  LOP3.LUT R6, R6, 0xfffffff8, RZ, 0xc0, !PT ;  /* 0xfffffff806067812 */ /* 0x000fe200078ec0ff */
[----:B------:R-:W-:Y:S01]  /*1020*/  IMAD.SHL.U32 R7, R7, 0x80, RZ ;  /* 0x0000008007077824 */ /* 0x000fe200078e00ff */
[----:B------:R-:W-:Y:S02]  /*1030*/  LEA.HI R10, R10, R165, RZ, 0x3 ;  /* 0x000000a50a0a7211 */ /* 0x000fe400078f18ff */
[----:B------:R-:W-:Y:S01]  /*1040*/  LEA.HI R162, R12, R5, RZ, 0x3 ;  /* 0x000000050ca27211 */ /* 0x000fe200078f18ff */
[----:B------:R-:W-:Y:S01]  /*1050*/  IMAD.IADD R3, R3, 0x1, -R6 ;  /* 0x0000000103037824 */ /* 0x000fe200078e0a06 */
[----:B------:R-:W-:-:S02]  /*1060*/  LOP3.LUT R10, R10, 0xfffffff8, RZ, 0xc0, !PT ;  /* 0xfffffff80a0a7812 */ /* 0x000fc400078ec0ff */
[----:B------:R-:W-:Y:S01]  /*1070*/  LEA.HI R12, R12, R5, RZ, 0x6 ;  /* 0x000000050c0c7211 */ /* 0x000fe200078f30ff */
[----:B------:R-:W-:Y:S01]  /*1080*/  IMAD R3, R8, 0x10, R3 ;  /* 0x0000001008037824 */ /* 0x000fe200078e0203 */
[----:B------:R-:W-:Y:S01]  /*1090*/  SHF.R.S32.HI R5, RZ, 0x1f, R224 ;  /* 0x0000001fff057819 */ /* 0x000fe200000114e0 */
[----:B------:R-:W-:Y:S01]  /*10a0*/  IMAD.IADD R195, R165, 0x1, -R10 ;  /* 0x00000001a5c37824 */ /* 0x000fe200078e0a0a */
[----:B------:R-:W-:Y:S01]  /*10b0*/  LOP3.LUT R10, R167, 0x38, R163, 0xf8, !PT ;  /* 0x00000038a70a7812 */ /* 0x000fe200078ef8a3 */
[----:B------:R-:W-:Y:S01]  /*10c0*/  IMAD R226, R4, 0x40, R3 ;  /* 0x0000004004e27824 */ /* 0x000fe200078e0203 */
[----:B------:R-:W-:Y:S01]  /*10d0*/  LEA.HI R5, R5, R224, RZ, 0x3 ;  /* 0x000000e005057211 */ /* 0x000fe200078f18ff */
[----:B------:R-:W-:Y:S01]  /*10e0*/  IMAD.SHL.U32 R176, R195, 0x40, RZ ;  /* 0x00000040c3b07824 */ /* 0x000fe200078e00ff */
[----:B------:R-:W-:Y:S01]  /*10f0*/  LOP3.LUT R8, R167, 0x38, R162, 0xf8, !PT ;  /* 0x00000038a7087812 */ /* 0x000fe200078ef8a2 */
[----:B------:R-:W-:Y:S01]  /*1100*/  IMAD.SHL.U32 R12, R12, 0x80, RZ ;  /* 0x000000800c0c7824 */ /* 0x000fe200078e00ff */
[----:B------:R-:W-:Y:S01]  /*1110*/  LOP3.LUT R7, R7, 0xffffe000, RZ, 0xc0, !PT ;  /* 0xffffe00007077812 */ /* 0x000fe200078ec0ff */
[----:B------:R-:W-:Y:S01]  /*1120*/  IMAD.SHL.U32 R5, R5, 0x40, RZ ;  /* 0x0000004005057824 */ /* 0x000fe200078e00ff */
[----:B------:R-:W-:-:S02]  /*1130*/  LOP3.LUT R176, R176, 0x1c0, RZ, 0xc0, !PT ;  /* 0x000001c0b0b07812 */ /* 0x000fc400078ec0ff */
[----:B------:R-:W-:Y:S02]  /*1140*/  LOP3.LUT R12, R12, 0xffffe000, RZ, 0xc0, !PT ;  /* 0xffffe0000c0c7812 */ /* 0x000fe400078ec0ff */
[----:B------:R-:W-:Y:S02]  /*1150*/  SHF.R.U32.HI R177, RZ, 0x3, R176 ;  /* 0x00000003ffb17819 */ /* 0x000fe400000116b0 */
[C---:B------:R-:W-:Y:S02]  /*1160*/  LOP3.LUT R4, R176.reuse, 0x38, R162, 0xf8, !PT ;  /* 0x00000038b0047812 */ /* 0x040fe400078ef8a2 */
[----:B------:R-:W-:Y:S02]  /*1170*/  LOP3.LUT R6, R176, 0x38, R163, 0xf8, !PT ;  /* 0x00000038b0067812 */ /* 0x000fe400078ef8a3 */
[----:B------:R-:W-:Y:S02]  /*1180*/  LOP3.LUT R3, R4, R177, RZ, 0x3c, !PT ;  /* 0x000000b104037212 */ /* 0x000fe400078e3cff */
[----:B------:R-:W-:-:S02]  /*1190*/  LOP3.LUT R179, R5, 0xfffffe00, RZ, 0xc0, !PT ;  /* 0xfffffe0005b37812 */ /* 0x000fc400078ec0ff */
[--C-:B------:R-:W-:Y:S01]  /*11a0*/  IADD3 R222, R3, R12, R178.reuse ;  /* 0x0000000c03de7210 */ /* 0x100fe20007ffe0b2 */
[----:B------:R-:W-:Y:S01]  /*11b0*/  IMAD.U32 R3, RZ, RZ, UR5 ;  /* 0x00000005ff037e24 */ /* 0x000fe2000f8e00ff */
[----:B------:R-:W-:Y:S02]  /*11c0*/  LOP3.LUT R6, R6, R177, RZ, 0x3c, !PT ;  /* 0x000000b106067212 */ /* 0x000fe400078e3cff */
[-C--:B------:R-:W-:Y:S02]  /*11d0*/  LOP3.LUT R10, R10, R223.reuse, RZ, 0x3c, !PT ;  /* 0x000000df0a0a7212 */ /* 0x080fe400078e3cff */
[----:B------:R0:W-:Y:S01]  /*11e0*/  STL [R1+0x30], R3 ;  /* 0x0000300301007387 */ /* 0x0001e20000100800 */
[----:B------:R-:W-:Y:S02]  /*11f0*/  LOP3.LUT R8, R8, R223, RZ, 0x3c, !PT ;  /* 0x000000df08087212 */ /* 0x000fe400078e3cff */
[-C--:B------:R-:W-:Y:S01]  /*1200*/  IADD3 R6, R6, R7.reuse, R178 ;  /* 0x0000000706067210 */ /* 0x080fe20007ffe0b2 */
[----:B------:R1:W-:Y:S01]  /*1210*/  STL [R1+0x34], R0 ;  /* 0x0000340001007387 */ /* 0x0003e20000100800 */
[----:B------:R-:W-:-:S02]  /*1220*/  IADD3 R10, R10, R7, R179 ;  /* 0x000000070a0a7210 */ /* 0x000fc40007ffe0b3 */
[----:B------:R-:W-:Y:S02]  /*1230*/  IADD3 R8, R8, R12, R179 ;  /* 0x0000000c08087210 */ /* 0x000fe40007ffe0b3 */
[----:B------:R-:W-:Y:S02]  /*1240*/  SHF.R.S32.HI R5, RZ, 0x1f, R168 ;  /* 0x0000001fff057819 */ /* 0x000fe400000114a8 */
[----:B0-----:R-:W-:Y:S02]  /*1250*/  LEA.HI R3, R191, R191, RZ, 0x1 ;  /* 0x000000bfbf037211 */ /* 0x001fe400078f08ff */
[----:B------:R-:W-:Y:S02]  /*1260*/  SHF.R.S32.HI R7, RZ, 0x1f, R170 ;  /* 0x0000001fff077819 */ /* 0x000fe400000114aa */
[----:B-1----:R-:W-:Y:S02]  /*1270*/  LOP3.LUT R0, R3, 0x1ffffffe, RZ, 0xc0, !PT ;  /* 0x1ffffffe03007812 */ /* 0x002fe400078ec0ff */
[----:B------:R-:W-:-:S02]  /*1280*/  SHF.R.S32.HI R9, RZ, 0x1f, R172 ;  /* 0x0000001fff097819 */ /* 0x000fc400000114ac */
[----:B------:R-:W-:Y:S01]  /*1290*/  SHF.R.S32.HI R4, RZ, 0x1f, R182 ;  /* 0x0000001fff047819 */ /* 0x000fe200000114b6 */
[----:B------:R-:W-:Y:S01]  /*12a0*/  IMAD.IADD R3, R191, 0x1, -R0 ;  /* 0x00000001bf037824 */ /* 0x000fe200078e0a00 */
[----:B------:R-:W-:Y:S02]  /*12b0*/  LOP3.LUT R0, R167, 0x38, R16, 0xf8, !PT ;  /* 0x00000038a7007812 */ /* 0x000fe400078ef810 */
[----:B------:R-:W-:Y:S01]  /*12c0*/  SHF.R.S32.HI R4, RZ, 0x1f, R183 ;  /* 0x0000001fff047819 */ /* 0x000fe200000114b7 */
[----:B------:R-:W-:Y:S01]  /*12d0*/  IMAD R228, R3, 0x8, R226 ;  /* 0x0000000803e47824 */ /* 0x000fe200078e02e2 */
[----:B------:R-:W-:Y:S02]  /*12e0*/  LOP3.LUT R0, R179, R0, R223, 0xf6, !PT ;  /* 0x00000000b3007212 */ /* 0x000fe400078ef6df */
[----:B------:R-:W-:Y:S02]  /*12f0*/  SHF.L.U64.HI R200, R168, 0x1, R5 ;  /* 0x00000001a8c87819 */ /* 0x000fe40000010205 */
[----:B------:R-:W-:-:S02]  /*1300*/  SHF.L.U64.HI R214, R170, 0x1, R7 ;  /* 0x00000001aad67819 */ /* 0x000fc40000010207 */
[----:B------:R-:W-:Y:S02]  /*1310*/  SHF.L.U64.HI R216, R172, 0x1, R9 ;  /* 0x00000001acd87819 */ /* 0x000fe40000010209 */
[----:B------:R-:W-:Y:S02]  /*1320*/  SHF.R.S32.HI R162, RZ, 0x3, R162 ;  /* 0x00000003ffa27819 */ /* 0x000fe400000114a2 */
[----:B------:R-:W-:Y:S02]  /*1330*/  SHF.R.S32.HI R163, RZ, 0x3, R163 ;  /* 0x00000003ffa37819 */ /* 0x000fe400000114a3 */
[----:B------:R-:W-:Y:S02]  /*1340*/  LEA R221, R0, UR4, 0x1 ;  /* 0x0000000400dd7c11 */ /* 0x000fe4000f8e08ff */
[----:B------:R-:W-:Y:S02]  /*1350*/  LEA R222, R222, UR4, 0x1 ;  /* 0x00000004dede7c11 */ /* 0x000fe4000f8e08ff */
[----:B------:R-:W-:-:S02]  /*1360*/  LEA R219, R8, UR4, 0x1 ;  /* 0x0000000408db7c11 */ /* 0x000fc4000f8e08ff */
[----:B------:R-:W-:Y:S02]  /*1370*/  LEA R220, R6, UR4, 0x1 ;  /* 0x0000000406dc7c11 */ /* 0x000fe4000f8e08ff */
[----:B------:R-:W-:-:S07]  /*1380*/  LEA R218, R10, UR4, 0x1 ;  /* 0x000000040ada7c11 */ /* 0x000fce000f8e08ff */
.L_x_663:
[----:B0--3--:R-:W0:Y:S01]  /*1390*/  LDC.64 R4, c[0x0][0xc88] ;  /* 0x00032200ff047b82 */ /* 0x009e220000000a00 */
[----:B------:R-:W-:Y:S01]  /*13a0*/  ULDC.64 UR4, c[0x0][0xa28] ;  /* 0x00028a0000047ab9 */ /* 0x000fe20000000a00 */
[----:B------:R-:W-:Y:S01]  /*13b0*/  ULDC.64 UR8, c[0x0][0xa18] ;  /* 0x0002860000087ab9 */ /* 0x000fe20000000a00 */
[----:B------:R-:W-:Y:S01]  /*13c0*/  ULDC.64 UR6, c[0x0][0xa08] ;  /* 0x0002820000067ab9 */ /* 0x000fe20000000a00 */
[----:B0-----:R-:W-:-:S05]  /*13d0*/  IMAD.WIDE R4, R31, 0x4, R4 ;  /* 0x000000041f047825 */ /* 0x001fca00078e0204 */
[----:B--2---:R-:W2:Y:S01]  /*13e0*/  LDG.E R188, desc[UR60][R4.64] ;  /* 0x0000003c04bc7981 */ /* 0x004ea2000c1e1900 */
[----:B------:R-:W-:Y:S01]  /*13f0*/  ISETP.NE.U32.AND P2, PT, RZ, UR4, PT ;  /* 0x00000004ff007c0c */ /* 0x000fe2000bf45070 */
[----:B------:R-:W-:Y:S01]  /*1400*/  IMAD.MOV.U32 R3, RZ, RZ, RZ ;  /* 0x000000ffff037224 */ /* 0x000fe200078e00ff */
[----:B------:R-:W-:Y:S01]  /*1410*/  ISETP.NE.U32.AND P1, PT, RZ, UR8, PT ;  /* 0x00000008ff007c0c */ /* 0x000fe2000bf25070 */
[----:B------:R-:W-:Y:S01]  /*1420*/  IMAD.MOV.U32 R133, RZ, RZ, RZ ;  /* 0x000000ffff857224 */ /* 0x000fe200078e00ff */
[----:B------:R-:W-:Y:S02]  /*1430*/  ISETP.NE.AND.EX P2, PT, RZ, UR5, PT, P2 ;  /* 0x00000005ff007c0c */ /* 0x000fe4000bf45320 */
[----:B------:R-:W-:Y:S02]  /*1440*/  ISETP.NE.AND.EX P1, PT, RZ, UR9, PT, P1 ;  /* 0x00000009ff007c0c */ /* 0x000fe4000bf25310 */
[----:B------:R-:W-:-:S04]  /*1450*/  ISETP.NE.U32.AND P0, PT, RZ, UR6, PT ;  /* 0x00000006ff007c0c */ /* 0x000fc8000bf05070 */
[----:B------:R-:W-:Y:S02]  /*1460*/  ISETP.NE.AND.EX P0, PT, RZ, UR7, PT, P0 ;  /* 0x00000007ff007c0c */ /* 0x000fe4000bf05300 */
[----:B--2---:R-:W-:-:S03]  /*1470*/  SHF.R.S32.HI R193, RZ, 0x1f, R188 ;  /* 0x0000001fffc17819 */ /* 0x004fc600000114bc */
[C---:B------:R-:W-:Y:S02]  /*1480*/  @P2 LEA R4, P3, R188.reuse, UR4, 0x2 ;  /* 0x00000004bc042c11 */ /* 0x040fe4000f8610ff */
[C---:B------:R-:W-:Y:S02]  /*1490*/  SHF.L.U32 R186, R188.reuse, 0x2, RZ ;  /* 0x00000002bcba7819 */ /* 0x040fe400000006ff */
[C-C-:B------:R-:W-:Y:S01]  /*14a0*/  @P2 LEA.HI.X R5, R188.reuse, UR5, R193.reuse, 0x2, P3 ;  /* 0x00000005bc052c11 */ /* 0x140fe200098f14c1 */
[----:B------:R-:W-:Y:S01]  /*14b0*/  ULDC UR4, c[0x0][0x288] ;  /* 0x0000a20000047ab9 */ /* 0x000fe20000000800 */
[----:B------:R-:W-:Y:S02]  /*14c0*/  SHF.L.U64.HI R187, R188, 0x2, R193 ;  /* 0x00000002bcbb7819 */ /* 0x000fe400000102c1 */
[C---:B------:R-:W-:Y:S01]  /*14d0*/  IADD3 R8, P4, R186.reuse, UR6, RZ ;  /* 0x00000006ba087c10 */ /* 0x040fe2000ff9e0ff */
[----:B------:R0:W5:Y:S01]  /*14e0*/  @P2 LDG.E R3, desc[UR60][R4.64] ;  /* 0x0000003c04032981 */ /* 0x000162000c1e1900 */
[----:B------:R-:W-:Y:S01]  /*14f0*/  @P1 IADD3 R6, P2, R186, UR8, RZ ;  /* 0x00000008ba061c10 */ /* 0x000fe2000ff5e0ff */
[----:B------:R-:W-:Y:S01]  /*1500*/  IMAD.U32 R146, RZ, RZ, UR4 ;  /* 0x00000004ff927e24 */ /* 0x000fe2000f8e00ff */
[C---:B------:R-:W-:Y:S01]  /*1510*/  IADD3.X R9, R187.reuse, UR7, RZ, P4, !PT ;  /* 0x00000007bb097c10 */ /* 0x040fe2000a7fe4ff */
[----:B------:R-:W-:Y:S01]  /*1520*/  ULDC.64 UR4, c[0x0][0x418] ;  /* 0x0001060000047ab9 */ /* 0x000fe20000000a00 */
[----:B------:R-:W-:-:S03]  /*1530*/  @P1 IADD3.X R7, R187, UR9, RZ, P2, !PT ;  /* 0x00000009bb071c10 */ /* 0x000fc600097fe4ff */
[----:B------:R0:W5:Y:S01]  /*1540*/  @P0 LDG.E R133, desc[UR60][R8.64] ;  /* 0x0000003c08850981 */ /* 0x000162000c1e1900 */
[----:B------:R-:W-:Y:S01]  /*1550*/  UISETP.NE.U32.AND UP0, UPT, UR4, URZ, UPT ;  /* 0x0000003f0400728c */ /* 0x000fe2000bf05070 */
[----:B------:R-:W-:Y:S02]  /*1560*/  ULDC.64 UR8, c[0x0][0xa20] ;  /* 0x0002880000087ab9 */ /* 0x000fe40000000a00 */
[----:B------:R0:W5:Y:S01]  /*1570*/  @P1 LDG.E R146, desc[UR60][R6.64] ;  /* 0x0000003c06921981 */ /* 0x000162000c1e1900 */
[----:B------:R-:W-:Y:S01]  /*1580*/  UISETP.NE.AND.EX UP0, UPT, UR5, URZ, UPT, UP0 ;  /* 0x0000003f0500728c */ /* 0x000fe2000bf05300 */
[----:B------:R-:W-:Y:S01]  /*1590*/  ULDC UR4, c[0x0][0x424] ;  /* 0x0001090000047ab9 */ /* 0x000fe20000000800 */
[----:B------:R-:W-:Y:S02]  /*15a0*/  ISETP.NE.U32.AND P2, PT, RZ, UR8, PT ;  /* 0x00000008ff007c0c */ /* 0x000fe4000bf45070 */
[----:B------:R-:W-:Y:S01]  /*15b0*/  USEL UR4, UR4, 0x1, UP0 ;  /* 0x0000000104047887 */ /* 0x000fe20008000000 */
[----:B------:R-:W-:Y:S01]  /*15c0*/  ULDC UR5, c[0x0][0x2f0] ;  /* 0x0000bc0000057ab9 */ /* 0x000fe20000000800 */
[----:B------:R-:W-:-:S02]  /*15d0*/  ISETP.NE.AND.EX P2, PT, RZ, UR9, PT, P2 ;  /* 0x00000009ff007c0c */ /* 0x000fc4000bf45320 */
[----:B------:R-:W-:-:S03]  /*15e0*/  UIMAD UR4, UR4, UR5, URZ ;  /* 0x00000005040472a4 */ /* 0x000fc6000f8e023f */
[----:B------:R-:W-:Y:S01]  /*15f0*/  ULDC UR5, c[0x0][0x348] ;  /* 0x0000d20000057ab9 */ /* 0x000fe20000000800 */
[----:B------:R-:W-:Y:S02]  /*1600*/  IMAD.MOV.U32 R190, RZ, RZ, R29 ;  /* 0x000000ffffbe7224 */ /* 0x000fe400078e001d */
[----:B------:R-:W-:Y:S02]  /*1610*/  IMAD.MOV.U32 R185, RZ, RZ, R30 ;  /* 0x000000ffffb97224 */ /* 0x000fe400078e001e */
[----:B------:R-:W-:Y:S01]  /*1620*/  IMAD.MOV.U32 R102, RZ, RZ, R188 ;  /* 0x000000ffff667224 */ /* 0x000fe200078e00bc */
[----:B0---4-:R-:W-:Y:S06]  /*1630*/  @P1 BRA `(.L_x_449) ;  /* 0x0000000000241947 */ /* 0x011fec0003800000 */
[----:B------:R-:W-:Y:S02]  /*1640*/  ULDC.64 UR6, c[0x0][0xa00] ;  /* 0x0002800000067ab9 */ /* 0x000fe40000000a00 */
[----:B------:R-:W-:-:S04]  /*1650*/  ISETP.NE.U32.AND P1, PT, RZ, UR6, PT ;  /* 0x00000006ff007c0c */ /* 0x000fc8000bf25070 */
[----:B------:R-:W-:-:S13]  /*1660*/  ISETP.NE.AND.EX P1, PT, RZ, UR7, PT, P1 ;  /* 0x00000007ff007c0c */ /* 0x000fda000bf25310 */
[----:B------:R-:W-:Y:S05]  /*1670*/  @!P1 BRA `(.L_x_449) ;  /* 0x0000000000149947 */ /* 0x000fea0003800000 */
[----:B------:R-:W0:Y:S02]  /*1680*/  LDC.64 R4, c[0x0][0xa00] ;  /* 0x00028000ff047b82 */ /* 0x000e240000000a00 */
[----:B0-----:R-:W-:-:S05]  /*1690*/  IMAD.WIDE R4, R102, 0x4, R4 ;  /* 0x0000000466047825 */ /* 0x001fca00078e0204 */
[----:B-----5:R-:W2:Y:S04]  /*16a0*/  LDG.E R146, desc[UR60][R4.64] ;  /* 0x0000003c04927981 */ /* 0x020ea8000c1e1900 */
[----:B------:R-:W2:Y:S02]  /*16b0*/  LDG.E R7, desc[UR60][R4.64+0x4] ;  /* 0x0000043c04077981 */ /* 0x000ea4000c1e1900 */
[----:B--2---:R-:W-:-:S07]  /*16c0*/  IMAD.IADD R146, R7, 0x1, -R146 ;  /* 0x0000000107927824 */ /* 0x004fce00078e0a92 */
.L_x_449:
[----:B------:R-:W-:Y:S02]  /*16d0*/  IMAD.U32 R25, RZ, RZ, UR5 ;  /* 0x00000005ff197e24 */ /* 0x000fe4000f8e00ff */
[----:B------:R-:W-:Y:S01]  /*16e0*/  IMAD.U32 R26, RZ, RZ, UR4 ;  /* 0x00000004ff1a7e24 */ /* 0x000fe2000f8e00ff */
[----:B------:R-:W-:Y:S06]  /*16f0*/  @!P2 BRA `(.L_x_450) ;  /* 0x000000000010a947 */ /* 0x000fec0003800000 */
[----:B------:R-:W-:-:S04]  /*1700*/  IADD3 R4, P0, R186, UR8, RZ ;  /* 0x00000008ba047c10 */ /* 0x000fc8000ff1e0ff */
[----:B------:R-:W-:-:S05]  /*1710*/  IADD3.X R5, R187, UR9, RZ, P0, !PT ;  /* 0x00000009bb057c10 */ /* 0x000fca00087fe4ff */
[----:B------:R0:W5:Y:S01]  /*1720*/  LDG.E R26, desc[UR60][R4.64] ;  /* 0x0000003c041a7981 */ /* 0x000162000c1e1900 */
[----:B------:R-:W-:Y:S05]  /*1730*/  BRA `(.L_x_451) ;  /* 0x0000000000107947 */ /* 0x000fea0003800000 */
.L_x_450:
[----:B------:R-:W-:Y:S05]  /*1740*/  @!P0 BRA `(.L_x_451) ;  /* 0x00000000000c8947 */ /* 0x000fea0003800000 */
[----:B------:R-:W2:Y:S04]  /*1750*/  LDG.E R5, desc[UR60][R8.64] ;  /* 0x0000003c08057981 */ /* 0x000ea8000c1e1900 */
[----:B------:R-:W2:Y:S02]  /*1760*/  LDG.E R26, desc[UR60][R8.64+0x4] ;  /* 0x0000043c081a7981 */ /* 0x000ea4000c1e1900 */
[----:B--2---:R-:W-:-:S07]  /*1770*/  IMAD.IADD R26, R26, 0x1, -R5 ;  /* 0x000000011a1a7824 */ /* 0x004fce00078e0a05 */
.L_x_451:
[----:B------:R-:W-:Y:S02]  /*1780*/  ULDC.64 UR4, c[0x0][0xa10] ;  /* 0x0002840000047ab9 */ /* 0x000fe40000000a00 */
[----:B------:R-:W-:-:S04]  /*1790*/  ISETP.NE.U32.AND P0, PT, RZ, UR4, PT ;  /* 0x00000004ff007c0c */ /* 0x000fc8000bf05070 */
[----:B------:R-:W-:Y:S01]  /*17a0*/  ISETP.NE.AND.EX P0, PT, RZ, UR5, PT, P0 ;  /* 0x00000005ff007c0c */ /* 0x000fe2000bf05300 */
[----:B-----5:R-:W-:Y:S01]  /*17b0*/  IMAD.IADD R8, R26, 0x1, -R3 ;  /* 0x000000011a087824 */ /* 0x020fe200078e0a03 */
[----:B------:R-:W-:-:S11]  /*17c0*/  ULDC.64 UR4, c[0x0][0xa30] ;  /* 0x00028c0000047ab9 */ /* 0x000fd60000000a00 */
[----:B0-----:R-:W0:Y:S02]  /*17d0*/  @P0 LDC.64 R4, c[0x0][0xa10] ;  /* 0x00028400ff040b82 */ /* 0x001e240000000a00 */
[----:B0-----:R-:W-:-:S05]  /*17e0*/  @P0 IMAD.WIDE R4, R102, 0x4, R4 ;  /* 0x0000000466040825 */ /* 0x001fca00078e0204 */
[----:B------:R-:W2:Y:S04]  /*17f0*/  @P0 LDG.E R0, desc[UR60][R4.64] ;  /* 0x0000003c04000981 */ /* 0x000ea8000c1e1900 */
[----:B------:R-:W2:Y:S01]  /*1800*/  @P0 LDG.E R9, desc[UR60][R4.64+0x4] ;  /* 0x0000043c04090981 */ /* 0x000ea2000c1e1900 */
[----:B------:R-:W-:Y:S01]  /*1810*/  IMAD.MOV R130, RZ, RZ, -R8 ;  /* 0x000000ffff827224 */ /* 0x000fe200078e0a08 */
[----:B------:R-:W-:Y:S02]  /*1820*/  ISETP.NE.U32.AND P1, PT, RZ, UR4, PT ;  /* 0x00000004ff007c0c */ /* 0x000fe4000bf25070 */
[----:B------:R-:W-:Y:S02]  /*1830*/  MOV R145, R26 ;  /* 0x0000001a00917202 */ /* 0x000fe40000000f00 */
[----:B------:R-:W-:-:S02]  /*1840*/  VIMNMX R130, RZ, R130, !PT ;  /* 0x00000082ff827248 */ /* 0x000fc40007fe0100 */
[----:B------:R-:W-:-:S13]  /*1850*/  ISETP.NE.AND.EX P1, PT, RZ, UR5, PT, P1 ;  /* 0x00000005ff007c0c */ /* 0x000fda000bf25310 */
[----:B------:R-:W-:-:S04]  /*1860*/  @P1 IADD3 R6, P2, R186, UR4, RZ ;  /* 0x00000004ba061c10 */ /* 0x000fc8000ff5e0ff */
[----:B------:R-:W-:-:S05]  /*1870*/  @P1 IADD3.X R7, R187, UR5, RZ, P2, !PT ;  /* 0x00000005bb071c10 */ /* 0x000fca00097fe4ff */
[----:B------:R0:W5:Y:S01]  /*1880*/  @P1 LDG.E R145, desc[UR60][R6.64] ;  /* 0x0000003c06911981 */ /* 0x000162000c1e1900 */
[----:B--2---:R-:W-:-:S04]  /*1890*/  @P0 IMAD.IADD R25, R9, 0x1, -R0 ;  /* 0x0000000109190824 */ /* 0x004fc800078e0a00 */
[----:B------:R-:W-:-:S04]  /*18a0*/  IMAD.IADD R147, R8, 0x1, R25 ;  /* 0x0000000108937824 */ /* 0x000fc800078e0219 */
[----:B------:R-:W-:-:S04]  /*18b0*/  VIADD R0, R147, 0x5f ;  /* 0x0000005f93007836 */ /* 0x000fc80000000000 */
[----:B------:R-:W-:-:S05]  /*18c0*/  IMAD.HI R0, R0, 0x2aaaaaab, RZ ;  /* 0x2aaaaaab00007827 */ /* 0x000fca00078e02ff */
[----:B------:R-:W-:-:S04]  /*18d0*/  SHF.R.U32.HI R3, RZ, 0x1f, R0 ;  /* 0x0000001fff037819 */ /* 0x000fc80000011600 */
[----:B------:R-:W-:-:S05]  /*18e0*/  LEA.HI.SX32 R194, R0, R3, 0x1c ;  /* 0x0000000300c27211 */ /* 0x000fca00078fe2ff */
[----:B------:R-:W-:-:S05]  /*18f0*/  IMAD R0, R194, 0x60, -R8 ;  /* 0x00000060c2007824 */ /* 0x000fca00078e0a08 */
[----:B------:R-:W-:-:S04]  /*1900*/  VIMNMX R3, R0, R25, PT ;  /* 0x0000001900037248 */ /* 0x000fc80003fe0100 */
[----:B------:R-:W-:Y:S01]  /*1910*/  ISETP.GT.AND P0, PT, R3, R130, PT ;  /* 0x000000820300720c */ /* 0x000fe20003f04270 */
[----:B------:R-:W-:-:S05]  /*1920*/  IMAD.WIDE.U32 R130, R130, -0x55555555, RZ ;  /* 0xaaaaaaab82827825 */ /* 0x000fca00078e00ff */
[----:B------:R-:W-:-:S05]  /*1930*/  SHF.R.U32.HI R130, RZ, 0x6, R131 ;  /* 0x00000006ff827819 */ /* 0x000fca0000011683 */
[----:B------:R-:W-:Y:S02]  /*1940*/  IMAD.MOV.U32 R24, RZ, RZ, R130 ;  /* 0x000000ffff187224 */ /* 0x000fe400078e0082 */
[----:B------:R-:W-:-:S04]  /*1950*/  @P0 VIADD R0, R3, 0x5f ;  /* 0x0000005f03000836 */ /* 0x000fc80000000000 */
[----:B------:R-:W-:-:S05]  /*1960*/  @P0 IMAD.HI R0, R0, 0x2aaaaaab, RZ ;  /* 0x2aaaaaab00000827 */ /* 0x000fca00078e02ff */
[----:B------:R-:W-:-:S04]  /*1970*/  @P0 SHF.R.U32.HI R3, RZ, 0x1f, R0 ;  /* 0x0000001fff030819 */ /* 0x000fc80000011600 */
[----:B------:R-:W-:Y:S02]  /*1980*/  @P0 LEA.HI.SX32 R24, R0, R3, 0x1c ;  /* 0x0000000300180211 */ /* 0x000fe400078fe2ff */
[----:B------:R-:W-:Y:S02]  /*1990*/  PLOP3.LUT P0, PT, PT, PT, PT, 0x80, 0x0 ;  /* 0x000000000000781c */ /* 0x000fe40003f0f070 */
[----:B------:R-:W-:-:S13]  /*19a0*/  ISETP.GT.AND P1, PT, R24, R130, PT ;  /* 0x000000821800720c */ /* 0x000fda0003f24270 */
[----:B0-----:R-:W-:Y:S05]  /*19b0*/  @!P1 BRA `(.L_x_452) ;  /* 0x0000009400209947 */ /* 0x001fea0003800000 */
[----:B------:R-:W-:Y:S01]  /*19c0*/  VIADD R126, R2, 0x18400 ;  /* 0x00018400027e7836 */ /* 0x000fe20000000000 */
[----:B------:R-:W-:Y:S04]  /*19d0*/  BSSY B6, `(.L_x_453) ;  /* 0x0000013000067945 */ /* 0x000fe80003800000 */
[----:B------:R-:W-:-:S13]  /*19e0*/  LOP3.LUT P0, RZ, R126, 0x3ff, RZ, 0xc0, !PT ;  /* 0x000003ff7eff7812 */ /* 0x000fda000780c0ff */
[----:B------:R-:W-:Y:S05]  /*19f0*/  @!P0 BRA `(.L_x_454) ;  /* 0x0000000000408947 */ /* 0x000fea0003800000 */
        /* <DEDUP_REMOVED lines=16> */
.L_x_454:
[----:B------:R-:W-:Y:S05]  /*1b00*/  BSYNC B6 ;  /* 0x0000000000067941 */ /* 0x000fea0003800000 */
.L_x_453:
        /* <DEDUP_REMOVED lines=20> */
.L_x_456:
[----:B------:R-:W-:Y:S05]  /*1c50*/  BSYNC B6 ;  /* 0x0000000000067941 */ /* 0x000fea0003800000 */
.L_x_455:
[----:B------:R-:W-:Y:S01]  /*1c60*/  ULDC.64 UR4, c[0x0][0x9f8] ;  /* 0x00027e0000047ab9 */ /* 0x000fe20000000a00 */
[----:B------:R-:W-:Y:S01]  /*1c70*/  VIADD R0, R16, 0x20 ;  /* 0x0000002010007836 */ /* 0x000fe20000000000 */
[----:B------:R-:W-:Y:S01]  /*1c80*/  ISETP.NE.U32.AND P0, PT, RZ, UR4, PT ;  /* 0x00000004ff007c0c */ /* 0x000fe2000bf05070 */
[----:B------:R-:W0:Y:S03]  /*1c90*/  LDC.64 R96, c[0x0][0x3f8] ;  /* 0x0000fe00ff607b82 */ /* 0x000e260000000a00 */
[----:B------:R-:W-:-:S05]  /*1ca0*/  ISETP.NE.AND.EX P0, PT, RZ, UR5, PT, P0 ;  /* 0x00000005ff007c0c */ /* 0x000fca000bf05300 */
[----:B------:R-:W1:Y:S08]  /*1cb0*/  LDC R129, c[0x0][0x3f4] ;  /* 0x0000fd00ff817b82 */ /* 0x000e700000000800 */
[----:B------:R-:W-:Y:S01]  /*1cc0*/  @P0 IADD3 R4, P1, R186, UR4, RZ ;  /* 0x00000004ba040c10 */ /* 0x000fe2000ff3e0ff */
[----:B------:R-:W-:Y:S01]  /*1cd0*/  ULDC UR4, c[0x0][0x2f4] ;  /* 0x0000bd0000047ab9 */ /* 0x000fe20000000800 */
[----:B------:R-:W2:Y:S02]  /*1ce0*/  LDC.64 R90, c[0x0][0x408] ;  /* 0x00010200ff5a7b82 */ /* 0x000ea40000000a00 */
[----:B------:R-:W-:Y:S01]  /*1cf0*/  @P0 IADD3.X R5, R187, UR5, RZ, P1, !PT ;  /* 0x00000005bb050c10 */ /* 0x000fe20008ffe4ff */
[----:B------:R-:W-:-:S04]  /*1d00*/  ULDC UR5, c[0x0][0x320] ;  /* 0x0000c80000057ab9 */ /* 0x000fc80000000800 */
[----:B------:R3:W4:Y:S01]  /*1d10*/  @P0 LDG.E R102, desc[UR60][R4.64] ;  /* 0x0000003c04660981 */ /* 0x000722000c1e1900 */
[----:B------:R-:W-:Y:S01]  /*1d20*/  ISETP.GE.AND P1, PT, R0, UR4, PT ;  /* 0x0000000400007c0c */ /* 0x000fe2000bf26270 */
[----:B0-----:R-:W-:Y:S01]  /*1d30*/  IMAD.WIDE.U32 R98, R165, R96, R16 ;  /* 0x00000060a5627225 */ /* 0x001fe200078e0010 */
[----:B------:R-:W-:Y:S01]  /*1d40*/  ISETP.GE.AND P0, PT, R16, UR4, PT ;  /* 0x0000000410007c0c */ /* 0x000fe2000bf06270 */
[----:B------:R-:W0:Y:S01]  /*1d50*/  S2R R148, SR_TID.X ;  /* 0x0000000000947919 */ /* 0x000e220000002100 */
[----:B------:R-:W-:Y:S01]  /*1d60*/  SEL R6, RZ, 0xffffffff, P1 ;  /* 0xffffffffff067807 */ /* 0x000fe20000800000 */
[----:B------:R-:W-:Y:S01]  /*1d70*/  IMAD.MOV.U32 R131, RZ, RZ, 0x20 ;  /* 0x00000020ff837424 */ /* 0x000fe200078e00ff */
[----:B------:R-:W-:Y:S01]  /*1d80*/  SEL R3, RZ, 0x1, P0 ;  /* 0x00000001ff037807 */ /* 0x000fe20000000000 */
[----:B------:R-:W-:Y:S01]  /*1d90*/  IMAD.SHL.U32 R111, R96, 0x40, RZ ;  /* 0x00000040606f7824 */ /* 0x000fe200078e00ff */
[----:B------:R-:W-:Y:S01]  /*1da0*/  ISETP.GE.AND P0, PT, R0, UR5, PT ;  /* 0x0000000500007c0c */ /* 0x000fe2000bf06270 */
[----:B------:R-:W-:Y:S01]  /*1db0*/  IMAD.SHL.U32 R6, R6, 0x2, RZ ;  /* 0x0000000206067824 */ /* 0x000fe200078e00ff */
[----:B------:R-:W-:Y:S01]  /*1dc0*/  ISETP.GE.AND P1, PT, R19, UR4, PT ;  /* 0x0000000413007c0c */ /* 0x000fe2000bf26270 */
[----:B------:R-:W-:Y:S01]  /*1dd0*/  IMAD R117, R191, 0x40, R165 ;  /* 0x00000040bf757824 */ /* 0x000fe200078e02a5 */
[----:B---3--:R-:W-:-:S02]  /*1de0*/  SEL R4, RZ, 0xffffffff, P0 ;  /* 0xffffffffff047807 */ /* 0x008fc40000000000 */
[----:B------:R-:W-:Y:S01]  /*1df0*/  LOP3.LUT R6, R6, 0x2, R3, 0xe2, !PT ;  /* 0x0000000206067812 */ /* 0x000fe200078ee203 */
[----:B------:R-:W-:Y:S01]  /*1e00*/  VIADD R3, R16, 0x40 ;  /* 0x0000004010037836 */ /* 0x000fe20000000000 */
[----:B------:R-:W-:Y:S01]  /*1e10*/  SHF.R.S32.HI R9, RZ, 0x1f, R165 ;  /* 0x0000001fff097819 */ /* 0x000fe200000114a5 */
[----:B------:R-:W-:Y:S01]  /*1e20*/  IMAD.SHL.U32 R8, R4, 0x2, RZ ;  /* 0x0000000204087824 */ /* 0x000fe200078e00ff */
[----:B------:R-:W-:Y:S01]  /*1e30*/  SEL R4, RZ, 0x8, P1 ;  /* 0x00000008ff047807 */ /* 0x000fe20000800000 */
[----:B--2---:R-:W-:Y:S01]  /*1e40*/  IMAD.WIDE.U32 R92, R165, R90, R16 ;  /* 0x0000005aa55c7225 */ /* 0x004fe200078e0010 */
[----:B------:R-:W-:Y:S02]  /*1e50*/  ISETP.GE.AND P0, PT, R3, UR4, PT ;  /* 0x0000000403007c0c */ /* 0x000fe4000bf06270 */
[----:B------:R-:W-:Y:S01]  /*1e60*/  SHF.R.S32.HI R161, RZ, 0x1f, R160 ;  /* 0x0000001fffa17819 */ /* 0x000fe200000114a0 */
[----:B------:R-:W-:Y:S01]  /*1e70*/  IMAD.SHL.U32 R113, R90, 0x40, RZ ;  /* 0x000000405a717824 */ /* 0x000fe200078e00ff */
[----:B------:R-:W-:-:S02]  /*1e80*/  SEL R5, RZ, 0x4, P0 ;  /* 0x00000004ff057807 */ /* 0x000fc40000000000 */
[----:B------:R-:W-:Y:S01]  /*1e90*/  ISETP.GE.AND P0, PT, R22, UR4, PT ;  /* 0x0000000416007c0c */ /* 0x000fe2000bf06270 */
[----:B------:R-:W-:Y:S01]  /*1ea0*/  IMAD.WIDE.U32 R100, R165, R96, R160 ;  /* 0x00000060a5647225 */ /* 0x000fe200078e00a0 */
[----:B------:R-:W-:Y:S02]  /*1eb0*/  LOP3.LUT R4, R4, R6, R5, 0xfe, !PT ;  /* 0x0000000604047212 */ /* 0x000fe400078efe05 */
[----:B------:R-:W-:Y:S01]  /*1ec0*/  ISETP.GE.AND P2, PT, R16, UR5, PT ;  /* 0x0000000510007c0c */ /* 0x000fe2000bf46270 */
[----:B------:R-:W-:Y:S01]  /*1ed0*/  IMAD R6, R9, R96, RZ ;  /* 0x0000006009067224 */ /* 0x000fe200078e02ff */
[----:B------:R-:W-:Y:S01]  /*1ee0*/  SEL R5, RZ, 0x10, P0 ;  /* 0x00000010ff057807 */ /* 0x000fe20000000000 */
[C---:B------:R-:W-:Y:S01]  /*1ef0*/  IMAD.WIDE.U32 R94, R165.reuse, R90, R160 ;  /* 0x0000005aa55e7225 */ /* 0x040fe200078e00a0 */
[----:B------:R-:W-:Y:S02]  /*1f00*/  SEL R7, RZ, 0x1, P2 ;  /* 0x00000001ff077807 */ /* 0x000fe40001000000 */
[----:B-1----:R-:W-:Y:S01]  /*1f10*/  ISETP.GE.AND P2, PT, R0, R129, PT ;  /* 0x000000810000720c */ /* 0x002fe20003f46270 */
[----:B------:R-:W-:Y:S01]  /*1f20*/  IMAD R11, R165, R97, R6 ;  /* 0x00000061a50b7224 */ /* 0x000fe200078e0206 */
[----:B------:R-:W-:-:S02]  /*1f30*/  ISETP.GE.AND P1, PT, R3, UR5, PT ;  /* 0x0000000503007c0c */ /* 0x000fc4000bf26270 */
[----:B------:R-:W-:Y:S01]  /*1f40*/  ISETP.GE.AND P3, PT, R16, R129, PT ;  /* 0x000000811000720c */ /* 0x000fe20003f66270 */
[----:B------:R-:W-:Y:S01]  /*1f50*/  IMAD.IADD R101, R101, 0x1, R11 ;  /* 0x0000000165657824 */ /* 0x000fe200078e020b */
[----:B------:R-:W-:Y:S01]  /*1f60*/  SEL R6, RZ, 0x4, P1 ;  /* 0x00000004ff067807 */ /* 0x000fe20000800000 */
[----:B------:R-:W-:Y:S01]  /*1f70*/  IMAD.IADD R99, R11, 0x1, R99 ;  /* 0x000000010b637824 */ /* 0x000fe200078e0263 */
[----:B------:R-:W-:Y:S01]  /*1f80*/  LOP3.LUT R11, R4, R5, RZ, 0xfc, !PT ;  /* 0x00000005040b7212 */ /* 0x000fe200078efcff */
[----:B------:R-:W-:Y:S01]  /*1f90*/  IMAD R4, R9, R90, RZ ;  /* 0x0000005a09047224 */ /* 0x000fe200078e02ff */
[----:B------:R-:W-:Y:S01]  /*1fa0*/  SEL R9, R129, RZ, P2 ;  /* 0x000000ff81097207 */ /* 0x000fe20001000000 */
[----:B-----5:R-:W-:Y:S01]  /*1fb0*/  IMAD.WIDE.U32 R100, R145, R96, R100 ;  /* 0x0000006091647225 */ /* 0x020fe200078e0064 */
[----:B------:R-:W-:Y:S02]  /*1fc0*/  ISETP.GE.AND P1, PT, R3, R129, PT ;  /* 0x000000810300720c */ /* 0x000fe40003f26270 */
[----:B------:R-:W-:Y:S01]  /*1fd0*/  SEL R5, R129, RZ, P3 ;  /* 0x000000ff81057207 */ /* 0x000fe20001800000 */
[----:B------:R-:W-:Y:S01]  /*1fe0*/  IMAD R13, R165, R91, R4 ;  /* 0x0000005ba50d7224 */ /* 0x000fe200078e0204 */
[----:B------:R-:W-:Y:S01]  /*1ff0*/  LOP3.LUT R7, R8, 0x2, R7, 0xe2, !PT ;  /* 0x0000000208077812 */ /* 0x000fe200078ee207 */
[----:B------:R-:W-:Y:S01]  /*2000*/  IMAD.IADD R9, R0, 0x1, R9 ;  /* 0x0000000100097824 */ /* 0x000fe200078e0209 */
[----:B------:R-:W-:Y:S01]  /*2010*/  SEL R4, R129, RZ, P1 ;  /* 0x000000ff81047207 */ /* 0x000fe20000800000 */
[----:B------:R-:W-:Y:S01]  /*2020*/  IMAD.IADD R5, R16, 0x1, R5 ;  /* 0x0000000110057824 */ /* 0x000fe200078e0205 */
[----:B------:R-:W-:Y:S01]  /*2030*/  LOP3.LUT R7, R7, R6, RZ, 0xfc, !PT ;  /* 0x0000000607077212 */ /* 0x000fe200078efcff */
[----:B------:R-:W-:Y:S01]  /*2040*/  IMAD.IADD R95, R95, 0x1, R13 ;  /* 0x000000015f5f7824 */ /* 0x000fe200078e020d */
[----:B------:R-:W-:Y:S01]  /*2050*/  SHF.R.S32.HI R6, RZ, 0x1f, R9 ;  /* 0x0000001fff067819 */ /* 0x000fe20000011409 */
[----:B------:R-:W-:Y:S01]  /*2060*/  IMAD.IADD R14, R3, 0x1, R4 ;  /* 0x00000001030e7824 */ /* 0x000fe200078e0204 */
[----:B------:R-:W-:Y:S01]  /*2070*/  SHF.R.S32.HI R4, RZ, 0x1f, R5 ;  /* 0x0000001fff047819 */ /* 0x000fe20000011405 */
[----:B------:R-:W-:Y:S01]  /*2080*/  IMAD.IADD R93, R13, 0x1, R93 ;  /* 0x000000010d5d7824 */ /* 0x000fe200078e025d */
[CC--:B------:R-:W-:Y:S01]  /*2090*/  LEA.HI R10, R6.reuse, R9.reuse, RZ, 0x6 ;  /* 0x00000009060a7211 */ /* 0x0c0fe200078f30ff */
[----:B------:R-:W-:Y:S01]  /*20a0*/  IMAD.WIDE.U32 R94, R145, R90, R94 ;  /* 0x0000005a915e7225 */ /* 0x000fe200078e005e */
[----:B------:R-:W-:-:S02]  /*20b0*/  LEA.HI R9, R6, R9, RZ, 0x3 ;  /* 0x0000000906097211 */ /* 0x000fc400078f18ff */
[CC--:B------:R-:W-:Y:S01]  /*20c0*/  LEA.HI R8, R4.reuse, R5.reuse, RZ, 0x3 ;  /* 0x0000000504087211 */ /* 0x0c0fe200078f18ff */
[C---:B------:R-:W-:Y:S01]  /*20d0*/  IMAD.WIDE.U32 R92, R145.reuse, R90, R92 ;  /* 0x0000005a915c7225 */ /* 0x040fe200078e005c */
[----:B------:R-:W-:Y:S02]  /*20e0*/  LEA.HI R4, R4, R5, RZ, 0x6 ;  /* 0x0000000504047211 */ /* 0x000fe400078f30ff */
[----:B------:R-:W-:Y:S01]  /*20f0*/  SHF.R.S32.HI R10, RZ, 0x6, R10 ;  /* 0x00000006ff0a7819 */ /* 0x000fe2000001140a */
[----:B------:R-:W-:Y:S01]  /*2100*/  IMAD.WIDE.U32 R98, R145, R96, R98 ;  /* 0x0000006091627225 */ /* 0x000fe200078e0062 */
[----:B------:R-:W-:Y:S02]  /*2110*/  LOP3.LUT R6, R176, 0x38, R9, 0xf8, !PT ;  /* 0x00000038b0067812 */ /* 0x000fe400078ef809 */
[----:B------:R-:W-:Y:S01]  /*2120*/  SHF.R.S32.HI R5, RZ, 0x6, R4 ;  /* 0x00000006ff057819 */ /* 0x000fe20000011404 */
[C---:B------:R-:W-:Y:S01]  /*2130*/  IMAD R143, R10.reuse, 0x1800, R178 ;  /* 0x000018000a8f7824 */ /* 0x040fe200078e02b2 */
[----:B------:R-:W-:Y:S01]  /*2140*/  SHF.R.S32.HI R15, RZ, 0x1f, R14 ;  /* 0x0000001fff0f7819 */ /* 0x000fe2000001140e */
[--C-:B------:R-:W-:Y:S01]  /*2150*/  IMAD R140, R10, 0x1800, R179.reuse ;  /* 0x000018000a8c7824 */ /* 0x100fe200078e02b3 */
[----:B------:R-:W-:Y:S01]  /*2160*/  LOP3.LUT R4, R176, 0x38, R8, 0xf8, !PT ;  /* 0x00000038b0047812 */ /* 0x000fe200078ef808 */
[C---:B------:R-:W-:Y:S01]  /*2170*/  IMAD R144, R5.reuse, 0x1800, R178 ;  /* 0x0000180005907824 */ /* 0x040fe200078e02b2 */
[-C--:B------:R-:W-:Y:S01]  /*2180*/  LOP3.LUT R6, R6, R177.reuse, RZ, 0x3c, !PT ;  /* 0x000000b106067212 */ /* 0x080fe200078e3cff */
[----:B------:R-:W-:Y:S01]  /*2190*/  IMAD R142, R5, 0x1800, R179 ;  /* 0x00001800058e7824 */ /* 0x000fe200078e02b3 */
[-C--:B------:R-:W-:Y:S01]  /*21a0*/  LEA.HI R20, R15, R14.reuse, RZ, 0x3 ;  /* 0x0000000e0f147211 */ /* 0x080fe200078f18ff */
[----:B------:R-:W-:Y:S01]  /*21b0*/  IMAD.SHL.U32 R129, R129, 0x2, RZ ;  /* 0x0000000281817824 */ /* 0x000fe200078e00ff */
[----:B------:R-:W-:Y:S01]  /*21c0*/  LOP3.LUT R5, R4, R177, RZ, 0x3c, !PT ;  /* 0x000000b104057212 */ /* 0x000fe200078e3cff */
[----:B------:R-:W-:Y:S01]  /*21d0*/  IMAD.IADD R143, R143, 0x1, R6 ;  /* 0x000000018f8f7824 */ /* 0x000fe200078e0206 */
[----:B------:R-:W-:-:S02]  /*21e0*/  LEA.HI R14, R15, R14, RZ, 0x6 ;  /* 0x0000000e0f0e7211 */ /* 0x000fc400078f30ff */
[----:B------:R-:W-:Y:S01]  /*21f0*/  SHF.R.S32.HI R15, RZ, 0x1f, R145 ;  /* 0x0000001fff0f7819 */ /* 0x000fe20000011491 */
[----:B------:R-:W-:Y:S01]  /*2200*/  IMAD.IADD R144, R144, 0x1, R5 ;  /* 0x0000000190907824 */ /* 0x000fe200078e0205 */
[C---:B------:R-:W-:Y:S02]  /*2210*/  LOP3.LUT R6, R167.reuse, 0x38, R9, 0xf8, !PT ;  /* 0x00000038a7067812 */ /* 0x040fe400078ef809 */
[----:B------:R-:W-:Y:S02]  /*2220*/  LOP3.LUT R12, R167, 0x38, R8, 0xf8, !PT ;  /* 0x00000038a70c7812 */ /* 0x000fe400078ef808 */
[----:B------:R-:W-:Y:S01]  /*2230*/  LOP3.LUT R5, R6, R223, RZ, 0x3c, !PT ;  /* 0x000000df06057212 */ /* 0x000fe200078e3cff */
[----:B------:R-:W-:Y:S01]  /*2240*/  IMAD R6, R15, R96, RZ ;  /* 0x000000600f067224 */ /* 0x000fe200078e02ff */
[----:B------:R-:W-:Y:S02]  /*2250*/  SHF.R.S32.HI R14, RZ, 0x6, R14 ;  /* 0x00000006ff0e7819 */ /* 0x000fe4000001140e */
[----:B------:R-:W-:Y:S01]  /*2260*/  LOP3.LUT R4, R176, 0x38, R20, 0xf8, !PT ;  /* 0x00000038b0047812 */ /* 0x000fe200078ef814 */
[----:B------:R-:W-:Y:S01]  /*2270*/  IMAD R107, R145, R97, R6 ;  /* 0x00000061916b7224 */ /* 0x000fe200078e0206 */
[----:B------:R-:W-:Y:S01]  /*2280*/  LOP3.LUT R13, R12, R223, RZ, 0x3c, !PT ;  /* 0x000000df0c0d7212 */ /* 0x000fe200078e3cff */
[----:B------:R-:W-:Y:S01]  /*2290*/  IMAD R141, R14, 0x1800, R178 ;  /* 0x000018000e8d7824 */ /* 0x000fe200078e02b2 */
[----:B------:R-:W-:Y:S01]  /*22a0*/  LOP3.LUT R6, R176, 0x18, R16, 0xf8, !PT ;  /* 0x00000018b0067812 */ /* 0x000fe200078ef810 */
[----:B------:R-:W-:Y:S01]  /*22b0*/  IMAD.IADD R140, R140, 0x1, R5 ;  /* 0x000000018c8c7824 */ /* 0x000fe200078e0205 */
[----:B------:R-:W-:Y:S01]  /*22c0*/  ISETP.GE.AND P4, PT, R19, UR5, PT ;  /* 0x0000000513007c0c */ /* 0x000fe2000bf86270 */
[----:B------:R-:W-:Y:S01]  /*22d0*/  IMAD.IADD R142, R142, 0x1, R13 ;  /* 0x000000018e8e7824 */ /* 0x000fe200078e020d */
[----:B------:R-:W-:Y:S01]  /*22e0*/  LOP3.LUT R12, R167, 0x38, R20, 0xf8, !PT ;  /* 0x00000038a70c7812 */ /* 0x000fe200078ef814 */
[----:B------:R-:W-:Y:S01]  /*22f0*/  IMAD R138, R14, 0x1800, R179 ;  /* 0x000018000e8a7824 */ /* 0x000fe200078e02b3 */
[----:B------:R-:W-:-:S02]  /*2300*/  LOP3.LUT R4, R4, R177, RZ, 0x3c, !PT ;  /* 0x000000b104047212 */ /* 0x000fc400078e3cff */
[----:B------:R-:W-:Y:S02]  /*2310*/  ISETP.GE.AND P0, PT, R23, UR4, PT ;  /* 0x0000000417007c0c */ /* 0x000fe4000bf06270 */
[----:B------:R-:W-:Y:S02]  /*2320*/  LOP3.LUT R5, R6, R177, RZ, 0x3c, !PT ;  /* 0x000000b106057212 */ /* 0x000fe400078e3cff */
[----:B------:R-:W-:Y:S02]  /*2330*/  SEL R6, RZ, 0x8, P4 ;  /* 0x00000008ff067807 */ /* 0x000fe40002000000 */
[----:B------:R-:W-:Y:S01]  /*2340*/  LOP3.LUT R13, R12, R223, RZ, 0x3c, !PT ;  /* 0x000000df0c0d7212 */ /* 0x000fe200078e3cff */
[----:B------:R-:W-:Y:S01]  /*2350*/  IMAD.IADD R5, R178, 0x1, R5 ;  /* 0x00000001b2057824 */ /* 0x000fe200078e0205 */
[----:B------:R-:W-:Y:S01]  /*2360*/  IADD3 R141, R141, R4, RZ ;  /* 0x000000048d8d7210 */ /* 0x000fe20007ffe0ff */
[----:B------:R-:W-:Y:S01]  /*2370*/  IMAD R4, R15, R90, RZ ;  /* 0x0000005a0f047224 */ /* 0x000fe200078e02ff */
[----:B------:R-:W-:Y:S01]  /*2380*/  IADD3 R133, R133, R26, RZ ;  /* 0x0000001a85857210 */ /* 0x000fe20007ffe0ff */
[----:B------:R-:W-:Y:S01]  /*2390*/  IMAD.IADD R138, R138, 0x1, R13 ;  /* 0x000000018a8a7824 */ /* 0x000fe200078e020d */
[----:B------:R-:W-:Y:S01]  /*23a0*/  LOP3.LUT P5, RZ, R195, 0x4, RZ, 0xc0, !PT ;  /* 0x00000004c3ff7812 */ /* 0x000fe200078ac0ff */
[----:B------:R-:W-:Y:S01]  /*23b0*/  IMAD R21, R145, R91, R4 ;  /* 0x0000005b91157224 */ /* 0x000fe200078e0204 */
[----:B------:R-:W-:Y:S01]  /*23c0*/  SEL R10, RZ, 0x20, P0 ;  /* 0x00000020ff0a7807 */ /* 0x000fe20000000000 */
[----:B------:R-:W-:Y:S01]  /*23d0*/  IMAD R13, R97, 0x60, RZ ;  /* 0x00000060610d7824 */ /* 0x000fe200078e02ff */
[----:B------:R-:W-:Y:S01]  /*23e0*/  LOP3.LUT R26, R7, R6, RZ, 0xfc, !PT ;  /* 0x00000006071a7212 */ /* 0x000fe200078efcff */
[----:B------:R-:W-:Y:S01]  /*23f0*/  IMAD R15, R91, 0x60, RZ ;  /* 0x000000605b0f7824 */ /* 0x000fe200078e02ff */
[----:B------:R-:W-:Y:S01]  /*2400*/  LOP3.LUT R6, R7, 0x1, RZ, 0xc0, !PT ;  /* 0x0000000107067812 */ /* 0x000fe200078ec0ff */
[----:B------:R-:W-:Y:S01]  /*2410*/  IMAD.IADD R108, R95, 0x1, R21 ;  /* 0x000000015f6c7824 */ /* 0x000fe200078e0215 */
[----:B------:R-:W-:Y:S01]  /*2420*/  SHF.R.S32.HI R124, RZ, 0x3, R8 ;  /* 0x00000003ff7c7819 */ /* 0x000fe20000011408 */
[----:B------:R-:W-:Y:S01]  /*2430*/  IMAD.IADD R106, R21, 0x1, R93 ;  /* 0x00000001156a7824 */ /* 0x000fe200078e025d */
[----:B------:R-:W-:-:S02]  /*2440*/  LOP3.LUT R7, R8, 0xfffffff8, RZ, 0xc0, !PT ;  /* 0xfffffff808077812 */ /* 0x000fc400078ec0ff */
[C---:B------:R-:W-:Y:S01]  /*2450*/  SHF.L.U64.HI R110, R96.reuse, 0x6, R97 ;  /* 0x00000006606e7819 */ /* 0x040fe20000010261 */
[----:B------:R-:W-:Y:S01]  /*2460*/  IMAD.WIDE.U32 R96, R96, 0x60, RZ ;  /* 0x0000006060607825 */ /* 0x000fe200078e00ff */
[C---:B------:R-:W-:Y:S02]  /*2470*/  SHF.L.U64.HI R112, R90.reuse, 0x6, R91 ;  /* 0x000000065a707819 */ /* 0x040fe4000001025b */
[----:B------:R-:W-:Y:S01]  /*2480*/  SEL R131, R131, 0xffffffe0, !P5 ;  /* 0xffffffe083837807 */ /* 0x000fe20006800000 */
[----:B------:R-:W-:Y:S01]  /*2490*/  IMAD.WIDE.U32 R90, R90, 0x60, RZ ;  /* 0x000000605a5a7825 */ /* 0x000fe200078e00ff */
[----:B------:R-:W-:Y:S02]  /*24a0*/  SHF.R.S32.HI R121, RZ, 0x3, R9 ;  /* 0x00000003ff797819 */ /* 0x000fe40000011409 */
[----:B------:R-:W-:Y:S01]  /*24b0*/  LOP3.LUT R8, R9, 0xfffffff8, RZ, 0xc0, !PT ;  /* 0xfffffff809087812 */ /* 0x000fe200078ec0ff */
[----:B------:R-:W-:Y:S01]  /*24c0*/  IMAD.IADD R134, R97, 0x1, R13 ;  /* 0x0000000161867824 */ /* 0x000fe200078e020d */
[----:B------:R-:W-:Y:S01]  /*24d0*/  LOP3.LUT R103, R11, R10, RZ, 0xfc, !PT ;  /* 0x0000000a0b677212 */ /* 0x000fe200078efcff */
[----:B------:R-:W-:Y:S01]  /*24e0*/  IMAD.IADD R136, R91, 0x1, R15 ;  /* 0x000000015b887824 */ /* 0x000fe200078e020f */
[----:B------:R-:W-:Y:S01]  /*24f0*/  LOP3.LUT R9, R20, 0xfffffff8, RZ, 0xc0, !PT ;  /* 0xfffffff814097812 */ /* 0x000fe200078ec0ff */
[----:B------:R-:W-:Y:S01]  /*2500*/  IMAD.IADD R137, R131, 0x1, R5 ;  /* 0x0000000183897824 */ /* 0x000fe200078e0205 */
[----:B------:R-:W-:-:S02]  /*2510*/  SHF.R.S32.HI R120, RZ, 0x3, R20 ;  /* 0x00000003ff787819 */ /* 0x000fc40000011414 */
[----:B------:R-:W-:Y:S01]  /*2520*/  IADD3 R109, R101, R107, RZ ;  /* 0x0000006b656d7210 */ /* 0x000fe20007ffe0ff */
[----:B------:R-:W-:Y:S01]  /*2530*/  IMAD.IADD R107, R107, 0x1, R99 ;  /* 0x000000016b6b7824 */ /* 0x000fe200078e0263 */
[C---:B------:R-:W-:Y:S02]  /*2540*/  LOP3.LUT R20, R26.reuse, 0x2, RZ, 0xc0, !PT ;  /* 0x000000021a147812 */ /* 0x040fe400078ec0ff */
[----:B------:R-:W-:Y:S02]  /*2550*/  LOP3.LUT R21, R26, 0x4, RZ, 0xc0, !PT ;  /* 0x000000041a157812 */ /* 0x000fe400078ec0ff */
[C---:B------:R-:W-:Y:S02]  /*2560*/  LOP3.LUT R27, R103.reuse, 0x2, RZ, 0xc0, !PT ;  /* 0x00000002671b7812 */ /* 0x040fe400078ec0ff */
[C---:B------:R-:W-:Y:S02]  /*2570*/  LOP3.LUT R28, R103.reuse, 0x4, RZ, 0xc0, !PT ;  /* 0x00000004671c7812 */ /* 0x040fe400078ec0ff */
[----:B------:R-:W-:-:S02]  /*2580*/  LOP3.LUT R105, R103, 0x8, RZ, 0xc0, !PT ;  /* 0x0000000867697812 */ /* 0x000fc400078ec0ff */
[----:B------:R-:W-:Y:S02]  /*2590*/  LOP3.LUT R104, R103, 0x10, RZ, 0xc0, !PT ;  /* 0x0000001067687812 */ /* 0x000fe400078ec0ff */
[----:B------:R-:W-:Y:S02]  /*25a0*/  SHF.R.S32.HI R4, RZ, 0x1f, R30 ;  /* 0x0000001fff047819 */ /* 0x000fe4000001141e */
[----:B0-----:R-:W-:Y:S02]  /*25b0*/  LEA.HI R148, R148, 0x8, RZ, 0x19 ;  /* 0x0000000894947811 */ /* 0x001fe400078fc8ff */
[----:B------:R-:W-:Y:S02]  /*25c0*/  LOP3.LUT R10, R11, 0x1, RZ, 0xc0, !PT ;  /* 0x000000010b0a7812 */ /* 0x000fe400078ec0ff */
[----:B------:R-:W-:Y:S02]  /*25d0*/  LOP3.LUT R26, R26, 0x8, RZ, 0xc0, !PT ;  /* 0x000000081a1a7812 */ /* 0x000fe400078ec0ff */
[----:B------:R-:W-:-:S02]  /*25e0*/  SHF.R.S32.HI R116, RZ, 0x1f, R7 ;  /* 0x0000001fff747819 */ /* 0x000fc40000011407 */
[----:B------:R-:W-:Y:S02]  /*25f0*/  SHF.R.S32.HI R115, RZ, 0x1f, R8 ;  /* 0x0000001fff737819 */ /* 0x000fe40000011408 */
[----:B------:R-:W-:Y:S02]  /*2600*/  SHF.R.S32.HI R114, RZ, 0x1f, R9 ;  /* 0x0000001fff727819 */ /* 0x000fe40000011409 */
[----:B------:R-:W-:Y:S02]  /*2610*/  LOP3.LUT R103, R103, 0x20, RZ, 0xc0, !PT ;  /* 0x0000002067677812 */ /* 0x000fe400078ec0ff */
[----:B----4-:R-:W-:-:S07]  /*2620*/  SHF.R.S32.HI R132, RZ, 0x1f, R102 ;  /* 0x0000001fff847819 */ /* 0x010fce0000011466 */
.L_x_562:
[----:B------:R-:W0:Y:S01]  /*2630*/  LDC R84, c[0x0][0x430] ;  /* 0x00010c00ff547b82 */ /* 0x000e220000000800 */
[----:B------:R-:W-:Y:S02]  /*2640*/  VIADD R24, R24, 0xffffffff ;  /* 0xffffffff18187836 */ /* 0x000fe40000000000 */
[----:B------:R-:W-:Y:S02]  /*2650*/  IMAD.MOV.U32 R31, RZ, RZ, RZ ;  /* 0x000000ffff1f7224 */ /* 0x000fe400078e00ff */
[----:B-1----:R-:W-:-:S03]  /*2660*/  IMAD R12, R24, 0x60, R117 ;  /* 0x00000060180c7824 */ /* 0x002fc600078e0275 */
[----:B------:R-:W1:Y:S01]  /*2670*/  LDC R128, c[0x0][0x3f4] ;  /* 0x0000fd00ff807b82 */ /* 0x000e620000000800 */
[----:B------:R-:W-:Y:S01]  /*2680*/  IMAD.IADD R36, R133, 0x1, R12 ;  /* 0x0000000185247824 */ /* 0x000fe200078e020c */
[----:B------:R-:W-:-:S03]  /*2690*/  ISETP.GE.AND P0, PT, R12, R25, PT ;  /* 0x000000190c00720c */ /* 0x000fc60003f06270 */
[----:B--2---:R-:W-:Y:S01]  /*26a0*/  IMAD.MOV.U32 R32, RZ, RZ, R36 ;  /* 0x000000ffff207224 */ /* 0x004fe200078e0024 */
[----:B------:R-:W-:Y:S02]  /*26b0*/  ISETP.GT.OR P0, PT, R117, 0x5f, P0 ;  /* 0x0000005f7500780c */ /* 0x000fe40000704670 */
[----:B0-----:R-:W-:-:S11]  /*26c0*/  ISETP.NE.AND P4, PT, R84, 0x1, PT ;  /* 0x000000015400780c */ /* 0x001fd60003f85270 */
[----:B------:R-:W0:Y:S08]  /*26d0*/  @!P0 LDC.64 R14, c[0x0][0x428] ;  /* 0x00010a00ff0e8b82 */ /* 0x000e300000000a00 */
[----:B------:R-:W2:Y:S08]  /*26e0*/  @!P0 LDC.64 R12, c[0x0][0x418] ;  /* 0x00010600ff0c8b82 */ /* 0x000eb00000000a00 */
[----:B------:R-:W3:Y:S08]  /*26f0*/  @P4 LDC R11, c[0x0][0x434] ;  /* 0x00010d00ff0b4b82 */ /* 0x000ef00000000800 */
[----:B----4-:R-:W4:Y:S01]  /*2700*/  @P4 LDC R34, c[0x0][0x438] ;  /* 0x00010e00ff224b82 */ /* 0x010f220000000800 */
[----:B---3--:R-:W-:-:S05]  /*2710*/  @P4 IMAD.HI.U32 R11, R36, R11, RZ ;  /* 0x0000000b240b4227 */ /* 0x008fca00078e00ff */
[----:B----4-:R-:W-:Y:S01]  /*2720*/  @P4 SHF.R.U32.HI R32, RZ, R34, R11 ;  /* 0x00000022ff204219 */ /* 0x010fe2000001160b */
[----:B0-----:R-:W-:-:S03]  /*2730*/  @!P0 IMAD R11, R132, R14, RZ ;  /* 0x0000000e840b8224 */ /* 0x001fc600078e02ff */
[--C-:B------:R-:W-:Y:S01]  /*2740*/  @!P0 SHF.R.S32.HI R33, RZ, 0x1f, R32.reuse ;  /* 0x0000001fff218819 */ /* 0x100fe20000011420 */
[C---:B------:R-:W-:Y:S02]  /*2750*/  @!P0 IMAD R11, R102.reuse, R15, R11 ;  /* 0x0000000f660b8224 */ /* 0x040fe400078e020b */
[----:B------:R-:W-:-:S04]  /*2760*/  @!P0 IMAD.WIDE.U32 R14, R102, R14, R32 ;  /* 0x0000000e660e8225 */ /* 0x000fc800078e0020 */
[----:B------:R-:W-:Y:S01]  /*2770*/  @!P0 IMAD.IADD R11, R15, 0x1, R11 ;  /* 0x000000010f0b8824 */ /* 0x000fe200078e020b */
[----:B--2---:R-:W-:-:S04]  /*2780*/  @!P0 LEA R12, P4, R14, R12, 0x2 ;  /* 0x0000000c0e0c8211 */ /* 0x004fc800078810ff */
[----:B------:R-:W-:-:S05]  /*2790*/  @!P0 LEA.HI.X R13, R14, R13, R11, 0x2, P4 ;  /* 0x0000000d0e0d8211 */ /* 0x000fca00020f140b */
[----:B------:R0:W5:Y:S01]  /*27a0*/  @!P0 LDG.E R31, desc[UR60][R12.64] ;  /* 0x0000003c0c1f8981 */ /* 0x000162000c1e1900 */
[----:B-1----:R-:W-:Y:S01]  /*27b0*/  ISETP.GE.AND P0, PT, R128, 0x1, PT ;  /* 0x000000018000780c */ /* 0x002fe20003f06270 */
[----:B------:R-:W-:Y:S01]  /*27c0*/  IMAD.MOV R11, RZ, RZ, -R32 ;  /* 0x000000ffff0b7224 */ /* 0x000fe200078e0a20 */
[----:B------:R-:W-:Y:S01]  /*27d0*/  ISETP.GT.AND P4, PT, R24, R130, PT ;  /* 0x000000821800720c */ /* 0x000fe20003f84270 */
[----:B------:R-:W-:Y:S01]  /*27e0*/  IMAD R33, R18, 0x4800, R5 ;  /* 0x0000480012217824 */ /* 0x000fe200078e0205 */
[----:B------:R-:W-:Y:S05]  /*27f0*/  YIELD ;  /* 0x0000000000007946 */ /* 0x000fea0003800000 */
[----:B------:R-:W-:Y:S01]  /*2800*/  IMAD R84, R84, R11, R36 ;  /* 0x0000000b54547224 */ /* 0x000fe200078e0224 */
[----:B------:R-:W-:Y:S01]  /*2810*/  BSSY B0, `(.L_x_457) ;  /* 0x00007ef000007945 */ /* 0x000fe20003800000 */
[----:B------:R-:W-:Y:S01]  /*2820*/  IMAD R11, R18, 0x4800, R137 ;  /* 0x00004800120b7824 */ /* 0x000fe200078e0289 */
[----:B------:R-:W-:Y:S01]  /*2830*/  P2R R127, PR, RZ, 0x10 ;  /* 0x00000010ff7f7803 */ /* 0x000fe20000000000 */
[----:B------:R-:W-:-:S03]  /*2840*/  IMAD R33, R33, 0x2, R126 ;  /* 0x0000000221217824 */ /* 0x000fc600078e027e */
[----:B------:R-:W-:Y:S01]  /*2850*/  LEA R32, R11, R126, 0x1 ;  /* 0x0000007e0b207211 */ /* 0x000fe200078e08ff */
[----:B0-----:R-:W-:Y:S06]  /*2860*/  @!P0 BRA `(.L_x_458) ;  /* 0x0000007400c88947 */ /* 0x001fec0003800000 */
[----:B------:R-:W-:Y:S01]  /*2870*/  SHF.R.S32.HI R85, RZ, 0x1f, R84 ;  /* 0x0000001fff557819 */ /* 0x000fe20000011454 */
[----:B------:R-:W-:Y:S01]  /*2880*/  ULDC.64 UR4, c[0x0][0x300] ;  /* 0x0000c00000047ab9 */ /* 0x000fe20000000a00 */
[----:B-----5:R-:W-:Y:S01]  /*2890*/  SHF.R.S32.HI R86, RZ, 0x1f, R31 ;  /* 0x0000001fff567819 */ /* 0x020fe2000001141f */
[----:B------:R-:W-:Y:S01]  /*28a0*/  IMAD.WIDE.U32 R12, R84, UR4, RZ ;  /* 0x00000004540c7c25 */ /* 0x000fe2000f8e00ff */
[----:B------:R-:W-:Y:S02]  /*28b0*/  ULDC.U8 UR6, c[0x0][0x410] ;  /* 0x0001040000067ab9 */ /* 0x000fe40000000000 */
[----:B------:R-:W-:Y:S01]  /*28c0*/  ISETP.NE.AND P0, PT, RZ, UR6, PT ;  /* 0x00000006ff007c0c */ /* 0x000fe2000bf05270 */
[----:B------:R-:W-:Y:S02]  /*28d0*/  IMAD R11, R85, UR4, RZ ;  /* 0x00000004550b7c24 */ /* 0x000fe4000f8e02ff */
[----:B------:R-:W-:Y:S02]  /*28e0*/  IMAD R34, R136, R24, RZ ;  /* 0x0000001888227224 */ /* 0x000fe400078e02ff */
[----:B------:R-:W-:Y:S01]  /*28f0*/  IMAD R11, R84, UR5, R11 ;  /* 0x00000005540b7c24 */ /* 0x000fe2000f8e020b */
[----:B------:R-:W-:Y:S01]  /*2900*/  ULDC.64 UR4, c[0x0][0x310] ;  /* 0x0000c40000047ab9 */ /* 0x000fe20000000a00 */
[----:B------:R-:W-:-:S02]  /*2910*/  IMAD R87, R24, -0x60, R25 ;  /* 0xffffffa018577824 */ /* 0x000fc400078e0219 */
[----:B------:R-:W-:Y:S02]  /*2920*/  IMAD R14, R86, UR4, RZ ;  /* 0x00000004560e7c24 */ /* 0x000fe4000f8e02ff */
[----:B------:R-:W-:Y:S01]  /*2930*/  IMAD.IADD R13, R13, 0x1, R11 ;  /* 0x000000010d0d7824 */ /* 0x000fe200078e020b */
[----:B------:R-:W-:Y:S01]  /*2940*/  SHF.R.S32.HI R11, RZ, 0x1f, R24 ;  /* 0x0000001fff0b7819 */ /* 0x000fe20000011418 */
[----:B------:R-:W-:Y:S01]  /*2950*/  IMAD R15, R31, UR5, R14 ;  /* 0x000000051f0f7c24 */ /* 0x000fe2000f8e020e */
[----:B------:R-:W-:Y:S01]  /*2960*/  VIMNMX R87, R87, 0x60, PT ;  /* 0x0000006057577848 */ /* 0x000fe20003fe0100 */
[----:B------:R-:W-:Y:S01]  /*2970*/  IMAD.WIDE.U32 R12, R31, UR4, R12 ;  /* 0x000000041f0c7c25 */ /* 0x000fe2000f8e000c */
[----:B------:R-:W-:-:S03]  /*2980*/  ULDC.64 UR4, c[0x0][0x308] ;  /* 0x0000c20000047ab9 */ /* 0x000fc60000000a00 */
[----:B------:R-:W-:Y:S02]  /*2990*/  IMAD R14, R134, R24, RZ ;  /* 0x00000018860e7224 */ /* 0x000fe400078e02ff */
[----:B------:R-:W-:Y:S02]  /*29a0*/  IMAD.IADD R13, R13, 0x1, R15 ;  /* 0x000000010d0d7824 */ /* 0x000fe400078e020f */
[----:B------:R-:W-:Y:S02]  /*29b0*/  IMAD R15, R4, UR4, RZ ;  /* 0x00000004040f7c24 */ /* 0x000fe4000f8e02ff */
[C---:B------:R-:W-:Y:S02]  /*29c0*/  IMAD R35, R11.reuse, R96, R14 ;  /* 0x000000600b237224 */ /* 0x040fe400078e020e */
[----:B------:R-:W-:Y:S02]  /*29d0*/  IMAD R37, R11, R90, R34 ;  /* 0x0000005a0b257224 */ /* 0x000fe400078e0222 */
[----:B------:R-:W-:-:S02]  /*29e0*/  IMAD R11, R30, UR5, R15 ;  /* 0x000000051e0b7c24 */ /* 0x000fc4000f8e020f */
[----:B------:R-:W-:Y:S01]  /*29f0*/  IMAD.WIDE.U32 R118, R30, UR4, R12 ;  /* 0x000000041e767c25 */ /* 0x000fe2000f8e000c */
[----:B------:R-:W-:-:S03]  /*2a00*/  ULDC.64 UR4, c[0x0][0x2e8] ;  /* 0x0000ba0000047ab9 */ /* 0x000fc60000000a00 */
[----:B------:R-:W-:Y:S01]  /*2a10*/  IMAD.IADD R11, R119, 0x1, R11 ;  /* 0x00000001770b7824 */ /* 0x000fe200078e020b */
[----:B------:R-:W-:Y:S01]  /*2a20*/  LEA R119, P4, R118, UR4, 0x1 ;  /* 0x0000000476777c11 */ /* 0x000fe2000f8808ff */
[----:B------:R-:W-:-:S03]  /*2a30*/  IMAD.WIDE.U32 R14, R96, R24, RZ ;  /* 0x00000018600e7225 */ /* 0x000fc600078e00ff */
[----:B------:R-:W-:Y:S01]  /*2a40*/  LEA.HI.X R118, R118, UR5, R11, 0x1, P4 ;  /* 0x0000000576767c11 */ /* 0x000fe2000a0f0c0b */
[----:B------:R-:W-:-:S04]  /*2a50*/  IMAD.WIDE.U32 R12, R90, R24, RZ ;  /* 0x000000185a0c7225 */ /* 0x000fc800078e00ff */
[----:B------:R-:W-:Y:S02]  /*2a60*/  IMAD.IADD R11, R15, 0x1, R35 ;  /* 0x000000010f0b7824 */ /* 0x000fe400078e0223 */
[----:B------:R-:W-:Y:S01]  /*2a70*/  IMAD.IADD R82, R13, 0x1, R37 ;  /* 0x000000010d527824 */ /* 0x000fe200078e0225 */
[----:B------:R-:W-:Y:S06]  /*2a80*/  @!P0 BRA `(.L_x_459) ;  /* 0x0000003800548947 */ /* 0x000fec0003800000 */
[----:B------:R-:W-:Y:S01]  /*2a90*/  ISETP.GE.AND P4, PT, R165, R87, PT ;  /* 0x00000057a500720c */ /* 0x000fe20003f86270 */
[----:B------:R-:W-:Y:S01]  /*2aa0*/  BSSY B1, `(.L_x_460) ;  /* 0x0000037000017945 */ /* 0x000fe20003800000 */
        /* <DEDUP_REMOVED lines=13> */
[----:B------:R-:W-:Y:S06]  /*2b80*/  @P4 BRA `(.L_x_461) ;  /* 0x0000000000a04947 */ /* 0x000fec0003800000 */
[----:B------:R-:W-:Y:S01]  /*2b90*/  IADD3 R37, P5, R100, R14, RZ ;  /* 0x0000000e64257210 */ /* 0x000fe20007fbe0ff */
[----:B------:R-:W-:Y:S01]  /*2ba0*/  ULDC.64 UR4, c[0x0][0x3e8] ;  /* 0x0000fa0000047ab9 */ /* 0x000fe20000000a00 */
[----:B------:R-:W-:Y:S01]  /*2bb0*/  IADD3 R39, P0, R94, R12, RZ ;  /* 0x0000000c5e277210 */ /* 0x000fe20007f1e0ff */
[----:B------:R-:W-:Y:S01]  /*2bc0*/  ULDC.64 UR6, c[0x0][0x400] ;  /* 0x0001000000067ab9 */ /* 0x000fe20000000a00 */
[----:B------:R-:W-:Y:S01]  /*2bd0*/  CS2R R78, SRZ ;  /* 0x00000000004e7805 */ /* 0x000fe2000001ff00 */
[----:B------:R-:W-:Y:S01]  /*2be0*/  IMAD.X R38, R11, 0x1, R109, P5 ;  /* 0x000000010b267824 */ /* 0x000fe200028e066d */
[----:B------:R-:W-:Y:S01]  /*2bf0*/  LEA R36, P5, R37, UR4, 0x1 ;  /* 0x0000000425247c11 */ /* 0x000fe2000f8a08ff */
[----:B------:R-:W-:Y:S01]  /*2c00*/  IMAD.X R40, R82, 0x1, R108, P0 ;  /* 0x0000000152287824 */ /* 0x000fe200000e066c */
[----:B------:R-:W-:Y:S02]  /*2c10*/  ISETP.GE.AND P0, PT, R160, R128, PT ;  /* 0x00000080a000720c */ /* 0x000fe40003f06270 */
[----:B------:R-:W-:-:S02]  /*2c20*/  CS2R R74, SRZ ;  /* 0x00000000004a7805 */ /* 0x000fc4000001ff00 */
[----:B------:R-:W-:Y:S02]  /*2c30*/  LEA.HI.X R37, R37, UR5, R38, 0x1, P5 ;  /* 0x0000000525257c11 */ /* 0x000fe4000a8f0c26 */
[----:B------:R-:W-:Y:S02]  /*2c40*/  CS2R R80, SRZ ;  /* 0x0000000000507805 */ /* 0x000fe4000001ff00 */
[C---:B------:R-:W-:Y:S02]  /*2c50*/  LEA R38, P5, R39.reuse, UR6, 0x1 ;  /* 0x0000000627267c11 */ /* 0x040fe4000f8a08ff */
[----:B------:R-:W-:Y:S02]  /*2c60*/  CS2R R76, SRZ ;  /* 0x00000000004c7805 */ /* 0x000fe4000001ff00 */
[----:B------:R-:W-:Y:S02]  /*2c70*/  LEA.HI.X R39, R39, UR7, R40, 0x1, P5 ;  /* 0x0000000727277c11 */ /* 0x000fe4000a8f0c28 */
[-C--:B------:R-:W-:Y:S01]  /*2c80*/  ISETP.GE.AND P5, PT, R169, R128.reuse, PT ;  /* 0x00000080a900720c */ /* 0x080fe20003fa6270 */
[----:B------:R0:W5:Y:S04]  /*2c90*/  @!P0 LDG.E.64 R78, desc[UR60][R36.64] ;  /* 0x0000003c244e8981 */ /* 0x000168000c1e1b00 */
[----:B------:R0:W5:Y:S01]  /*2ca0*/  @!P0 LDG.E.64 R80, desc[UR60][R38.64] ;  /* 0x0000003c26508981 */ /* 0x000162000c1e1b00 */
[----:B------:R-:W-:-:S07]  /*2cb0*/  ISETP.GE.AND P0, PT, R168, R128, PT ;  /* 0x00000080a800720c */ /* 0x000fce0003f06270 */
[----:B------:R0:W5:Y:S04]  /*2cc0*/  @!P5 LDG.E.64 R74, desc[UR60][R36.64+0x20] ;  /* 0x0000203c244ad981 */ /* 0x000168000c1e1b00 */
[----:B------:R0:W5:Y:S01]  /*2cd0*/  @!P5 LDG.E.64 R76, desc[UR60][R38.64+0x20] ;  /* 0x0000203c264cd981 */ /* 0x000162000c1e1b00 */
[----:B------:R-:W-:Y:S02]  /*2ce0*/  ISETP.GE.AND P5, PT, R171, R128, PT ;  /* 0x00000080ab00720c */ /* 0x000fe40003fa6270 */
[----:B------:R-:W-:Y:S02]  /*2cf0*/  CS2R R70, SRZ ;  /* 0x0000000000467805 */ /* 0x000fe4000001ff00 */
[----:B------:R-:W-:Y:S02]  /*2d00*/  CS2R R72, SRZ ;  /* 0x0000000000487805 */ /* 0x000fe4000001ff00 */
[----:B------:R-:W-:-:S02]  /*2d10*/  CS2R R66, SRZ ;  /* 0x0000000000427805 */ /* 0x000fc4000001ff00 */
[----:B------:R-:W-:Y:S01]  /*2d20*/  CS2R R68, SRZ ;  /* 0x0000000000447805 */ /* 0x000fe2000001ff00 */
[----:B------:R0:W5:Y:S04]  /*2d30*/  @!P0 LDG.E.64 R70, desc[UR60][R36.64+0x40] ;  /* 0x0000403c24468981 */ /* 0x000168000c1e1b00 */
[----:B------:R0:W5:Y:S01]  /*2d40*/  @!P0 LDG.E.64 R72, desc[UR60][R38.64+0x40] ;  /* 0x0000403c26488981 */ /* 0x000162000c1e1b00 */
[----:B------:R-:W-:-:S03]  /*2d50*/  ISETP.GE.AND P0, PT, R170, R128, PT ;  /* 0x00000080aa00720c */ /* 0x000fc60003f06270 */
        /* <DEDUP_REMOVED lines=8> */
[----:B------:R0:W5:Y:S04]  /*2de0*/  @!P0 LDG.E.64 R64, desc[UR60][R38.64+0x80] ;  /* 0x0000803c26408981 */ /* 0x000168000c1e1b00 */
[----:B------:R0:W5:Y:S04]  /*2df0*/  @!P5 LDG.E.64 R58, desc[UR60][R36.64+0xa0] ;  /* 0x0000a03c243ad981 */ /* 0x000168000c1e1b00 */
[----:B------:R0:W5:Y:S02]  /*2e00*/  @!P5 LDG.E.64 R60, desc[UR60][R38.64+0xa0] ;  /* 0x0000a03c263cd981 */ /* 0x000164000c1e1b00 */
.L_x_461:
[----:B------:R-:W-:Y:S05]  /*2e10*/  BSYNC B1 ;  /* 0x0000000000017941 */ /* 0x000fea0003800000 */
.L_x_460:
[----:B------:R-:W-:Y:S01]  /*2e20*/  ISETP.GE.AND P5, PT, R224, R87, PT ;  /* 0x00000057e000720c */ /* 0x000fe20003fa6270 */
[----:B------:R-:W-:Y:S01]  /*2e30*/  BSSY B1, `(.L_x_462) ;  /* 0x0000037000017945 */ /* 0x000fe20003800000 */
[----:B0-----:R-:W-:Y:S02]  /*2e40*/  CS2R R38, SRZ ;  /* 0x0000000000267805 */ /* 0x001fe4000001ff00 */
        /* <DEDUP_REMOVED lines=8> */
[----:B------:R-:W-:Y:S01]  /*2ed0*/  CS2R R52, SRZ ;  /* 0x0000000000347805 */ /* 0x000fe2000001ff00 */
[----:B-----5:R-:W-:Y:S01]  /*2ee0*/  IMAD.MOV.U32 R88, RZ, RZ, R58 ;  /* 0x000000ffff587224 */ /* 0x020fe200078e003a */
[----:B------:R-:W-:Y:S01]  /*2ef0*/  CS2R R56, SRZ ;  /* 0x0000000000387805 */ /* 0x000fe2000001ff00 */
[----:B------:R-:W-:Y:S01]  /*2f00*/  IMAD.MOV.U32 R83, RZ, RZ, R59 ;  /* 0x000000ffff537224 */ /* 0x000fe200078e003b */
[----:B------:R-:W-:Y:S06]  /*2f10*/  @P5 BRA `(.L_x_463) ;  /* 0x0000000000a05947 */ /* 0x000fec0003800000 */
[----:B------:R-:W-:Y:S01]  /*2f20*/  IADD3 R14, P0, P6, R100, R14, R111 ;  /* 0x0000000e640e7210 */ /* 0x000fe20007e1e06f */
[----:B------:R-:W-:Y:S01]  /*2f30*/  ULDC.64 UR4, c[0x0][0x3e8] ;  /* 0x0000fa0000047ab9 */ /* 0x000fe20000000a00 */
[----:B------:R-:W-:Y:S01]  /*2f40*/  ULDC.64 UR6, c[0x0][0x400] ;  /* 0x0001000000067ab9 */ /* 0x000fe20000000a00 */
[----:B------:R-:W-:Y:S02]  /*2f50*/  CS2R R54, SRZ ;  /* 0x0000000000367805 */ /* 0x000fe4000001ff00 */
[----:B------:R-:W-:Y:S02]  /*2f60*/  IADD3.X R13, R109, R11, R110, P0, P6 ;  /* 0x0000000b6d0d7210 */ /* 0x000fe400007ec46e */
[----:B------:R-:W-:Y:S02]  /*2f70*/  CS2R R56, SRZ ;  /* 0x0000000000387805 */ /* 0x000fe4000001ff00 */
[----:B------:R-:W-:-:S04]  /*2f80*/  IADD3 R11, P0, P6, R94, R12, R113 ;  /* 0x0000000c5e0b7210 */ /* 0x000fc80007e1e071 */
[----:B------:R-:W-:Y:S02]  /*2f90*/  IADD3.X R82, R108, R82, R112, P0, P6 ;  /* 0x000000526c527210 */ /* 0x000fe400007ec470 */
[----:B------:R-:W-:-:S04]  /*2fa0*/  LEA R12, P0, R14, UR4, 0x1 ;  /* 0x000000040e0c7c11 */ /* 0x000fc8000f8008ff */
[----:B------:R-:W-:Y:S02]  /*2fb0*/  LEA.HI.X R13, R14, UR5, R13, 0x1, P0 ;  /* 0x000000050e0d7c11 */ /* 0x000fe400080f0c0d */
[----:B------:R-:W-:-:S04]  /*2fc0*/  LEA R14, P0, R11, UR6, 0x1 ;  /* 0x000000060b0e7c11 */ /* 0x000fc8000f8008ff */
[----:B------:R-:W-:Y:S02]  /*2fd0*/  LEA.HI.X R15, R11, UR7, R82, 0x1, P0 ;  /* 0x000000070b0f7c11 */ /* 0x000fe400080f0c52 */
[----:B------:R-:W-:Y:S02]  /*2fe0*/  ISETP.GE.AND P0, PT, R160, R128, PT ;  /* 0x00000080a000720c */ /* 0x000fe40003f06270 */
[----:B------:R-:W-:Y:S02]  /*2ff0*/  CS2R R50, SRZ ;  /* 0x0000000000327805 */ /* 0x000fe4000001ff00 */
[----:B------:R-:W-:-:S09]  /*3000*/  CS2R R52, SRZ ;  /* 0x0000000000347805 */ /* 0x000fd2000001ff00 */
[----:B------:R0:W5:Y:S04]  /*3010*/  @!P0 LDG.E.64 R54, desc[UR60][R12.64] ;  /* 0x0000003c0c368981 */ /* 0x000168000c1e1b00 */
[----:B------:R0:W5:Y:S01]  /*3020*/  @!P0 LDG.E.64 R56, desc[UR60][R14.64] ;  /* 0x0000003c0e388981 */ /* 0x000162000c1e1b00 */
        /* <DEDUP_REMOVED lines=20> */
[----:B------:R-:W-:-:S13]  /*3170*/  ISETP.GE.AND P0, PT, R172, R128, PT ;  /* 0x00000080ac00720c */ /* 0x000fda0003f06270 */
[----:B------:R0:W5:Y:S04]  /*3180*/  @!P0 LDG.E.64 R34, desc[UR60][R12.64+0xa0] ;  /* 0x0000a03c0c228981 */ /* 0x000168000c1e1b00 */
[----:B------:R0:W5:Y:S02]  /*3190*/  @!P0 LDG.E.64 R36, desc[UR60][R14.64+0xa0] ;  /* 0x0000a03c0e248981 */ /* 0x000164000c1e1b00 */
.L_x_463:
[----:B------:R-:W-:Y:S05]  /*31a0*/  BSYNC B1 ;  /* 0x0000000000017941 */ /* 0x000fea0003800000 */
.L_x_462:
[----:B------:R-:W2:Y:S01]  /*31b0*/  LDL R11, [R1+0x30] ;  /* 0x00003000010b7983 */ /* 0x000ea20000100800 */
[----:B0-----:R-:W-:Y:S01]  /*31c0*/  MOV R12, R63 ;  /* 0x0000003f000c7202 */ /* 0x001fe20000000f00 */
[----:B------:R-:W-:Y:S01]  /*31d0*/  IMAD.MOV.U32 R13, RZ, RZ, R70 ;  /* 0x000000ffff0d7224 */ /* 0x000fe200078e0046 */
[----:B------:R-:W-:Y:S01]  /*31e0*/  PRMT R204, R88, 0x5410, R83 ;  /* 0x0000541058cc7816 */ /* 0x000fe20000000053 */
        /* <DEDUP_REMOVED lines=8> */
[----:B------:R-:W-:-:S03]  /*3270*/  IMAD.MOV.U32 R12, RZ, RZ, R75 ;  /* 0x000000ffff0c7224 */ /* 0x000fc600078e004b */
[----:B------:R-:W-:Y:S01]  /*3280*/  PRMT R152, R14, 0x5410, R13 ;  /* 0x000054100e987816 */ /* 0x000fe2000000000d */
[----:B------:R-:W-:Y:S01]  /*3290*/  IMAD.MOV.U32 R14, RZ, RZ, R60 ;  /* 0x000000ffff0e7224 */ /* 0x000fe200078e003c */
[----:B------:R-:W-:Y:S01]  /*32a0*/  PRMT R213, R213, 0x5410, R12 ;  /* 0x00005410d5d57816 */ /* 0x000fe2000000000c */
[----:B------:R-:W-:Y:S01]  /*32b0*/  IMAD.MOV.U32 R13, RZ, RZ, R61 ;  /* 0x000000ffff0d7224 */ /* 0x000fe200078e003d */
[----:B------:R-:W-:-:S04]  /*32c0*/  MOV R12, R64 ;  /* 0x00000040000c7202 */ /* 0x000fc80000000f00 */
[----:B------:R-:W-:Y:S01]  /*32d0*/  PRMT R205, R14, 0x5410, R13 ;  /* 0x000054100ecd7816 */ /* 0x000fe2000000000d */
[----:B------:R-:W-:Y:S02]  /*32e0*/  IMAD.MOV.U32 R14, RZ, RZ, R68 ;  /* 0x000000ffff0e7224 */ /* 0x000fe400078e0044 */
[----:B------:R-:W-:-:S05]  /*32f0*/  IMAD.MOV.U32 R13, RZ, RZ, R69 ;  /* 0x000000ffff0d7224 */ /* 0x000fca00078e0045 */
[----:B------:R-:W-:Y:S01]  /*3300*/  PRMT R208, R13, 0x7610, R208 ;  /* 0x000076100dd07816 */ /* 0x000fe200000000d0 */
[----:B------:R-:W-:Y:S01]  /*3310*/  IMAD.MOV.U32 R13, RZ, RZ, R80 ;  /* 0x000000ffff0d7224 */ /* 0x000fe200078e0050 */
[----:B--2---:R-:W-:Y:S01]  /*3320*/  R2UR UR4, R11 ;  /* 0x000000000b0472ca */ /* 0x004fe200000e0000 */
[----:B------:R-:W-:-:S05]  /*3330*/  IMAD.MOV.U32 R11, RZ, RZ, R62 ;  /* 0x000000ffff0b7224 */ /* 0x000fca00078e003e */
[----:B------:R-:W-:Y:S01]  /*3340*/  PRMT R207, R207, 0x5410, R11 ;  /* 0x00005410cfcf7816 */ /* 0x000fe2000000000b */
[----:B------:R-:W-:-:S03]  /*3350*/  IMAD.MOV.U32 R11, RZ, RZ, R66 ;  /* 0x000000ffff0b7224 */ /* 0x000fc600078e0042 */
[----:B------:R-:W-:Y:S01]  /*3360*/  PRMT R207, R12, 0x7610, R207 ;  /* 0x000076100ccf7816 */ /* 0x000fe200000000cf */
[----:B------:R-:W-:Y:S01]  /*3370*/  IMAD.MOV.U32 R12, RZ, RZ, R73 ;  /* 0x000000ffff0c7224 */ /* 0x000fe200078e0049 */
[----:B------:R-:W-:Y:S01]  /*3380*/  PRMT R209, R209, 0x5410, R11 ;  /* 0x00005410d1d17816 */ /* 0x000fe2000000000b */
[----:B------:R-:W-:Y:S01]  /*3390*/  IMAD.MOV.U32 R11, RZ, RZ, R74 ;  /* 0x000000ffff0b7224 */ /* 0x000fe200078e004a */
[----:B------:R-:W-:Y:S02]  /*33a0*/  UISETP.NE.AND UP0, UPT, UR4, 0x3, UPT ;  /* 0x000000030400788c */ /* 0x000fe4000bf05270 */
[----:B------:R-:W-:Y:S01]  /*33b0*/  PRMT R211, R12, 0x7610, R211 ;  /* 0x000076100cd37816 */ /* 0x000fe200000000d3 */
[----:B------:R-:W-:Y:S01]  /*33c0*/  IMAD.MOV.U32 R12, RZ, RZ, R77 ;  /* 0x000000ffff0c7224 */ /* 0x000fe200078e004d */
[----:B------:R-:W-:Y:S01]  /*33d0*/  PRMT R212, R212, 0x5410, R11 ;  /* 0x00005410d4d47816 */ /* 0x000fe2000000000b */
[----:B------:R-:W-:Y:S01]  /*33e0*/  IMAD.MOV.U32 R11, RZ, RZ, R65 ;  /* 0x000000ffff0b7224 */ /* 0x000fe200078e0041 */
[----:B------:R-:W-:-:S02]  /*33f0*/  PLOP3.LUT P0, PT, PT, PT, UP0, 0x80, 0x0 ;  /* 0x000000000000781c */ /* 0x000fc40003f0f008 */
[----:B------:R-:W-:Y:S01]  /*3400*/  PRMT R213, R12, 0x7610, R213 ;  /* 0x000076100cd57816 */ /* 0x000fe200000000d5 */
[----:B-----5:R-:W-:Y:S01]  /*3410*/  IMAD.MOV.U32 R12, RZ, RZ, R38 ;  /* 0x000000ffff0c7224 */ /* 0x020fe200078e0026 */
        /* <DEDUP_REMOVED lines=8> */
[----:B------:R-:W-:Y:S02]  /*34a0*/  MOV R13, R35 ;  /* 0x00000023000d7202 */ /* 0x000fe40000000f00 */
[----:B------:R-:W-:Y:S01]  /*34b0*/  PRMT R212, R11, 0x7610, R212 ;  /* 0x000076100bd47816 */ /* 0x000fe200000000d4 */
[----:B------:R-:W-:Y:S01]  /*34c0*/  IMAD.MOV.U32 R11, RZ, RZ, R39 ;  /* 0x000000ffff0b7224 */ /* 0x000fe200078e0027 */
[----:B------:R-:W-:-:S04]  /*34d0*/  PRMT R83, R14, 0x5410, R13 ;  /* 0x000054100e537816 */ /* 0x000fc8000000000d */
[----:B------:R-:W-:Y:S01]  /*34e0*/  PRMT R123, R12, 0x5410, R11 ;  /* 0x000054100c7b7816 */ /* 0x000fe2000000000b */
[----:B------:R-:W-:Y:S02]  /*34f0*/  IMAD.MOV.U32 R12, RZ, RZ, R42 ;  /* 0x000000ffff0c7224 */ /* 0x000fe400078e002a */
[----:B------:R-:W-:-:S05]  /*3500*/  IMAD.MOV.U32 R11, RZ, RZ, R43 ;  /* 0x000000ffff0b7224 */ /* 0x000fca00078e002b */
        /* <DEDUP_REMOVED lines=10> */
[----:B------:R-:W-:Y:S01]  /*35b0*/  IMAD.MOV.U32 R11, RZ, RZ, R37 ;  /* 0x000000ffff0b7224 */ /* 0x000fe200078e0025 */
[----:B------:R-:W-:-:S04]  /*35c0*/  MOV R12, R36 ;  /* 0x00000024000c7202 */ /* 0x000fc80000000f00 */
        /* <DEDUP_REMOVED lines=16> */
[----:B------:R-:W-:Y:S06]  /*36d0*/  @!P0 BRA `(.L_x_464) ;  /* 0x0000000000048947 */ /* 0x000fec0003800000 */
[----:B------:R-:W-:Y:S01]  /*36e0*/  BPT.TRAP 0x1 ;  /* 0x000000040000795c */ /* 0x000fe20000300000 */
.L_x_464:
[----:B------:R-:W-:Y:S01]  /*36f0*/  IMAD R88, R18, 0x8, R2 ;  /* 0x0000000812587824 */ /* 0x000fe200078e0202 */
[----:B------:R-:W-:Y:S01]  /*3700*/  SHF.L.U32 R89, R166, 0x1f, RZ ;  /* 0x0000001fa6597819 */ /* 0x000fe200000006ff */
[----:B------:R-:W-:Y:S03]  /*3710*/  BSSY B1, `(.L_x_465) ;  /* 0x0000003000017945 */ /* 0x000fe60003800000 */
[----:B------:R-:W0:Y:S02]  /*3720*/  SYNCS.PHASECHK.TRANS64.TRYWAIT P6, [R88+URZ+0x2a890], R89 ;  /* 0x02a89059580075a7 */ /* 0x000e2400080c017f */
[----:B0-----:R-:W-:Y:S05]  /*3730*/  @!P6 BRA `(.L_x_466) ;  /* 0x000001ac00d8e947 */ /* 0x001fea0003800000 */
.L_x_786:
[----:B------:R-:W-:Y:S05]  /*3740*/  BSYNC B1 ;  /* 0x0000000000017941 */ /* 0x000fea0003800000 */
.L_x_465:
[----:B------:R-:W-:-:S03]  /*3750*/  UMOV UR4, 0xffffffff ;  /* 0xffffffff00047882 */ /* 0x000fc60000000000 */
[----:B------:R-:W-:Y:S05]  /*3760*/  BRA.DIV UR4, `(.L_x_467) ;  /* 0x000001ae04e07947 */ /* 0x000fea000b800000 */
[----:B------:R1:W2:Y:S04]  /*3770*/  SHFL.IDX PT, R82, R118, RZ, 0x1c1f ;  /* 0x001c1fff76527589 */ /* 0x0002a800000e0000 */
[----:B------:R1:W3:Y:S02]  /*3780*/  SHFL.IDX PT, R11, R119, RZ, 0x1c1f ;  /* 0x001c1fff770b7589 */ /* 0x0002e400000e0000 */
.L_x_790:
[----:B------:R-:W-:Y:S04]  /*3790*/  BSSY B1, `(.L_x_468) ;  /* 0x0000167000017945 */ /* 0x000fe80003800000 */
[----:B------:R-:W-:Y:S05]  /*37a0*/  @P4 BRA `(.L_x_469) ;  /* 0x0000001400944947 */ /* 0x000fea0003800000 */
[----:B------:R-:W-:Y:S01]  /*37b0*/  ISETP.NE.AND P4, PT, R10, RZ, PT ;  /* 0x000000ff0a00720c */ /* 0x000fe20003f85270 */
[----:B------:R-:W-:-:S12]  /*37c0*/  BSSY B2, `(.L_x_470) ;  /* 0x0000039000027945 */ /* 0x000fd80003800000 */
[----:B------:R-:W-:Y:S05]  /*37d0*/  @!P4 BRA `(.L_x_471) ;  /* 0x0000000000dcc947 */ /* 0x000fea0003800000 */
[----:B------:R4:W0:Y:S01]  /*37e0*/  LDS.128 R12, [R33] ;  /* 0x00000000210c7984 */ /* 0x0008220000000c00 */
[----:B------:R-:W-:Y:S01]  /*37f0*/  ISETP.GE.AND P4, PT, R160, R128, PT ;  /* 0x00000080a000720c */ /* 0x000fe20003f86270 */
[----:B------:R-:W-:-:S12]  /*3800*/  BSSY B3, `(.L_x_472) ;  /* 0x0000031000037945 */ /* 0x000fd80003800000 */
[----:B----4-:R-:W-:Y:S05]  /*3810*/  @P4 BRA `(.L_x_473) ;  /* 0x0000000000bc4947 */ /* 0x010fea0003800000 */
[--C-:B------:R-:W-:Y:S02]  /*3820*/  SHF.R.U64 R78, R78, 0x10, R79.reuse ;  /* 0x000000104e4e7819 */ /* 0x100fe4000000124f */
[----:B------:R-:W-:Y:S02]  /*3830*/  SHF.R.U32.HI R151, RZ, 0x10, R79 ;  /* 0x00000010ff977819 */ /* 0x000fe4000001164f */
[--C-:B------:R-:W-:Y:S02]  /*3840*/  SHF.R.U64 R79, R80, 0x10, R81.reuse ;  /* 0x00000010504f7819 */ /* 0x100fe40000001251 */
[----:B------:R-:W-:Y:S02]  /*3850*/  SHF.R.U32.HI R80, RZ, 0x10, R81 ;  /* 0x00000010ff507819 */ /* 0x000fe40000011651 */
[C---:B------:R-:W-:Y:S02]  /*3860*/  PRMT R81, R153.reuse, 0x5410, R79 ;  /* 0x0000541099517816 */ /* 0x040fe4000000004f */
[----:B------:R-:W-:-:S02]  /*3870*/  PRMT R79, R153, 0x5432, R80 ;  /* 0x00005432994f7816 */ /* 0x000fc40000000050 */
[C---:B------:R-:W-:Y:S02]  /*3880*/  PRMT R78, R152.reuse, 0x5432, R78 ;  /* 0x00005432984e7816 */ /* 0x040fe4000000004e */
[----:B0-----:R-:W-:Y:S02]  /*3890*/  LOP3.LUT R154, R13, 0xffff0000, RZ, 0xc0, !PT ;  /* 0xffff00000d9a7812 */ /* 0x001fe400078ec0ff */
[C---:B------:R-:W-:Y:S01]  /*38a0*/  LOP3.LUT R153, R81.reuse, 0xffff0000, RZ, 0xc0, !PT ;  /* 0xffff000051997812 */ /* 0x040fe200078ec0ff */
[----:B------:R-:W-:Y:S01]  /*38b0*/  IMAD.U32 R81, R81, 0x10000, RZ ;  /* 0x0001000051517824 */ /* 0x000fe200078e00ff */
[----:B------:R-:W-:Y:S01]  /*38c0*/  PRMT R151, R152, 0x5410, R151 ;  /* 0x0000541098977816 */ /* 0x000fe20000000097 */
[----:B------:R-:W-:Y:S01]  /*38d0*/  IMAD.U32 R152, R13, 0x10000, RZ ;  /* 0x000100000d987824 */ /* 0x000fe200078e00ff */
[----:B------:R-:W-:Y:S01]  /*38e0*/  LOP3.LUT R13, R78, 0xffff0000, RZ, 0xc0, !PT ;  /* 0xffff00004e0d7812 */ /* 0x000fe200078ec0ff */
[----:B------:R-:W-:Y:S01]  /*38f0*/  FMUL.FTZ R80, R154, R153 ;  /* 0x000000999a507220 */ /* 0x000fe20000410000 */
[----:B------:R-:W-:-:S03]  /*3900*/  IMAD.U32 R78, R78, 0x10000, RZ ;  /* 0x000100004e4e7824 */ /* 0x000fc600078e00ff */
[-C--:B------:R-:W-:Y:S01]  /*3910*/  FFMA.FTZ R80, R152, R13.reuse, -R80 ;  /* 0x0000000d98507223 */ /* 0x080fe20000010850 */
[----:B------:R-:W-:Y:S01]  /*3920*/  FMUL.FTZ R13, R154, R13 ;  /* 0x0000000d9a0d7220 */ /* 0x000fe20000410000 */
[C---:B------:R-:W-:Y:S01]  /*3930*/  IMAD.U32 R154, R151.reuse, 0x10000, RZ ;  /* 0x00010000979a7824 */ /* 0x040fe200078e00ff */
[----:B------:R-:W-:Y:S02]  /*3940*/  LOP3.LUT R151, R151, 0xffff0000, RZ, 0xc0, !PT ;  /* 0xffff000097977812 */ /* 0x000fe400078ec0ff */
[----:B------:R-:W-:Y:S01]  /*3950*/  FFMA.FTZ R13, R152, R153, R13 ;  /* 0x00000099980d7223 */ /* 0x000fe2000001000d */
[C---:B------:R-:W-:Y:S01]  /*3960*/  LOP3.LUT R153, R14.reuse, 0xffff0000, RZ, 0xc0, !PT ;  /* 0xffff00000e997812 */ /* 0x040fe200078ec0ff */
[C---:B------:R-:W-:Y:S01]  /*3970*/  IMAD.U32 R152, R79.reuse, 0x10000, RZ ;  /* 0x000100004f987824 */ /* 0x040fe200078e00ff */
[----:B------:R-:W-:Y:S01]  /*3980*/  LOP3.LUT R79, R79, 0xffff0000, RZ, 0xc0, !PT ;  /* 0xffff00004f4f7812 */ /* 0x000fe200078ec0ff */
[----:B------:R-:W-:Y:S01]  /*3990*/  IMAD.U32 R14, R14, 0x10000, RZ ;  /* 0x000100000e0e7824 */ /* 0x000fe200078e00ff */
[----:B------:R-:W-:Y:S01]  /*39a0*/  F2FP.BF16.F32.PACK_AB R13, R13, R80 ;  /* 0x000000500d0d723e */ /* 0x000fe200000010ff */
[C---:B------:R-:W-:Y:S01]  /*39b0*/  FMUL.FTZ R155, R153.reuse, R152 ;  /* 0x00000098999b7220 */ /* 0x040fe20000410000 */
[----:B------:R-:W-:-:S03]  /*39c0*/  FMUL.FTZ R153, R153, R154 ;  /* 0x0000009a99997220 */ /* 0x000fc60000410000 */
[C---:B------:R-:W-:Y:S01]  /*39d0*/  FFMA.FTZ R155, R14.reuse, R154, -R155 ;  /* 0x0000009a0e9b7223 */ /* 0x040fe2000001089b */
[----:B------:R-:W-:Y:S01]  /*39e0*/  FFMA.FTZ R153, R14, R152, R153 ;  /* 0x000000980e997223 */ /* 0x000fe20000010099 */
[C---:B------:R-:W-:Y:S01]  /*39f0*/  LOP3.LUT R14, R15.reuse, 0xffff0000, RZ, 0xc0, !PT ;  /* 0xffff00000f0e7812 */ /* 0x040fe200078ec0ff */
[----:B------:R-:W-:-:S03]  /*3a00*/  IMAD.U32 R15, R15, 0x10000, RZ ;  /* 0x000100000f0f7824 */ /* 0x000fc600078e00ff */
        /* <DEDUP_REMOVED lines=11> */
[----:B------:R-:W-:-:S05]  /*3ac0*/  FFMA.FTZ R15, R12, R81, R15 ;  /* 0x000000510c0f7223 */ /* 0x000fca000001000f */
[----:B------:R-:W-:Y:S01]  /*3ad0*/  F2FP.BF16.F32.PACK_AB R79, R15, R79 ;  /* 0x0000004f0f4f723e */ /* 0x000fe200000010ff */
[----:B------:R-:W-:Y:S01]  /*3ae0*/  IMAD.MOV.U32 R15, RZ, RZ, R14 ;  /* 0x000000ffff0f7224 */ /* 0x000fe200078e000e */
[----:B------:R-:W-:-:S03]  /*3af0*/  MOV R14, R153 ;  /* 0x00000099000e7202 */ /* 0x000fc60000000f00 */
[----:B------:R-:W-:-:S07]  /*3b00*/  IMAD.MOV.U32 R12, RZ, RZ, R79 ;  /* 0x000000ffff0c7224 */ /* 0x000fce00078e004f */
.L_x_473:
[----:B------:R-:W-:Y:S05]  /*3b10*/  BSYNC B3 ;  /* 0x0000000000037941 */ /* 0x000fea0003800000 */
.L_x_472:
[----:B---3--:R-:W-:-:S04]  /*3b20*/  LEA R78, P4, R16, R11, 0x1 ;  /* 0x0000000b104e7211 */ /* 0x008fc800078808ff */
[----:B--2---:R-:W-:-:S05]  /*3b30*/  LEA.HI.X R79, R16, R82, R17, 0x1, P4 ;  /* 0x00000052104f7211 */ /* 0x004fca00020f0c11 */
[----:B0-----:R4:W-:Y:S04]  /*3b40*/  ST.E.128 desc[UR60][R78.64], R12 ;  /* 0x0000000c4e007985 */ /* 0x0019e8000c101d3c */
.L_x_471:
[----:B------:R-:W-:Y:S05]  /*3b50*/  BSYNC B2 ;  /* 0x0000000000027941 */ /* 0x000fea0003800000 */
.L_x_470:
[----:B------:R-:W-:Y:S01]  /*3b60*/  ISETP.NE.AND P4, PT, R27, RZ, PT ;  /* 0x000000ff1b00720c */ /* 0x000fe20003f85270 */
[----:B------:R-:W-:-:S12]  /*3b70*/  BSSY B2, `(.L_x_474) ;  /* 0x000003c000027945 */ /* 0x000fd80003800000 */
[----:B------:R-:W-:Y:S05]  /*3b80*/  @!P4 BRA `(.L_x_475) ;  /* 0x0000000000e8c947 */ /* 0x000fea0003800000 */
[----:B----4-:R4:W0:Y:S01]  /*3b90*/  LDS.128 R12, [R32] ;  /* 0x00000000200c7984 */ /* 0x0108220000000c00 */
[----:B------:R-:W-:Y:S01]  /*3ba0*/  ISETP.GE.AND P4, PT, R169, R128, PT ;  /* 0x00000080a900720c */ /* 0x000fe20003f86270 */
[----:B------:R-:W-:-:S12]  /*3bb0*/  BSSY B3, `(.L_x_476) ;  /* 0x0000032000037945 */ /* 0x000fd80003800000 */
[----:B----4-:R-:W-:Y:S05]  /*3bc0*/  @P4 BRA `(.L_x_477) ;  /* 0x0000000000c04947 */ /* 0x010fea0003800000 */
[--C-:B------:R-:W-:Y:S02]  /*3bd0*/  SHF.R.U64 R74, R74, 0x10, R75.reuse ;  /* 0x000000104a4a7819 */ /* 0x100fe4000000124b */
[----:B------:R-:W-:Y:S02]  /*3be0*/  SHF.R.U32.HI R78, RZ, 0x10, R75 ;  /* 0x00000010ff4e7819 */ /* 0x000fe4000001164b */
[--C-:B------:R-:W-:Y:S02]  /*3bf0*/  SHF.R.U64 R75, R76, 0x10, R77.reuse ;  /* 0x000000104c4b7819 */ /* 0x100fe4000000124d */
[----:B------:R-:W-:Y:S02]  /*3c00*/  SHF.R.U32.HI R79, RZ, 0x10, R77 ;  /* 0x00000010ff4f7819 */ /* 0x000fe4000001164d */
[C---:B------:R-:W-:Y:S01]  /*3c10*/  PRMT R77, R212.reuse, 0x5410, R75 ;  /* 0x00005410d44d7816 */ /* 0x040fe2000000004b */
[----:B0-----:R-:W-:Y:S01]  /*3c20*/  IMAD.U32 R75, R13, 0x10000, RZ ;  /* 0x000100000d4b7824 */ /* 0x001fe200078e00ff */
[----:B------:R-:W-:-:S02]  /*3c30*/  PRMT R74, R212, 0x5432, R74 ;  /* 0x00005432d44a7816 */ /* 0x000fc4000000004a */
[----:B------:R-:W-:Y:S02]  /*3c40*/  LOP3.LUT R151, R13, 0xffff0000, RZ, 0xc0, !PT ;  /* 0xffff00000d977812 */ /* 0x000fe400078ec0ff */
[C---:B------:R-:W-:Y:S01]  /*3c50*/  LOP3.LUT R80, R77.reuse, 0xffff0000, RZ, 0xc0, !PT ;  /* 0xffff00004d507812 */ /* 0x040fe200078ec0ff */
[----:B------:R-:W-:Y:S01]  /*3c60*/  IMAD.U32 R77, R77, 0x10000, RZ ;  /* 0x000100004d4d7824 */ /* 0x000fe200078e00ff */
[C---:B------:R-:W-:Y:S01]  /*3c70*/  LOP3.LUT R76, R74.reuse, 0xffff0000, RZ, 0xc0, !PT ;  /* 0xffff00004a4c7812 */ /* 0x040fe200078ec0ff */
[----:B------:R-:W-:Y:S02]  /*3c80*/  IMAD.U32 R74, R74, 0x10000, RZ ;  /* 0x000100004a4a7824 */ /* 0x000fe400078e00ff */
[C---:B------:R-:W-:Y:S02]  /*3c90*/  FMUL.FTZ R81, R151.reuse, R80 ;  /* 0x0000005097517220 */ /* 0x040fe40000410000 */
[-C--:B------:R-:W-:Y:S02]  /*3ca0*/  FMUL.FTZ R13, R151, R76.reuse ;  /* 0x0000004c970d7220 */ /* 0x080fe40000410000 */
[----:B------:R-:W-:-:S02]  /*3cb0*/  FFMA.FTZ R76, R75, R76, -R81 ;  /* 0x0000004c4b4c7223 */ /* 0x000fc40000010851 */
[----:B------:R-:W-:Y:S01]  /*3cc0*/  FFMA.FTZ R75, R75, R80, R13 ;  /* 0x000000504b4b7223 */ /* 0x000fe2000001000d */
[C---:B------:R-:W-:Y:S02]  /*3cd0*/  PRMT R13, R213.reuse, 0x5432, R78 ;  /* 0x00005432d50d7816 */ /* 0x040fe4000000004e */
[----:B------:R-:W-:Y:S02]  /*3ce0*/  PRMT R78, R213, 0x5410, R79 ;  /* 0x00005410d54e7816 */ /* 0x000fe4000000004f */
[----:B------:R-:W-:Y:S01]  /*3cf0*/  LOP3.LUT R80, R14, 0xffff0000, RZ, 0xc0, !PT ;  /* 0xffff00000e507812 */ /* 0x000fe200078ec0ff */
[C---:B------:R-:W-:Y:S01]  /*3d00*/  IMAD.U32 R81, R13.reuse, 0x10000, RZ ;  /* 0x000100000d517824 */ /* 0x040fe200078e00ff */
[----:B------:R-:W-:Y:S01]  /*3d10*/  LOP3.LUT R13, R13, 0xffff0000, RZ, 0xc0, !PT ;  /* 0xffff00000d0d7812 */ /* 0x000fe200078ec0ff */
        /* <DEDUP_REMOVED lines=14> */
[C---:B------:R-:W-:Y:S01]  /*3e00*/  LOP3.LUT R13, R12.reuse, 0xffff0000, RZ, 0xc0, !PT ;  /* 0xffff00000c0d7812 */ /* 0x040fe200078ec0ff */
[----:B------:R-:W-:Y:S01]  /*3e10*/  FFMA.FTZ R14, R15, R78, R14 ;  /* 0x0000004e0f0e7223 */ /* 0x000fe2000001000e */
[----:B------:R-:W-:-:S03]  /*3e20*/  IMAD.U32 R12, R12, 0x10000, RZ ;  /* 0x000100000c0c7824 */ /* 0x000fc600078e00ff */
[C---:B------:R-:W-:Y:S01]  /*3e30*/  FMUL.FTZ R15, R13.reuse, R77 ;  /* 0x0000004d0d0f7220 */ /* 0x040fe20000410000 */
[-C--:B------:R-:W-:Y:S01]  /*3e40*/  FMUL.FTZ R13, R13, R74.reuse ;  /* 0x0000004a0d0d7220 */ /* 0x080fe20000410000 */
[----:B------:R-:W-:Y:S02]  /*3e50*/  F2FP.BF16.F32.PACK_AB R14, R14, R79 ;  /* 0x0000004f0e0e723e */ /* 0x000fe400000010ff */
[C---:B------:R-:W-:Y:S01]  /*3e60*/  FFMA.FTZ R15, R12.reuse, R74, -R15 ;  /* 0x0000004a0c0f7223 */ /* 0x040fe2000001080f */
[----:B------:R-:W-:-:S05]  /*3e70*/  FFMA.FTZ R13, R12, R77, R13 ;  /* 0x0000004d0c0d7223 */ /* 0x000fca000001000d */
[----:B------:R-:W-:Y:S01]  /*3e80*/  F2FP.BF16.F32.PACK_AB R13, R13, R15 ;  /* 0x0000000f0d0d723e */ /* 0x000fe200000010ff */
[----:B------:R-:W-:Y:S01]  /*3e90*/  IMAD.MOV.U32 R15, RZ, RZ, R14 ;  /* 0x000000ffff0f7224 */ /* 0x000fe200078e000e */
[----:B------:R-:W-:-:S03]  /*3ea0*/  MOV R14, R80 ;  /* 0x00000050000e7202 */ /* 0x000fc60000000f00 */
[----:B------:R-:W-:Y:S02]  /*3eb0*/  IMAD.MOV.U32 R12, RZ, RZ, R13 ;  /* 0x000000ffff0c7224 */ /* 0x000fe400078e000d */
[----:B------:R-:W-:-:S07]  /*3ec0*/  IMAD.MOV.U32 R13, RZ, RZ, R75 ;  /* 0x000000ffff0d7224 */ /* 0x000fce00078e004b */
.L_x_477:
[----:B------:R-:W-:Y:S05]  /*3ed0*/  BSYNC B3 ;  /* 0x0000000000037941 */ /* 0x000fea0003800000 */
.L_x_476:
[----:B------:R-:W-:Y:S02]  /*3ee0*/  IMAD.SHL.U32 R76, R162, 0x8, RZ ;  /* 0x00000008a24c7824 */ /* 0x000fe400078e00ff */
[----:B---3--:R-:W-:Y:S02]  /*3ef0*/  IMAD.MOV.U32 R74, RZ, RZ, R11 ;  /* 0x000000ffff4a7224 */ /* 0x008fe400078e000b */
[----:B--2---:R-:W-:Y:S02]  /*3f00*/  IMAD.MOV.U32 R75, RZ, RZ, R82 ;  /* 0x000000ffff4b7224 */ /* 0x004fe400078e0052 */
[----:B------:R-:W-:-:S05]  /*3f10*/  IMAD.WIDE R74, R76, 0x2, R74 ;  /* 0x000000024c4a7825 */ /* 0x000fca00078e024a */
[----:B0-----:R0:W-:Y:S02]  /*3f20*/  ST.E.128 desc[UR60][R74.64], R12 ;  /* 0x0000000c4a007985 */ /* 0x0011e4000c101d3c */
.L_x_475:
[----:B------:R-:W-:Y:S05]  /*3f30*/  BSYNC B2 ;  /* 0x0000000000027941 */ /* 0x000fea0003800000 */
.L_x_474:
[----:B------:R-:W-:Y:S01]  /*3f40*/  ISETP.NE.AND P4, PT, R28, RZ, PT ;  /* 0x000000ff1c00720c */ /* 0x000fe20003f85270 */
[----:B------:R-:W-:-:S12]  /*3f50*/  BSSY B2, `(.L_x_478) ;  /* 0x000003c000027945 */ /* 0x000fd80003800000 */
[----:B------:R-:W-:Y:S05]  /*3f60*/  @!P4 BRA `(.L_x_479) ;  /* 0x0000000000e8c947 */ /* 0x000fea0003800000 */
[----:B0---4-:R0:W4:Y:S01]  /*3f70*/  LDS.128 R12, [R33+0x3000] ;  /* 0x00300000210c7984 */ /* 0x0111220000000c00 */
[----:B------:R-:W-:Y:S01]  /*3f80*/  ISETP.GE.AND P4, PT, R168, R128, PT ;  /* 0x00000080a800720c */ /* 0x000fe20003f86270 */
[----:B------:R-:W-:-:S12]  /*3f90*/  BSSY B3, `(.L_x_480) ;  /* 0x0000032000037945 */ /* 0x000fd80003800000 */
[----:B0-----:R-:W-:Y:S05]  /*3fa0*/  @P4 BRA `(.L_x_481) ;  /* 0x0000000000c04947 */ /* 0x001fea0003800000 */
[--C-:B------:R-:W-:Y:S02]  /*3fb0*/  SHF.R.U64 R70, R70, 0x10, R71.reuse ;  /* 0x0000001046467819 */ /* 0x100fe40000001247 */
[----:B------:R-:W-:Y:S02]  /*3fc0*/  SHF.R.U32.HI R74, RZ, 0x10, R71 ;  /* 0x00000010ff4a7819 */ /* 0x000fe40000011647 */
[--C-:B------:R-:W-:Y:S02]  /*3fd0*/  SHF.R.U64 R71, R72, 0x10, R73.reuse ;  /* 0x0000001048477819 */ /* 0x100fe40000001249 */
[----:B------:R-:W-:Y:S02]  /*3fe0*/  SHF.R.U32.HI R75, RZ, 0x10, R73 ;  /* 0x00000010ff4b7819 */ /* 0x000fe40000011649 */
[C---:B------:R-:W-:Y:S01]  /*3ff0*/  PRMT R73, R210.reuse, 0x5410, R71 ;  /* 0x00005410d2497816 */ /* 0x040fe20000000047 */
[----:B----4-:R-:W-:Y:S01]  /*4000*/  IMAD.U32 R71, R13, 0x10000, RZ ;  /* 0x000100000d477824 */ /* 0x010fe200078e00ff */
[----:B------:R-:W-:-:S02]  /*4010*/  PRMT R70, R210, 0x5432, R70 ;  /* 0x00005432d2467816 */ /* 0x000fc40000000046 */
[----:B------:R-:W-:Y:S02]  /*4020*/  LOP3.LUT R78, R13, 0xffff0000, RZ, 0xc0, !PT ;  /* 0xffff00000d4e7812 */ /* 0x000fe400078ec0ff */
[C---:B------:R-:W-:Y:S01]  /*4030*/  LOP3.LUT R76, R73.reuse, 0xffff0000, RZ, 0xc0, !PT ;  /* 0xffff0000494c7812 */ /* 0x040fe200078ec0ff */
[----:B------:R-:W-:Y:S01]  /*4040*/  IMAD.U32 R73, R73, 0x10000, RZ ;  /* 0x0001000049497824 */ /* 0x000fe200078e00ff */
[C---:B------:R-:W-:Y:S02]  /*4050*/  LOP3.LUT R72, R70.reuse, 0xffff0000, RZ, 0xc0, !PT ;  /* 0xffff000046487812 */ /* 0x040fe400078ec0ff */
[----:B------:R-:W-:Y:S01]  /*4060*/  SHF.L.U32 R70, R70, 0x10, RZ ;  /* 0x0000001046467819 */ /* 0x000fe200000006ff */
[C---:B------:R-:W-:Y:S02]  /*4070*/  FMUL.FTZ R77, R78.reuse, R76 ;  /* 0x0000004c4e4d7220 */ /* 0x040fe40000410000 */
[-C--:B------:R-:W-:Y:S01]  /*4080*/  FMUL.FTZ R13, R78, R72.reuse ;  /* 0x000000484e0d7220 */ /* 0x080fe20000410000 */
[C---:B------:R-:W-:Y:S01]  /*4090*/  LOP3.LUT R78, R14.reuse, 0xffff0000, RZ, 0xc0, !PT ;  /* 0xffff00000e4e7812 */ /* 0x040fe200078ec0ff */
[----:B------:R-:W-:Y:S01]  /*40a0*/  FFMA.FTZ R72, R71, R72, -R77 ;  /* 0x0000004847487223 */ /* 0x000fe2000001084d */
[----:B------:R-:W-:-:S02]  /*40b0*/  IMAD.U32 R14, R14, 0x10000, RZ ;  /* 0x000100000e0e7824 */ /* 0x000fc400078e00ff */
[----:B------:R-:W-:Y:S01]  /*40c0*/  FFMA.FTZ R71, R71, R76, R13 ;  /* 0x0000004c47477223 */ /* 0x000fe2000001000d */
[C---:B------:R-:W-:Y:S02]  /*40d0*/  PRMT R13, R211.reuse, 0x5432, R74 ;  /* 0x00005432d30d7816 */ /* 0x040fe4000000004a */
[----:B------:R-:W-:Y:S02]  /*40e0*/  PRMT R74, R211, 0x5410, R75 ;  /* 0x00005410d34a7816 */ /* 0x000fe4000000004b */
[----:B------:R-:W-:Y:S01]  /*40f0*/  F2FP.BF16.F32.PACK_AB R71, R71, R72 ;  /* 0x000000484747723e */ /* 0x000fe200000010ff */
[C---:B------:R-:W-:Y:S01]  /*4100*/  IMAD.U32 R76, R13.reuse, 0x10000, RZ ;  /* 0x000100000d4c7824 */ /* 0x040fe200078e00ff */
[----:B------:R-:W-:Y:S01]  /*4110*/  LOP3.LUT R13, R13, 0xffff0000, RZ, 0xc0, !PT ;  /* 0xffff00000d0d7812 */ /* 0x000fe200078ec0ff */
[C---:B------:R-:W-:Y:S01]  /*4120*/  IMAD.U32 R75, R74.reuse, 0x10000, RZ ;  /* 0x000100004a4b7824 */ /* 0x040fe200078e00ff */
[----:B------:R-:W-:-:S03]  /*4130*/  LOP3.LUT R74, R74, 0xffff0000, RZ, 0xc0, !PT ;  /* 0xffff00004a4a7812 */ /* 0x000fc600078ec0ff */
        /* <DEDUP_REMOVED lines=19> */
[----:B------:R-:W-:Y:S02]  /*4270*/  IMAD.MOV.U32 R15, RZ, RZ, R14 ;  /* 0x000000ffff0f7224 */ /* 0x000fe400078e000e */
[----:B------:R-:W-:Y:S02]  /*4280*/  IMAD.MOV.U32 R14, RZ, RZ, R77 ;  /* 0x000000ffff0e7224 */ /* 0x000fe400078e004d */
[----:B------:R-:W-:Y:S02]  /*4290*/  IMAD.MOV.U32 R12, RZ, RZ, R13 ;  /* 0x000000ffff0c7224 */ /* 0x000fe400078e000d */
[----:B------:R-:W-:-:S07]  /*42a0*/  IMAD.MOV.U32 R13, RZ, RZ, R71 ;  /* 0x000000ffff0d7224 */ /* 0x000fce00078e0047 */
.L_x_481:
[----:B------:R-:W-:Y:S05]  /*42b0*/  BSYNC B3 ;  /* 0x0000000000037941 */ /* 0x000fea0003800000 */
.L_x_480:
[----:B------:R-:W-:Y:S02]  /*42c0*/  IMAD.SHL.U32 R72, R163, 0x8, RZ ;  /* 0x00000008a3487824 */ /* 0x000fe400078e00ff */
[----:B---3--:R-:W-:Y:S02]  /*42d0*/  IMAD.MOV.U32 R70, RZ, RZ, R11 ;  /* 0x000000ffff467224 */ /* 0x008fe400078e000b */
[----:B--2---:R-:W-:Y:S02]  /*42e0*/  IMAD.MOV.U32 R71, RZ, RZ, R82 ;  /* 0x000000ffff477224 */ /* 0x004fe400078e0052 */
[----:B------:R-:W-:-:S05]  /*42f0*/  IMAD.WIDE R70, R72, 0x2, R70 ;  /* 0x0000000248467825 */ /* 0x000fca00078e0246 */
[----:B----4-:R0:W-:Y:S02]  /*4300*/  ST.E.128 desc[UR60][R70.64], R12 ;  /* 0x0000000c46007985 */ /* 0x0101e4000c101d3c */
.L_x_479:
[----:B------:R-:W-:Y:S05]  /*4310*/  BSYNC B2 ;  /* 0x0000000000027941 */ /* 0x000fea0003800000 */
.L_x_478:
[----:B------:R-:W-:Y:S01]  /*4320*/  ISETP.NE.AND P4, PT, R105, RZ, PT ;  /* 0x000000ff6900720c */ /* 0x000fe20003f85270 */
[----:B------:R-:W-:-:S12]  /*4330*/  BSSY B2, `(.L_x_482) ;  /* 0x000003a000027945 */ /* 0x000fd80003800000 */
[----:B------:R-:W-:Y:S05]  /*4340*/  @!P4 BRA `(.L_x_483) ;  /* 0x0000000000e0c947 */ /* 0x000fea0003800000 */
[----:B0---4-:R0:W4:Y:S01]  /*4350*/  LDS.128 R12, [R32+0x3000] ;  /* 0x00300000200c7984 */ /* 0x0111220000000c00 */
[C---:B---3--:R-:W-:Y:S01]  /*4360*/  LEA R70, P4, R19.reuse, R11, 0x1 ;  /* 0x0000000b13467211 */ /* 0x048fe200078808ff */
[----:B------:R-:W-:Y:S03]  /*4370*/  BSSY B3, `(.L_x_484) ;  /* 0x0000034000037945 */ /* 0x000fe60003800000 */
[----:B--2---:R-:W-:Y:S02]  /*4380*/  LEA.HI.X R71, R19, R82, R164, 0x1, P4 ;  /* 0x0000005213477211 */ /* 0x004fe400020f0ca4 */
[----:B------:R-:W-:-:S13]  /*4390*/  ISETP.GE.AND P4, PT, R171, R128, PT ;  /* 0x00000080ab00720c */ /* 0x000fda0003f86270 */
[----:B0-----:R-:W-:Y:S05]  /*43a0*/  @P4 BRA `(.L_x_485) ;  /* 0x0000000000c04947 */ /* 0x001fea0003800000 */
[--C-:B------:R-:W-:Y:S02]  /*43b0*/  SHF.R.U64 R66, R66, 0x10, R67.reuse ;  /* 0x0000001042427819 */ /* 0x100fe40000001243 */
[----:B------:R-:W-:Y:S02]  /*43c0*/  SHF.R.U32.HI R72, RZ, 0x10, R67 ;  /* 0x00000010ff487819 */ /* 0x000fe40000011643 */
[--C-:B------:R-:W-:Y:S02]  /*43d0*/  SHF.R.U64 R67, R68, 0x10, R69.reuse ;  /* 0x0000001044437819 */ /* 0x100fe40000001245 */
[----:B------:R-:W-:Y:S02]  /*43e0*/  SHF.R.U32.HI R73, RZ, 0x10, R69 ;  /* 0x00000010ff497819 */ /* 0x000fe40000011645 */
[----:B------:R-:W-:Y:S01]  /*43f0*/  PRMT R69, R209, 0x5410, R67 ;  /* 0x00005410d1457816 */ /* 0x000fe20000000043 */
[----:B----4-:R-:W-:Y:S01]  /*4400*/  IMAD.U32 R67, R13, 0x10000, RZ ;  /* 0x000100000d437824 */ /* 0x010fe200078e00ff */
[----:B------:R-:W-:-:S02]  /*4410*/  PRMT R66, R209, 0x5432, R66 ;  /* 0x00005432d1427816 */ /* 0x000fc40000000042 */
[----:B------:R-:W-:Y:S02]  /*4420*/  LOP3.LUT R76, R13, 0xffff0000, RZ, 0xc0, !PT ;  /* 0xffff00000d4c7812 */ /* 0x000fe400078ec0ff */
[C---:B------:R-:W-:Y:S01]  /*4430*/  LOP3.LUT R74, R69.reuse, 0xffff0000, RZ, 0xc0, !PT ;  /* 0xffff0000454a7812 */ /* 0x040fe200078ec0ff */
[----:B------:R-:W-:Y:S01]  /*4440*/  IMAD.U32 R69, R69, 0x10000, RZ ;  /* 0x0001000045457824 */ /* 0x000fe200078e00ff */
[C---:B------:R-:W-:Y:S01]  /*4450*/  LOP3.LUT R68, R66.reuse, 0xffff0000, RZ, 0xc0, !PT ;  /* 0xffff000042447812 */ /* 0x040fe200078ec0ff */
[----:B------:R-:W-:Y:S02]  /*4460*/  IMAD.U32 R66, R66, 0x10000, RZ ;  /* 0x0001000042427824 */ /* 0x000fe400078e00ff */
        /* <DEDUP_REMOVED lines=10> */
[C---:B------:R-:W-:Y:S02]  /*4510*/  SHF.L.U32 R73, R72.reuse, 0x10, RZ ;  /* 0x0000001048497819 */ /* 0x040fe400000006ff */
[----:B------:R-:W-:Y:S02]  /*4520*/  LOP3.LUT R72, R72, 0xffff0000, RZ, 0xc0, !PT ;  /* 0xffff000048487812 */ /* 0x000fe400078ec0ff */
[----:B------:R-:W-:Y:S01]  /*4530*/  LOP3.LUT R13, R13, 0xffff0000, RZ, 0xc0, !PT ;  /* 0xffff00000d0d7812 */ /* 0x000fe200078ec0ff */
        /* <DEDUP_REMOVED lines=23> */
.L_x_485:
[----:B------:R-:W-:Y:S05]  /*46b0*/  BSYNC B3 ;  /* 0x0000000000037941 */ /* 0x000fea0003800000 */
.L_x_484:
[----:B----4-:R0:W-:Y:S02]  /*46c0*/  ST.E.128 desc[UR60][R70.64], R12 ;  /* 0x0000000c46007985 */ /* 0x0101e4000c101d3c */
.L_x_483:
[----:B------:R-:W-:Y:S05]  /*46d0*/  BSYNC B2 ;  /* 0x0000000000027941 */ /* 0x000fea0003800000 */
.L_x_482:
        /* <DEDUP_REMOVED lines=9> */
[----:B------:R-:W-:Y:S01]  /*4770*/  SHF.R.U64 R69, R62, 0x10, R63 ;  /* 0x000000103e457819 */ /* 0x000fe2000000123f */
[----:B----4-:R-:W-:Y:S01]  /*4780*/  IMAD.U32 R74, R12, 0x10000, RZ ;  /* 0x000100000c4a7824 */ /* 0x010fe200078e00ff */
[----:B------:R-:W-:Y:S02]  /*4790*/  SHF.R.U64 R62, R64, 0x10, R65 ;  /* 0x00000010403e7819 */ /* 0x000fe40000001241 */
[C---:B------:R-:W-:Y:S02]  /*47a0*/  PRMT R64, R207.reuse, 0x5432, R69 ;  /* 0x00005432cf407816 */ /* 0x040fe40000000045 */
[----:B------:R-:W-:Y:S02]  /*47b0*/  PRMT R62, R207, 0x5410, R62 ;  /* 0x00005410cf3e7816 */ /* 0x000fe4000000003e */
[----:B------:R-:W-:Y:S02]  /*47c0*/  LOP3.LUT R68, R13, 0xffff0000, RZ, 0xc0, !PT ;  /* 0xffff00000d447812 */ /* 0x000fe400078ec0ff */
[C---:B------:R-:W-:Y:S01]  /*47d0*/  LOP3.LUT R70, R62.reuse, 0xffff0000, RZ, 0xc0, !PT ;  /* 0xffff00003e467812 */ /* 0x040fe200078ec0ff */
[----:B------:R-:W-:Y:S01]  /*47e0*/  IMAD.U32 R62, R62, 0x10000, RZ ;  /* 0x000100003e3e7824 */ /* 0x000fe200078e00ff */
[C---:B------:R-:W-:Y:S01]  /*47f0*/  LOP3.LUT R69, R64.reuse, 0xffff0000, RZ, 0xc0, !PT ;  /* 0xffff000040457812 */ /* 0x040fe200078ec0ff */
[----:B------:R-:W-:Y:S01]  /*4800*/  IMAD.U32 R64, R64, 0x10000, RZ ;  /* 0x0001000040407824 */ /* 0x000fe200078e00ff */
[----:B------:R-:W-:-:S02]  /*4810*/  SHF.R.U32.HI R72, RZ, 0x10, R65 ;  /* 0x00000010ff487819 */ /* 0x000fc40000011641 */
[----:B------:R-:W-:Y:S01]  /*4820*/  SHF.R.U32.HI R63, RZ, 0x10, R63 ;  /* 0x00000010ff3f7819 */ /* 0x000fe2000001163f */
[CC--:B------:R-:W-:Y:S01]  /*4830*/  FMUL.FTZ R71, R68.reuse, R69.reuse ;  /* 0x0000004544477220 */ /* 0x0c0fe20000410000 */
[----:B------:R-:W-:Y:S01]  /*4840*/  SHF.L.U32 R65, R13, 0x10, RZ ;  /* 0x000000100d417819 */ /* 0x000fe200000006ff */
[-C--:B------:R-:W-:Y:S01]  /*4850*/  FMUL.FTZ R13, R68, R70.reuse ;  /* 0x00000046440d7220 */ /* 0x080fe20000410000 */
[C---:B------:R-:W-:Y:S02]  /*4860*/  PRMT R68, R206.reuse, 0x5410, R72 ;  /* 0x00005410ce447816 */ /* 0x040fe40000000048 */
[----:B------:R-:W-:Y:S01]  /*4870*/  PRMT R63, R206, 0x5432, R63 ;  /* 0x00005432ce3f7816 */ /* 0x000fe2000000003f */
[C---:B------:R-:W-:Y:S01]  /*4880*/  FFMA.FTZ R69, R65.reuse, R69, -R13 ;  /* 0x0000004541457223 */ /* 0x040fe2000001080d */
[----:B------:R-:W-:Y:S01]  /*4890*/  FFMA.FTZ R65, R65, R70, R71 ;  /* 0x0000004641417223 */ /* 0x000fe20000010047 */
[----:B------:R-:W-:Y:S01]  /*48a0*/  LOP3.LUT R13, R14, 0xffff0000, RZ, 0xc0, !PT ;  /* 0xffff00000e0d7812 */ /* 0x000fe200078ec0ff */
[C---:B------:R-:W-:Y:S01]  /*48b0*/  IMAD.U32 R71, R68.reuse, 0x10000, RZ ;  /* 0x0001000044477824 */ /* 0x040fe200078e00ff */
[----:B------:R-:W-:Y:S01]  /*48c0*/  LOP3.LUT R68, R68, 0xffff0000, RZ, 0xc0, !PT ;  /* 0xffff000044447812 */ /* 0x000fe200078ec0ff */
[C---:B------:R-:W-:Y:S01]  /*48d0*/  IMAD.U32 R72, R63.reuse, 0x10000, RZ ;  /* 0x000100003f487824 */ /* 0x040fe200078e00ff */
[----:B------:R-:W-:Y:S01]  /*48e0*/  LOP3.LUT R63, R63, 0xffff0000, RZ, 0xc0, !PT ;  /* 0xffff00003f3f7812 */ /* 0x000fe200078ec0ff */
[----:B------:R-:W-:-:S02]  /*48f0*/  IMAD.U32 R70, R14, 0x10000, RZ ;  /* 0x000100000e467824 */ /* 0x000fc400078e00ff */
[-C--:B------:R-:W-:Y:S01]  /*4900*/  FMUL.FTZ R73, R13, R71.reuse ;  /* 0x000000470d497220 */ /* 0x080fe20000410000 */
[----:B------:R-:W-:Y:S01]  /*4910*/  LOP3.LUT R14, R15, 0xffff0000, RZ, 0xc0, !PT ;  /* 0xffff00000f0e7812 */ /* 0x000fe200078ec0ff */
[-C--:B------:R-:W-:Y:S01]  /*4920*/  FMUL.FTZ R13, R13, R72.reuse ;  /* 0x000000480d0d7220 */ /* 0x080fe20000410000 */
[----:B------:R-:W-:Y:S01]  /*4930*/  LOP3.LUT R12, R12, 0xffff0000, RZ, 0xc0, !PT ;  /* 0xffff00000c0c7812 */ /* 0x000fe200078ec0ff */
[C---:B------:R-:W-:Y:S01]  /*4940*/  FFMA.FTZ R73, R70.reuse, R72, -R73 ;  /* 0x0000004846497223 */ /* 0x040fe20000010849 */
[----:B------:R-:W-:Y:S02]  /*4950*/  IMAD.U32 R15, R15, 0x10000, RZ ;  /* 0x000100000f0f7824 */ /* 0x000fe400078e00ff */
[----:B------:R-:W-:Y:S01]  /*4960*/  FFMA.FTZ R13, R70, R71, R13 ;  /* 0x00000047460d7223 */ /* 0x000fe2000001000d */
[C---:B------:R-:W-:Y:S01]  /*4970*/  FMUL.FTZ R70, R14.reuse, R68 ;  /* 0x000000440e467220 */ /* 0x040fe20000410000 */
[-C--:B------:R-:W-:Y:S01]  /*4980*/  FMUL.FTZ R71, R14, R63.reuse ;  /* 0x0000003f0e477220 */ /* 0x080fe20000410000 */
[C---:B------:R-:W-:Y:S01]  /*4990*/  FMUL.FTZ R14, R12.reuse, R62 ;  /* 0x0000003e0c0e7220 */ /* 0x040fe20000410000 */
[----:B------:R-:W-:Y:S01]  /*49a0*/  FMUL.FTZ R12, R12, R64 ;  /* 0x000000400c0c7220 */ /* 0x000fe20000410000 */
[C---:B------:R-:W-:Y:S01]  /*49b0*/  FFMA.FTZ R70, R15.reuse, R63, -R70 ;  /* 0x0000003f0f467223 */ /* 0x040fe20000010846 */
[----:B------:R-:W-:Y:S01]  /*49c0*/  FFMA.FTZ R71, R15, R68, R71 ;  /* 0x000000440f477223 */ /* 0x000fe20000010047 */
[C---:B------:R-:W-:Y:S01]  /*49d0*/  FFMA.FTZ R14, R74.reuse, R64, -R14 ;  /* 0x000000404a0e7223 */ /* 0x040fe2000001080e */
[----:B------:R-:W-:Y:S01]  /*49e0*/  FFMA.FTZ R12, R74, R62, R12 ;  /* 0x0000003e4a0c7223 */ /* 0x000fe2000001000c */
[----:B------:R-:W-:-:S02]  /*49f0*/  F2FP.BF16.F32.PACK_AB R13, R13, R73 ;  /* 0x000000490d0d723e */ /* 0x000fc400000010ff */
[----:B------:R-:W-:Y:S02]  /*4a00*/  F2FP.BF16.F32.PACK_AB R65, R65, R69 ;  /* 0x000000454141723e */ /* 0x000fe400000010ff */
[----:B------:R-:W-:Y:S02]  /*4a10*/  F2FP.BF16.F32.PACK_AB R70, R71, R70 ;  /* 0x000000464746723e */ /* 0x000fe400000010ff */
[----:B------:R-:W-:Y:S01]  /*4a20*/  F2FP.BF16.F32.PACK_AB R12, R12, R14 ;  /* 0x0000000e0c0c723e */ /* 0x000fe200000010ff */
[----:B------:R-:W-:Y:S02]  /*4a30*/  IMAD.MOV.U32 R14, RZ, RZ, R13 ;  /* 0x000000ffff0e7224 */ /* 0x000fe400078e000d */
[----:B------:R-:W-:Y:S02]  /*4a40*/  IMAD.MOV.U32 R15, RZ, RZ, R70 ;  /* 0x000000ffff0f7224 */ /* 0x000fe400078e0046 */
[----:B------:R-:W-:-:S07]  /*4a50*/  IMAD.MOV.U32 R13, RZ, RZ, R65 ;  /* 0x000000ffff0d7224 */ /* 0x000fce00078e0041 */
.L_x_489:
[----:B------:R-:W-:Y:S05]  /*4a60*/  BSYNC B3 ;  /* 0x0000000000037941 */ /* 0x000fea0003800000 */
.L_x_488:
[----:B----4-:R0:W-:Y:S02]  /*4a70*/  ST.E.128 desc[UR60][R66.64], R12 ;  /* 0x0000000c42007985 */ /* 0x0101e4000c101d3c */
.L_x_487:
[----:B------:R-:W-:Y:S05]  /*4a80*/  BSYNC B2 ;  /* 0x0000000000027941 */ /* 0x000fea0003800000 */
.L_x_486:
[----:B------:R-:W-:-:S13]  /*4a90*/  ISETP.NE.AND P4, PT, R103, RZ, PT ;  /* 0x000000ff6700720c */ /* 0x000fda0003f85270 */
        /* <DEDUP_REMOVED lines=9> */
[--C-:B------:R-:W-:Y:S02]  /*4b30*/  SHF.R.U64 R58, R60, 0x10, R61.reuse ;  /* 0x000000103c3a7819 */ /* 0x100fe4000000123d */
[----:B------:R-:W-:Y:S02]  /*4b40*/  SHF.R.U32.HI R64, RZ, 0x10, R61 ;  /* 0x00000010ff407819 */ /* 0x000fe4000001163d */
[----:B------:R-:W-:Y:S02]  /*4b50*/  SHF.R.U32.HI R59, RZ, 0x10, R59 ;  /* 0x00000010ff3b7819 */ /* 0x000fe4000001163b */
[C---:B------:R-:W-:Y:S02]  /*4b60*/  PRMT R58, R205.reuse, 0x5410, R58 ;  /* 0x00005410cd3a7816 */ /* 0x040fe4000000003a */
[----:B------:R-:W-:Y:S01]  /*4b70*/  PRMT R205, R205, 0x5432, R64 ;  /* 0x00005432cdcd7816 */ /* 0x000fe20000000040 */
[----:B------:R-:W-:Y:S01]  /*4b80*/  IMAD.U32 R64, R13, 0x10000, RZ ;  /* 0x000100000d407824 */ /* 0x000fe200078e00ff */
[----:B------:R-:W-:-:S02]  /*4b90*/  PRMT R11, R204, 0x5410, R11 ;  /* 0x00005410cc0b7816 */ /* 0x000fc4000000000b */
[----:B------:R-:W-:Y:S01]  /*4ba0*/  PRMT R59, R204, 0x5432, R59 ;  /* 0x00005432cc3b7816 */ /* 0x000fe2000000003b */
[----:B------:R-:W-:Y:S01]  /*4bb0*/  IMAD.U32 R67, R205, 0x10000, RZ ;  /* 0x00010000cd437824 */ /* 0x000fe200078e00ff */
[C---:B------:R-:W-:Y:S02]  /*4bc0*/  SHF.L.U32 R61, R14.reuse, 0x10, RZ ;  /* 0x000000100e3d7819 */ /* 0x040fe400000006ff */
[----:B------:R-:W-:Y:S01]  /*4bd0*/  LOP3.LUT R70, R13, 0xffff0000, RZ, 0xc0, !PT ;  /* 0xffff00000d467812 */ /* 0x000fe200078ec0ff */
[----:B------:R-:W-:Y:S01]  /*4be0*/  IMAD.U32 R68, R59, 0x10000, RZ ;  /* 0x000100003b447824 */ /* 0x000fe200078e00ff */
[----:B------:R-:W-:Y:S02]  /*4bf0*/  LOP3.LUT R14, R14, 0xffff0000, RZ, 0xc0, !PT ;  /* 0xffff00000e0e7812 */ /* 0x000fe400078ec0ff */
[C---:B------:R-:W-:Y:S01]  /*4c00*/  LOP3.LUT R13, R58.reuse, 0xffff0000, RZ, 0xc0, !PT ;  /* 0xffff00003a0d7812 */ /* 0x040fe200078ec0ff */
[----:B------:R-:W-:Y:S01]  /*4c10*/  IMAD.U32 R58, R58, 0x10000, RZ ;  /* 0x000100003a3a7824 */ /* 0x000fe200078e00ff */
[----:B------:R-:W-:Y:S01]  /*4c20*/  LOP3.LUT R65, R11, 0xffff0000, RZ, 0xc0, !PT ;  /* 0xffff00000b417812 */ /* 0x000fe200078ec0ff */
[----:B------:R-:W-:Y:S01]  /*4c30*/  FMUL.FTZ R71, R14, R67 ;  /* 0x000000430e477220 */ /* 0x000fe20000410000 */
[----:B------:R-:W-:Y:S01]  /*4c40*/  LOP3.LUT R60, R15, 0xffff0000, RZ, 0xc0, !PT ;  /* 0xffff00000f3c7812 */ /* 0x000fe200078ec0ff */
[----:B------:R-:W-:Y:S01]  /*4c50*/  FMUL.FTZ R69, R70, R13 ;  /* 0x0000000d46457220 */ /* 0x000fe20000410000 */
[-C--:B------:R-:W-:Y:S01]  /*4c60*/  FMUL.FTZ R14, R14, R68.reuse ;  /* 0x000000440e0e7220 */ /* 0x080fe20000410000 */
[----:B------:R-:W-:Y:S01]  /*4c70*/  FMUL.FTZ R70, R70, R65 ;  /* 0x0000004146467220 */ /* 0x000fe20000410000 */
[----:B------:R-:W-:Y:S01]  /*4c80*/  LOP3.LUT R205, R205, 0xffff0000, RZ, 0xc0, !PT ;  /* 0xffff0000cdcd7812 */ /* 0x000fe200078ec0ff */
[----:B------:R-:W-:Y:S01]  /*4c90*/  IMAD.U32 R11, R11, 0x10000, RZ ;  /* 0x000100000b0b7824 */ /* 0x000fe200078e00ff */
[----:B------:R-:W-:Y:S01]  /*4ca0*/  LOP3.LUT R59, R59, 0xffff0000, RZ, 0xc0, !PT ;  /* 0xffff00003b3b7812 */ /* 0x000fe200078ec0ff */
[----:B------:R-:W-:Y:S01]  /*4cb0*/  FFMA.FTZ R70, R64, R13, R70 ;  /* 0x0000000d40467223 */ /* 0x000fe20000010046 */
[----:B------:R-:W-:Y:S01]  /*4cc0*/  LOP3.LUT R12, R12, 0xffff0000, RZ, 0xc0, !PT ;  /* 0xffff00000c0c7812 */ /* 0x000fe200078ec0ff */
[C---:B------:R-:W-:Y:S01]  /*4cd0*/  FFMA.FTZ R71, R61.reuse, R68, -R71 ;  /* 0x000000443d477223 */ /* 0x040fe20000010847 */
[----:B------:R-:W-:Y:S01]  /*4ce0*/  FFMA.FTZ R14, R61, R67, R14 ;  /* 0x000000433d0e7223 */ /* 0x000fe2000001000e */
[C---:B------:R-:W-:Y:S01]  /*4cf0*/  FMUL.FTZ R13, R60.reuse, R205 ;  /* 0x000000cd3c0d7220 */ /* 0x040fe20000410000 */
[----:B------:R-:W-:Y:S01]  /*4d00*/  FMUL.FTZ R61, R60, R59 ;  /* 0x0000003b3c3d7220 */ /* 0x000fe20000410000 */
[----:B------:R-:W-:-:S02]  /*4d10*/  IMAD.U32 R15, R15, 0x10000, RZ ;  /* 0x000100000f0f7824 */ /* 0x000fc400078e00ff */
[----:B------:R-:W-:Y:S01]  /*4d20*/  FFMA.FTZ R69, R64, R65, -R69 ;  /* 0x0000004140457223 */ /* 0x000fe20000010845 */
[CC--:B------:R-:W-:Y:S01]  /*4d30*/  FMUL.FTZ R60, R12.reuse, R58.reuse ;  /* 0x0000003a0c3c7220 */ /* 0x0c0fe20000410000 */
[----:B------:R-:W-:Y:S01]  /*4d40*/  FMUL.FTZ R12, R12, R11 ;  /* 0x0000000b0c0c7220 */ /* 0x000fe20000410000 */
[C---:B------:R-:W-:Y:S01]  /*4d50*/  FFMA.FTZ R13, R15.reuse, R59, -R13 ;  /* 0x0000003b0f0d7223 */ /* 0x040fe2000001080d */
[----:B------:R-:W-:Y:S01]  /*4d60*/  FFMA.FTZ R64, R15, R205, R61 ;  /* 0x000000cd0f407223 */ /* 0x000fe2000001003d */
[C---:B------:R-:W-:Y:S01]  /*4d70*/  FFMA.FTZ R60, R66.reuse, R11, -R60 ;  /* 0x0000000b423c7223 */ /* 0x040fe2000001083c */
[----:B------:R-:W-:Y:S01]  /*4d80*/  FFMA.FTZ R11, R66, R58, R12 ;  /* 0x0000003a420b7223 */ /* 0x000fe2000001000c */
[----:B------:R-:W-:Y:S02]  /*4d90*/  F2FP.BF16.F32.PACK_AB R69, R70, R69 ;  /* 0x000000454645723e */ /* 0x000fe400000010ff */
[----:B------:R-:W-:Y:S02]  /*4da0*/  F2FP.BF16.F32.PACK_AB R15, R64, R13 ;  /* 0x0000000d400f723e */ /* 0x000fe400000010ff */
[----:B------:R-:W-:Y:S01]  /*4db0*/  F2FP.BF16.F32.PACK_AB R14, R14, R71 ;  /* 0x000000470e0e723e */ /* 0x000fe200000010ff */
[----:B------:R-:W-:Y:S01]  /*4dc0*/  IMAD.MOV.U32 R13, RZ, RZ, R69 ;  /* 0x000000ffff0d7224 */ /* 0x000fe200078e0045 */
[----:B------:R-:W-:-:S07]  /*4dd0*/  F2FP.BF16.F32.PACK_AB R12, R11, R60 ;  /* 0x0000003c0b0c723e */ /* 0x000fce00000010ff */
.L_x_491:
[----:B------:R-:W-:Y:S05]  /*4de0*/  BSYNC B2 ;  /* 0x0000000000027941 */ /* 0x000fea0003800000 */
.L_x_490:
[----:B----4-:R0:W-:Y:S02]  /*4df0*/  ST.E.128 desc[UR60][R62.64], R12 ;  /* 0x0000000c3e007985 */ /* 0x0101e4000c101d3c */
.L_x_469:
[----:B------:R-:W-:Y:S05]  /*4e00*/  BSYNC B1 ;  /* 0x0000000000017941 */ /* 0x000fea0003800000 */
.L_x_468:
[----:B------:R-:W-:-:S03]  /*4e10*/  UMOV UR4, 0xffffffff ;  /* 0xffffffff00047882 */ /* 0x000fc60000000000 */
[----:B------:R-:W-:Y:S05]  /*4e20*/  BRA.DIV UR4, `(.L_x_492) ;  /* 0x0000019a047c7947 */ /* 0x000fea000b800000 */
[----:B-1----:R-:W1:Y:S04]  /*4e30*/  SHFL.IDX PT, R118, R118, 0x1, 0x1c1f ;  /* 0x003c1f0076767f89 */ /* 0x002e6800000e0000 */
[----:B------:R-:W0:Y:S02]  /*4e40*/  SHFL.IDX PT, R119, R119, 0x1, 0x1c1f ;  /* 0x003c1f0077777f89 */ /* 0x000e2400000e0000 */
.L_x_794:
[----:B------:R-:W-:Y:S05]  /*4e50*/  @P5 BRA `(.L_x_493) ;  /* 0x0000005800285947 */ /* 0x000fea0003800000 */
[----:B------:R-:W-:Y:S01]  /*4e60*/  ISETP.NE.AND P4, PT, R10, RZ, PT ;  /* 0x000000ff0a00720c */ /* 0x000fe20003f85270 */
[----:B------:R-:W-:-:S12]  /*4e70*/  BSSY B1, `(.L_x_494) ;  /* 0x0000037000017945 */ /* 0x000fd80003800000 */
[----:B------:R-:W-:Y:S05]  /*4e80*/  @!P4 BRA `(.L_x_495) ;  /* 0x0000000000d4c947 */ /* 0x000fea0003800000 */
[----:B0---4-:R0:W4:Y:S01]  /*4e90*/  LDS.128 R12, [R33+0x2000] ;  /* 0x00200000210c7984 */ /* 0x0111220000000c00 */
[----:B------:R-:W-:Y:S01]  /*4ea0*/  ISETP.GE.AND P5, PT, R160, R128, PT ;  /* 0x00000080a000720c */ /* 0x000fe20003fa6270 */
[----:B------:R-:W-:Y:S01]  /*4eb0*/  BSSY B2, `(.L_x_496) ;  /* 0x0000031000027945 */ /* 0x000fe20003800000 */
[----:B------:R-:W-:-:S04]  /*4ec0*/  LEA R58, P4, R16, R119, 0x1 ;  /* 0x00000077103a7211 */ /* 0x000fc800078808ff */
[----:B-1----:R-:W-:-:S07]  /*4ed0*/  LEA.HI.X R59, R16, R118, R17, 0x1, P4 ;  /* 0x00000076103b7211 */ /* 0x002fce00020f0c11 */
[----:B0-----:R-:W-:Y:S05]  /*4ee0*/  @P5 BRA `(.L_x_497) ;  /* 0x0000000000b45947 */ /* 0x001fea0003800000 */
[----:B------:R-:W-:Y:S02]  /*4ef0*/  SHF.R.U64 R61, R56, 0x10, R57 ;  /* 0x00000010383d7819 */ /* 0x000fe40000001239 */
[----:B------:R-:W-:Y:S01]  /*4f00*/  SHF.R.U64 R62, R54, 0x10, R55 ;  /* 0x00000010363e7819 */ /* 0x000fe20000001237 */
[----:B----4-:R-:W-:Y:S01]  /*4f10*/  IMAD.U32 R54, R14, 0x10000, RZ ;  /* 0x000100000e367824 */ /* 0x010fe200078e00ff */
[----:B------:R-:W-:Y:S02]  /*4f20*/  SHF.R.U32.HI R57, RZ, 0x10, R57 ;  /* 0x00000010ff397819 */ /* 0x000fe40000011639 */
[----:B------:R-:W-:Y:S02]  /*4f30*/  SHF.R.U32.HI R60, RZ, 0x10, R55 ;  /* 0x00000010ff3c7819 */ /* 0x000fe40000011637 */
[----:B------:R-:W-:Y:S02]  /*4f40*/  PRMT R56, R196, 0x5410, R61 ;  /* 0x00005410c4387816 */ /* 0x000fe4000000003d */
[----:B------:R-:W-:-:S02]  /*4f50*/  PRMT R55, R159, 0x5410, R62 ;  /* 0x000054109f377816 */ /* 0x000fc4000000003e */
[----:B------:R-:W-:Y:S02]  /*4f60*/  PRMT R196, R196, 0x5432, R57 ;  /* 0x00005432c4c47816 */ /* 0x000fe40000000039 */
[----:B------:R-:W-:Y:S02]  /*4f70*/  PRMT R159, R159, 0x5432, R60 ;  /* 0x000054329f9f7816 */ /* 0x000fe4000000003c */
[----:B---3--:R-:W-:Y:S01]  /*4f80*/  LOP3.LUT R11, R14, 0xffff0000, RZ, 0xc0, !PT ;  /* 0xffff00000e0b7812 */ /* 0x008fe200078ec0ff */
[----:B------:R-:W-:Y:S01]  /*4f90*/  IMAD.U32 R57, R196, 0x10000, RZ ;  /* 0x00010000c4397824 */ /* 0x000fe200078e00ff */
[----:B------:R-:W-:Y:S01]  /*4fa0*/  LOP3.LUT R61, R13, 0xffff0000, RZ, 0xc0, !PT ;  /* 0xffff00000d3d7812 */ /* 0x000fe200078ec0ff */
[----:B------:R-:W-:Y:S01]  /*4fb0*/  IMAD.U32 R60, R159, 0x10000, RZ ;  /* 0x000100009f3c7824 */ /* 0x000fe200078e00ff */
[----:B------:R-:W-:Y:S01]  /*4fc0*/  LOP3.LUT R64, R56, 0xffff0000, RZ, 0xc0, !PT ;  /* 0xffff000038407812 */ /* 0x000fe200078ec0ff */
[----:B------:R-:W-:Y:S01]  /*4fd0*/  FMUL.FTZ R67, R11, R57 ;  /* 0x000000390b437220 */ /* 0x000fe20000410000 */
[----:B------:R-:W-:Y:S01]  /*4fe0*/  LOP3.LUT R63, R55, 0xffff0000, RZ, 0xc0, !PT ;  /* 0xffff0000373f7812 */ /* 0x000fe200078ec0ff */
[----:B------:R-:W-:Y:S01]  /*4ff0*/  FMUL.FTZ R11, R11, R60 ;  /* 0x0000003c0b0b7220 */ /* 0x000fe20000410000 */
[----:B------:R-:W-:Y:S01]  /*5000*/  SHF.L.U32 R62, R13, 0x10, RZ ;  /* 0x000000100d3e7819 */ /* 0x000fe200000006ff */
[----:B------:R-:W-:Y:S01]  /*5010*/  FMUL.FTZ R65, R61, R64 ;  /* 0x000000403d417220 */ /* 0x000fe20000410000 */
[----:B------:R-:W-:Y:S01]  /*5020*/  LOP3.LUT R14, R15, 0xffff0000, RZ, 0xc0, !PT ;  /* 0xffff00000f0e7812 */ /* 0x000fe200078ec0ff */
[----:B------:R-:W-:-:S02]  /*5030*/  IMAD.U32 R13, R12, 0x10000, RZ ;  /* 0x000100000c0d7824 */ /* 0x000fc400078e00ff */
[-C--:B------:R-:W-:Y:S01]  /*5040*/  FMUL.FTZ R61, R61, R63.reuse ;  /* 0x0000003f3d3d7220 */ /* 0x080fe20000410000 */
[----:B------:R-:W-:Y:S01]  /*5050*/  LOP3.LUT R196, R196, 0xffff0000, RZ, 0xc0, !PT ;  /* 0xffff0000c4c47812 */ /* 0x000fe200078ec0ff */
[----:B------:R-:W-:Y:S01]  /*5060*/  IMAD.U32 R56, R56, 0x10000, RZ ;  /* 0x0001000038387824 */ /* 0x000fe200078e00ff */
[----:B------:R-:W-:Y:S01]  /*5070*/  LOP3.LUT R159, R159, 0xffff0000, RZ, 0xc0, !PT ;  /* 0xffff00009f9f7812 */ /* 0x000fe200078ec0ff */
[----:B------:R-:W-:Y:S01]  /*5080*/  IMAD.U32 R55, R55, 0x10000, RZ ;  /* 0x0001000037377824 */ /* 0x000fe200078e00ff */
[----:B------:R-:W-:Y:S01]  /*5090*/  LOP3.LUT R12, R12, 0xffff0000, RZ, 0xc0, !PT ;  /* 0xffff00000c0c7812 */ /* 0x000fe200078ec0ff */
[C---:B------:R-:W-:Y:S01]  /*50a0*/  FFMA.FTZ R63, R62.reuse, R63, -R65 ;  /* 0x0000003f3e3f7223 */ /* 0x040fe20000010841 */
[----:B------:R-:W-:Y:S01]  /*50b0*/  FFMA.FTZ R62, R62, R64, R61 ;  /* 0x000000403e3e7223 */ /* 0x000fe2000001003d */
[C---:B------:R-:W-:Y:S01]  /*50c0*/  FFMA.FTZ R60, R54.reuse, R60, -R67 ;  /* 0x0000003c363c7223 */ /* 0x040fe20000010843 */
[----:B------:R-:W-:Y:S01]  /*50d0*/  FFMA.FTZ R57, R54, R57, R11 ;  /* 0x0000003936397223 */ /* 0x000fe2000001000b */
[C---:B------:R-:W-:Y:S01]  /*50e0*/  FMUL.FTZ R54, R14.reuse, R196 ;  /* 0x000000c40e367220 */ /* 0x040fe20000410000 */
[----:B------:R-:W-:Y:S01]  /*50f0*/  FMUL.FTZ R61, R14, R159 ;  /* 0x0000009f0e3d7220 */ /* 0x000fe20000410000 */
[C---:B------:R-:W-:Y:S01]  /*5100*/  FMUL.FTZ R14, R12.reuse, R56 ;  /* 0x000000380c0e7220 */ /* 0x040fe20000410000 */
[-C--:B------:R-:W-:Y:S01]  /*5110*/  FMUL.FTZ R11, R12, R55.reuse ;  /* 0x000000370c0b7220 */ /* 0x080fe20000410000 */
[----:B------:R-:W-:Y:S01]  /*5120*/  IMAD.U32 R15, R15, 0x10000, RZ ;  /* 0x000100000f0f7824 */ /* 0x000fe200078e00ff */
[----:B------:R-:W-:Y:S01]  /*5130*/  F2FP.BF16.F32.PACK_AB R60, R57, R60 ;  /* 0x0000003c393c723e */ /* 0x000fe200000010ff */
[C---:B------:R-:W-:Y:S01]  /*5140*/  FFMA.FTZ R14, R13.reuse, R55, -R14 ;  /* 0x000000370d0e7223 */ /* 0x040fe2000001080e */
[----:B------:R-:W-:Y:S01]  /*5150*/  FFMA.FTZ R11, R13, R56, R11 ;  /* 0x000000380d0b7223 */ /* 0x000fe2000001000b */
[C---:B------:R-:W-:Y:S01]  /*5160*/  FFMA.FTZ R54, R15.reuse, R159, -R54 ;  /* 0x0000009f0f367223 */ /* 0x040fe20000010836 */
[----:B------:R-:W-:Y:S01]  /*5170*/  FFMA.FTZ R61, R15, R196, R61 ;  /* 0x000000c40f3d7223 */ /* 0x000fe2000001003d */
[----:B------:R-:W-:-:S02]  /*5180*/  F2FP.BF16.F32.PACK_AB R13, R62, R63 ;  /* 0x0000003f3e0d723e */ /* 0x000fc400000010ff */
[----:B------:R-:W-:Y:S01]  /*5190*/  F2FP.BF16.F32.PACK_AB R12, R11, R14 ;  /* 0x0000000e0b0c723e */ /* 0x000fe200000010ff */
[----:B------:R-:W-:Y:S01]  /*51a0*/  IMAD.MOV.U32 R14, RZ, RZ, R60 ;  /* 0x000000ffff0e7224 */ /* 0x000fe200078e003c */
[----:B------:R-:W-:-:S07]  /*51b0*/  F2FP.BF16.F32.PACK_AB R15, R61, R54 ;  /* 0x000000363d0f723e */ /* 0x000fce00000010ff */
.L_x_497:
[----:B------:R-:W-:Y:S05]  /*51c0*/  BSYNC B2 ;  /* 0x0000000000027941 */ /* 0x000fea0003800000 */
.L_x_496:
[----:B----4-:R0:W-:Y:S02]  /*51d0*/  ST.E.128 desc[UR60][R58.64], R12 ;  /* 0x0000000c3a007985 */ /* 0x0101e4000c101d3c */
.L_x_495:
[----:B------:R-:W-:Y:S05]  /*51e0*/  BSYNC B1 ;  /* 0x0000000000017941 */ /* 0x000fea0003800000 */
.L_x_494:
[----:B------:R-:W-:Y:S01]  /*51f0*/  ISETP.NE.AND P4, PT, R27, RZ, PT ;  /* 0x000000ff1b00720c */ /* 0x000fe20003f85270 */
[----:B------:R-:W-:-:S12]  /*5200*/  BSSY B1, `(.L_x_498) ;  /* 0x0000038000017945 */ /* 0x000fd80003800000 */
[----:B------:R-:W-:Y:S05]  /*5210*/  @!P4 BRA `(.L_x_499) ;  /* 0x0000000000d8c947 */ /* 0x000fea0003800000 */
[----:B0---4-:R0:W4:Y:S01]  /*5220*/  LDS.128 R12, [R32+0x2000] ;  /* 0x00200000200c7984 */ /* 0x0111220000000c00 */
[----:B------:R-:W-:Y:S01]  /*5230*/  ISETP.GE.AND P4, PT, R169, R128, PT ;  /* 0x00000080a900720c */ /* 0x000fe20003f86270 */
[----:B---3--:R-:W-:Y:S01]  /*5240*/  IMAD.SHL.U32 R11, R162, 0x8, RZ ;  /* 0x00000008a20b7824 */ /* 0x008fe200078e00ff */
[----:B------:R-:W-:Y:S01]  /*5250*/  BSSY B2, `(.L_x_500) ;  /* 0x0000031000027945 */ /* 0x000fe20003800000 */
[----:B------:R-:W-:Y:S02]  /*5260*/  IMAD.MOV.U32 R54, RZ, RZ, R119 ;  /* 0x000000ffff367224 */ /* 0x000fe400078e0077 */
[----:B-1----:R-:W-:Y:S02]  /*5270*/  IMAD.MOV.U32 R55, RZ, RZ, R118 ;  /* 0x000000ffff377224 */ /* 0x002fe400078e0076 */
[----:B------:R-:W-:-:S06]  /*5280*/  IMAD.WIDE R54, R11, 0x2, R54 ;  /* 0x000000020b367825 */ /* 0x000fcc00078e0236 */
[----:B0-----:R-:W-:Y:S05]  /*5290*/  @P4 BRA `(.L_x_501) ;  /* 0x0000000000b04947 */ /* 0x001fea0003800000 */
[--C-:B------:R-:W-:Y:S01]  /*52a0*/  SHF.R.U64 R58, R50, 0x10, R51.reuse ;  /* 0x00000010323a7819 */ /* 0x100fe20000001233 */
[----:B----4-:R-:W-:Y:S01]  /*52b0*/  IMAD.U32 R50, R14, 0x10000, RZ ;  /* 0x000100000e327824 */ /* 0x010fe200078e00ff */
[----:B------:R-:W-:Y:S02]  /*52c0*/  SHF.R.U32.HI R56, RZ, 0x10, R51 ;  /* 0x00000010ff387819 */ /* 0x000fe40000011633 */
[----:B------:R-:W-:Y:S02]  /*52d0*/  SHF.R.U64 R57, R52, 0x10, R53 ;  /* 0x0000001034397819 */ /* 0x000fe40000001235 */
[----:B------:R-:W-:Y:S02]  /*52e0*/  LOP3.LUT R51, R14, 0xffff0000, RZ, 0xc0, !PT ;  /* 0xffff00000e337812 */ /* 0x000fe400078ec0ff */
[C---:B------:R-:W-:Y:S02]  /*52f0*/  LOP3.LUT R11, R15.reuse, 0xffff0000, RZ, 0xc0, !PT ;  /* 0xffff00000f0b7812 */ /* 0x040fe400078ec0ff */
[----:B------:R-:W-:-:S02]  /*5300*/  SHF.L.U32 R14, R15, 0x10, RZ ;  /* 0x000000100f0e7819 */ /* 0x000fc400000006ff */
[C---:B------:R-:W-:Y:S02]  /*5310*/  PRMT R15, R157.reuse, 0x5410, R58 ;  /* 0x000054109d0f7816 */ /* 0x040fe4000000003a */
[----:B------:R-:W-:Y:S02]  /*5320*/  SHF.R.U32.HI R53, RZ, 0x10, R53 ;  /* 0x00000010ff357819 */ /* 0x000fe40000011635 */
[----:B------:R-:W-:Y:S02]  /*5330*/  PRMT R157, R157, 0x5432, R56 ;  /* 0x000054329d9d7816 */ /* 0x000fe40000000038 */
[C---:B------:R-:W-:Y:S01]  /*5340*/  PRMT R56, R158.reuse, 0x5410, R57 ;  /* 0x000054109e387816 */ /* 0x040fe20000000039 */
[----:B------:R-:W-:Y:S01]  /*5350*/  IMAD.U32 R57, R13, 0x10000, RZ ;  /* 0x000100000d397824 */ /* 0x000fe200078e00ff */
[----:B------:R-:W-:Y:S01]  /*5360*/  PRMT R158, R158, 0x5432, R53 ;  /* 0x000054329e9e7816 */ /* 0x000fe20000000035 */
[----:B------:R-:W-:Y:S01]  /*5370*/  IMAD.U32 R59, R157, 0x10000, RZ ;  /* 0x000100009d3b7824 */ /* 0x000fe200078e00ff */
[----:B------:R-:W-:Y:S01]  /*5380*/  LOP3.LUT R53, R13, 0xffff0000, RZ, 0xc0, !PT ;  /* 0xffff00000d357812 */ /* 0x000fe200078ec0ff */
[----:B------:R-:W-:Y:S01]  /*5390*/  IMAD.U32 R13, R12, 0x10000, RZ ;  /* 0x000100000c0d7824 */ /* 0x000fe200078e00ff */
[----:B------:R-:W-:Y:S01]  /*53a0*/  LOP3.LUT R60, R56, 0xffff0000, RZ, 0xc0, !PT ;  /* 0xffff0000383c7812 */ /* 0x000fe200078ec0ff */
[----:B------:R-:W-:Y:S01]  /*53b0*/  IMAD.U32 R52, R158, 0x10000, RZ ;  /* 0x000100009e347824 */ /* 0x000fe200078e00ff */
[----:B------:R-:W-:-:S02]  /*53c0*/  LOP3.LUT R58, R15, 0xffff0000, RZ, 0xc0, !PT ;  /* 0xffff00000f3a7812 */ /* 0x000fc400078ec0ff */
[----:B------:R-:W-:Y:S01]  /*53d0*/  LOP3.LUT R158, R158, 0xffff0000, RZ, 0xc0, !PT ;  /* 0xffff00009e9e7812 */ /* 0x000fe200078ec0ff */
[----:B------:R-:W-:Y:S01]  /*53e0*/  FMUL.FTZ R62, R53, R60 ;  /* 0x0000003c353e7220 */ /* 0x000fe20000410000 */
[----:B------:R-:W-:Y:S01]  /*53f0*/  FMUL.FTZ R63, R51, R52 ;  /* 0x00000034333f7220 */ /* 0x000fe20000410000 */
[-C--:B------:R-:W-:Y:S01]  /*5400*/  FMUL.FTZ R61, R53, R58.reuse ;  /* 0x0000003a353d7220 */ /* 0x080fe20000410000 */
[----:B------:R-:W-:Y:S01]  /*5410*/  LOP3.LUT R53, R12, 0xffff0000, RZ, 0xc0, !PT ;  /* 0xffff00000c357812 */ /* 0x000fe200078ec0ff */
[----:B------:R-:W-:Y:S01]  /*5420*/  FFMA.FTZ R12, R57, R58, -R62 ;  /* 0x0000003a390c7223 */ /* 0x000fe2000001083e */
[----:B------:R-:W-:Y:S01]  /*5430*/  LOP3.LUT R157, R157, 0xffff0000, RZ, 0xc0, !PT ;  /* 0xffff00009d9d7812 */ /* 0x000fe200078ec0ff */
[----:B------:R-:W-:Y:S01]  /*5440*/  FFMA.FTZ R57, R57, R60, R61 ;  /* 0x0000003c39397223 */ /* 0x000fe2000001003d */
[-C--:B------:R-:W-:Y:S01]  /*5450*/  FMUL.FTZ R61, R51, R59.reuse ;  /* 0x0000003b333d7220 */ /* 0x080fe20000410000 */
[----:B------:R-:W-:Y:S02]  /*5460*/  IMAD.U32 R58, R56, 0x10000, RZ ;  /* 0x00010000383a7824 */ /* 0x000fe400078e00ff */
[----:B------:R-:W-:Y:S01]  /*5470*/  FFMA.FTZ R51, R50, R59, -R63 ;  /* 0x0000003b32337223 */ /* 0x000fe2000001083f */
[----:B------:R-:W-:-:S02]  /*5480*/  IMAD.U32 R56, R15, 0x10000, RZ ;  /* 0x000100000f387824 */ /* 0x000fc400078e00ff */
        /* <DEDUP_REMOVED lines=9> */
[----:B------:R-:W-:Y:S02]  /*5520*/  F2FP.BF16.F32.PACK_AB R13, R57, R12 ;  /* 0x0000000c390d723e */ /* 0x000fe400000010ff */
[----:B------:R-:W-:-:S02]  /*5530*/  F2FP.BF16.F32.PACK_AB R15, R14, R15 ;  /* 0x0000000f0e0f723e */ /* 0x000fc400000010ff */
[----:B------:R-:W-:Y:S02]  /*5540*/  F2FP.BF16.F32.PACK_AB R14, R52, R51 ;  /* 0x00000033340e723e */ /* 0x000fe400000010ff */
[----:B------:R-:W-:-:S07]  /*5550*/  F2FP.BF16.F32.PACK_AB R12, R53, R50 ;  /* 0x00000032350c723e */ /* 0x000fce00000010ff */
.L_x_501:
[----:B------:R-:W-:Y:S05]  /*5560*/  BSYNC B2 ;  /* 0x0000000000027941 */ /* 0x000fea0003800000 */
.L_x_500:
[----:B----4-:R0:W-:Y:S02]  /*5570*/  ST.E.128 desc[UR60][R54.64], R12 ;  /* 0x0000000c36007985 */ /* 0x0101e4000c101d3c */
.L_x_499:
[----:B------:R-:W-:Y:S05]  /*5580*/  BSYNC B1 ;  /* 0x0000000000017941 */ /* 0x000fea0003800000 */
.L_x_498:
        /* <DEDUP_REMOVED lines=11> */
[----:B------:R-:W-:Y:S02]  /*5640*/  SHF.R.U64 R53, R48, 0x10, R49 ;  /* 0x0000001030357819 */ /* 0x000fe40000001231 */
[--C-:B------:R-:W-:Y:S01]  /*5650*/  SHF.R.U64 R57, R46, 0x10, R47.reuse ;  /* 0x000000102e397819 */ /* 0x100fe2000000122f */
[----:B----4-:R-:W-:Y:S01]  /*5660*/  IMAD.U32 R46, R14, 0x10000, RZ ;  /* 0x000100000e2e7824 */ /* 0x010fe200078e00ff */
[----:B------:R-:W-:Y:S02]  /*5670*/  SHF.R.U32.HI R55, RZ, 0x10, R47 ;  /* 0x00000010ff377819 */ /* 0x000fe4000001162f */
[----:B------:R-:W-:Y:S02]  /*5680*/  SHF.R.U32.HI R47, RZ, 0x10, R49 ;  /* 0x00000010ff2f7819 */ /* 0x000fe40000011631 */
[----:B------:R-:W-:Y:S02]  /*5690*/  PRMT R54, R156, 0x5410, R53 ;  /* 0x000054109c367816 */ /* 0x000fe40000000035 */
[----:B------:R-:W-:-:S02]  /*56a0*/  PRMT R49, R150, 0x5410, R57 ;  /* 0x0000541096317816 */ /* 0x000fc40000000039 */
[----:B------:R-:W-:Y:S02]  /*56b0*/  PRMT R156, R156, 0x5432, R47 ;  /* 0x000054329c9c7816 */ /* 0x000fe4000000002f */
[----:B------:R-:W-:Y:S02]  /*56c0*/  LOP3.LUT R47, R13, 0xffff0000, RZ, 0xc0, !PT ;  /* 0xffff00000d2f7812 */ /* 0x000fe400078ec0ff */
[C---:B------:R-:W-:Y:S01]  /*56d0*/  LOP3.LUT R56, R54.reuse, 0xffff0000, RZ, 0xc0, !PT ;  /* 0xffff000036387812 */ /* 0x040fe200078ec0ff */
[----:B------:R-:W-:Y:S01]  /*56e0*/  IMAD.U32 R54, R54, 0x10000, RZ ;  /* 0x0001000036367824 */ /* 0x000fe200078e00ff */
[C---:B------:R-:W-:Y:S01]  /*56f0*/  LOP3.LUT R52, R49.reuse, 0xffff0000, RZ, 0xc0, !PT ;  /* 0xffff000031347812 */ /* 0x040fe200078ec0ff */
[----:B------:R-:W-:Y:S01]  /*5700*/  IMAD.U32 R49, R49, 0x10000, RZ ;  /* 0x0001000031317824 */ /* 0x000fe200078e00ff */
[----:B------:R-:W-:Y:S01]  /*5710*/  PRMT R150, R150, 0x5432, R55 ;  /* 0x0000543296967816 */ /* 0x000fe20000000037 */
[C---:B------:R-:W-:Y:S01]  /*5720*/  FMUL.FTZ R58, R47.reuse, R56 ;  /* 0x000000382f3a7220 */ /* 0x040fe20000410000 */
[----:B------:R-:W-:Y:S01]  /*5730*/  LOP3.LUT R48, R14, 0xffff0000, RZ, 0xc0, !PT ;  /* 0xffff00000e307812 */ /* 0x000fe200078ec0ff */
[-C--:B------:R-:W-:Y:S01]  /*5740*/  FMUL.FTZ R47, R47, R52.reuse ;  /* 0x000000342f2f7220 */ /* 0x080fe20000410000 */
[C---:B------:R-:W-:Y:S01]  /*5750*/  LOP3.LUT R11, R15.reuse, 0xffff0000, RZ, 0xc0, !PT ;  /* 0xffff00000f0b7812 */ /* 0x040fe200078ec0ff */
[C---:B------:R-:W-:Y:S01]  /*5760*/  IMAD.U32 R53, R150.reuse, 0x10000, RZ ;  /* 0x0001000096357824 */ /* 0x040fe200078e00ff */
[----:B------:R-:W-:Y:S01]  /*5770*/  SHF.L.U32 R14, R15, 0x10, RZ ;  /* 0x000000100f0e7819 */ /* 0x000fe200000006ff */
[----:B------:R-:W-:Y:S01]  /*5780*/  IMAD.U32 R15, R13, 0x10000, RZ ;  /* 0x000100000d0f7824 */ /* 0x000fe200078e00ff */
[----:B------:R-:W-:Y:S01]  /*5790*/  LOP3.LUT R150, R150, 0xffff0000, RZ, 0xc0, !PT ;  /* 0xffff000096967812 */ /* 0x000fe200078ec0ff */
[C---:B------:R-:W-:Y:S01]  /*57a0*/  IMAD.U32 R55, R156.reuse, 0x10000, RZ ;  /* 0x000100009c377824 */ /* 0x040fe200078e00ff */
[----:B------:R-:W-:Y:S01]  /*57b0*/  LOP3.LUT R156, R156, 0xffff0000, RZ, 0xc0, !PT ;  /* 0xffff00009c9c7812 */ /* 0x000fe200078ec0ff */
[C---:B------:R-:W-:Y:S01]  /*57c0*/  FFMA.FTZ R58, R15.reuse, R52, -R58 ;  /* 0x000000340f3a7223 */ /* 0x040fe2000001083a */
[----:B------:R-:W-:Y:S01]  /*57d0*/  FFMA.FTZ R47, R15, R56, R47 ;  /* 0x000000380f2f7223 */ /* 0x000fe2000001002f */
[----:B------:R-:W-:Y:S01]  /*57e0*/  FMUL.FTZ R15, R48, R53 ;  /* 0x00000035300f7220 */ /* 0x000fe20000410000 */
[----:B------:R-:W-:-:S02]  /*57f0*/  IMAD.U32 R13, R12, 0x10000, RZ ;  /* 0x000100000c0d7824 */ /* 0x000fc400078e00ff */
[-C--:B------:R-:W-:Y:S01]  /*5800*/  FMUL.FTZ R57, R48, R55.reuse ;  /* 0x0000003730397220 */ /* 0x080fe20000410000 */
[----:B------:R-:W-:Y:S01]  /*5810*/  LOP3.LUT R12, R12, 0xffff0000, RZ, 0xc0, !PT ;  /* 0xffff00000c0c7812 */ /* 0x000fe200078ec0ff */
[C---:B------:R-:W-:Y:S01]  /*5820*/  FFMA.FTZ R48, R46.reuse, R55, R15 ;  /* 0x000000372e307223 */ /* 0x040fe2000001000f */
[C---:B------:R-:W-:Y:S01]  /*5830*/  FMUL.FTZ R15, R11.reuse, R156 ;  /* 0x0000009c0b0f7220 */ /* 0x040fe20000410000 */
[----:B------:R-:W-:Y:S01]  /*5840*/  FFMA.FTZ R57, R46, R53, -R57 ;  /* 0x000000352e397223 */ /* 0x000fe20000010839 */
[----:B------:R-:W-:Y:S01]  /*5850*/  FMUL.FTZ R53, R11, R150 ;  /* 0x000000960b357220 */ /* 0x000fe20000410000 */
[C---:B------:R-:W-:Y:S01]  /*5860*/  FMUL.FTZ R46, R12.reuse, R54 ;  /* 0x000000360c2e7220 */ /* 0x040fe20000410000 */
[-C--:B------:R-:W-:Y:S01]  /*5870*/  FMUL.FTZ R11, R12, R49.reuse ;  /* 0x000000310c0b7220 */ /* 0x080fe20000410000 */
[C---:B------:R-:W-:Y:S01]  /*5880*/  FFMA.FTZ R15, R14.reuse, R150, -R15 ;  /* 0x000000960e0f7223 */ /* 0x040fe2000001080f */
[----:B------:R-:W-:Y:S01]  /*5890*/  FFMA.FTZ R14, R14, R156, R53 ;  /* 0x0000009c0e0e7223 */ /* 0x000fe20000010035 */
[C---:B------:R-:W-:Y:S01]  /*58a0*/  FFMA.FTZ R46, R13.reuse, R49, -R46 ;  /* 0x000000310d2e7223 */ /* 0x040fe2000001082e */
[----:B------:R-:W-:Y:S01]  /*58b0*/  FFMA.FTZ R11, R13, R54, R11 ;  /* 0x000000360d0b7223 */ /* 0x000fe2000001000b */
[----:B------:R-:W-:-:S02]  /*58c0*/  F2FP.BF16.F32.PACK_AB R13, R47, R58 ;  /* 0x0000003a2f0d723e */ /* 0x000fc400000010ff */
[----:B------:R-:W-:Y:S02]  /*58d0*/  F2FP.BF16.F32.PACK_AB R15, R14, R15 ;  /* 0x0000000f0e0f723e */ /* 0x000fe400000010ff */
[----:B------:R-:W-:Y:S02]  /*58e0*/  F2FP.BF16.F32.PACK_AB R14, R48, R57 ;  /* 0x00000039300e723e */ /* 0x000fe400000010ff */
[----:B------:R-:W-:-:S07]  /*58f0*/  F2FP.BF16.F32.PACK_AB R12, R11, R46 ;  /* 0x0000002e0b0c723e */ /* 0x000fce00000010ff */
.L_x_505:
[----:B------:R-:W-:Y:S05]  /*5900*/  BSYNC B2 ;  /* 0x0000000000027941 */ /* 0x000fea0003800000 */
.L_x_504:
[----:B----4-:R0:W-:Y:S02]  /*5910*/  ST.E.128 desc[UR60][R50.64], R12 ;  /* 0x0000000c32007985 */ /* 0x0101e4000c101d3c */
.L_x_503:
[----:B------:R-:W-:Y:S05]  /*5920*/  BSYNC B1 ;  /* 0x0000000000017941 */ /* 0x000fea0003800000 */
.L_x_502:
        /* <DEDUP_REMOVED lines=9> */
[----:B------:R-:W-:Y:S01]  /*59c0*/  SHF.R.U64 R54, R42, 0x10, R43 ;  /* 0x000000102a367819 */ /* 0x000fe2000000122b */
[----:B----4-:R-:W-:Y:S01]  /*59d0*/  IMAD.U32 R42, R14, 0x10000, RZ ;  /* 0x000100000e2a7824 */ /* 0x010fe200078e00ff */
[--C-:B------:R-:W-:Y:S01]  /*59e0*/  SHF.R.U64 R50, R44, 0x10, R45.reuse ;  /* 0x000000102c327819 */ /* 0x100fe2000000122d */
[----:B---3--:R-:W-:Y:S01]  /*59f0*/  IMAD.U32 R11, R12, 0x10000, RZ ;  /* 0x000100000c0b7824 */ /* 0x008fe200078e00ff */
[----:B------:R-:W-:Y:S02]  /*5a00*/  SHF.R.U32.HI R48, RZ, 0x10, R45 ;  /* 0x00000010ff307819 */ /* 0x000fe4000001162d */
[----:B------:R-:W-:Y:S02]  /*5a10*/  SHF.R.U32.HI R52, RZ, 0x10, R43 ;  /* 0x00000010ff347819 */ /* 0x000fe4000001162b */
[----:B------:R-:W-:Y:S02]  /*5a20*/  PRMT R45, R139, 0x5410, R54 ;  /* 0x000054108b2d7816 */ /* 0x000fe40000000036 */
[----:B------:R-:W-:-:S02]  /*5a30*/  PRMT R50, R149, 0x5410, R50 ;  /* 0x0000541095327816 */ /* 0x000fc40000000032 */
[----:B------:R-:W-:Y:S02]  /*5a40*/  PRMT R149, R149, 0x5432, R48 ;  /* 0x0000543295957816 */ /* 0x000fe40000000030 */
[----:B------:R-:W-:Y:S01]  /*5a50*/  LOP3.LUT R43, R14, 0xffff0000, RZ, 0xc0, !PT ;  /* 0xffff00000e2b7812 */ /* 0x000fe200078ec0ff */
[----:B------:R-:W-:Y:S01]  /*5a60*/  IMAD.U32 R14, R13, 0x10000, RZ ;  /* 0x000100000d0e7824 */ /* 0x000fe200078e00ff */
[----:B------:R-:W-:Y:S02]  /*5a70*/  PRMT R139, R139, 0x5432, R52 ;  /* 0x000054328b8b7816 */ /* 0x000fe40000000034 */
[----:B------:R-:W-:Y:S02]  /*5a80*/  LOP3.LUT R13, R13, 0xffff0000, RZ, 0xc0, !PT ;  /* 0xffff00000d0d7812 */ /* 0x000fe400078ec0ff */
[C---:B------:R-:W-:Y:S01]  /*5a90*/  LOP3.LUT R51, R50.reuse, 0xffff0000, RZ, 0xc0, !PT ;  /* 0xffff000032337812 */ /* 0x040fe200078ec0ff */
[----:B------:R-:W-:Y:S01]  /*5aa0*/  IMAD.U32 R49, R139, 0x10000, RZ ;  /* 0x000100008b317824 */ /* 0x000fe200078e00ff */
[----:B------:R-:W-:Y:S01]  /*5ab0*/  LOP3.LUT R48, R45, 0xffff0000, RZ, 0xc0, !PT ;  /* 0xffff00002d307812 */ /* 0x000fe200078ec0ff */
[----:B------:R-:W-:Y:S01]  /*5ac0*/  IMAD.U32 R50, R50, 0x10000, RZ ;  /* 0x0001000032327824 */ /* 0x000fe200078e00ff */
[----:B------:R-:W-:Y:S01]  /*5ad0*/  SHF.L.U32 R52, R149, 0x10, RZ ;  /* 0x0000001095347819 */ /* 0x000fe200000006ff */
[----:B------:R-:W-:Y:S01]  /*5ae0*/  FMUL.FTZ R53, R13, R51 ;  /* 0x000000330d357220 */ /* 0x000fe20000410000 */
[----:B------:R-:W-:Y:S01]  /*5af0*/  LOP3.LUT R44, R15, 0xffff0000, RZ, 0xc0, !PT ;  /* 0xffff00000f2c7812 */ /* 0x000fe200078ec0ff */
[----:B------:R-:W-:Y:S01]  /*5b00*/  FMUL.FTZ R54, R13, R48 ;  /* 0x000000300d367220 */ /* 0x000fe20000410000 */
[----:B------:R-:W-:Y:S01]  /*5b10*/  LOP3.LUT R12, R12, 0xffff0000, RZ, 0xc0, !PT ;  /* 0xffff00000c0c7812 */ /* 0x000fe200078ec0ff */
[----:B------:R-:W-:Y:S01]  /*5b20*/  FMUL.FTZ R13, R43, R52 ;  /* 0x000000342b0d7220 */ /* 0x000fe20000410000 */
[----:B------:R-:W-:Y:S01]  /*5b30*/  LOP3.LUT R149, R149, 0xffff0000, RZ, 0xc0, !PT ;  /* 0xffff000095957812 */ /* 0x000fe200078ec0ff */
[----:B------:R-:W-:Y:S01]  /*5b40*/  FMUL.FTZ R43, R43, R49 ;  /* 0x000000312b2b7220 */ /* 0x000fe20000410000 */
[----:B------:R-:W-:Y:S01]  /*5b50*/  LOP3.LUT R139, R139, 0xffff0000, RZ, 0xc0, !PT ;  /* 0xffff00008b8b7812 */ /* 0x000fe200078ec0ff */
[----:B------:R-:W-:-:S02]  /*5b60*/  IMAD.U32 R45, R45, 0x10000, RZ ;  /* 0x000100002d2d7824 */ /* 0x000fc400078e00ff */
[C---:B------:R-:W-:Y:S01]  /*5b70*/  FFMA.FTZ R53, R14.reuse, R48, -R53 ;  /* 0x000000300e357223 */ /* 0x040fe20000010835 */
[----:B------:R-:W-:Y:S01]  /*5b80*/  FFMA.FTZ R54, R14, R51, R54 ;  /* 0x000000330e367223 */ /* 0x000fe20000010036 */
[C---:B------:R-:W-:Y:S01]  /*5b90*/  FFMA.FTZ R49, R42.reuse, R49, -R13 ;  /* 0x000000312a317223 */ /* 0x040fe2000001080d */
[----:B------:R-:W-:Y:S02]  /*5ba0*/  IMAD.U32 R15, R15, 0x10000, RZ ;  /* 0x000100000f0f7824 */ /* 0x000fe400078e00ff */
[----:B------:R-:W-:Y:S01]  /*5bb0*/  FFMA.FTZ R42, R42, R52, R43 ;  /* 0x000000342a2a7223 */ /* 0x000fe2000001002b */
[----:B------:R-:W-:Y:S01]  /*5bc0*/  FMUL.FTZ R48, R44, R149 ;  /* 0x000000952c307220 */ /* 0x000fe20000410000 */
[CC--:B------:R-:W-:Y:S01]  /*5bd0*/  FMUL.FTZ R14, R12.reuse, R50.reuse ;  /* 0x000000320c0e7220 */ /* 0x0c0fe20000410000 */
[----:B------:R-:W-:Y:S01]  /*5be0*/  FMUL.FTZ R13, R12, R45 ;  /* 0x0000002d0c0d7220 */ /* 0x000fe20000410000 */
[-C--:B------:R-:W-:Y:S01]  /*5bf0*/  FMUL.FTZ R44, R44, R139.reuse ;  /* 0x0000008b2c2c7220 */ /* 0x080fe20000410000 */
[----:B------:R-:W-:Y:S01]  /*5c00*/  FFMA.FTZ R48, R15, R139, -R48 ;  /* 0x0000008b0f307223 */ /* 0x000fe20000010830 */
[C---:B------:R-:W-:Y:S01]  /*5c10*/  FFMA.FTZ R14, R11.reuse, R45, -R14 ;  /* 0x0000002d0b0e7223 */ /* 0x040fe2000001080e */
[----:B------:R-:W-:Y:S01]  /*5c20*/  FFMA.FTZ R13, R11, R50, R13 ;  /* 0x000000320b0d7223 */ /* 0x000fe2000001000d */
[----:B------:R-:W-:Y:S01]  /*5c30*/  FFMA.FTZ R15, R15, R149, R44 ;  /* 0x000000950f0f7223 */ /* 0x000fe2000001002c */
[----:B------:R-:W-:-:S02]  /*5c40*/  F2FP.BF16.F32.PACK_AB R53, R54, R53 ;  /* 0x000000353635723e */ /* 0x000fc400000010ff */
[----:B------:R-:W-:Y:S02]  /*5c50*/  F2FP.BF16.F32.PACK_AB R42, R42, R49 ;  /* 0x000000312a2a723e */ /* 0x000fe400000010ff */
[----:B------:R-:W-:Y:S01]  /*5c60*/  F2FP.BF16.F32.PACK_AB R12, R13, R14 ;  /* 0x0000000e0d0c723e */ /* 0x000fe200000010ff */
[----:B------:R-:W-:Y:S01]  /*5c70*/  IMAD.MOV.U32 R13, RZ, RZ, R53 ;  /* 0x000000ffff0d7224 */ /* 0x000fe200078e0035 */
[----:B------:R-:W-:Y:S01]  /*5c80*/  F2FP.BF16.F32.PACK_AB R15, R15, R48 ;  /* 0x000000300f0f723e */ /* 0x000fe200000010ff */
[----:B------:R-:W-:-:S07]  /*5c90*/  IMAD.MOV.U32 R14, RZ, RZ, R42 ;  /* 0x000000ffff0e7224 */ /* 0x000fce00078e002a */
.L_x_509:
[----:B------:R-:W-:Y:S05]  /*5ca0*/  BSYNC B2 ;  /* 0x0000000000027941 */ /* 0x000fea0003800000 */
.L_x_508:
[----:B----4-:R0:W-:Y:S02]  /*5cb0*/  ST.E.128 desc[UR60][R46.64], R12 ;  /* 0x0000000c2e007985 */ /* 0x0101e4000c101d3c */
.L_x_507:
[----:B------:R-:W-:Y:S05]  /*5cc0*/  BSYNC B1 ;  /* 0x0000000000017941 */ /* 0x000fea0003800000 */
.L_x_506:
        /* <DEDUP_REMOVED lines=17> */
[----:B------:R-:W-:Y:S01]  /*5de0*/  LOP3.LUT R38, R14, 0xffff0000, RZ, 0xc0, !PT ;  /* 0xffff00000e267812 */ /* 0x000fe200078ec0ff */
[----:B------:R-:W-:Y:S01]  /*5df0*/  IMAD.U32 R14, R13, 0x10000, RZ ;  /* 0x000100000d0e7824 */ /* 0x000fe200078e00ff */
[----:B------:R-:W-:Y:S02]  /*5e00*/  PRMT R123, R123, 0x5432, R48 ;  /* 0x000054327b7b7816 */ /* 0x000fe40000000030 */
[----:B------:R-:W-:Y:S02]  /*5e10*/  PRMT R135, R135, 0x5432, R44 ;  /* 0x0000543287877816 */ /* 0x000fe4000000002c */
[----:B------:R-:W-:Y:S02]  /*5e20*/  LOP3.LUT R13, R13, 0xffff0000, RZ, 0xc0, !PT ;  /* 0xffff00000d0d7812 */ /* 0x000fe400078ec0ff */
[----:B------:R-:W-:Y:S01]  /*5e30*/  LOP3.LUT R46, R45, 0xffff0000, RZ, 0xc0, !PT ;  /* 0xffff00002d2e7812 */ /* 0x000fe200078ec0ff */
[----:B------:R-:W-:Y:S01]  /*5e40*/  IMAD.U32 R47, R135, 0x10000, RZ ;  /* 0x00010000872f7824 */ /* 0x000fe200078e00ff */
[----:B------:R-:W-:Y:S01]  /*5e50*/  LOP3.LUT R41, R40, 0xffff0000, RZ, 0xc0, !PT ;  /* 0xffff000028297812 */ /* 0x000fe200078ec0ff */
[----:B------:R-:W-:Y:S01]  /*5e60*/  IMAD.U32 R45, R45, 0x10000, RZ ;  /* 0x000100002d2d7824 */ /* 0x000fe200078e00ff */
[----:B------:R-:W-:Y:S01]  /*5e70*/  SHF.L.U32 R44, R123, 0x10, RZ ;  /* 0x000000107b2c7819 */ /* 0x000fe200000006ff */
[C---:B------:R-:W-:Y:S01]  /*5e80*/  FMUL.FTZ R49, R13.reuse, R46 ;  /* 0x0000002e0d317220 */ /* 0x040fe20000410000 */
[C---:B------:R-:W-:Y:S01]  /*5e90*/  FMUL.FTZ R48, R38.reuse, R47 ;  /* 0x0000002f26307220 */ /* 0x040fe20000410000 */
[-C--:B------:R-:W-:Y:S01]  /*5ea0*/  FMUL.FTZ R13, R13, R41.reuse ;  /* 0x000000290d0d7220 */ /* 0x080fe20000410000 */
[----:B------:R-:W-:Y:S01]  /*5eb0*/  LOP3.LUT R39, R15, 0xffff0000, RZ, 0xc0, !PT ;  /* 0xffff00000f277812 */ /* 0x000fe200078ec0ff */
[----:B------:R-:W-:Y:S01]  /*5ec0*/  FMUL.FTZ R50, R38, R44 ;  /* 0x0000002c26327220 */ /* 0x000fe20000410000 */
[----:B------:R-:W-:Y:S01]  /*5ed0*/  LOP3.LUT R12, R12, 0xffff0000, RZ, 0xc0, !PT ;  /* 0xffff00000c0c7812 */ /* 0x000fe200078ec0ff */
[C---:B------:R-:W-:Y:S01]  /*5ee0*/  FFMA.FTZ R49, R14.reuse, R41, -R49 ;  /* 0x000000290e317223 */ /* 0x040fe20000010831 */
[----:B------:R-:W-:Y:S01]  /*5ef0*/  FFMA.FTZ R46, R14, R46, R13 ;  /* 0x0000002e0e2e7223 */ /* 0x000fe2000001000d */
[----:B------:R-:W-:Y:S01]  /*5f00*/  LOP3.LUT R38, R135, 0xffff0000, RZ, 0xc0, !PT ;  /* 0xffff000087267812 */ /* 0x000fe200078ec0ff */
[----:B------:R-:W-:Y:S01]  /*5f10*/  IMAD.U32 R40, R40, 0x10000, RZ ;  /* 0x0001000028287824 */ /* 0x000fe200078e00ff */
[----:B------:R-:W-:Y:S01]  /*5f20*/  LOP3.LUT R14, R123, 0xffff0000, RZ, 0xc0, !PT ;  /* 0xffff00007b0e7812 */ /* 0x000fe200078ec0ff */
[C---:B------:R-:W-:Y:S01]  /*5f30*/  FFMA.FTZ R48, R33.reuse, R44, -R48 ;  /* 0x0000002c21307223 */ /* 0x040fe20000010830 */
[----:B------:R-:W-:Y:S01]  /*5f40*/  FFMA.FTZ R33, R33, R47, R50 ;  /* 0x0000002f21217223 */ /* 0x000fe20000010032 */
[----:B------:R-:W-:Y:S01]  /*5f50*/  FMUL.FTZ R50, R39, R38 ;  /* 0x0000002627327220 */ /* 0x000fe20000410000 */
[----:B------:R-:W-:Y:S01]  /*5f60*/  FMUL.FTZ R44, R12, R45 ;  /* 0x0000002d0c2c7220 */ /* 0x000fe20000410000 */
[----:B------:R-:W-:-:S02]  /*5f70*/  IMAD.U32 R15, R15, 0x10000, RZ ;  /* 0x000100000f0f7824 */ /* 0x000fc400078e00ff */
[----:B------:R-:W-:Y:S01]  /*5f80*/  FMUL.FTZ R39, R39, R14 ;  /* 0x0000000e27277220 */ /* 0x000fe20000410000 */
[-C--:B------:R-:W-:Y:S01]  /*5f90*/  FMUL.FTZ R12, R12, R40.reuse ;  /* 0x000000280c0c7220 */ /* 0x080fe20000410000 */
[----:B------:R-:W-:Y:S01]  /*5fa0*/  FFMA.FTZ R44, R11, R40, -R44 ;  /* 0x000000280b2c7223 */ /* 0x000fe2000001082c */
[C---:B------:R-:W-:Y:S01]  /*5fb0*/  FFMA.FTZ R50, R15.reuse, R14, -R50 ;  /* 0x0000000e0f327223 */ /* 0x040fe20000010832 */
[----:B------:R-:W-:Y:S01]  /*5fc0*/  FFMA.FTZ R39, R15, R38, R39 ;  /* 0x000000260f277223 */ /* 0x000fe20000010027 */
[----:B------:R-:W-:Y:S01]  /*5fd0*/  FFMA.FTZ R11, R11, R45, R12 ;  /* 0x0000002d0b0b7223 */ /* 0x000fe2000001000c */
[----:B------:R-:W-:Y:S02]  /*5fe0*/  F2FP.BF16.F32.PACK_AB R13, R46, R49 ;  /* 0x000000312e0d723e */ /* 0x000fe400000010ff */
[----:B------:R-:W-:Y:S02]  /*5ff0*/  F2FP.BF16.F32.PACK_AB R14, R33, R48 ;  /* 0x00000030210e723e */ /* 0x000fe400000010ff */
[----:B------:R-:W-:-:S02]  /*6000*/  F2FP.BF16.F32.PACK_AB R15, R39, R50 ;  /* 0x00000032270f723e */ /* 0x000fc400000010ff */
[----:B------:R-:W-:-:S07]  /*6010*/  F2FP.BF16.F32.PACK_AB R12, R11, R44 ;  /* 0x0000002c0b0c723e */ /* 0x000fce00000010ff */
.L_x_513:
[----:B------:R-:W-:Y:S05]  /*6020*/  BSYNC B2 ;  /* 0x0000000000027941 */ /* 0x000fea0003800000 */
.L_x_512:
[----:B----4-:R0:W-:Y:S02]  /*6030*/  ST.E.128 desc[UR60][R42.64], R12 ;  /* 0x0000000c2a007985 */ /* 0x0101e4000c101d3c */
.L_x_511:
[----:B------:R-:W-:Y:S05]  /*6040*/  BSYNC B1 ;  /* 0x0000000000017941 */ /* 0x000fea0003800000 */
.L_x_510:
[----:B------:R-:W-:-:S13]  /*6050*/  ISETP.NE.AND P4, PT, R103, RZ, PT ;  /* 0x000000ff6700720c */ /* 0x000fda0003f85270 */
[----:B------:R-:W-:Y:S05]  /*6060*/  @!P4 BRA `(.L_x_493) ;  /* 0x0000004400a4c947 */ /* 0x000fea0003800000 */
[----:B0---4-:R0:W4:Y:S01]  /*6070*/  LDS.128 R12, [R32+0x8000] ;  /* 0x00800000200c7984 */ /* 0x0111220000000c00 */
[----:B------:R-:W-:Y:S01]  /*6080*/  ISETP.GE.AND P5, PT, R172, R128, PT ;  /* 0x00000080ac00720c */ /* 0x000fe20003fa6270 */
[----:B------:R-:W-:Y:S01]  /*6090*/  BSSY B1, `(.L_x_514) ;  /* 0x0000032000017945 */ /* 0x000fe20003800000 */
[----:B------:R-:W-:-:S04]  /*60a0*/  LEA R38, P4, R23, R119, 0x1 ;  /* 0x0000007717267211 */ /* 0x000fc800078808ff */
[----:B-1----:R-:W-:-:S07]  /*60b0*/  LEA.HI.X R39, R23, R118, R174, 0x1, P4 ;  /* 0x0000007617277211 */ /* 0x002fce00020f0cae */
[----:B0-----:R-:W-:Y:S05]  /*60c0*/  @P5 BRA `(.L_x_515) ;  /* 0x0000000000b85947 */ /* 0x001fea0003800000 */
[--C-:B------:R-:W-:Y:S01]  /*60d0*/  SHF.R.U64 R42, R34, 0x10, R35.reuse ;  /* 0x00000010222a7819 */ /* 0x100fe20000001223 */
[----:B----4-:R-:W-:Y:S01]  /*60e0*/  IMAD.U32 R32, R14, 0x10000, RZ ;  /* 0x000100000e207824 */ /* 0x010fe200078e00ff */
[----:B------:R-:W-:Y:S02]  /*60f0*/  SHF.R.U32.HI R40, RZ, 0x10, R35 ;  /* 0x00000010ff287819 */ /* 0x000fe40000011623 */
[--C-:B---3--:R-:W-:Y:S02]  /*6100*/  SHF.R.U64 R11, R36, 0x10, R37.reuse ;  /* 0x00000010240b7819 */ /* 0x108fe40000001225 */
[----:B------:R-:W-:Y:S02]  /*6110*/  SHF.R.U32.HI R37, RZ, 0x10, R37 ;  /* 0x00000010ff257819 */ /* 0x000fe40000011625 */
[C---:B------:R-:W-:Y:S02]  /*6120*/  PRMT R35, R83.reuse, 0x5410, R42 ;  /* 0x0000541053237816 */ /* 0x040fe4000000002a */
[----:B------:R-:W-:-:S02]  /*6130*/  PRMT R83, R83, 0x5432, R40 ;  /* 0x0000543253537816 */ /* 0x000fc40000000028 */
[----:B------:R-:W-:Y:S01]  /*6140*/  PRMT R40, R122, 0x5410, R11 ;  /* 0x000054107a287816 */ /* 0x000fe2000000000b */
[----:B------:R-:W-:Y:S01]  /*6150*/  IMAD.U32 R11, R12, 0x10000, RZ ;  /* 0x000100000c0b7824 */ /* 0x000fe200078e00ff */
[----:B------:R-:W-:Y:S01]  /*6160*/  PRMT R122, R122, 0x5432, R37 ;  /* 0x000054327a7a7816 */ /* 0x000fe20000000025 */
[----:B------:R-:W-:Y:S01]  /*6170*/  IMAD.U32 R37, R83, 0x10000, RZ ;  /* 0x0001000053257824 */ /* 0x000fe200078e00ff */
[----:B------:R-:W-:Y:S01]  /*6180*/  LOP3.LUT R33, R14, 0xffff0000, RZ, 0xc0, !PT ;  /* 0xffff00000e217812 */ /* 0x000fe200078ec0ff */
[C---:B------:R-:W-:Y:S01]  /*6190*/  IMAD.U32 R14, R13.reuse, 0x10000, RZ ;  /* 0x000100000d0e7824 */ /* 0x040fe200078e00ff */
[----:B------:R-:W-:Y:S01]  /*61a0*/  LOP3.LUT R13, R13, 0xffff0000, RZ, 0xc0, !PT ;  /* 0xffff00000d0d7812 */ /* 0x000fe200078ec0ff */
[----:B------:R-:W-:Y:S01]  /*61b0*/  IMAD.U32 R42, R122, 0x10000, RZ ;  /* 0x000100007a2a7824 */ /* 0x000fe200078e00ff */
[C---:B------:R-:W-:Y:S01]  /*61c0*/  LOP3.LUT R41, R40.reuse, 0xffff0000, RZ, 0xc0, !PT ;  /* 0xffff000028297812 */ /* 0x040fe200078ec0ff */
[----:B------:R-:W-:Y:S01]  /*61d0*/  IMAD.U32 R40, R40, 0x10000, RZ ;  /* 0x0001000028287824 */ /* 0x000fe200078e00ff */
[C---:B------:R-:W-:Y:S01]  /*61e0*/  LOP3.LUT R36, R35.reuse, 0xffff0000, RZ, 0xc0, !PT ;  /* 0xffff000023247812 */ /* 0x040fe200078ec0ff */
[----:B------:R-:W-:Y:S01]  /*61f0*/  IMAD.U32 R35, R35, 0x10000, RZ ;  /* 0x0001000023237824 */ /* 0x000fe200078e00ff */
[----:B------:R-:W-:Y:S01]  /*6200*/  LOP3.LUT R12, R12, 0xffff0000, RZ, 0xc0, !PT ;  /* 0xffff00000c0c7812 */ /* 0x000fe200078ec0ff */
[----:B------:R-:W-:Y:S01]  /*6210*/  FMUL.FTZ R43, R13, R41 ;  /* 0x000000290d2b7220 */ /* 0x000fe20000410000 */
[----:B------:R-:W-:Y:S01]  /*6220*/  LOP3.LUT R34, R15, 0xffff0000, RZ, 0xc0, !PT ;  /* 0xffff00000f227812 */ /* 0x000fe200078ec0ff */
[----:B------:R-:W-:Y:S01]  /*6230*/  FMUL.FTZ R44, R13, R36 ;  /* 0x000000240d2c7220 */ /* 0x000fe20000410000 */
[C---:B------:R-:W-:Y:S01]  /*6240*/  FMUL.FTZ R13, R33.reuse, R42 ;  /* 0x0000002a210d7220 */ /* 0x040fe20000410000 */
[----:B------:R-:W-:Y:S01]  /*6250*/  FMUL.FTZ R33, R33, R37 ;  /* 0x0000002521217220 */ /* 0x000fe20000410000 */
[----:B------:R-:W-:Y:S01]  /*6260*/  LOP3.LUT R122, R122, 0xffff0000, RZ, 0xc0, !PT ;  /* 0xffff00007a7a7812 */ /* 0x000fe200078ec0ff */
[C---:B------:R-:W-:Y:S01]  /*6270*/  FFMA.FTZ R43, R14.reuse, R36, -R43 ;  /* 0x000000240e2b7223 */ /* 0x040fe2000001082b */
[----:B------:R-:W-:Y:S01]  /*6280*/  LOP3.LUT R83, R83, 0xffff0000, RZ, 0xc0, !PT ;  /* 0xffff000053537812 */ /* 0x000fe200078ec0ff */
[----:B------:R-:W-:Y:S01]  /*6290*/  FFMA.FTZ R44, R14, R41, R44 ;  /* 0x000000290e2c7223 */ /* 0x000fe2000001002c */
[C---:B------:R-:W-:Y:S01]  /*62a0*/  FFMA.FTZ R37, R32.reuse, R37, -R13 ;  /* 0x0000002520257223 */ /* 0x040fe2000001080d */
[----:B------:R-:W-:Y:S01]  /*62b0*/  FFMA.FTZ R32, R32, R42, R33 ;  /* 0x0000002a20207223 */ /* 0x000fe20000010021 */
[C---:B------:R-:W-:Y:S01]  /*62c0*/  FMUL.FTZ R14, R12.reuse, R40 ;  /* 0x000000280c0e7220 */ /* 0x040fe20000410000 */
[----:B------:R-:W-:Y:S01]  /*62d0*/  FMUL.FTZ R13, R12, R35 ;  /* 0x000000230c0d7220 */ /* 0x000fe20000410000 */
[----:B------:R-:W-:-:S02]  /*62e0*/  IMAD.U32 R15, R15, 0x10000, RZ ;  /* 0x000100000f0f7824 */ /* 0x000fc400078e00ff */
[C---:B------:R-:W-:Y:S01]  /*62f0*/  FMUL.FTZ R36, R34.reuse, R122 ;  /* 0x0000007a22247220 */ /* 0x040fe20000410000 */
        /* <DEDUP_REMOVED lines=9> */
[----:B------:R-:W-:-:S02]  /*6390*/  F2FP.BF16.F32.PACK_AB R15, R33, R36 ;  /* 0x00000024210f723e */ /* 0x000fc400000010ff */
[----:B------:R-:W-:-:S07]  /*63a0*/  MOV R14, R32 ;  /* 0x00000020000e7202 */ /* 0x000fce0000000f00 */
.L_x_515:
[----:B------:R-:W-:Y:S05]  /*63b0*/  BSYNC B1 ;  /* 0x0000000000017941 */ /* 0x000fea0003800000 */
.L_x_514:
[----:B----4-:R0:W-:Y:S01]  /*63c0*/  ST.E.128 desc[UR60][R38.64], R12 ;  /* 0x0000000c26007985 */ /* 0x0101e2000c101d3c */
[----:B------:R-:W-:Y:S05]  /*63d0*/  BRA `(.L_x_493) ;  /* 0x0000004000c87947 */ /* 0x000fea0003800000 */
.L_x_459:
        /* <DEDUP_REMOVED lines=18> */
[----:B------:R-:W-:Y:S02]  /*6500*/  IADD3 R32, P5, R92, R12, RZ ;  /* 0x0000000c5c207210 */ /* 0x000fe40007fbe0ff */
[----:B------:R-:W-:Y:S02]  /*6510*/  CS2R R42, SRZ ;  /* 0x00000000002a7805 */ /* 0x000fe4000001ff00 */
[----:B------:R-:W-:Y:S01]  /*6520*/  CS2R R40, SRZ ;  /* 0x0000000000287805 */ /* 0x000fe2000001ff00 */
[----:B------:R-:W-:Y:S01]  /*6530*/  IMAD.X R34, R11, 0x1, R107, P0 ;  /* 0x000000010b227824 */ /* 0x000fe200000e066b */
[----:B------:R-:W-:Y:S02]  /*6540*/  LEA R56, P0, R33, UR4, 0x1 ;  /* 0x0000000421387c11 */ /* 0x000fe4000f8008ff */
[----:B------:R-:W-:-:S02]  /*6550*/  CS2R R54, SRZ ;  /* 0x0000000000367805 */ /* 0x000fc4000001ff00 */
[----:B------:R-:W-:Y:S02]  /*6560*/  CS2R R52, SRZ ;  /* 0x0000000000347805 */ /* 0x000fe4000001ff00 */
[----:B------:R-:W-:Y:S01]  /*6570*/  LEA.HI.X R57, R33, UR5, R34, 0x1, P0 ;  /* 0x0000000521397c11 */ /* 0x000fe200080f0c22 */
[----:B------:R-:W-:Y:S01]  /*6580*/  ULDC.64 UR4, c[0x0][0x400] ;  /* 0x0001000000047ab9 */ /* 0x000fe20000000a00 */
[----:B------:R-:W-:Y:S01]  /*6590*/  ISETP.GE.AND P0, PT, R16, R128, PT ;  /* 0x000000801000720c */ /* 0x000fe20003f06270 */
[----:B------:R-:W-:Y:S01]  /*65a0*/  IMAD.X R33, R82, 0x1, R106, P5 ;  /* 0x0000000152217824 */ /* 0x000fe200028e066a */
[----:B------:R-:W-:-:S04]  /*65b0*/  LEA R60, P5, R32, UR4, 0x1 ;  /* 0x00000004203c7c11 */ /* 0x000fc8000f8a08ff */
[----:B------:R-:W-:Y:S02]  /*65c0*/  LEA.HI.X R61, R32, UR5, R33, 0x1, P5 ;  /* 0x00000005203d7c11 */ /* 0x000fe4000a8f0c21 */
[----:B------:R-:W-:-:S05]  /*65d0*/  ISETP.GE.AND P5, PT, R0, R128, PT ;  /* 0x000000800000720c */ /* 0x000fca0003fa6270 */
[----:B------:R0:W5:Y:S04]  /*65e0*/  @!P0 LDG.E.128 R40, desc[UR60][R56.64] ;  /* 0x0000003c38288981 */ /* 0x000168000c1e1d00 */
[----:B------:R0:W5:Y:S01]  /*65f0*/  @!P0 LDG.E.128 R52, desc[UR60][R60.64] ;  /* 0x0000003c3c348981 */ /* 0x000162000c1e1d00 */
[----:B------:R-:W-:Y:S02]  /*6600*/  ISETP.GE.AND P0, PT, R3, R128, PT ;  /* 0x000000800300720c */ /* 0x000fe40003f06270 */
        /* <DEDUP_REMOVED lines=8> */
[----:B------:R0:W5:Y:S04]  /*6690*/  @!P5 LDG.E.128 R36, desc[UR60][R56.64+0x40] ;  /* 0x0000403c3824d981 */ /* 0x000168000c1e1d00 */
[----:B------:R0:W5:Y:S04]  /*66a0*/  @!P0 LDG.E.128 R32, desc[UR60][R56.64+0x80] ;  /* 0x0000803c38208981 */ /* 0x000168000c1e1d00 */
[----:B------:R0:W5:Y:S04]  /*66b0*/  @!P5 LDG.E.128 R48, desc[UR60][R60.64+0x40] ;  /* 0x0000403c3c30d981 */ /* 0x000168000c1e1d00 */
[----:B------:R0:W5:Y:S02]  /*66c0*/  @!P0 LDG.E.128 R44, desc[UR60][R60.64+0x80] ;  /* 0x0000803c3c2c8981 */ /* 0x000164000c1e1d00 */
.L_x_517:
[----:B------:R-:W-:Y:S05]  /*66d0*/  BSYNC B1 ;  /* 0x0000000000017941 */ /* 0x000fea0003800000 */
.L_x_516:
        /* <DEDUP_REMOVED lines=22> */
[----:B------:R-:W-:Y:S02]  /*6840*/  IADD3 R11, P0, P6, R92, R12, R113 ;  /* 0x0000000c5c0b7210 */ /* 0x000fe40007e1e071 */
[----:B------:R-:W-:-:S02]  /*6850*/  CS2R R78, SRZ ;  /* 0x00000000004e7805 */ /* 0x000fc4000001ff00 */
[----:B------:R-:W-:Y:S02]  /*6860*/  CS2R R76, SRZ ;  /* 0x00000000004c7805 */ /* 0x000fe4000001ff00 */
[----:B------:R-:W-:Y:S02]  /*6870*/  IADD3.X R82, R106, R82, R112, P0, P6 ;  /* 0x000000526a527210 */ /* 0x000fe400007ec470 */
[----:B------:R-:W-:-:S04]  /*6880*/  LEA R12, P0, R14, UR4, 0x1 ;  /* 0x000000040e0c7c11 */ /* 0x000fc8000f8008ff */
[----:B------:R-:W-:Y:S02]  /*6890*/  LEA.HI.X R13, R14, UR5, R13, 0x1, P0 ;  /* 0x000000050e0d7c11 */ /* 0x000fe400080f0c0d */
[----:B------:R-:W-:-:S04]  /*68a0*/  LEA R14, P0, R11, UR6, 0x1 ;  /* 0x000000060b0e7c11 */ /* 0x000fc8000f8008ff */
[----:B------:R-:W-:Y:S02]  /*68b0*/  LEA.HI.X R15, R11, UR7, R82, 0x1, P0 ;  /* 0x000000070b0f7c11 */ /* 0x000fe400080f0c52 */
[----:B------:R-:W-:Y:S02]  /*68c0*/  ISETP.GE.AND P0, PT, R16, R128, PT ;  /* 0x000000801000720c */ /* 0x000fe40003f06270 */
[----:B------:R-:W-:Y:S02]  /*68d0*/  CS2R R62, SRZ ;  /* 0x00000000003e7805 */ /* 0x000fe4000001ff00 */
[----:B------:R-:W-:Y:S02]  /*68e0*/  CS2R R60, SRZ ;  /* 0x00000000003c7805 */ /* 0x000fe4000001ff00 */
[----:B------:R-:W-:Y:S02]  /*68f0*/  CS2R R74, SRZ ;  /* 0x00000000004a7805 */ /* 0x000fe4000001ff00 */
[----:B------:R-:W-:-:S05]  /*6900*/  CS2R R72, SRZ ;  /* 0x0000000000487805 */ /* 0x000fca000001ff00 */
[----:B------:R0:W5:Y:S04]  /*6910*/  @!P0 LDG.E.128 R64, desc[UR60][R12.64] ;  /* 0x0000003c0c408981 */ /* 0x000168000c1e1d00 */
[----:B------:R0:W5:Y:S01]  /*6920*/  @!P0 LDG.E.128 R76, desc[UR60][R14.64] ;  /* 0x0000003c0e4c8981 */ /* 0x000162000c1e1d00 */
[----:B------:R-:W-:Y:S02]  /*6930*/  ISETP.GE.AND P0, PT, R0, R128, PT ;  /* 0x000000800000720c */ /* 0x000fe40003f06270 */
[----:B------:R-:W-:Y:S02]  /*6940*/  CS2R R58, SRZ ;  /* 0x00000000003a7805 */ /* 0x000fe4000001ff00 */
[----:B------:R-:W-:Y:S02]  /*6950*/  CS2R R56, SRZ ;  /* 0x0000000000387805 */ /* 0x000fe4000001ff00 */
[----:B------:R-:W-:-:S02]  /*6960*/  CS2R R70, SRZ ;  /* 0x0000000000467805 */ /* 0x000fc4000001ff00 */
[----:B------:R-:W-:-:S05]  /*6970*/  CS2R R68, SRZ ;  /* 0x0000000000447805 */ /* 0x000fca000001ff00 */
[----:B------:R0:W5:Y:S04]  /*6980*/  @!P0 LDG.E.128 R60, desc[UR60][R12.64+0x40] ;  /* 0x0000403c0c3c8981 */ /* 0x000168000c1e1d00 */
[----:B------:R0:W5:Y:S01]  /*6990*/  @!P0 LDG.E.128 R72, desc[UR60][R14.64+0x40] ;  /* 0x0000403c0e488981 */ /* 0x000162000c1e1d00 */
[----:B------:R-:W-:-:S13]  /*69a0*/  ISETP.GE.AND P0, PT, R3, R128, PT ;  /* 0x000000800300720c */ /* 0x000fda0003f06270 */
[----:B------:R0:W5:Y:S04]  /*69b0*/  @!P0 LDG.E.128 R56, desc[UR60][R12.64+0x80] ;  /* 0x0000803c0c388981 */ /* 0x000168000c1e1d00 */
[----:B------:R0:W5:Y:S02]  /*69c0*/  @!P0 LDG.E.128 R68, desc[UR60][R14.64+0x80] ;  /* 0x0000803c0e448981 */ /* 0x000164000c1e1d00 */
.L_x_519:
[----:B------:R-:W-:Y:S05]  /*69d0*/  BSYNC B1 ;  /* 0x0000000000017941 */ /* 0x000fea0003800000 */
.L_x_518:
[----:B------:R-:W2:Y:S01]  /*69e0*/  LDL R11, [R1+0x30] ;  /* 0x00003000010b7983 */ /* 0x000ea20000100800 */
[----:B0-----:R-:W-:Y:S01]  /*69f0*/  IMAD.MOV.U32 R12, RZ, RZ, R33 ;  /* 0x000000ffff0c7224 */ /* 0x001fe200078e0021 */
[----:B------:R-:W-:Y:S01]  /*6a00*/  MOV R14, R37 ;  /* 0x00000025000e7202 */ /* 0x000fe20000000f00 */
[----:B------:R-:W-:Y:S01]  /*6a10*/  IMAD.MOV.U32 R13, RZ, RZ, R36 ;  /* 0x000000ffff0d7224 */ /* 0x000fe200078e0024 */
[----:B------:R-:W-:Y:S02]  /*6a20*/  PRMT R210, R81, 0x5410, R80 ;  /* 0x0000541051d27816 */ /* 0x000fe40000000050 */
[----:B--2---:R-:W-:Y:S01]  /*6a30*/  R2UR UR4, R11 ;  /* 0x000000000b0472ca */ /* 0x004fe200000e0000 */
[----:B------:R-:W-:-:S05]  /*6a40*/  IMAD.MOV.U32 R11, RZ, RZ, R32 ;  /* 0x000000ffff0b7224 */ /* 0x000fca00078e0020 */
[----:B------:R-:W-:Y:S01]  /*6a50*/  PRMT R211, R11, 0x5410, R12 ;  /* 0x000054100bd37816 */ /* 0x000fe2000000000c */
[----:B------:R-:W-:Y:S02]  /*6a60*/  IMAD.MOV.U32 R11, RZ, RZ, R38 ;  /* 0x000000ffff0b7224 */ /* 0x000fe400078e0026 */
[----:B------:R-:W-:-:S03]  /*6a70*/  IMAD.MOV.U32 R12, RZ, RZ, R39 ;  /* 0x000000ffff0c7224 */ /* 0x000fc600078e0027 */
[----:B------:R0:W-:Y:S01]  /*6a80*/  STL.S16 [R1+0x44], R11 ;  /* 0x0000440b01007387 */ /* 0x0001e20000100600 */
[----:B------:R-:W-:-:S03]  /*6a90*/  UISETP.NE.AND UP0, UPT, UR4, 0x3, UPT ;  /* 0x000000030400788c */ /* 0x000fc6000bf05270 */
[----:B------:R1:W-:Y:S03]  /*6aa0*/  STL.S16 [R1+0x42], R12 ;  /* 0x0000420c01007387 */ /* 0x0003e60000100600 */
[----:B------:R-:W-:Y:S01]  /*6ab0*/  PLOP3.LUT P0, PT, PT, PT, UP0, 0x80, 0x0 ;  /* 0x000000000000781c */ /* 0x000fe20003f0f008 */
[----:B------:R2:W-:Y:S01]  /*6ac0*/  STL.S16 [R1+0x46], R13 ;  /* 0x0000460d01007387 */ /* 0x0005e20000100600 */
[----:B0-----:R-:W-:-:S03]  /*6ad0*/  IMAD.MOV.U32 R11, RZ, RZ, R42 ;  /* 0x000000ffff0b7224 */ /* 0x001fc600078e002a */
[----:B------:R0:W-:Y:S01]  /*6ae0*/  STL.S16 [R1+0x48], R14 ;  /* 0x0000480e01007387 */ /* 0x0001e20000100600 */
[----:B-1----:R-:W-:Y:S01]  /*6af0*/  IMAD.MOV.U32 R12, RZ, RZ, R43 ;  /* 0x000000ffff0c7224 */ /* 0x002fe200078e002b */
[----:B------:R-:W-:Y:S01]  /*6b00*/  PRMT R196, R196, 0x5410, R11 ;  /* 0x00005410c4c47816 */ /* 0x000fe2000000000b */
[----:B------:R-:W-:Y:S02]  /*6b10*/  IMAD.MOV.U32 R11, RZ, RZ, R45 ;  /* 0x000000ffff0b7224 */ /* 0x000fe400078e002d */
[----:B--2---:R-:W-:Y:S01]  /*6b20*/  IMAD.MOV.U32 R13, RZ, RZ, R40 ;  /* 0x000000ffff0d7224 */ /* 0x004fe200078e0028 */
[----:B------:R-:W-:Y:S01]  /*6b30*/  PRMT R204, R204, 0x5410, R12 ;  /* 0x00005410cccc7816 */ /* 0x000fe2000000000c */
[----:B------:R-:W-:Y:S02]  /*6b40*/  IMAD.MOV.U32 R12, RZ, RZ, R46 ;  /* 0x000000ffff0c7224 */ /* 0x000fe400078e002e */
[----:B0-----:R-:W-:-:S05]  /*6b50*/  IMAD.MOV.U32 R14, RZ, RZ, R41 ;  /* 0x000000ffff0e7224 */ /* 0x001fca00078e0029 */
[----:B------:R-:W-:Y:S01]  /*6b60*/  PRMT R158, R14, 0x5410, R13 ;  /* 0x000054100e9e7816 */ /* 0x000fe2000000000d */
[----:B------:R-:W-:Y:S02]  /*6b70*/  IMAD.MOV.U32 R14, RZ, RZ, R44 ;  /* 0x000000ffff0e7224 */ /* 0x000fe400078e002c */
[----:B------:R-:W-:-:S03]  /*6b80*/  IMAD.MOV.U32 R13, RZ, RZ, R47 ;  /* 0x000000ffff0d7224 */ /* 0x000fc600078e002f */
[----:B------:R-:W-:Y:S01]  /*6b90*/  PRMT R213, R14, 0x5410, R11 ;  /* 0x000054100ed57816 */ /* 0x000fe2000000000b */
[----:B------:R-:W-:Y:S01]  /*6ba0*/  IMAD.MOV.U32 R14, RZ, RZ, R50 ;  /* 0x000000ffff0e7224 */ /* 0x000fe200078e0032 */
[----:B------:R-:W-:Y:S01]  /*6bb0*/  PRMT R212, R12, 0x5410, R13 ;  /* 0x000054100cd47816 */ /* 0x000fe2000000000d */
[----:B------:R-:W-:Y:S01]  /*6bc0*/  IMAD.MOV.U32 R13, RZ, RZ, R51 ;  /* 0x000000ffff0d7224 */ /* 0x000fe200078e0033 */
[----:B------:R-:W-:Y:S01]  /*6bd0*/  MOV R12, R48 ;  /* 0x00000030000c7202 */ /* 0x000fe20000000f00 */
[----:B------:R-:W-:Y:S01]  /*6be0*/  IMAD.MOV.U32 R11, RZ, RZ, R49 ;  /* 0x000000ffff0b7224 */ /* 0x000fe200078e0031 */
[----:B------:R0:W-:Y:S04]  /*6bf0*/  STL.S16 [R1+0x3e], R14 ;  /* 0x00003e0e01007387 */ /* 0x0001e80000100600 */
[----:B------:R1:W-:Y:S04]  /*6c00*/  STL.S16 [R1+0x3c], R13 ;  /* 0x00003c0d01007387 */ /* 0x0003e80000100600 */
[----:B------:R2:W-:Y:S01]  /*6c10*/  STL.S16 [R1+0x40], R12 ;  /* 0x0000400c01007387 */ /* 0x0005e20000100600 */
[----:B0-----:R-:W-:-:S03]  /*6c20*/  IMAD.MOV.U32 R14, RZ, RZ, R53 ;  /* 0x000000ffff0e7224 */ /* 0x001fc600078e0035 */
[----:B------:R0:W-:Y:S01]  /*6c30*/  STL.S16 [R1+0x4a], R11 ;  /* 0x00004a0b01007387 */ /* 0x0001e20000100600 */
[----:B-1----:R-:W-:Y:S02]  /*6c40*/  IMAD.MOV.U32 R13, RZ, RZ, R52 ;  /* 0x000000ffff0d7224 */ /* 0x002fe400078e0034 */
[----:B--2---:R-:W-:-:S03]  /*6c50*/  IMAD.MOV.U32 R12, RZ, RZ, R55 ;  /* 0x000000ffff0c7224 */ /* 0x004fc600078e0037 */
[----:B------:R-:W-:Y:S01]  /*6c60*/  PRMT R204, R13, 0x7610, R204 ;  /* 0x000076100dcc7816 */ /* 0x000fe200000000cc */
[----:B-----5:R-:W-:Y:S02]  /*6c70*/  IMAD.MOV.U32 R13, RZ, RZ, R59 ;  /* 0x000000ffff0d7224 */ /* 0x020fe400078e003b */
[----:B0-----:R-:W-:Y:S01]  /*6c80*/  IMAD.MOV.U32 R11, RZ, RZ, R54 ;  /* 0x000000ffff0b7224 */ /* 0x001fe200078e0036 */
[----:B------:R-:W-:Y:S01]  /*6c90*/  PRMT R196, R12, 0x7610, R196 ;  /* 0x000076100cc47816 */ /* 0x000fe200000000c4 */
[----:B------:R-:W-:-:S03]  /*6ca0*/  IMAD.MOV.U32 R12, RZ, RZ, R56 ;  /* 0x000000ffff0c7224 */ /* 0x000fc600078e0038 */
        /* <DEDUP_REMOVED lines=8> */
[----:B------:R-:W-:-:S03]  /*6d30*/  IMAD.MOV.U32 R14, RZ, RZ, R62 ;  /* 0x000000ffff0e7224 */ /* 0x000fc600078e003e */
[----:B------:R-:W-:Y:S01]  /*6d40*/  PRMT R154, R12, 0x5410, R11 ;  /* 0x000054100c9a7816 */ /* 0x000fe2000000000b */
[----:B------:R-:W-:Y:S01]  /*6d50*/  IMAD.MOV.U32 R12, RZ, RZ, R66 ;  /* 0x000000ffff0c7224 */ /* 0x000fe200078e0042 */
[----:B------:R-:W-:Y:S01]  /*6d60*/  PRMT R153, R14, 0x5410, R13 ;  /* 0x000054100e997816 */ /* 0x000fe2000000000d */
        /* <DEDUP_REMOVED lines=23> */
[----:B------:R-:W-:Y:S06]  /*6ee0*/  @!P0 BRA `(.L_x_520) ;  /* 0x0000000000048947 */ /* 0x000fec0003800000 */
[----:B------:R-:W-:Y:S01]  /*6ef0*/  BPT.TRAP 0x1 ;  /* 0x000000040000795c */ /* 0x000fe20000300000 */
.L_x_520:
[----:B------:R-:W-:Y:S01]  /*6f00*/  IMAD R88, R18, 0x8, R2 ;  /* 0x0000000812587824 */ /* 0x000fe200078e0202 */
[----:B------:R-:W-:Y:S01]  /*6f10*/  SHF.L.U32 R89, R166, 0x1f, RZ ;  /* 0x0000001fa6597819 */ /* 0x000fe200000006ff */
[----:B------:R-:W0:Y:S01]  /*6f20*/  LDC R135, c[0x0][0x2f4] ;  /* 0x0000bd00ff877b82 */ /* 0x000e220000000800 */
[----:B------:R-:W-:Y:S02]  /*6f30*/  BSSY B1, `(.L_x_521) ;  /* 0x0000003000017945 */ /* 0x000fe40003800000 */
[----:B------:R-:W1:Y:S02]  /*6f40*/  SYNCS.PHASECHK.TRANS64.TRYWAIT P6, [R88+URZ+0x2a890], R89 ;  /* 0x02a89059580075a7 */ /* 0x000e6400080c017f */
[----:B-1----:R-:W-:Y:S05]  /*6f50*/  @!P6 BRA `(.L_x_522) ;  /* 0x00000178007ce947 */ /* 0x002fea0003800000 */
.L_x_795:
[----:B------:R-:W-:Y:S05]  /*6f60*/  BSYNC B1 ;  /* 0x0000000000017941 */ /* 0x000fea0003800000 */
.L_x_521:
[----:B------:R-:W-:Y:S01]  /*6f70*/  UMOV UR4, 0xffffffff ;  /* 0xffffffff00047882 */ /* 0x000fe20000000000 */
[----:B0-----:R-:W-:Y:S02]  /*6f80*/  IMAD.IADD R139, R135, 0x1, -R129 ;  /* 0x00000001878b7824 */ /* 0x001fe400078e0a81 */
[----:B------:R-:W-:Y:S05]  /*6f90*/  BRA.DIV UR4, `(.L_x_523) ;  /* 0x0000017a04807947 */ /* 0x000fea000b800000 */
[----:B------:R0:W2:Y:S04]  /*6fa0*/  SHFL.IDX PT, R123, R118, RZ, 0x1c1f ;  /* 0x001c1fff767b7589 */ /* 0x0000a800000e0000 */
[----:B------:R0:W3:Y:S02]  /*6fb0*/  SHFL.IDX PT, R11, R119, RZ, 0x1c1f ;  /* 0x001c1fff770b7589 */ /* 0x0000e400000e0000 */
.L_x_799:
[----:B------:R-:W-:Y:S04]  /*6fc0*/  BSSY B1, `(.L_x_524) ;  /* 0x000017f000017945 */ /* 0x000fe80003800000 */
[----:B------:R-:W-:Y:S05]  /*6fd0*/  @P4 BRA `(.L_x_525) ;  /* 0x0000001400f44947 */ /* 0x000fea0003800000 */
[----:B------:R-:W-:Y:S01]  /*6fe0*/  ISETP.NE.AND P4, PT, R10, RZ, PT ;  /* 0x000000ff0a00720c */ /* 0x000fe20003f85270 */
[----:B------:R-:W-:Y:S01]  /*6ff0*/  BSSY B2, `(.L_x_526) ;  /* 0x000007d000027945 */ /* 0x000fe20003800000 */
[----:B---3--:R-:W-:-:S11]  /*7000*/  IMAD.MOV.U32 R122, RZ, RZ, R11 ;  /* 0x000000ffff7a7224 */ /* 0x008fd600078e000b */
[----:B------:R-:W-:Y:S05]  /*7010*/  @!P4 BRA `(.L_x_527) ;  /* 0x0000000400e8c947 */ /* 0x000fea0003800000 */
[----:B------:R-:W-:Y:S01]  /*7020*/  SEL R12, R129, R139, !P3 ;  /* 0x0000008b810c7207 */ /* 0x000fe20005800000 */
[----:B------:R-:W-:Y:S01]  /*7030*/  BSSY B3, `(.L_x_528) ;  /* 0x0000072000037945 */ /* 0x000fe20003800000 */
[----:B------:R-:W-:Y:S02]  /*7040*/  ISETP.GE.AND P4, PT, R16, R128, PT ;  /* 0x000000801000720c */ /* 0x000fe40003f86270 */
[----:B------:R-:W-:-:S04]  /*7050*/  SHF.R.S32.HI R13, RZ, 0x1f, R12 ;  /* 0x0000001fff0d7819 */ /* 0x000fc8000001140c */
[----:B------:R-:W-:-:S04]  /*7060*/  LEA.HI R13, R13, R12, RZ, 0x4 ;  /* 0x0000000c0d0d7211 */ /* 0x000fc800078f20ff */
[----:B------:R-:W-:-:S04]  /*7070*/  LEA.HI.SX32 R157, R13, R124, 0x1c ;  /* 0x0000007c0d9d7211 */ /* 0x000fc800078fe2ff */
[----:B------:R-:W-:-:S04]  /*7080*/  SHF.R.S32.HI R13, RZ, 0x1f, R157 ;  /* 0x0000001fff0d7819 */ /* 0x000fc8000001149d */
[----:B------:R-:W-:Y:S02]  /*7090*/  LEA.HI R13, R13, R157, RZ, 0x3 ;  /* 0x0000009d0d0d7211 */ /* 0x000fe400078f18ff */
[----:B------:R-:W-:Y:S02]  /*70a0*/  SHF.L.U32 R157, R157, 0x3, RZ ;  /* 0x000000039d9d7819 */ /* 0x000fe400000006ff */
[----:B------:R-:W-:Y:S02]  /*70b0*/  SHF.R.S32.HI R13, RZ, 0x3, R13 ;  /* 0x00000003ff0d7819 */ /* 0x000fe4000001140d */
[----:B------:R-:W-:-:S03]  /*70c0*/  LOP3.LUT R12, R176, 0x38, R157, 0xf8, !PT ;  /* 0x00000038b00c7812 */ /* 0x000fc600078ef89d */
[----:B------:R-:W-:Y:S01]  /*70d0*/  IMAD R13, R13, 0x1800, R178 ;  /* 0x000018000d0d7824 */ /* 0x000fe200078e02b2 */
[----:B------:R-:W-:-:S05]  /*70e0*/  LOP3.LUT R12, R12, R177, RZ, 0x3c, !PT ;  /* 0x000000b10c0c7212 */ /* 0x000fca00078e3cff */
[----:B------:R-:W-:-:S04]  /*70f0*/  IMAD.IADD R12, R13, 0x1, R12 ;  /* 0x000000010d0c7824 */ /* 0x000fc800078e020c */
[C---:B------:R-:W-:Y:S02]  /*7100*/  IMAD R80, R18.reuse, 0x4800, R12 ;  /* 0x0000480012507824 */ /* 0x040fe400078e020c */
[----:B------:R-:W-:Y:S02]  /*7110*/  IMAD R12, R18, 0x4800, R144 ;  /* 0x00004800120c7824 */ /* 0x000fe400078e0290 */
[--C-:B------:R-:W-:Y:S02]  /*7120*/  IMAD R80, R80, 0x2, R2.reuse ;  /* 0x0000000250507824 */ /* 0x100fe400078e0202 */
[----:B------:R-:W-:-:S04]  /*7130*/  IMAD R12, R12, 0x2, R2 ;  /* 0x000000020c0c7824 */ /* 0x000fc800078e0202 */
[----:B------:R-:W3:Y:S04]  /*7140*/  LDS.128 R80, [R80+0x18400] ;  /* 0x0184000050507984 */ /* 0x000ee80000000c00 */
[----:B------:R-:W4:Y:S01]  /*7150*/  LDS.128 R12, [R12+0x18400] ;  /* 0x018400000c0c7984 */ /* 0x000f220000000c00 */
[----:B------:R-:W-:Y:S05]  /*7160*/  @P4 BRA `(.L_x_529) ;  /* 0x0000000400784947 */ /* 0x000fea0003800000 */
[--C-:B------:R-:W-:Y:S02]  /*7170*/  SHF.R.U64 R40, R40, 0x10, R41.reuse ;  /* 0x0000001028287819 */ /* 0x100fe40000001229 */
[----:B------:R-:W-:Y:S02]  /*7180*/  SHF.R.U32.HI R41, RZ, 0x10, R41 ;  /* 0x00000010ff297819 */ /* 0x000fe40000011629 */
[----:B------:R-:W-:Y:S02]  /*7190*/  SHF.R.U32.HI R159, RZ, 0x10, R53 ;  /* 0x00000010ff9f7819 */ /* 0x000fe40000011635 */
[C---:B------:R-:W-:Y:S02]  /*71a0*/  PRMT R40, R158.reuse, 0x5432, R40 ;  /* 0x000054329e287816 */ /* 0x040fe40000000028 */
[----:B------:R-:W-:Y:S02]  /*71b0*/  PRMT R41, R158, 0x5410, R41 ;  /* 0x000054109e297816 */ /* 0x000fe40000000029 */
[----:B------:R-:W-:-:S02]  /*71c0*/  SHF.R.U64 R42, R42, 0x10, R43 ;  /* 0x000000102a2a7819 */ /* 0x000fc4000000122b */
[----:B------:R-:W-:Y:S02]  /*71d0*/  SHF.R.U32.HI R158, RZ, 0x10, R43 ;  /* 0x00000010ff9e7819 */ /* 0x000fe4000001162b */
[----:B------:R-:W-:Y:S02]  /*71e0*/  SHF.R.U64 R43, R52, 0x10, R53 ;  /* 0x00000010342b7819 */ /* 0x000fe40000001235 */
[----:B------:R-:W-:Y:S02]  /*71f0*/  SHF.R.U64 R52, R54, 0x10, R55 ;  /* 0x0000001036347819 */ /* 0x000fe40000001237 */
[----:B------:R-:W-:Y:S02]  /*7200*/  PRMT R159, R205, 0x5410, R159 ;  /* 0x00005410cd9f7816 */ /* 0x000fe4000000009f */
[----:B------:R-:W-:Y:S02]  /*7210*/  PRMT R53, R196, 0x5432, R42 ;  /* 0x00005432c4357816 */ /* 0x000fe4000000002a */
[----:B------:R-:W-:Y:S01]  /*7220*/  SHF.R.U32.HI R54, RZ, 0x10, R55 ;  /* 0x00000010ff367819 */ /* 0x000fe20000011637 */
[----:B------:R-:W-:Y:S01]  /*7230*/  IMAD.U32 R55, R41, 0x10000, RZ ;  /* 0x0001000029377824 */ /* 0x000fe200078e00ff */
[----:B------:R-:W-:-:S02]  /*7240*/  PRMT R42, R204, 0x5432, R158 ;  /* 0x00005432cc2a7816 */ /* 0x000fc4000000009e */
[----:B------:R-:W-:Y:S01]  /*7250*/  PRMT R43, R204, 0x5410, R43 ;  /* 0x00005410cc2b7816 */ /* 0x000fe2000000002b */
[----:B------:R-:W-:Y:S01]  /*7260*/  IMAD.U32 R204, R159, 0x10000, RZ ;  /* 0x000100009fcc7824 */ /* 0x000fe200078e00ff */
[----:B------:R-:W-:Y:S01]  /*7270*/  PRMT R52, R205, 0x5432, R52 ;  /* 0x00005432cd347816 */ /* 0x000fe20000000034 */
[----:B---3--:R-:W-:Y:S01]  /*7280*/  IMAD.U32 R205, R81, 0x10000, RZ ;  /* 0x0001000051cd7824 */ /* 0x008fe200078e00ff */
[----:B------:R-:W-:Y:S01]  /*7290*/  PRMT R54, R196, 0x5410, R54 ;  /* 0x00005410c4367816 */ /* 0x000fe20000000036 */
[----:B----4-:R-:W-:Y:S01]  /*72a0*/  IMAD.U32 R196, R13, 0x10000, RZ ;  /* 0x000100000dc47824 */ /* 0x010fe200078e00ff */
[----:B------:R-:W-:Y:S01]  /*72b0*/  LOP3.LUT R159, R159, 0xffff0000, RZ, 0xc0, !PT ;  /* 0xffff00009f9f7812 */ /* 0x000fe200078ec0ff */
[----:B------:R-:W-:Y:S01]  /*72c0*/  FMUL.FTZ R158, R205, R204 ;  /* 0x000000cccd9e7220 */ /* 0x000fe20000410000 */
[----:B------:R-:W-:Y:S02]  /*72d0*/  LOP3.LUT R81, R81, 0xffff0000, RZ, 0xc0, !PT ;  /* 0xffff000051517812 */ /* 0x000fe400078ec0ff */
[----:B------:R-:W-:Y:S01]  /*72e0*/  LOP3.LUT R41, R41, 0xffff0000, RZ, 0xc0, !PT ;  /* 0xffff000029297812 */ /* 0x000fe200078ec0ff */
[-C--:B------:R-:W-:Y:S01]  /*72f0*/  FFMA.FTZ R158, R196, R55.reuse, -R158 ;  /* 0x00000037c49e7223 */ /* 0x080fe2000001089e */
[----:B------:R-:W-:Y:S01]  /*7300*/  FMUL.FTZ R55, R205, R55 ;  /* 0x00000037cd377220 */ /* 0x000fe20000410000 */
[C---:B------:R-:W-:Y:S01]  /*7310*/  IMAD.U32 R205, R83.reuse, 0x10000, RZ ;  /* 0x0001000053cd7824 */ /* 0x040fe200078e00ff */
[----:B------:R-:W-:-:S02]  /*7320*/  LOP3.LUT R83, R83, 0xffff0000, RZ, 0xc0, !PT ;  /* 0xffff000053537812 */ /* 0x000fc400078ec0ff */
[----:B------:R-:W-:Y:S01]  /*7330*/  FFMA.FTZ R55, R196, R204, R55 ;  /* 0x000000ccc4377223 */ /* 0x000fe20000010037 */
[----:B------:R-:W-:Y:S01]  /*7340*/  LOP3.LUT R196, R13, 0xffff0000, RZ, 0xc0, !PT ;  /* 0xffff00000dc47812 */ /* 0x000fe200078ec0ff */
[C---:B------:R-:W-:Y:S01]  /*7350*/  FMUL.FTZ R13, R81.reuse, R159 ;  /* 0x0000009f510d7220 */ /* 0x040fe20000410000 */
[C---:B------:R-:W-:Y:S01]  /*7360*/  IMAD.U32 R204, R54.reuse, 0x10000, RZ ;  /* 0x0001000036cc7824 */ /* 0x040fe200078e00ff */
[----:B------:R-:W-:Y:S02]  /*7370*/  LOP3.LUT R54, R54, 0xffff0000, RZ, 0xc0, !PT ;  /* 0xffff000036367812 */ /* 0x000fe400078ec0ff */
[-C--:B------:R-:W-:Y:S01]  /*7380*/  FFMA.FTZ R13, R196, R41.reuse, -R13 ;  /* 0x00000029c40d7223 */ /* 0x080fe2000001080d */
[----:B------:R-:W-:Y:S01]  /*7390*/  FMUL.FTZ R41, R81, R41 ;  /* 0x0000002951297220 */ /* 0x000fe20000410000 */
[----:B------:R-:W-:-:S03]  /*73a0*/  FMUL.FTZ R81, R205, R204 ;  /* 0x000000cccd517220 */ /* 0x000fc60000410000 */
[----:B------:R-:W-:Y:S01]  /*73b0*/  FFMA.FTZ R41, R196, R159, R41 ;  /* 0x0000009fc4297223 */ /* 0x000fe20000010029 */
[C---:B------:R-:W-:Y:S01]  /*73c0*/  SHF.L.U32 R159, R42.reuse, 0x10, RZ ;  /* 0x000000102a9f7819 */ /* 0x040fe200000006ff */
[C---:B------:R-:W-:Y:S01]  /*73d0*/  IMAD.U32 R196, R15.reuse, 0x10000, RZ ;  /* 0x000100000fc47824 */ /* 0x040fe200078e00ff */
[----:B------:R-:W-:Y:S02]  /*73e0*/  LOP3.LUT R42, R42, 0xffff0000, RZ, 0xc0, !PT ;  /* 0xffff00002a2a7812 */ /* 0x000fe400078ec0ff */
[----:B------:R-:W-:Y:S01]  /*73f0*/  LOP3.LUT R15, R15, 0xffff0000, RZ, 0xc0, !PT ;  /* 0xffff00000f0f7812 */ /* 0x000fe200078ec0ff */
[-C--:B------:R-:W-:Y:S01]  /*7400*/  FFMA.FTZ R81, R196, R159.reuse, -R81 ;  /* 0x0000009fc4517223 */ /* 0x080fe20000010851 */
[----:B------:R-:W-:Y:S01]  /*7410*/  FMUL.FTZ R159, R205, R159 ;  /* 0x0000009fcd9f7220 */ /* 0x000fe20000410000 */
[----:B------:R-:W-:Y:S01]  /*7420*/  F2FP.BF16.F32.PACK_AB R41, R41, R55 ;  /* 0x000000372929723e */ /* 0x000fe200000010ff */
[----:B------:R-:W-:Y:S01]  /*7430*/  IMAD.U32 R55, R80, 0x10000, RZ ;  /* 0x0001000050377824 */ /* 0x000fe200078e00ff */
[----:B------:R-:W-:Y:S01]  /*7440*/  F2FP.BF16.F32.PACK_AB R13, R13, R158 ;  /* 0x0000009e0d0d723e */ /* 0x000fe200000010ff */
[----:B------:R-:W-:Y:S01]  /*7450*/  FFMA.FTZ R159, R196, R204, R159 ;  /* 0x000000ccc49f7223 */ /* 0x000fe2000001009f */
[----:B------:R-:W-:-:S04]  /*7460*/  FMUL.FTZ R196, R83, R54 ;  /* 0x0000003653c47220 */ /* 0x000fc80000410000 */
[-C--:B------:R-:W-:Y:S01]  /*7470*/  FFMA.FTZ R196, R15, R42.reuse, -R196 ;  /* 0x0000002a0fc47223 */ /* 0x080fe200000108c4 */
[----:B------:R-:W-:-:S04]  /*7480*/  FMUL.FTZ R42, R83, R42 ;  /* 0x0000002a532a7220 */ /* 0x000fc80000410000 */
[----:B------:R-:W-:Y:S01]  /*7490*/  FFMA.FTZ R42, R15, R54, R42 ;  /* 0x000000360f2a7223 */ /* 0x000fe2000001002a */
[----:B------:R-:W-:Y:S01]  /*74a0*/  F2FP.BF16.F32.PACK_AB R196, R196, R81 ;  /* 0x00000051c4c4723e */ /* 0x000fe200000010ff */
[C---:B------:R-:W-:Y:S01]  /*74b0*/  IMAD.U32 R54, R43.reuse, 0x10000, RZ ;  /* 0x000100002b367824 */ /* 0x040fe200078e00ff */
[----:B------:R-:W-:Y:S01]  /*74c0*/  LOP3.LUT R43, R43, 0xffff0000, RZ, 0xc0, !PT ;  /* 0xffff00002b2b7812 */ /* 0x000fe200078ec0ff */
[C---:B------:R-:W-:Y:S01]  /*74d0*/  IMAD.U32 R81, R40.reuse, 0x10000, RZ ;  /* 0x0001000028517824 */ /* 0x040fe200078e00ff */
[----:B------:R-:W-:Y:S01]  /*74e0*/  LOP3.LUT R40, R40, 0xffff0000, RZ, 0xc0, !PT ;  /* 0xffff000028287812 */ /* 0x000fe200078ec0ff */
[C---:B------:R-:W-:Y:S01]  /*74f0*/  FMUL.FTZ R83, R55.reuse, R54 ;  /* 0x0000003637537220 */ /* 0x040fe20000410000 */
[----:B------:R-:W-:Y:S02]  /*7500*/  IMAD.U32 R15, R12, 0x10000, RZ ;  /* 0x000100000c0f7824 */ /* 0x000fe400078e00ff */
[----:B------:R-:W-:Y:S01]  /*7510*/  FMUL.FTZ R55, R55, R81 ;  /* 0x0000005137377220 */ /* 0x000fe20000410000 */
[----:B------:R-:W-:Y:S01]  /*7520*/  F2FP.BF16.F32.PACK_AB R42, R42, R159 ;  /* 0x0000009f2a2a723e */ /* 0x000fe200000010ff */
[----:B------:R-:W-:-:S02]  /*7530*/  FFMA.FTZ R83, R15, R81, -R83 ;  /* 0x000000510f537223 */ /* 0x000fc40000010853 */
[----:B------:R-:W-:Y:S01]  /*7540*/  FFMA.FTZ R55, R15, R54, R55 ;  /* 0x000000360f377223 */ /* 0x000fe20000010037 */
[----:B------:R-:W-:Y:S01]  /*7550*/  LOP3.LUT R15, R80, 0xffff0000, RZ, 0xc0, !PT ;  /* 0xffff0000500f7812 */ /* 0x000fe200078ec0ff */
[----:B------:R-:W-:Y:S01]  /*7560*/  IMAD.U32 R81, R82, 0x10000, RZ ;  /* 0x0001000052517824 */ /* 0x000fe200078e00ff */
[----:B------:R-:W-:-:S03]  /*7570*/  LOP3.LUT R54, R12, 0xffff0000, RZ, 0xc0, !PT ;  /* 0xffff00000c367812 */ /* 0x000fc600078ec0ff */
[C---:B------:R-:W-:Y:S01]  /*7580*/  FMUL.FTZ R12, R15.reuse, R43 ;  /* 0x0000002b0f0c7220 */ /* 0x040fe20000410000 */
[----:B------:R-:W-:-:S03]  /*7590*/  FMUL.FTZ R15, R15, R40 ;  /* 0x000000280f0f7220 */ /* 0x000fc60000410000 */
[C---:B------:R-:W-:Y:S01]  /*75a0*/  FFMA.FTZ R12, R54.reuse, R40, -R12 ;  /* 0x00000028360c7223 */ /* 0x040fe2000001080c */
[----:B------:R-:W-:Y:S01]  /*75b0*/  FFMA.FTZ R15, R54, R43, R15 ;  /* 0x0000002b360f7223 */ /* 0x000fe2000001000f */
[C---:B------:R-:W-:Y:S01]  /*75c0*/  IMAD.U32 R43, R52.reuse, 0x10000, RZ ;  /* 0x00010000342b7824 */ /* 0x040fe200078e00ff */
[----:B------:R-:W-:Y:S01]  /*75d0*/  LOP3.LUT R52, R52, 0xffff0000, RZ, 0xc0, !PT ;  /* 0xffff000034347812 */ /* 0x000fe200078ec0ff */
[C---:B------:R-:W-:Y:S01]  /*75e0*/  IMAD.U32 R54, R53.reuse, 0x10000, RZ ;  /* 0x0001000035367824 */ /* 0x040fe200078e00ff */
[----:B------:R-:W-:Y:S01]  /*75f0*/  LOP3.LUT R53, R53, 0xffff0000, RZ, 0xc0, !PT ;  /* 0xffff000035357812 */ /* 0x000fe200078ec0ff */
[C---:B------:R-:W-:Y:S01]  /*7600*/  FMUL.FTZ R80, R81.reuse, R43 ;  /* 0x0000002b51507220 */ /* 0x040fe20000410000 */
[C---:B------:R-:W-:Y:S02]  /*7610*/  IMAD.U32 R40, R14.reuse, 0x10000, RZ ;  /* 0x000100000e287824 */ /* 0x040fe400078e00ff */
[-C--:B------:R-:W-:Y:S01]  /*7620*/  FMUL.FTZ R81, R81, R54.reuse ;  /* 0x0000003651517220 */ /* 0x080fe20000410000 */
[----:B------:R-:W-:Y:S01]  /*7630*/  LOP3.LUT R14, R14, 0xffff0000, RZ, 0xc0, !PT ;  /* 0xffff00000e0e7812 */ /* 0x000fe200078ec0ff */
[----:B------:R-:W-:-:S02]  /*7640*/  FFMA.FTZ R80, R40, R54, -R80 ;  /* 0x0000003628507223 */ /* 0x000fc40000010850 */
[----:B------:R-:W-:Y:S01]  /*7650*/  FFMA.FTZ R81, R40, R43, R81 ;  /* 0x0000002b28517223 */ /* 0x000fe20000010051 */
[----:B------:R-:W-:Y:S02]  /*7660*/  LOP3.LUT R40, R82, 0xffff0000, RZ, 0xc0, !PT ;  /* 0xffff000052287812 */ /* 0x000fe400078ec0ff */
[----:B------:R-:W-:Y:S02]  /*7670*/  F2FP.BF16.F32.PACK_AB R15, R15, R55 ;  /* 0x000000370f0f723e */ /* 0x000fe400000010ff */
[----:B------:R-:W-:Y:S01]  /*7680*/  F2FP.BF16.F32.PACK_AB R12, R12, R83 ;  /* 0x000000530c0c723e */ /* 0x000fe200000010ff */
[CC--:B------:R-:W-:Y:S01]  /*7690*/  FMUL.FTZ R43, R40.reuse, R52.reuse ;  /* 0x00000034282b7220 */ /* 0x0c0fe20000410000 */
[-C--:B------:R-:W-:Y:S01]  /*76a0*/  FMUL.FTZ R40, R40, R53.reuse ;  /* 0x0000003528287220 */ /* 0x080fe20000410000 */
[----:B------:R-:W-:Y:S02]  /*76b0*/  IMAD.MOV.U32 R83, RZ, RZ, R42 ;  /* 0x000000ffff537224 */ /* 0x000fe400078e002a */
[C---:B------:R-:W-:Y:S01]  /*76c0*/  FFMA.FTZ R43, R14.reuse, R53, -R43 ;  /* 0x000000350e2b7223 */ /* 0x040fe2000001082b */
[----:B------:R-:W-:-:S04]  /*76d0*/  FFMA.FTZ R40, R14, R52, R40 ;  /* 0x000000340e287223 */ /* 0x000fc80000010028 */
[----:B------:R-:W-:Y:S01]  /*76e0*/  F2FP.BF16.F32.PACK_AB R43, R43, R80 ;  /* 0x000000502b2b723e */ /* 0x000fe200000010ff */
[----:B------:R-:W-:Y:S01]  /*76f0*/  IMAD.MOV.U32 R80, RZ, RZ, R15 ;  /* 0x000000ffff507224 */ /* 0x000fe200078e000f */
[----:B------:R-:W-:Y:S01]  /*7700*/  F2FP.BF16.F32.PACK_AB R40, R40, R81 ;  /* 0x000000512828723e */ /* 0x000fe200000010ff */
[----:B------:R-:W-:Y:S01]  /*7710*/  IMAD.MOV.U32 R81, RZ, RZ, R41 ;  /* 0x000000ffff517224 */ /* 0x000fe200078e0029 */
[----:B------:R-:W-:Y:S01]  /*7720*/  MOV R14, R43 ;  /* 0x0000002b000e7202 */ /* 0x000fe20000000f00 */
[----:B------:R-:W-:Y:S02]  /*7730*/  IMAD.MOV.U32 R15, RZ, RZ, R196 ;  /* 0x000000ffff0f7224 */ /* 0x000fe400078e00c4 */
[----:B------:R-:W-:-:S07]  /*7740*/  IMAD.MOV.U32 R82, RZ, RZ, R40 ;  /* 0x000000ffff527224 */ /* 0x000fce00078e0028 */
.L_x_529:
[----:B------:R-:W-:Y:S05]  /*7750*/  BSYNC B3 ;  /* 0x0000000000037941 */ /* 0x000fea0003800000 */
.L_x_528:
[----:B------:R-:W-:-:S04]  /*7760*/  LEA R40, P4, R7, R11, 0x1 ;  /* 0x0000000b07287211 */ /* 0x000fc800078808ff */
[----:B--2---:R-:W-:Y:S02]  /*7770*/  LEA.HI.X R41, R7, R123, R116, 0x1, P4 ;  /* 0x0000007b07297211 */ /* 0x004fe400020f0c74 */
[----:B------:R-:W-:-:S03]  /*7780*/  ISETP.GE.AND P4, PT, R157, R135, PT ;  /* 0x000000879d00720c */ /* 0x000fc60003f86270 */
[----:B----4-:R2:W-:Y:S10]  /*7790*/  ST.E.128 desc[UR60][R40.64], R12 ;  /* 0x0000000c28007985 */ /* 0x0105f4000c101d3c */
[----:B--2---:R-:W-:-:S05]  /*77a0*/  @!P4 IMAD.WIDE R12, R157, 0x2, R122 ;  /* 0x000000029d0cc825 */ /* 0x004fca00078e027a */
[----:B---3--:R3:W-:Y:S02]  /*77b0*/  @!P4 ST.E.128 desc[UR60][R12.64], R80 ;  /* 0x000000500c00c985 */ /* 0x0087e4000c101d3c */
.L_x_527:
[----:B------:R-:W-:Y:S05]  /*77c0*/  BSYNC B2 ;  /* 0x0000000000027941 */ /* 0x000fea0003800000 */
.L_x_526:
[----:B------:R-:W-:Y:S01]  /*77d0*/  ISETP.NE.AND P4, PT, R27, RZ, PT ;  /* 0x000000ff1b00720c */ /* 0x000fe20003f85270 */
[----:B------:R-:W-:-:S12]  /*77e0*/  BSSY B2, `(.L_x_530) ;  /* 0x0000082000027945 */ /* 0x000fd80003800000 */
[----:B------:R-:W-:Y:S05]  /*77f0*/  @!P4 BRA `(.L_x_531) ;  /* 0x000000080000c947 */ /* 0x000fea0003800000 */
[----:B---3--:R-:W-:Y:S01]  /*7800*/  SEL R12, R129, R139, !P2 ;  /* 0x0000008b810c7207 */ /* 0x008fe20005000000 */
[----:B------:R-:W-:Y:S01]  /*7810*/  BSSY B3, `(.L_x_532) ;  /* 0x0000078000037945 */ /* 0x000fe20003800000 */
[----:B------:R-:W-:Y:S02]  /*7820*/  ISETP.GE.AND P4, PT, R0, R128, PT ;  /* 0x000000800000720c */ /* 0x000fe40003f86270 */
[----:B------:R-:W-:-:S04]  /*7830*/  SHF.R.S32.HI R13, RZ, 0x1f, R12 ;  /* 0x0000001fff0d7819 */ /* 0x000fc8000001140c */
[----:B------:R-:W-:-:S04]  /*7840*/  LEA.HI R13, R13, R12, RZ, 0x4 ;  /* 0x0000000c0d0d7211 */ /* 0x000fc800078f20ff */
[----:B------:R-:W-:-:S04]  /*7850*/  LEA.HI.SX32 R52, R13, R121, 0x1c ;  /* 0x000000790d347211 */ /* 0x000fc800078fe2ff */
[----:B------:R-:W-:-:S04]  /*7860*/  SHF.R.S32.HI R13, RZ, 0x1f, R52 ;  /* 0x0000001fff0d7819 */ /* 0x000fc80000011434 */
[----:B------:R-:W-:Y:S01]  /*7870*/  LEA.HI R13, R13, R52, RZ, 0x3 ;  /* 0x000000340d0d7211 */ /* 0x000fe200078f18ff */
[----:B------:R-:W-:-:S03]  /*7880*/  IMAD.SHL.U32 R52, R52, 0x8, RZ ;  /* 0x0000000834347824 */ /* 0x000fc600078e00ff */
        /* <DEDUP_REMOVED lines=12> */
[----:B------:R-:W5:Y:S04]  /*7950*/  LDL.S16 R159, [R1+0x46] ;  /* 0x00004600019f7983 */ /* 0x000f680000100600 */
[----:B------:R-:W2:Y:S04]  /*7960*/  LDL.S16 R81, [R1+0x48] ;  /* 0x0000480001517983 */ /* 0x000ea80000100600 */
[----:B------:R-:W3:Y:S04]  /*7970*/  LDL.LU.S16 R80, [R1+0x44] ;  /* 0x0000440001507983 */ /* 0x000ee80000300600 */
[----:B------:R-:W4:Y:S04]  /*7980*/  LDL.LU.S16 R55, [R1+0x4a] ;  /* 0x00004a0001377983 */ /* 0x000f280000300600 */
[----:B------:R-:W4:Y:S04]  /*7990*/  LDL.S16 R158, [R1+0x42] ;  /* 0x00004200019e7983 */ /* 0x000f280000100600 */
[----:B------:R-:W4:Y:S04]  /*79a0*/  LDL.LU.S16 R157, [R1+0x40] ;  /* 0x00004000019d7983 */ /* 0x000f280000300600 */
[----:B------:R-:W4:Y:S04]  /*79b0*/  LDL.S16 R83, [R1+0x3e] ;  /* 0x00003e0001537983 */ /* 0x000f280000100600 */
[----:B------:R-:W4:Y:S01]  /*79c0*/  LDL.LU.S16 R82, [R1+0x3c] ;  /* 0x00003c0001527983 */ /* 0x000f220000300600 */
[----:B------:R-:W-:-:S02]  /*79d0*/  SHF.R.U64 R53, R36, 0x10, R37 ;  /* 0x0000001024357819 */ /* 0x000fc40000001225 */
[----:B------:R-:W-:Y:S02]  /*79e0*/  SHF.R.U64 R38, R38, 0x10, R39 ;  /* 0x0000001026267819 */ /* 0x000fe40000001227 */
[--C-:B------:R-:W-:Y:S02]  /*79f0*/  SHF.R.U64 R36, R48, 0x10, R49.reuse ;  /* 0x0000001030247819 */ /* 0x100fe40000001231 */
[----:B------:R-:W-:Y:S02]  /*7a00*/  SHF.R.U32.HI R49, RZ, 0x10, R49 ;  /* 0x00000010ff317819 */ /* 0x000fe40000011631 */
[----:B------:R-:W-:Y:S02]  /*7a10*/  SHF.R.U32.HI R37, RZ, 0x10, R37 ;  /* 0x00000010ff257819 */ /* 0x000fe40000011625 */
[----:B------:R-:W-:Y:S02]  /*7a20*/  SHF.R.U32.HI R54, RZ, 0x10, R39 ;  /* 0x00000010ff367819 */ /* 0x000fe40000011627 */
[----:B------:R-:W-:-:S02]  /*7a30*/  SHF.R.U64 R39, R50, 0x10, R51 ;  /* 0x0000001032277819 */ /* 0x000fc40000001233 */
[----:B------:R-:W-:Y:S02]  /*7a40*/  SHF.R.U32.HI R50, RZ, 0x10, R51 ;  /* 0x00000010ff327819 */ /* 0x000fe40000011633 */
[----:B-----5:R-:W-:Y:S02]  /*7a50*/  PRMT R53, R159, 0x5410, R53 ;  /* 0x000054109f357816 */ /* 0x020fe40000000035 */
[----:B--2---:R-:W-:Y:S02]  /*7a60*/  PRMT R37, R81, 0x5410, R37 ;  /* 0x0000541051257816 */ /* 0x004fe40000000025 */
[----:B---3--:R-:W-:Y:S01]  /*7a70*/  PRMT R48, R80, 0x5410, R38 ;  /* 0x0000541050307816 */ /* 0x008fe20000000026 */
[C---:B------:R-:W-:Y:S01]  /*7a80*/  IMAD.U32 R80, R41.reuse, 0x10000, RZ ;  /* 0x0001000029507824 */ /* 0x040fe200078e00ff */
[----:B------:R-:W-:Y:S01]  /*7a90*/  LOP3.LUT R41, R41, 0xffff0000, RZ, 0xc0, !PT ;  /* 0xffff000029297812 */ /* 0x000fe200078ec0ff */
[----:B------:R-:W-:Y:S01]  /*7aa0*/  IMAD.U32 R51, R37, 0x10000, RZ ;  /* 0x0001000025337824 */ /* 0x000fe200078e00ff */
[----:B----4-:R-:W-:-:S02]  /*7ab0*/  PRMT R38, R55, 0x5410, R49 ;  /* 0x0000541037267816 */ /* 0x010fc40000000031 */
[----:B------:R-:W-:Y:S02]  /*7ac0*/  SHF.L.U32 R49, R13, 0x10, RZ ;  /* 0x000000100d317819 */ /* 0x000fe400000006ff */
[----:B------:R-:W-:Y:S01]  /*7ad0*/  PRMT R54, R158, 0x5410, R54 ;  /* 0x000054109e367816 */ /* 0x000fe20000000036 */
[----:B------:R-:W-:Y:S01]  /*7ae0*/  IMAD.U32 R55, R38, 0x10000, RZ ;  /* 0x0001000026377824 */ /* 0x000fe200078e00ff */
[----:B------:R-:W-:-:S03]  /*7af0*/  PRMT R36, R157, 0x5410, R36 ;  /* 0x000054109d247816 */ /* 0x000fc60000000024 */
[C---:B------:R-:W-:Y:S01]  /*7b00*/  FMUL.FTZ R81, R80.reuse, R55 ;  /* 0x0000003750517220 */ /* 0x040fe20000410000 */
[-C--:B------:R-:W-:Y:S01]  /*7b10*/  FMUL.FTZ R80, R80, R51.reuse ;  /* 0x0000003350507220 */ /* 0x080fe20000410000 */
[----:B------:R-:W-:Y:S02]  /*7b20*/  PRMT R39, R83, 0x5410, R39 ;  /* 0x0000541053277816 */ /* 0x000fe40000000027 */
[C---:B------:R-:W-:Y:S01]  /*7b30*/  FFMA.FTZ R51, R49.reuse, R51, -R81 ;  /* 0x0000003331337223 */ /* 0x040fe20000010851 */
[----:B------:R-:W-:Y:S01]  /*7b40*/  FFMA.FTZ R49, R49, R55, R80 ;  /* 0x0000003731317223 */ /* 0x000fe20000010050 */
[----:B------:R-:W-:Y:S02]  /*7b50*/  LOP3.LUT R55, R38, 0xffff0000, RZ, 0xc0, !PT ;  /* 0xffff000026377812 */ /* 0x000fe400078ec0ff */
[----:B------:R-:W-:Y:S02]  /*7b60*/  LOP3.LUT R80, R37, 0xffff0000, RZ, 0xc0, !PT ;  /* 0xffff000025507812 */ /* 0x000fe400078ec0ff */
[----:B------:R-:W-:Y:S01]  /*7b70*/  LOP3.LUT R37, R13, 0xffff0000, RZ, 0xc0, !PT ;  /* 0xffff00000d257812 */ /* 0x000fe200078ec0ff */
[----:B------:R-:W-:-:S02]  /*7b80*/  FMUL.FTZ R38, R41, R55 ;  /* 0x0000003729267220 */ /* 0x000fc40000410000 */
[-C--:B------:R-:W-:Y:S01]  /*7b90*/  FMUL.FTZ R13, R41, R80.reuse ;  /* 0x00000050290d7220 */ /* 0x080fe20000410000 */
[----:B------:R-:W-:Y:S02]  /*7ba0*/  IMAD.U32 R41, R15, 0x10000, RZ ;  /* 0x000100000f297824 */ /* 0x000fe400078e00ff */
[----:B------:R-:W-:Y:S01]  /*7bb0*/  FFMA.FTZ R38, R37, R80, -R38 ;  /* 0x0000005025267223 */ /* 0x000fe20000010826 */
[----:B------:R-:W-:Y:S02]  /*7bc0*/  IMAD.U32 R80, R43, 0x10000, RZ ;  /* 0x000100002b507824 */ /* 0x000fe400078e00ff */
[----:B------:R-:W-:Y:S01]  /*7bd0*/  FFMA.FTZ R37, R37, R55, R13 ;  /* 0x0000003725257223 */ /* 0x000fe2000001000d */
[----:B------:R-:W-:Y:S01]  /*7be0*/  PRMT R13, R82, 0x5410, R50 ;  /* 0x00005410520d7816 */ /* 0x000fe20000000032 */
[----:B------:R-:W-:Y:S01]  /*7bf0*/  IMAD.U32 R50, R54, 0x10000, RZ ;  /* 0x0001000036327824 */ /* 0x000fe200078e00ff */
[----:B------:R-:W-:Y:S02]  /*7c00*/  LOP3.LUT R43, R43, 0xffff0000, RZ, 0xc0, !PT ;  /* 0xffff00002b2b7812 */ /* 0x000fe400078ec0ff */
[----:B------:R-:W-:Y:S01]  /*7c10*/  F2FP.BF16.F32.PACK_AB R38, R38, R51 ;  /* 0x000000332626723e */ /* 0x000fe200000010ff */
[----:B------:R-:W-:Y:S01]  /*7c20*/  IMAD.U32 R55, R13, 0x10000, RZ ;  /* 0x000100000d377824 */ /* 0x000fe200078e00ff */
[----:B------:R-:W-:-:S03]  /*7c30*/  F2FP.BF16.F32.PACK_AB R37, R37, R49 ;  /* 0x000000312525723e */ /* 0x000fc600000010ff */
[C---:B------:R-:W-:Y:S01]  /*7c40*/  FMUL.FTZ R81, R80.reuse, R55 ;  /* 0x0000003750517220 */ /* 0x040fe20000410000 */
[----:B------:R-:W-:-:S03]  /*7c50*/  FMUL.FTZ R80, R80, R50 ;  /* 0x0000003250507220 */ /* 0x000fc60000410000 */
[C---:B------:R-:W-:Y:S01]  /*7c60*/  FFMA.FTZ R50, R41.reuse, R50, -R81 ;  /* 0x0000003229327223 */ /* 0x040fe20000010851 */
[----:B------:R-:W-:Y:S01]  /*7c70*/  FFMA.FTZ R41, R41, R55, R80 ;  /* 0x0000003729297223 */ /* 0x000fe20000010050 */
[----:B------:R-:W-:Y:S01]  /*7c80*/  LOP3.LUT R55, R54, 0xffff0000, RZ, 0xc0, !PT ;  /* 0xffff000036377812 */ /* 0x000fe200078ec0ff */
[----:B------:R-:W-:Y:S01]  /*7c90*/  IMAD.U32 R80, R53, 0x10000, RZ ;  /* 0x0001000035507824 */ /* 0x000fe200078e00ff */
[----:B------:R-:W-:Y:S02]  /*7ca0*/  LOP3.LUT R54, R13, 0xffff0000, RZ, 0xc0, !PT ;  /* 0xffff00000d367812 */ /* 0x000fe400078ec0ff */
[----:B------:R-:W-:Y:S02]  /*7cb0*/  LOP3.LUT R13, R15, 0xffff0000, RZ, 0xc0, !PT ;  /* 0xffff00000f0d7812 */ /* 0x000fe400078ec0ff */
[----:B------:R-:W-:Y:S01]  /*7cc0*/  LOP3.LUT R53, R53, 0xffff0000, RZ, 0xc0, !PT ;  /* 0xffff000035357812 */ /* 0x000fe200078ec0ff */
        /* <DEDUP_REMOVED lines=14> */
[----:B------:R-:W-:Y:S01]  /*7db0*/  LOP3.LUT R43, R12, 0xffff0000, RZ, 0xc0, !PT ;  /* 0xffff00000c2b7812 */ /* 0x000fe200078ec0ff */
[CC--:B------:R-:W-:Y:S01]  /*7dc0*/  FMUL.FTZ R12, R40.reuse, R36.reuse ;  /* 0x00000024280c7220 */ /* 0x0c0fe20000410000 */
[-C--:B------:R-:W-:Y:S01]  /*7dd0*/  FMUL.FTZ R40, R40, R53.reuse ;  /* 0x0000003528287220 */ /* 0x080fe20000410000 */
[C---:B------:R-:W-:Y:S01]  /*7de0*/  IMAD.U32 R80, R42.reuse, 0x10000, RZ ;  /* 0x000100002a507824 */ /* 0x040fe200078e00ff */
[----:B------:R-:W-:Y:S01]  /*7df0*/  LOP3.LUT R42, R42, 0xffff0000, RZ, 0xc0, !PT ;  /* 0xffff00002a2a7812 */ /* 0x000fe200078ec0ff */
[C---:B------:R-:W-:Y:S01]  /*7e00*/  FFMA.FTZ R12, R43.reuse, R53, -R12 ;  /* 0x000000352b0c7223 */ /* 0x040fe2000001080c */
[----:B------:R-:W-:Y:S01]  /*7e10*/  FFMA.FTZ R36, R43, R36, R40 ;  /* 0x000000242b247223 */ /* 0x000fe20000010028 */
[C---:B------:R-:W-:Y:S01]  /*7e20*/  IMAD.U32 R43, R39.reuse, 0x10000, RZ ;  /* 0x00010000272b7824 */ /* 0x040fe200078e00ff */
[----:B------:R-:W-:Y:S01]  /*7e30*/  SHF.L.U32 R53, R48, 0x10, RZ ;  /* 0x0000001030357819 */ /* 0x000fe200000006ff */
[----:B------:R-:W-:Y:S01]  /*7e40*/  IMAD.U32 R40, R14, 0x10000, RZ ;  /* 0x000100000e287824 */ /* 0x000fe200078e00ff */
[----:B------:R-:W-:Y:S01]  /*7e50*/  LOP3.LUT R39, R39, 0xffff0000, RZ, 0xc0, !PT ;  /* 0xffff000027277812 */ /* 0x000fe200078ec0ff */
[----:B------:R-:W-:Y:S01]  /*7e60*/  FMUL.FTZ R54, R80, R43 ;  /* 0x0000002b50367220 */ /* 0x000fe20000410000 */
[----:B------:R-:W-:Y:S01]  /*7e70*/  LOP3.LUT R48, R48, 0xffff0000, RZ, 0xc0, !PT ;  /* 0xffff000030307812 */ /* 0x000fe200078ec0ff */
[-C--:B------:R-:W-:Y:S01]  /*7e80*/  FMUL.FTZ R80, R80, R53.reuse ;  /* 0x0000003550507220 */ /* 0x080fe20000410000 */
[----:B------:R-:W-:Y:S01]  /*7e90*/  LOP3.LUT R14, R14, 0xffff0000, RZ, 0xc0, !PT ;  /* 0xffff00000e0e7812 */ /* 0x000fe200078ec0ff */
[----:B------:R-:W-:Y:S01]  /*7ea0*/  FFMA.FTZ R54, R40, R53, -R54 ;  /* 0x0000003528367223 */ /* 0x000fe20000010836 */
[----:B------:R-:W-:Y:S01]  /*7eb0*/  F2FP.BF16.F32.PACK_AB R36, R36, R55 ;  /* 0x000000372424723e */ /* 0x000fe200000010ff */
[----:B------:R-:W-:Y:S01]  /*7ec0*/  FFMA.FTZ R80, R40, R43, R80 ;  /* 0x0000002b28507223 */ /* 0x000fe20000010050 */
[C---:B------:R-:W-:Y:S01]  /*7ed0*/  FMUL.FTZ R40, R42.reuse, R39 ;  /* 0x000000272a287220 */ /* 0x040fe20000410000 */
[----:B------:R-:W-:Y:S01]  /*7ee0*/  FMUL.FTZ R42, R42, R48 ;  /* 0x000000302a2a7220 */ /* 0x000fe20000410000 */
[----:B------:R-:W-:Y:S01]  /*7ef0*/  F2FP.BF16.F32.PACK_AB R43, R13, R41 ;  /* 0x000000290d2b723e */ /* 0x000fe200000010ff */
[----:B------:R-:W-:-:S02]  /*7f00*/  IMAD.MOV.U32 R13, RZ, RZ, R38 ;  /* 0x000000ffff0d7224 */ /* 0x000fc400078e0026 */
[C---:B------:R-:W-:Y:S01]  /*7f10*/  FFMA.FTZ R40, R14.reuse, R48, -R40 ;  /* 0x000000300e287223 */ /* 0x040fe20000010828 */
[----:B------:R-:W-:Y:S01]  /*7f20*/  FFMA.FTZ R42, R14, R39, R42 ;  /* 0x000000270e2a7223 */ /* 0x000fe2000001002a */
[----:B------:R-:W-:Y:S01]  /*7f30*/  F2FP.BF16.F32.PACK_AB R12, R12, R81 ;  /* 0x000000510c0c723e */ /* 0x000fe200000010ff */
[----:B------:R-:W-:Y:S02]  /*7f40*/  IMAD.MOV.U32 R41, RZ, RZ, R37 ;  /* 0x000000ffff297224 */ /* 0x000fe400078e0025 */
[----:B------:R-:W-:Y:S01]  /*7f50*/  F2FP.BF16.F32.PACK_AB R54, R40, R54 ;  /* 0x000000362836723e */ /* 0x000fe200000010ff */
[----:B------:R-:W-:Y:S01]  /*7f60*/  IMAD.MOV.U32 R40, RZ, RZ, R36 ;  /* 0x000000ffff287224 */ /* 0x000fe200078e0024 */
[----:B------:R-:W-:-:S03]  /*7f70*/  F2FP.BF16.F32.PACK_AB R42, R42, R80 ;  /* 0x000000502a2a723e */ /* 0x000fc600000010ff */
[----:B------:R-:W-:-:S07]  /*7f80*/  IMAD.MOV.U32 R14, RZ, RZ, R54 ;  /* 0x000000ffff0e7224 */ /* 0x000fce00078e0036 */
.L_x_533:
[----:B------:R-:W-:Y:S05]  /*7f90*/  BSYNC B3 ;  /* 0x0000000000037941 */ /* 0x000fea0003800000 */
.L_x_532:
[----:B------:R-:W-:-:S04]  /*7fa0*/  LEA R36, P4, R8, R11, 0x1 ;  /* 0x0000000b08247211 */ /* 0x000fc800078808ff */
[----:B--2---:R-:W-:Y:S02]  /*7fb0*/  LEA.HI.X R37, R8, R123, R115, 0x1, P4 ;  /* 0x0000007b08257211 */ /* 0x004fe400020f0c73 */
[----:B------:R-:W-:-:S03]  /*7fc0*/  ISETP.GE.AND P4, PT, R52, R135, PT ;  /* 0x000000873400720c */ /* 0x000fc60003f86270 */
[----:B----4-:R2:W-:Y:S10]  /*7fd0*/  ST.E.128 desc[UR60][R36.64], R12 ;  /* 0x0000000c24007985 */ /* 0x0105f4000c101d3c */
[----:B--2---:R-:W-:-:S05]  /*7fe0*/  @!P4 IMAD.WIDE R12, R52, 0x2, R122 ;  /* 0x00000002340cc825 */ /* 0x004fca00078e027a */
[----:B---3--:R4:W-:Y:S02]  /*7ff0*/  @!P4 ST.E.128 desc[UR60][R12.64], R40 ;  /* 0x000000280c00c985 */ /* 0x0089e4000c101d3c */
.L_x_531:
[----:B------:R-:W-:Y:S05]  /*8000*/  BSYNC B2 ;  /* 0x0000000000027941 */ /* 0x000fea0003800000 */
.L_x_530:
[----:B------:R-:W-:-:S13]  /*8010*/  ISETP.NE.AND P4, PT, R28, RZ, PT ;  /* 0x000000ff1c00720c */ /* 0x000fda0003f85270 */
[----:B------:R-:W-:Y:S05]  /*8020*/  @!P4 BRA `(.L_x_525) ;  /* 0x0000000400e0c947 */ /* 0x000fea0003800000 */
[----:B---34-:R-:W-:Y:S01]  /*8030*/  SEL R12, R129, R139, !P1 ;  /* 0x0000008b810c7207 */ /* 0x018fe20004800000 */
[----:B------:R-:W-:Y:S01]  /*8040*/  BSSY B2, `(.L_x_534) ;  /* 0x0000074000027945 */ /* 0x000fe20003800000 */
[C---:B------:R-:W-:Y:S02]  /*8050*/  LEA R40, P4, R9.reuse, R11, 0x1 ;  /* 0x0000000b09287211 */ /* 0x040fe400078808ff */
[----:B------:R-:W-:Y:S02]  /*8060*/  SHF.R.S32.HI R13, RZ, 0x1f, R12 ;  /* 0x0000001fff0d7819 */ /* 0x000fe4000001140c */
[----:B--2---:R-:W-:Y:S02]  /*8070*/  LEA.HI.X R41, R9, R123, R114, 0x1, P4 ;  /* 0x0000007b09297211 */ /* 0x004fe400020f0c72 */
[----:B------:R-:W-:Y:S02]  /*8080*/  LEA.HI R12, R13, R12, RZ, 0x4 ;  /* 0x0000000c0d0c7211 */ /* 0x000fe400078f20ff */
[----:B------:R-:W-:-:S02]  /*8090*/  ISETP.GE.AND P6, PT, R3, R128, PT ;  /* 0x000000800300720c */ /* 0x000fc40003fc6270 */
[----:B------:R-:W-:-:S04]  /*80a0*/  LEA.HI.SX32 R12, R12, R120, 0x1c ;  /* 0x000000780c0c7211 */ /* 0x000fc800078fe2ff */
[----:B------:R-:W-:-:S04]  /*80b0*/  SHF.R.S32.HI R13, RZ, 0x1f, R12 ;  /* 0x0000001fff0d7819 */ /* 0x000fc8000001140c */
[----:B------:R-:W-:Y:S01]  /*80c0*/  LEA.HI R13, R13, R12, RZ, 0x3 ;  /* 0x0000000c0d0d7211 */ /* 0x000fe200078f18ff */
[----:B------:R-:W-:-:S03]  /*80d0*/  IMAD.SHL.U32 R12, R12, 0x8, RZ ;  /* 0x000000080c0c7824 */ /* 0x000fc600078e00ff */
[----:B------:R-:W-:Y:S02]  /*80e0*/  SHF.R.S32.HI R13, RZ, 0x3, R13 ;  /* 0x00000003ff0d7819 */ /* 0x000fe4000001140d */
[----:B------:R-:W-:Y:S02]  /*80f0*/  LOP3.LUT R14, R176, 0x38, R12, 0xf8, !PT ;  /* 0x00000038b00e7812 */ /* 0x000fe400078ef80c */
[----:B------:R-:W-:Y:S01]  /*8100*/  ISETP.GE.AND P4, PT, R12, R135, PT ;  /* 0x000000870c00720c */ /* 0x000fe20003f86270 */
[----:B------:R-:W-:Y:S01]  /*8110*/  IMAD R13, R13, 0x1800, R178 ;  /* 0x000018000d0d7824 */ /* 0x000fe200078e02b2 */
[----:B------:R-:W-:-:S05]  /*8120*/  LOP3.LUT R14, R14, R177, RZ, 0x3c, !PT ;  /* 0x000000b10e0e7212 */ /* 0x000fca00078e3cff */
[----:B------:R-:W-:Y:S02]  /*8130*/  IMAD.IADD R14, R13, 0x1, R14 ;  /* 0x000000010d0e7824 */ /* 0x000fe400078e020e */
[C---:B------:R-:W-:Y:S02]  /*8140*/  IMAD R13, R18.reuse, 0x4800, R141 ;  /* 0x00004800120d7824 */ /* 0x040fe400078e028d */
[----:B------:R-:W-:Y:S02]  /*8150*/  IMAD R36, R18, 0x4800, R14 ;  /* 0x0000480012247824 */ /* 0x000fe400078e020e */
[--C-:B------:R-:W-:Y:S02]  /*8160*/  IMAD R13, R13, 0x2, R2.reuse ;  /* 0x000000020d0d7824 */ /* 0x100fe400078e0202 */
[----:B------:R-:W-:Y:S02]  /*8170*/  IMAD R36, R36, 0x2, R2 ;  /* 0x0000000224247824 */ /* 0x000fe400078e0202 */
[----:B------:R-:W-:-:S02]  /*8180*/  @!P4 IMAD.WIDE R122, R12, 0x2, R122 ;  /* 0x000000020c7ac825 */ /* 0x000fc400078e027a */
[----:B------:R-:W2:Y:S04]  /*8190*/  LDS.128 R12, [R13+0x18400] ;  /* 0x018400000d0c7984 */ /* 0x000ea80000000c00 */
[----:B------:R-:W3:Y:S01]  /*81a0*/  LDS.128 R36, [R36+0x18400] ;  /* 0x0184000024247984 */ /* 0x000ee20000000c00 */
[----:B------:R-:W-:Y:S05]  /*81b0*/  @P6 BRA `(.L_x_535) ;  /* 0x0000000400706947 */ /* 0x000fea0003800000 */
[----:B------:R-:W-:Y:S01]  /*81c0*/  SHF.R.U32.HI R48, RZ, 0x10, R45 ;  /* 0x00000010ff307819 */ /* 0x000fe2000001162d */
[----:B---3--:R-:W-:Y:S01]  /*81d0*/  IMAD.U32 R50, R37, 0x10000, RZ ;  /* 0x0001000025327824 */ /* 0x008fe200078e00ff */
[----:B------:R-:W-:Y:S01]  /*81e0*/  SHF.R.U32.HI R49, RZ, 0x10, R33 ;  /* 0x00000010ff317819 */ /* 0x000fe20000011621 */
[----:B--2---:R-:W-:Y:S01]  /*81f0*/  IMAD.U32 R42, R13, 0x10000, RZ ;  /* 0x000100000d2a7824 */ /* 0x004fe200078e00ff */
[----:B------:R-:W-:Y:S01]  /*8200*/  PRMT R48, R213, 0x5432, R48 ;  /* 0x00005432d5307816 */ /* 0x000fe20000000030 */
[----:B------:R-:W-:Y:S01]  /*8210*/  IMAD.U32 R53, R39, 0x10000, RZ ;  /* 0x0001000027357824 */ /* 0x000fe200078e00ff */
[----:B------:R-:W-:Y:S02]  /*8220*/  PRMT R49, R211, 0x5432, R49 ;  /* 0x00005432d3317816 */ /* 0x000fe40000000031 */
[C---:B------:R-:W-:Y:S02]  /*8230*/  SHF.L.U32 R11, R48.reuse, 0x10, RZ ;  /* 0x00000010300b7819 */ /* 0x040fe400000006ff */
[----:B------:R-:W-:Y:S01]  /*8240*/  LOP3.LUT R48, R48, 0xffff0000, RZ, 0xc0, !PT ;  /* 0xffff000030307812 */ /* 0x000fe200078ec0ff */
[----:B------:R-:W-:Y:S01]  /*8250*/  IMAD.U32 R43, R49, 0x10000, RZ ;  /* 0x00010000312b7824 */ /* 0x000fe200078e00ff */
[----:B------:R-:W-:Y:S01]  /*8260*/  LOP3.LUT R37, R37, 0xffff0000, RZ, 0xc0, !PT ;  /* 0xffff000025257812 */ /* 0x000fe200078ec0ff */
[C---:B------:R-:W-:Y:S01]  /*8270*/  FMUL.FTZ R51, R50.reuse, R11 ;  /* 0x0000000b32337220 */ /* 0x040fe20000410000 */
[----:B------:R-:W-:Y:S01]  /*8280*/  LOP3.LUT R49, R49, 0xffff0000, RZ, 0xc0, !PT ;  /* 0xffff000031317812 */ /* 0x000fe200078ec0ff */
[-C--:B------:R-:W-:Y:S01]  /*8290*/  FMUL.FTZ R50, R50, R43.reuse ;  /* 0x0000002b32327220 */ /* 0x080fe20000410000 */
[----:B------:R-:W-:Y:S01]  /*82a0*/  LOP3.LUT R39, R39, 0xffff0000, RZ, 0xc0, !PT ;  /* 0xffff000027277812 */ /* 0x000fe200078ec0ff */
[----:B------:R-:W-:Y:S01]  /*82b0*/  FFMA.FTZ R43, R42, R43, -R51 ;  /* 0x0000002b2a2b7223 */ /* 0x000fe20000010833 */
[----:B------:R-:W-:Y:S01]  /*82c0*/  SHF.R.U64 R44, R44, 0x10, R45 ;  /* 0x000000102c2c7819 */ /* 0x000fe2000000122d */
[----:B------:R-:W-:Y:S01]  /*82d0*/  FFMA.FTZ R42, R42, R11, R50 ;  /* 0x0000000b2a2a7223 */ /* 0x000fe20000010032 */
[----:B------:R-:W-:Y:S01]  /*82e0*/  LOP3.LUT R11, R13, 0xffff0000, RZ, 0xc0, !PT ;  /* 0xffff00000d0b7812 */ /* 0x000fe200078ec0ff */
[C---:B------:R-:W-:Y:S01]  /*82f0*/  FMUL.FTZ R13, R37.reuse, R48 ;  /* 0x00000030250d7220 */ /* 0x040fe20000410000 */
[----:B------:R-:W-:Y:S01]  /*8300*/  FMUL.FTZ R37, R37, R49 ;  /* 0x0000003125257220 */ /* 0x000fe20000410000 */
[----:B------:R-:W-:-:S02]  /*8310*/  SHF.R.U64 R32, R32, 0x10, R33 ;  /* 0x0000001020207819 */ /* 0x000fc40000001221 */
[C---:B------:R-:W-:Y:S01]  /*8320*/  FFMA.FTZ R13, R11.reuse, R49, -R13 ;  /* 0x000000310b0d7223 */ /* 0x040fe2000001080d */
[----:B------:R-:W-:Y:S01]  /*8330*/  FFMA.FTZ R11, R11, R48, R37 ;  /* 0x000000300b0b7223 */ /* 0x000fe20000010025 */
[----:B------:R-:W-:Y:S01]  /*8340*/  SHF.R.U32.HI R48, RZ, 0x10, R47 ;  /* 0x00000010ff307819 */ /* 0x000fe2000001162f */
[C---:B------:R-:W-:Y:S01]  /*8350*/  IMAD.U32 R49, R15.reuse, 0x10000, RZ ;  /* 0x000100000f317824 */ /* 0x040fe200078e00ff */
[----:B------:R-:W-:Y:S02]  /*8360*/  SHF.R.U32.HI R37, RZ, 0x10, R35 ;  /* 0x00000010ff257819 */ /* 0x000fe40000011623 */
[----:B------:R-:W-:Y:S02]  /*8370*/  PRMT R48, R212, 0x5432, R48 ;  /* 0x00005432d4307816 */ /* 0x000fe40000000030 */
[----:B------:R-:W-:Y:S02]  /*8380*/  PRMT R37, R210, 0x5432, R37 ;  /* 0x00005432d2257816 */ /* 0x000fe40000000025 */
[----:B------:R-:W-:Y:S01]  /*8390*/  LOP3.LUT R15, R15, 0xffff0000, RZ, 0xc0, !PT ;  /* 0xffff00000f0f7812 */ /* 0x000fe200078ec0ff */
[C---:B------:R-:W-:Y:S01]  /*83a0*/  IMAD.U32 R50, R48.reuse, 0x10000, RZ ;  /* 0x0001000030327824 */ /* 0x040fe200078e00ff */
[----:B------:R-:W-:Y:S01]  /*83b0*/  LOP3.LUT R48, R48, 0xffff0000, RZ, 0xc0, !PT ;  /* 0xffff000030307812 */ /* 0x000fe200078ec0ff */
[C---:B------:R-:W-:Y:S01]  /*83c0*/  IMAD.U32 R51, R37.reuse, 0x10000, RZ ;  /* 0x0001000025337824 */ /* 0x040fe200078e00ff */
[----:B------:R-:W-:Y:S01]  /*83d0*/  LOP3.LUT R37, R37, 0xffff0000, RZ, 0xc0, !PT ;  /* 0xffff000025257812 */ /* 0x000fe200078ec0ff */
[----:B------:R-:W-:Y:S01]  /*83e0*/  FMUL.FTZ R52, R53, R50 ;  /* 0x0000003235347220 */ /* 0x000fe20000410000 */
[----:B------:R-:W-:Y:S01]  /*83f0*/  PRMT R44, R213, 0x5410, R44 ;  /* 0x00005410d52c7816 */ /* 0x000fe2000000002c */
[-C--:B------:R-:W-:Y:S01]  /*8400*/  FMUL.FTZ R53, R53, R51.reuse ;  /* 0x0000003335357220 */ /* 0x080fe20000410000 */
[----:B------:R-:W-:Y:S01]  /*8410*/  FMUL.FTZ R33, R39, R48 ;  /* 0x0000003027217220 */ /* 0x000fe20000410000 */
[----:B------:R-:W-:Y:S01]  /*8420*/  PRMT R32, R211, 0x5410, R32 ;  /* 0x00005410d3207816 */ /* 0x000fe20000000020 */
[C---:B------:R-:W-:Y:S01]  /*8430*/  FFMA.FTZ R52, R49.reuse, R51, -R52 ;  /* 0x0000003331347223 */ /* 0x040fe20000010834 */
[----:B------:R-:W-:Y:S01]  /*8440*/  FFMA.FTZ R53, R49, R50, R53 ;  /* 0x0000003231357223 */ /* 0x000fe20000010035 */
[-C--:B------:R-:W-:Y:S01]  /*8450*/  FMUL.FTZ R39, R39, R37.reuse ;  /* 0x0000002527277220 */ /* 0x080fe20000410000 */
[----:B------:R-:W-:Y:S01]  /*8460*/  FFMA.FTZ R33, R15, R37, -R33 ;  /* 0x000000250f217223 */ /* 0x000fe20000010821 */
[C---:B------:R-:W-:Y:S01]  /*8470*/  IMAD.U32 R49, R36.reuse, 0x10000, RZ ;  /* 0x0001000024317824 */ /* 0x040fe200078e00ff */
[----:B------:R-:W-:Y:S01]  /*8480*/  LOP3.LUT R36, R36, 0xffff0000, RZ, 0xc0, !PT ;  /* 0xffff000024247812 */ /* 0x000fe200078ec0ff */
[----:B------:R-:W-:-:S02]  /*8490*/  IMAD.U32 R37, R44, 0x10000, RZ ;  /* 0x000100002c257824 */ /* 0x000fc400078e00ff */
[----:B------:R-:W-:Y:S01]  /*84a0*/  FFMA.FTZ R39, R15, R48, R39 ;  /* 0x000000300f277223 */ /* 0x000fe20000010027 */
[----:B------:R-:W-:Y:S01]  /*84b0*/  IMAD.U32 R45, R32, 0x10000, RZ ;  /* 0x00010000202d7824 */ /* 0x000fe200078e00ff */
[----:B------:R-:W-:Y:S01]  /*84c0*/  LOP3.LUT R44, R44, 0xffff0000, RZ, 0xc0, !PT ;  /* 0xffff00002c2c7812 */ /* 0x000fe200078ec0ff */
[C---:B------:R-:W-:Y:S01]  /*84d0*/  FMUL.FTZ R48, R49.reuse, R37 ;  /* 0x0000002531307220 */ /* 0x040fe20000410000 */
[----:B------:R-:W-:Y:S02]  /*84e0*/  IMAD.U32 R15, R12, 0x10000, RZ ;  /* 0x000100000c0f7824 */ /* 0x000fe400078e00ff */
[----:B------:R-:W-:Y:S01]  /*84f0*/  FMUL.FTZ R49, R49, R45 ;  /* 0x0000002d31317220 */ /* 0x000fe20000410000 */
[----:B------:R-:W-:Y:S02]  /*8500*/  SHF.R.U64 R46, R46, 0x10, R47 ;  /* 0x000000102e2e7819 */ /* 0x000fe4000000122f */
[----:B------:R-:W-:Y:S01]  /*8510*/  LOP3.LUT R12, R12, 0xffff0000, RZ, 0xc0, !PT ;  /* 0xffff00000c0c7812 */ /* 0x000fe200078ec0ff */
[C---:B------:R-:W-:Y:S01]  /*8520*/  FFMA.FTZ R49, R15.reuse, R37, R49 ;  /* 0x000000250f317223 */ /* 0x040fe20000010031 */
[----:B------:R-:W-:Y:S01]  /*8530*/  LOP3.LUT R32, R32, 0xffff0000, RZ, 0xc0, !PT ;  /* 0xffff000020207812 */ /* 0x000fe200078ec0ff */
[----:B------:R-:W-:Y:S01]  /*8540*/  FMUL.FTZ R37, R36, R44 ;  /* 0x0000002c24257220 */ /* 0x000fe20000410000 */
[----:B------:R-:W-:Y:S01]  /*8550*/  SHF.R.U64 R34, R34, 0x10, R35 ;  /* 0x0000001022227819 */ /* 0x000fe20000001223 */
[----:B------:R-:W-:Y:S01]  /*8560*/  IMAD.U32 R35, R38, 0x10000, RZ ;  /* 0x0001000026237824 */ /* 0x000fe200078e00ff */
[----:B------:R-:W-:Y:S01]  /*8570*/  PRMT R46, R212, 0x5410, R46 ;  /* 0x00005410d42e7816 */ /* 0x000fe2000000002e */
[-C--:B------:R-:W-:Y:S01]  /*8580*/  FMUL.FTZ R36, R36, R32.reuse ;  /* 0x0000002024247220 */ /* 0x080fe20000410000 */
[----:B------:R-:W-:Y:S01]  /*8590*/  PRMT R34, R210, 0x5410, R34 ;  /* 0x00005410d2227816 */ /* 0x000fe20000000022 */
[----:B------:R-:W-:Y:S01]  /*85a0*/  FFMA.FTZ R37, R12, R32, -R37 ;  /* 0x000000200c257223 */ /* 0x000fe20000010825 */
[----:B------:R-:W-:Y:S01]  /*85b0*/  FFMA.FTZ R48, R15, R45, -R48 ;  /* 0x0000002d0f307223 */ /* 0x000fe20000010830 */
[----:B------:R-:W-:Y:S01]  /*85c0*/  IMAD.U32 R32, R46, 0x10000, RZ ;  /* 0x000100002e207824 */ /* 0x000fe200078e00ff */
[----:B------:R-:W-:Y:S01]  /*85d0*/  SHF.L.U32 R15, R14, 0x10, RZ ;  /* 0x000000100e0f7819 */ /* 0x000fe200000006ff */
[----:B------:R-:W-:Y:S01]  /*85e0*/  FFMA.FTZ R36, R12, R44, R36 ;  /* 0x0000002c0c247223 */ /* 0x000fe20000010024 */
        /* <DEDUP_REMOVED lines=8> */
[C---:B------:R-:W-:Y:S01]  /*8670*/  FMUL.FTZ R12, R38.reuse, R46 ;  /* 0x0000002e260c7220 */ /* 0x040fe20000410000 */
[----:B------:R-:W-:Y:S01]  /*8680*/  F2FP.BF16.F32.PACK_AB R37, R37, R48 ;  /* 0x000000302525723e */ /* 0x000fe200000010ff */
[----:B------:R-:W-:Y:S01]  /*8690*/  FFMA.FTZ R35, R15, R32, R35 ;  /* 0x000000200f237223 */ /* 0x000fe20000010023 */
[-C--:B------:R-:W-:Y:S01]  /*86a0*/  FMUL.FTZ R38, R38, R34.reuse ;  /* 0x0000002226267220 */ /* 0x080fe20000410000 */
[----:B------:R-:W-:Y:S01]  /*86b0*/  FFMA.FTZ R12, R14, R34, -R12 ;  /* 0x000000220e0c7223 */ /* 0x000fe2000001080c */
[----:B------:R-:W-:-:S02]  /*86c0*/  F2FP.BF16.F32.PACK_AB R33, R33, R52 ;  /* 0x000000342121723e */ /* 0x000fc400000010ff */
[----:B------:R-:W-:Y:S01]  /*86d0*/  FFMA.FTZ R38, R14, R46, R38 ;  /* 0x0000002e0e267223 */ /* 0x000fe20000010026 */
[----:B------:R-:W-:Y:S02]  /*86e0*/  F2FP.BF16.F32.PACK_AB R11, R11, R42 ;  /* 0x0000002a0b0b723e */ /* 0x000fe400000010ff */
[----:B------:R-:W-:Y:S01]  /*86f0*/  F2FP.BF16.F32.PACK_AB R44, R12, R44 ;  /* 0x0000002c0c2c723e */ /* 0x000fe200000010ff */
[----:B------:R-:W-:Y:S01]  /*8700*/  IMAD.MOV.U32 R12, RZ, RZ, R37 ;  /* 0x000000ffff0c7224 */ /* 0x000fe200078e0025 */
[----:B------:R-:W-:Y:S01]  /*8710*/  F2FP.BF16.F32.PACK_AB R13, R13, R43 ;  /* 0x0000002b0d0d723e */ /* 0x000fe200000010ff */
[----:B------:R-:W-:Y:S01]  /*8720*/  IMAD.MOV.U32 R37, RZ, RZ, R11 ;  /* 0x000000ffff257224 */ /* 0x000fe200078e000b */
[----:B------:R-:W-:Y:S01]  /*8730*/  F2FP.BF16.F32.PACK_AB R39, R39, R53 ;  /* 0x000000352727723e */ /* 0x000fe200000010ff */
[----:B------:R-:W-:Y:S01]  /*8740*/  IMAD.MOV.U32 R14, RZ, RZ, R44 ;  /* 0x000000ffff0e7224 */ /* 0x000fe200078e002c */
[----:B------:R-:W-:Y:S01]  /*8750*/  F2FP.BF16.F32.PACK_AB R36, R36, R49 ;  /* 0x000000312424723e */ /* 0x000fe200000010ff */
[----:B------:R-:W-:Y:S01]  /*8760*/  IMAD.MOV.U32 R15, RZ, RZ, R33 ;  /* 0x000000ffff0f7224 */ /* 0x000fe200078e0021 */
[----:B------:R-:W-:-:S07]  /*8770*/  F2FP.BF16.F32.PACK_AB R38, R38, R35 ;  /* 0x000000232626723e */ /* 0x000fce00000010ff */
.L_x_535:
[----:B------:R-:W-:Y:S05]  /*8780*/  BSYNC B2 ;  /* 0x0000000000027941 */ /* 0x000fea0003800000 */
.L_x_534:
[----:B--2---:R2:W-:Y:S04]  /*8790*/  ST.E.128 desc[UR60][R40.64], R12 ;  /* 0x0000000c28007985 */ /* 0x0045e8000c101d3c */
[----:B---3--:R2:W-:Y:S02]  /*87a0*/  @!P4 ST.E.128 desc[UR60][R122.64], R36 ;  /* 0x000000247a00c985 */ /* 0x0085e4000c101d3c */
.L_x_525:
[----:B------:R-:W-:Y:S05]  /*87b0*/  BSYNC B1 ;  /* 0x0000000000017941 */ /* 0x000fea0003800000 */
.L_x_524:
[----:B------:R-:W-:-:S03]  /*87c0*/  UMOV UR4, 0xffffffff ;  /* 0xffffffff00047882 */ /* 0x000fc60000000000 */
[----:B------:R-:W-:Y:S05]  /*87d0*/  BRA.DIV UR4, `(.L_x_536) ;  /* 0x0000016204bc7947 */ /* 0x000fea000b800000 */
[----:B0-----:R-:W0:Y:S04]  /*87e0*/  SHFL.IDX PT, R118, R118, 0x1, 0x1c1f ;  /* 0x003c1f0076767f89 */ /* 0x001e2800000e0000 */
[----:B------:R-:W0:Y:S02]  /*87f0*/  SHFL.IDX PT, R119, R119, 0x1, 0x1c1f ;  /* 0x003c1f0077777f89 */ /* 0x000e2400000e0000 */
.L_x_803:
[----:B------:R-:W-:Y:S05]  /*8800*/  @P5 BRA `(.L_x_493) ;  /* 0x0000001c00bc5947 */ /* 0x000fea0003800000 */
[----:B------:R-:W-:Y:S01]  /*8810*/  ISETP.NE.AND P4, PT, R10, RZ, PT ;  /* 0x000000ff0a00720c */ /* 0x000fe20003f85270 */
[----:B------:R-:W-:Y:S01]  /*8820*/  BSSY B1, `(.L_x_537) ;  /* 0x000007c000017945 */ /* 0x000fe20003800000 */
[----:B0-2---:R-:W-:Y:S02]  /*8830*/  IMAD.MOV.U32 R36, RZ, RZ, R119 ;  /* 0x000000ffff247224 */ /* 0x005fe400078e0077 */
[----:B------:R-:W-:-:S09]  /*8840*/  IMAD.MOV.U32 R37, RZ, RZ, R118 ;  /* 0x000000ffff257224 */ /* 0x000fd200078e0076 */
[----:B------:R-:W-:Y:S05]  /*8850*/  @!P4 BRA `(.L_x_538) ;  /* 0x0000000400e0c947 */ /* 0x000fea0003800000 */
[----:B---3--:R-:W-:Y:S01]  /*8860*/  SEL R11, R129, R139, !P3 ;  /* 0x0000008b810b7207 */ /* 0x008fe20005800000 */
[----:B------:R-:W-:Y:S01]  /*8870*/  BSSY B2, `(.L_x_539) ;  /* 0x0000074000027945 */ /* 0x000fe20003800000 */
[C---:B------:R-:W-:Y:S02]  /*8880*/  LEA R38, P5, R7.reuse, R119, 0x1 ;  /* 0x0000007707267211 */ /* 0x040fe400078a08ff */
[----:B----4-:R-:W-:Y:S02]  /*8890*/  SHF.R.S32.HI R12, RZ, 0x1f, R11 ;  /* 0x0000001fff0c7819 */ /* 0x010fe4000001140b */
[----:B------:R-:W-:Y:S02]  /*88a0*/  LEA.HI.X R39, R7, R118, R116, 0x1, P5 ;  /* 0x0000007607277211 */ /* 0x000fe400028f0c74 */
[----:B------:R-:W-:Y:S02]  /*88b0*/  LEA.HI R11, R12, R11, RZ, 0x4 ;  /* 0x0000000b0c0b7211 */ /* 0x000fe400078f20ff */
[----:B------:R-:W-:-:S02]  /*88c0*/  ISETP.GE.AND P5, PT, R16, R128, PT ;  /* 0x000000801000720c */ /* 0x000fc40003fa6270 */
[----:B------:R-:W-:-:S04]  /*88d0*/  LEA.HI.SX32 R11, R11, R124, 0x1c ;  /* 0x0000007c0b0b7211 */ /* 0x000fc800078fe2ff */
[----:B------:R-:W-:Y:S01]  /*88e0*/  SHF.R.S32.HI R12, RZ, 0x1f, R11 ;  /* 0x0000001fff0c7819 */ /* 0x000fe2000001140b */
[----:B------:R-:W-:-:S03]  /*88f0*/  IMAD.SHL.U32 R40, R11, 0x8, RZ ;  /* 0x000000080b287824 */ /* 0x000fc600078e00ff */
[----:B------:R-:W-:Y:S02]  /*8900*/  LEA.HI R12, R12, R11, RZ, 0x3 ;  /* 0x0000000b0c0c7211 */ /* 0x000fe400078f18ff */
[----:B------:R-:W-:Y:S02]  /*8910*/  ISETP.GE.AND P4, PT, R40, R135, PT ;  /* 0x000000872800720c */ /* 0x000fe40003f86270 */
[----:B------:R-:W-:Y:S02]  /*8920*/  SHF.R.S32.HI R14, RZ, 0x3, R12 ;  /* 0x00000003ff0e7819 */ /* 0x000fe4000001140c */
[----:B------:R-:W-:-:S03]  /*8930*/  LOP3.LUT R12, R167, 0x38, R40, 0xf8, !PT ;  /* 0x00000038a70c7812 */ /* 0x000fc600078ef828 */
[----:B------:R-:W-:Y:S01]  /*8940*/  IMAD R11, R14, 0x1800, R179 ;  /* 0x000018000e0b7824 */ /* 0x000fe200078e02b3 */
[----:B------:R-:W-:-:S04]  /*8950*/  LOP3.LUT R12, R12, R223, RZ, 0x3c, !PT ;  /* 0x000000df0c0c7212 */ /* 0x000fc800078e3cff */
[----:B------:R-:W-:Y:S01]  /*8960*/  IADD3 R13, R11, R12, RZ ;  /* 0x0000000c0b0d7210 */ /* 0x000fe20007ffe0ff */
[----:B------:R-:W-:Y:S02]  /*8970*/  IMAD R11, R18, 0x4800, R142 ;  /* 0x00004800120b7824 */ /* 0x000fe400078e028e */
[----:B------:R-:W-:-:S04]  /*8980*/  @!P4 IMAD.WIDE R40, R40, 0x2, R36 ;  /* 0x000000022828c825 */ /* 0x000fc800078e0224 */
[----:B------:R-:W-:Y:S02]  /*8990*/  IMAD R13, R18, 0x4800, R13 ;  /* 0x00004800120d7824 */ /* 0x000fe400078e020d */
[--C-:B------:R-:W-:Y:S02]  /*89a0*/  IMAD R11, R11, 0x2, R2.reuse ;  /* 0x000000020b0b7824 */ /* 0x100fe400078e0202 */
[----:B------:R-:W-:-:S03]  /*89b0*/  IMAD R32, R13, 0x2, R2 ;  /* 0x000000020d207824 */ /* 0x000fc600078e0202 */
[----:B------:R0:W2:Y:S04]  /*89c0*/  LDS.128 R12, [R11+0x18400] ;  /* 0x018400000b0c7984 */ /* 0x0000a80000000c00 */
[----:B------:R-:W3:Y:S01]  /*89d0*/  LDS.128 R32, [R32+0x18400] ;  /* 0x0184000020207984 */ /* 0x000ee20000000c00 */
[----:B------:R-:W-:Y:S05]  /*89e0*/  @P5 BRA `(.L_x_540) ;  /* 0x0000000400705947 */ /* 0x000fea0003800000 */
[--C-:B------:R-:W-:Y:S01]  /*89f0*/  SHF.R.U64 R43, R76, 0x10, R77.reuse ;  /* 0x000000104c2b7819 */ /* 0x100fe2000000124d */
[----:B---3--:R-:W-:Y:S01]  /*8a00*/  IMAD.U32 R47, R33, 0x10000, RZ ;  /* 0x00010000212f7824 */ /* 0x008fe200078e00ff */
[----:B------:R-:W-:Y:S01]  /*8a10*/  SHF.R.U32.HI R76, RZ, 0x10, R77 ;  /* 0x00000010ff4c7819 */ /* 0x000fe2000001164d */
[----:B--2---:R-:W-:Y:S01]  /*8a20*/  IMAD.U32 R45, R13, 0x10000, RZ ;  /* 0x000100000d2d7824 */ /* 0x004fe200078e00ff */
[--C-:B0-----:R-:W-:Y:S01]  /*8a30*/  SHF.R.U64 R11, R64, 0x10, R65.reuse ;  /* 0x00000010400b7819 */ /* 0x101fe20000001241 */
[----:B------:R-:W-:Y:S01]  /*8a40*/  IMAD.U32 R51, R35, 0x10000, RZ ;  /* 0x0001000023337824 */ /* 0x000fe200078e00ff */
[----:B------:R-:W-:Y:S01]  /*8a50*/  SHF.R.U32.HI R64, RZ, 0x10, R65 ;  /* 0x00000010ff407819 */ /* 0x000fe20000011641 */
[----:B------:R-:W-:Y:S01]  /*8a60*/  IMAD.U32 R50, R15, 0x10000, RZ ;  /* 0x000100000f327824 */ /* 0x000fe200078e00ff */
[----:B------:R-:W-:Y:S01]  /*8a70*/  PRMT R76, R209, 0x5432, R76 ;  /* 0x00005432d14c7816 */ /* 0x000fe2000000004c */
[----:B------:R-:W-:Y:S01]  /*8a80*/  IMAD.U32 R52, R34, 0x10000, RZ ;  /* 0x0001000022347824 */ /* 0x000fe200078e00ff */
[----:B------:R-:W-:Y:S01]  /*8a90*/  PRMT R64, R207, 0x5432, R64 ;  /* 0x00005432cf407816 */ /* 0x000fe20000000040 */
[----:B------:R-:W-:Y:S01]  /*8aa0*/  IMAD.U32 R49, R14, 0x10000, RZ ;  /* 0x000100000e317824 */ /* 0x000fe200078e00ff */
[----:B------:R-:W-:-:S02]  /*8ab0*/  SHF.R.U64 R44, R78, 0x10, R79 ;  /* 0x000000104e2c7819 */ /* 0x000fc4000000124f */
[----:B------:R-:W-:Y:S01]  /*8ac0*/  SHF.L.U32 R53, R76, 0x10, RZ ;  /* 0x000000104c357819 */ /* 0x000fe200000006ff */
[----:B------:R-:W-:Y:S01]  /*8ad0*/  IMAD.U32 R54, R64, 0x10000, RZ ;  /* 0x0001000040367824 */ /* 0x000fe200078e00ff */
[----:B------:R-:W-:Y:S02]  /*8ae0*/  SHF.R.U32.HI R78, RZ, 0x10, R79 ;  /* 0x00000010ff4e7819 */ /* 0x000fe4000001164f */
[--C-:B------:R-:W-:Y:S02]  /*8af0*/  SHF.R.U64 R42, R66, 0x10, R67.reuse ;  /* 0x00000010422a7819 */ /* 0x100fe40000001243 */
[----:B------:R-:W-:Y:S02]  /*8b00*/  SHF.R.U32.HI R66, RZ, 0x10, R67 ;  /* 0x00000010ff427819 */ /* 0x000fe40000011643 */
[C---:B------:R-:W-:Y:S01]  /*8b10*/  PRMT R55, R208.reuse, 0x5410, R44 ;  /* 0x00005410d0377816 */ /* 0x040fe2000000002c */
[CC--:B------:R-:W-:Y:S01]  /*8b20*/  FMUL.FTZ R44, R47.reuse, R53.reuse ;  /* 0x000000352f2c7220 */ /* 0x0c0fe20000410000 */
[----:B------:R-:W-:Y:S01]  /*8b30*/  PRMT R78, R208, 0x5432, R78 ;  /* 0x00005432d04e7816 */ /* 0x000fe2000000004e */
[-C--:B------:R-:W-:Y:S01]  /*8b40*/  FMUL.FTZ R47, R47, R54.reuse ;  /* 0x000000362f2f7220 */ /* 0x080fe20000410000 */
[----:B------:R-:W-:Y:S01]  /*8b50*/  LOP3.LUT R48, R33, 0xffff0000, RZ, 0xc0, !PT ;  /* 0xffff000021307812 */ /* 0x000fe200078ec0ff */
[C---:B------:R-:W-:Y:S01]  /*8b60*/  FFMA.FTZ R44, R45.reuse, R54, -R44 ;  /* 0x000000362d2c7223 */ /* 0x040fe2000001082c */
[----:B------:R-:W-:Y:S01]  /*8b70*/  PRMT R66, R206, 0x5432, R66 ;  /* 0x00005432ce427816 */ /* 0x000fe20000000042 */
[----:B------:R-:W-:Y:S01]  /*8b80*/  IMAD.U32 R54, R78, 0x10000, RZ ;  /* 0x000100004e367824 */ /* 0x000fe200078e00ff */
[----:B------:R-:W-:Y:S01]  /*8b90*/  LOP3.LUT R76, R76, 0xffff0000, RZ, 0xc0, !PT ;  /* 0xffff00004c4c7812 */ /* 0x000fe200078ec0ff */
[----:B------:R-:W-:Y:S01]  /*8ba0*/  FFMA.FTZ R47, R45, R53, R47 ;  /* 0x000000352d2f7223 */ /* 0x000fe2000001002f */
[----:B------:R-:W-:Y:S01]  /*8bb0*/  LOP3.LUT R64, R64, 0xffff0000, RZ, 0xc0, !PT ;  /* 0xffff000040407812 */ /* 0x000fe200078ec0ff */
[----:B------:R-:W-:Y:S01]  /*8bc0*/  IMAD.U32 R45, R66, 0x10000, RZ ;  /* 0x00010000422d7824 */ /* 0x000fe200078e00ff */
[----:B------:R-:W-:Y:S01]  /*8bd0*/  LOP3.LUT R46, R13, 0xffff0000, RZ, 0xc0, !PT ;  /* 0xffff00000d2e7812 */ /* 0x000fe200078ec0ff */
[C---:B------:R-:W-:Y:S01]  /*8be0*/  FMUL.FTZ R65, R48.reuse, R76 ;  /* 0x0000004c30417220 */ /* 0x040fe20000410000 */
[----:B------:R-:W-:Y:S01]  /*8bf0*/  PRMT R43, R209, 0x5410, R43 ;  /* 0x00005410d12b7816 */ /* 0x000fe2000000002b */
[----:B------:R-:W-:Y:S01]  /*8c00*/  FMUL.FTZ R48, R48, R64 ;  /* 0x0000004030307220 */ /* 0x000fe20000410000 */
[----:B------:R-:W-:Y:S01]  /*8c10*/  PRMT R11, R207, 0x5410, R11 ;  /* 0x00005410cf0b7816 */ /* 0x000fe2000000000b */
[----:B------:R-:W-:Y:S01]  /*8c20*/  FMUL.FTZ R53, R51, R54 ;  /* 0x0000003633357220 */ /* 0x000fe20000410000 */
[----:B------:R-:W-:Y:S01]  /*8c30*/  LOP3.LUT R35, R35, 0xffff0000, RZ, 0xc0, !PT ;  /* 0xffff000023237812 */ /* 0x000fe200078ec0ff */
[----:B------:R-:W-:Y:S01]  /*8c40*/  FMUL.FTZ R51, R51, R45 ;  /* 0x0000002d33337220 */ /* 0x000fe20000410000 */
[----:B------:R-:W-:Y:S01]  /*8c50*/  LOP3.LUT R78, R78, 0xffff0000, RZ, 0xc0, !PT ;  /* 0xffff00004e4e7812 */ /* 0x000fe200078ec0ff */
[C---:B------:R-:W-:Y:S01]  /*8c60*/  FFMA.FTZ R65, R46.reuse, R64, -R65 ;  /* 0x000000402e417223 */ /* 0x040fe20000010841 */
[----:B------:R-:W-:Y:S01]  /*8c70*/  FFMA.FTZ R48, R46, R76, R48 ;  /* 0x0000004c2e307223 */ /* 0x000fe20000010030 */
[----:B------:R-:W-:Y:S01]  /*8c80*/  LOP3.LUT R66, R66, 0xffff0000, RZ, 0xc0, !PT ;  /* 0xffff000042427812 */ /* 0x000fe200078ec0ff */
[----:B------:R-:W-:-:S02]  /*8c90*/  IMAD.U32 R33, R32, 0x10000, RZ ;  /* 0x0001000020217824 */ /* 0x000fc400078e00ff */
[C---:B------:R-:W-:Y:S01]  /*8ca0*/  FFMA.FTZ R53, R50.reuse, R45, -R53 ;  /* 0x0000002d32357223 */ /* 0x040fe20000010835 */
[----:B------:R-:W-:Y:S02]  /*8cb0*/  IMAD.U32 R46, R43, 0x10000, RZ ;  /* 0x000100002b2e7824 */ /* 0x000fe400078e00ff */
[----:B------:R-:W-:Y:S01]  /*8cc0*/  FFMA.FTZ R51, R50, R54, R51 ;  /* 0x0000003632337223 */ /* 0x000fe20000010033 */
[----:B------:R-:W-:Y:S01]  /*8cd0*/  IMAD.U32 R45, R11, 0x10000, RZ ;  /* 0x000100000b2d7824 */ /* 0x000fe200078e00ff */
        /* <DEDUP_REMOVED lines=8> */
[----:B------:R-:W-:Y:S01]  /*8d60*/  FMUL.FTZ R33, R33, R45 ;  /* 0x0000002d21217220 */ /* 0x000fe20000410000 */
[----:B------:R-:W-:Y:S01]  /*8d70*/  LOP3.LUT R12, R12, 0xffff0000, RZ, 0xc0, !PT ;  /* 0xffff00000c0c7812 */ /* 0x000fe200078ec0ff */
[C---:B------:R-:W-:Y:S01]  /*8d80*/  FFMA.FTZ R50, R15.reuse, R66, -R50 ;  /* 0x000000420f327223 */ /* 0x040fe20000010832 */
[----:B------:R-:W-:Y:S01]  /*8d90*/  FFMA.FTZ R78, R15, R78, R35 ;  /* 0x0000004e0f4e7223 */ /* 0x000fe20000010023 */
[----:B------:R-:W-:Y:S01]  /*8da0*/  PRMT R42, R206, 0x5410, R42 ;  /* 0x00005410ce2a7816 */ /* 0x000fe2000000002a */
[C---:B------:R-:W-:Y:S01]  /*8db0*/  FMUL.FTZ R15, R32.reuse, R43 ;  /* 0x0000002b200f7220 */ /* 0x040fe20000410000 */
[C---:B------:R-:W-:Y:S01]  /*8dc0*/  FFMA.FTZ R11, R13.reuse, R45, -R11 ;  /* 0x0000002d0d0b7223 */ /* 0x040fe2000001080b */
[----:B------:R-:W-:Y:S01]  /*8dd0*/  FFMA.FTZ R33, R13, R46, R33 ;  /* 0x0000002e0d217223 */ /* 0x000fe20000010021 */
[-C--:B------:R-:W-:Y:S01]  /*8de0*/  FMUL.FTZ R13, R32, R54.reuse ;  /* 0x00000036200d7220 */ /* 0x080fe20000410000 */
[C---:B------:R-:W-:Y:S01]  /*8df0*/  IMAD.U32 R32, R55.reuse, 0x10000, RZ ;  /* 0x0001000037207824 */ /* 0x040fe200078e00ff */
[----:B------:R-:W-:Y:S01]  /*8e00*/  LOP3.LUT R34, R34, 0xffff0000, RZ, 0xc0, !PT ;  /* 0xffff000022227812 */ /* 0x000fe200078ec0ff */
[----:B------:R-:W-:Y:S01]  /*8e10*/  FFMA.FTZ R54, R12, R54, -R15 ;  /* 0x000000360c367223 */ /* 0x000fe2000001080f */
[----:B------:R-:W-:Y:S01]  /*8e20*/  LOP3.LUT R55, R55, 0xffff0000, RZ, 0xc0, !PT ;  /* 0xffff000037377812 */ /* 0x000fe200078ec0ff */
[C---:B------:R-:W-:Y:S01]  /*8e30*/  IMAD.U32 R15, R42.reuse, 0x10000, RZ ;  /* 0x000100002a0f7824 */ /* 0x040fe200078e00ff */
[----:B------:R-:W-:Y:S01]  /*8e40*/  LOP3.LUT R35, R42, 0xffff0000, RZ, 0xc0, !PT ;  /* 0xffff00002a237812 */ /* 0x000fe200078ec0ff */
[----:B------:R-:W-:Y:S01]  /*8e50*/  FFMA.FTZ R12, R12, R43, R13 ;  /* 0x0000002b0c0c7223 */ /* 0x000fe2000001000d */
[----:B------:R-:W-:Y:S01]  /*8e60*/  LOP3.LUT R14, R14, 0xffff0000, RZ, 0xc0, !PT ;  /* 0xffff00000e0e7812 */ /* 0x000fe200078ec0ff */
[-C--:B------:R-:W-:Y:S01]  /*8e70*/  FMUL.FTZ R42, R52, R32.reuse ;  /* 0x00000020342a7220 */ /* 0x080fe20000410000 */
[----:B------:R-:W-:Y:S01]  /*8e80*/  FMUL.FTZ R13, R34, R55 ;  /* 0x00000037220d7220 */ /* 0x000fe20000410000 */
[----:B------:R-:W-:Y:S01]  /*8e90*/  FMUL.FTZ R43, R52, R15 ;  /* 0x0000000f342b7220 */ /* 0x000fe20000410000 */
[----:B------:R-:W-:Y:S01]  /*8ea0*/  FMUL.FTZ R34, R34, R35 ;  /* 0x0000002322227220 */ /* 0x000fe20000410000 */
[C---:B------:R-:W-:Y:S01]  /*8eb0*/  FFMA.FTZ R15, R49.reuse, R15, -R42 ;  /* 0x0000000f310f7223 */ /* 0x040fe2000001082a */
        /* <DEDUP_REMOVED lines=8> */
[----:B------:R-:W-:Y:S01]  /*8f40*/  IMAD.MOV.U32 R12, RZ, RZ, R54 ;  /* 0x000000ffff0c7224 */ /* 0x000fe200078e0036 */
[----:B------:R-:W-:Y:S02]  /*8f50*/  F2FP.BF16.F32.PACK_AB R14, R42, R15 ;  /* 0x0000000f2a0e723e */ /* 0x000fe400000010ff */
[----:B------:R-:W-:Y:S01]  /*8f60*/  F2FP.BF16.F32.PACK_AB R34, R55, R32 ;  /* 0x000000203722723e */ /* 0x000fe200000010ff */
[----:B------:R-:W-:Y:S01]  /*8f70*/  IMAD.MOV.U32 R32, RZ, RZ, R46 ;  /* 0x000000ffff207224 */ /* 0x000fe200078e002e */
[----:B------:R-:W-:-:S02]  /*8f80*/  F2FP.BF16.F32.PACK_AB R13, R65, R44 ;  /* 0x0000002c410d723e */ /* 0x000fc400000010ff */
[----:B------:R-:W-:Y:S02]  /*8f90*/  F2FP.BF16.F32.PACK_AB R35, R78, R51 ;  /* 0x000000334e23723e */ /* 0x000fe400000010ff */
[----:B------:R-:W-:-:S07]  /*8fa0*/  MOV R15, R50 ;  /* 0x00000032000f7202 */ /* 0x000fce0000000f00 */
.L_x_540:
[----:B------:R-:W-:Y:S05]  /*8fb0*/  BSYNC B2 ;  /* 0x0000000000027941 */ /* 0x000fea0003800000 */
.L_x_539:
[----:B--2---:R2:W-:Y:S04]  /*8fc0*/  ST.E.128 desc[UR60][R38.64], R12 ;  /* 0x0000000c26007985 */ /* 0x0045e8000c101d3c */
[----:B---3--:R2:W-:Y:S02]  /*8fd0*/  @!P4 ST.E.128 desc[UR60][R40.64], R32 ;  /* 0x000000202800c985 */ /* 0x0085e4000c101d3c */
.L_x_538:
[----:B------:R-:W-:Y:S05]  /*8fe0*/  BSYNC B1 ;  /* 0x0000000000017941 */ /* 0x000fea0003800000 */
.L_x_537:
[----:B------:R-:W-:Y:S01]  /*8ff0*/  ISETP.NE.AND P4, PT, R27, RZ, PT ;  /* 0x000000ff1b00720c */ /* 0x000fe20003f85270 */
[----:B------:R-:W-:-:S12]  /*9000*/  BSSY B1, `(.L_x_541) ;  /* 0x000007c000017945 */ /* 0x000fd80003800000 */
[----:B------:R-:W-:Y:S05]  /*9010*/  @!P4 BRA `(.L_x_542) ;  /* 0x0000000400e8c947 */ /* 0x000fea0003800000 */
[----:B0--3--:R-:W-:Y:S01]  /*9020*/  SEL R11, R129, R139, !P2 ;  /* 0x0000008b810b7207 */ /* 0x009fe20005000000 */
[----:B------:R-:W-:Y:S01]  /*9030*/  BSSY B2, `(.L_x_543) ;  /* 0x0000076000027945 */ /* 0x000fe20003800000 */
[C---:B--2---:R-:W-:Y:S02]  /*9040*/  LEA R38, P5, R8.reuse, R119, 0x1 ;  /* 0x0000007708267211 */ /* 0x044fe400078a08ff */
        /* <DEDUP_REMOVED lines=8> */
[----:B------:R-:W-:Y:S02]  /*90d0*/  LOP3.LUT R12, R167, 0x38, R40, 0xf8, !PT ;  /* 0x00000038a70c7812 */ /* 0x000fe400078ef828 */
[----:B------:R-:W-:Y:S02]  /*90e0*/  SHF.R.S32.HI R14, RZ, 0x3, R11 ;  /* 0x00000003ff0e7819 */ /* 0x000fe4000001140b */
[----:B------:R-:W-:Y:S02]  /*90f0*/  LOP3.LUT R12, R12, R223, RZ, 0x3c, !PT ;  /* 0x000000df0c0c7212 */ /* 0x000fe400078e3cff */
[----:B------:R-:W-:Y:S01]  /*9100*/  ISETP.GE.AND P4, PT, R40, R135, PT ;  /* 0x000000872800720c */ /* 0x000fe20003f86270 */
[----:B------:R-:W-:-:S04]  /*9110*/  IMAD R11, R14, 0x1800, R179 ;  /* 0x000018000e0b7824 */ /* 0x000fc800078e02b3 */
[----:B------:R-:W-:Y:S02]  /*9120*/  IMAD.IADD R13, R11, 0x1, R12 ;  /* 0x000000010b0d7824 */ /* 0x000fe400078e020c */
[C---:B------:R-:W-:Y:S02]  /*9130*/  IMAD R11, R18.reuse, 0x4800, R140 ;  /* 0x00004800120b7824 */ /* 0x040fe400078e028c */
[----:B------:R-:W-:Y:S02]  /*9140*/  IMAD R13, R18, 0x4800, R13 ;  /* 0x00004800120d7824 */ /* 0x000fe400078e020d */
[--C-:B------:R-:W-:Y:S02]  /*9150*/  IMAD R11, R11, 0x2, R2.reuse ;  /* 0x000000020b0b7824 */ /* 0x100fe400078e0202 */
[----:B------:R-:W-:Y:S02]  /*9160*/  IMAD R32, R13, 0x2, R2 ;  /* 0x000000020d207824 */ /* 0x000fe400078e0202 */
[----:B------:R-:W-:Y:S01]  /*9170*/  @!P4 IMAD.WIDE R40, R40, 0x2, R36 ;  /* 0x000000022828c825 */ /* 0x000fe200078e0224 */
[----:B------:R0:W2:Y:S04]  /*9180*/  LDS.128 R12, [R11+0x18400] ;  /* 0x018400000b0c7984 */ /* 0x0000a80000000c00 */
[----:B------:R-:W3:Y:S01]  /*9190*/  LDS.128 R32, [R32+0x18400] ;  /* 0x0184000020207984 */ /* 0x000ee20000000c00 */
[----:B------:R-:W-:Y:S05]  /*91a0*/  @P5 BRA `(.L_x_544) ;  /* 0x0000000400785947 */ /* 0x000fea0003800000 */
[----:B------:R-:W-:Y:S01]  /*91b0*/  SHF.R.U64 R43, R72, 0x10, R73 ;  /* 0x00000010482b7819 */ /* 0x000fe20000001249 */
[----:B---3--:R-:W-:Y:S01]  /*91c0*/  IMAD.U32 R47, R33, 0x10000, RZ ;  /* 0x00010000212f7824 */ /* 0x008fe200078e00ff */
[----:B0-----:R-:W-:Y:S01]  /*91d0*/  SHF.R.U64 R11, R60, 0x10, R61 ;  /* 0x000000103c0b7819 */ /* 0x001fe2000000123d */
[----:B--2---:R-:W-:Y:S01]  /*91e0*/  IMAD.U32 R45, R13, 0x10000, RZ ;  /* 0x000100000d2d7824 */ /* 0x004fe200078e00ff */
[----:B------:R-:W-:Y:S01]  /*91f0*/  SHF.R.U32.HI R73, RZ, 0x10, R73 ;  /* 0x00000010ff497819 */ /* 0x000fe20000011649 */
[----:B------:R-:W-:Y:S01]  /*9200*/  IMAD.U32 R50, R15, 0x10000, RZ ;  /* 0x000100000f327824 */ /* 0x000fe200078e00ff */
[----:B------:R-:W-:Y:S01]  /*9210*/  SHF.R.U32.HI R61, RZ, 0x10, R61 ;  /* 0x00000010ff3d7819 */ /* 0x000fe2000001163d */
[----:B------:R-:W-:Y:S01]  /*9220*/  IMAD.U32 R49, R14, 0x10000, RZ ;  /* 0x000100000e317824 */ /* 0x000fe200078e00ff */
[----:B------:R-:W-:Y:S02]  /*9230*/  PRMT R73, R156, 0x5432, R73 ;  /* 0x000054329c497816 */ /* 0x000fe40000000049 */
[----:B------:R-:W-:-:S02]  /*9240*/  PRMT R61, R154, 0x5432, R61 ;  /* 0x000054329a3d7816 */ /* 0x000fc4000000003d */
[----:B------:R-:W-:Y:S01]  /*9250*/  SHF.R.U64 R44, R74, 0x10, R75 ;  /* 0x000000104a2c7819 */ /* 0x000fe2000000124b */
[----:B------:R-:W-:Y:S01]  /*9260*/  IMAD.U32 R54, R73, 0x10000, RZ ;  /* 0x0001000049367824 */ /* 0x000fe200078e00ff */
[----:B------:R-:W-:Y:S01]  /*9270*/  SHF.R.U64 R42, R62, 0x10, R63 ;  /* 0x000000103e2a7819 */ /* 0x000fe2000000123f */
[----:B------:R-:W-:Y:S01]  /*9280*/  IMAD.U32 R60, R61, 0x10000, RZ ;  /* 0x000100003d3c7824 */ /* 0x000fe200078e00ff */
[----:B------:R-:W-:Y:S01]  /*9290*/  SHF.R.U32.HI R74, RZ, 0x10, R75 ;  /* 0x00000010ff4a7819 */ /* 0x000fe2000001164b */
[C---:B------:R-:W-:Y:S01]  /*92a0*/  FMUL.FTZ R64, R47.reuse, R54 ;  /* 0x000000362f407220 */ /* 0x040fe20000410000 */
[----:B------:R-:W-:Y:S01]  /*92b0*/  SHF.R.U32.HI R62, RZ, 0x10, R63 ;  /* 0x00000010ff3e7819 */ /* 0x000fe2000001163f */
[----:B------:R-:W-:Y:S01]  /*92c0*/  FMUL.FTZ R66, R47, R60 ;  /* 0x0000003c2f427220 */ /* 0x000fe20000410000 */
[----:B------:R-:W-:Y:S01]  /*92d0*/  LOP3.LUT R48, R33, 0xffff0000, RZ, 0xc0, !PT ;  /* 0xffff000021307812 */ /* 0x000fe200078ec0ff */
[----:B------:R-:W-:Y:S01]  /*92e0*/  IMAD.U32 R33, R32, 0x10000, RZ ;  /* 0x0001000020217824 */ /* 0x000fe200078e00ff */
[----:B------:R-:W-:-:S02]  /*92f0*/  LOP3.LUT R73, R73, 0xffff0000, RZ, 0xc0, !PT ;  /* 0xffff000049497812 */ /* 0x000fc400078ec0ff */
[----:B------:R-:W-:Y:S02]  /*9300*/  PRMT R74, R155, 0x5432, R74 ;  /* 0x000054329b4a7816 */ /* 0x000fe4000000004a */
[----:B------:R-:W-:Y:S01]  /*9310*/  PRMT R62, R153, 0x5432, R62 ;  /* 0x00005432993e7816 */ /* 0x000fe2000000003e */
[----:B------:R-:W-:Y:S01]  /*9320*/  FMUL.FTZ R55, R48, R73 ;  /* 0x0000004930377220 */ /* 0x000fe20000410000 */
[----:B------:R-:W-:Y:S01]  /*9330*/  LOP3.LUT R61, R61, 0xffff0000, RZ, 0xc0, !PT ;  /* 0xffff00003d3d7812 */ /* 0x000fe200078ec0ff */
[----:B------:R-:W-:Y:S01]  /*9340*/  IMAD.U32 R53, R74, 0x10000, RZ ;  /* 0x000100004a357824 */ /* 0x000fe200078e00ff */
[----:B------:R-:W-:Y:S01]  /*9350*/  LOP3.LUT R46, R13, 0xffff0000, RZ, 0xc0, !PT ;  /* 0xffff00000d2e7812 */ /* 0x000fe200078ec0ff */
[----:B------:R-:W-:Y:S01]  /*9360*/  IMAD.U32 R47, R62, 0x10000, RZ ;  /* 0x000100003e2f7824 */ /* 0x000fe200078e00ff */
[----:B------:R-:W-:Y:S01]  /*9370*/  SHF.L.U32 R52, R35, 0x10, RZ ;  /* 0x0000001023347819 */ /* 0x000fe200000006ff */
[-C--:B------:R-:W-:Y:S01]  /*9380*/  FMUL.FTZ R63, R48, R61.reuse ;  /* 0x0000003d303f7220 */ /* 0x080fe20000410000 */
[----:B------:R-:W-:Y:S01]  /*9390*/  PRMT R156, R156, 0x5410, R43 ;  /* 0x000054109c9c7816 */ /* 0x000fe2000000002b */
[C---:B------:R-:W-:Y:S01]  /*93a0*/  FFMA.FTZ R43, R45.reuse, R60, -R64 ;  /* 0x0000003c2d2b7223 */ /* 0x040fe20000010840 */
[----:B------:R-:W-:Y:S01]  /*93b0*/  FFMA.FTZ R45, R45, R54, R66 ;  /* 0x000000362d2d7223 */ /* 0x000fe20000010042 */
[----:B------:R-:W-:Y:S01]  /*93c0*/  LOP3.LUT R35, R35, 0xffff0000, RZ, 0xc0, !PT ;  /* 0xffff000023237812 */ /* 0x000fe200078ec0ff */
[----:B------:R-:W-:Y:S01]  /*93d0*/  FFMA.FTZ R48, R46, R61, -R55 ;  /* 0x0000003d2e307223 */ /* 0x000fe20000010837 */
[----:B------:R-:W-:Y:S01]  /*93e0*/  LOP3.LUT R54, R74, 0xffff0000, RZ, 0xc0, !PT ;  /* 0xffff00004a367812 */ /* 0x000fe200078ec0ff */
[----:B------:R-:W-:Y:S01]  /*93f0*/  FMUL.FTZ R55, R52, R53 ;  /* 0x0000003534377220 */ /* 0x000fe20000410000 */
[----:B------:R-:W-:Y:S01]  /*9400*/  PRMT R11, R154, 0x5410, R11 ;  /* 0x000054109a0b7816 */ /* 0x000fe2000000000b */
[-C--:B------:R-:W-:Y:S01]  /*9410*/  FMUL.FTZ R60, R52, R47.reuse ;  /* 0x0000002f343c7220 */ /* 0x080fe20000410000 */
[----:B------:R-:W-:Y:S01]  /*9420*/  LOP3.LUT R52, R62, 0xffff0000, RZ, 0xc0, !PT ;  /* 0xffff00003e347812 */ /* 0x000fe200078ec0ff */
[C---:B------:R-:W-:Y:S01]  /*9430*/  FFMA.FTZ R47, R50.reuse, R47, -R55 ;  /* 0x0000002f322f7223 */ /* 0x040fe20000010837 */
[----:B------:R-:W-:Y:S01]  /*9440*/  LOP3.LUT R15, R15, 0xffff0000, RZ, 0xc0, !PT ;  /* 0xffff00000f0f7812 */ /* 0x000fe200078ec0ff */
[----:B------:R-:W-:Y:S01]  /*9450*/  FMUL.FTZ R64, R35, R54 ;  /* 0x0000003623407220 */ /* 0x000fe20000410000 */
[----:B------:R-:W-:Y:S01]  /*9460*/  FFMA.FTZ R50, R50, R53, R60 ;  /* 0x0000003532327223 */ /* 0x000fe2000001003c */
[----:B------:R-:W-:-:S02]  /*9470*/  IMAD.U32 R62, R156, 0x10000, RZ ;  /* 0x000100009c3e7824 */ /* 0x000fc400078e00ff */
[-C--:B------:R-:W-:Y:S01]  /*9480*/  FMUL.FTZ R66, R35, R52.reuse ;  /* 0x0000003423427220 */ /* 0x080fe20000410000 */
[----:B------:R-:W-:Y:S02]  /*9490*/  IMAD.U32 R60, R11, 0x10000, RZ ;  /* 0x000100000b3c7824 */ /* 0x000fe400078e00ff */
[----:B------:R-:W-:Y:S01]  /*94a0*/  FFMA.FTZ R52, R15, R52, -R64 ;  /* 0x000000340f347223 */ /* 0x000fe20000010840 */
[----:B------:R-:W-:Y:S02]  /*94b0*/  IMAD.U32 R13, R12, 0x10000, RZ ;  /* 0x000100000c0d7824 */ /* 0x000fe400078e00ff */
[C---:B------:R-:W-:Y:S01]  /*94c0*/  FMUL.FTZ R64, R33.reuse, R62 ;  /* 0x0000003e21407220 */ /* 0x040fe20000410000 */
[----:B------:R-:W-:Y:S01]  /*94d0*/  LOP3.LUT R32, R32, 0xffff0000, RZ, 0xc0, !PT ;  /* 0xffff000020207812 */ /* 0x000fe200078ec0ff */
[----:B------:R-:W-:Y:S01]  /*94e0*/  FMUL.FTZ R33, R33, R60 ;  /* 0x0000003c21217220 */ /* 0x000fe20000410000 */
[----:B------:R-:W-:Y:S01]  /*94f0*/  PRMT R44, R155, 0x5410, R44 ;  /* 0x000054109b2c7816 */ /* 0x000fe2000000002c */
[----:B------:R-:W-:Y:S01]  /*9500*/  FFMA.FTZ R15, R15, R54, R66 ;  /* 0x000000360f0f7223 */ /* 0x000fe20000010042 */
[----:B------:R-:W-:Y:S01]  /*9510*/  LOP3.LUT R53, R156, 0xffff0000, RZ, 0xc0, !PT ;  /* 0xffff00009c357812 */ /* 0x000fe200078ec0ff */
[----:B------:R-:W-:Y:S01]  /*9520*/  FFMA.FTZ R46, R46, R73, R63 ;  /* 0x000000492e2e7223 */ /* 0x000fe2000001003f */
[----:B------:R-:W-:Y:S01]  /*9530*/  LOP3.LUT R35, R11, 0xffff0000, RZ, 0xc0, !PT ;  /* 0xffff00000b237812 */ /* 0x000fe200078ec0ff */
[----:B------:R-:W-:Y:S01]  /*9540*/  FFMA.FTZ R11, R13, R60, -R64 ;  /* 0x0000003c0d0b7223 */ /* 0x000fe20000010840 */
[----:B------:R-:W-:Y:S01]  /*9550*/  PRMT R42, R153, 0x5410, R42 ;  /* 0x00005410992a7816 */ /* 0x000fe2000000002a */
[----:B------:R-:W-:Y:S01]  /*9560*/  FFMA.FTZ R13, R13, R62, R33 ;  /* 0x0000003e0d0d7223 */ /* 0x000fe20000010021 */
[----:B------:R-:W-:Y:S01]  /*9570*/  LOP3.LUT R51, R14, 0xffff0000, RZ, 0xc0, !PT ;  /* 0xffff00000e337812 */ /* 0x000fe200078ec0ff */
[----:B------:R-:W-:-:S02]  /*9580*/  IMAD.U32 R14, R34, 0x10000, RZ ;  /* 0x00010000220e7824 */ /* 0x000fc400078e00ff */
[C---:B------:R-:W-:Y:S01]  /*9590*/  FMUL.FTZ R55, R32.reuse, R53 ;  /* 0x0000003520377220 */ /* 0x040fe20000410000 */
[----:B------:R-:W-:Y:S01]  /*95a0*/  FMUL.FTZ R61, R32, R35 ;  /* 0x00000023203d7220 */ /* 0x000fe20000410000 */
[----:B------:R-:W-:Y:S01]  /*95b0*/  IMAD.U32 R33, R44, 0x10000, RZ ;  /* 0x000100002c217824 */ /* 0x000fe200078e00ff */
[----:B------:R-:W-:Y:S01]  /*95c0*/  LOP3.LUT R34, R34, 0xffff0000, RZ, 0xc0, !PT ;  /* 0xffff000022227812 */ /* 0x000fe200078ec0ff */
[----:B------:R-:W-:Y:S01]  /*95d0*/  IMAD.U32 R32, R42, 0x10000, RZ ;  /* 0x000100002a207824 */ /* 0x000fe200078e00ff */
[----:B------:R-:W-:Y:S01]  /*95e0*/  LOP3.LUT R44, R44, 0xffff0000, RZ, 0xc0, !PT ;  /* 0xffff00002c2c7812 */ /* 0x000fe200078ec0ff */
[----:B------:R-:W-:Y:S01]  /*95f0*/  FMUL.FTZ R60, R14, R33 ;  /* 0x000000210e3c7220 */ /* 0x000fe20000410000 */
[----:B------:R-:W-:Y:S01]  /*9600*/  LOP3.LUT R12, R12, 0xffff0000, RZ, 0xc0, !PT ;  /* 0xffff00000c0c7812 */ /* 0x000fe200078ec0ff */
[----:B------:R-:W-:Y:S01]  /*9610*/  FMUL.FTZ R14, R14, R32 ;  /* 0x000000200e0e7220 */ /* 0x000fe20000410000 */
[----:B------:R-:W-:Y:S01]  /*9620*/  LOP3.LUT R42, R42, 0xffff0000, RZ, 0xc0, !PT ;  /* 0xffff00002a2a7812 */ /* 0x000fe200078ec0ff */
[----:B------:R-:W-:Y:S01]  /*9630*/  FMUL.FTZ R62, R34, R44 ;  /* 0x0000002c223e7220 */ /* 0x000fe20000410000 */
[C---:B------:R-:W-:Y:S01]  /*9640*/  FFMA.FTZ R60, R49.reuse, R32, -R60 ;  /* 0x00000020313c7223 */ /* 0x040fe2000001083c */
[----:B------:R-:W-:Y:S01]  /*9650*/  FFMA.FTZ R54, R12, R35, -R55 ;  /* 0x000000230c367223 */ /* 0x000fe20000010837 */
[----:B------:R-:W-:Y:S01]  /*9660*/  FFMA.FTZ R14, R49, R33, R14 ;  /* 0x00000021310e7223 */ /* 0x000fe2000001000e */
[-C--:B------:R-:W-:Y:S01]  /*9670*/  FMUL.FTZ R35, R34, R42.reuse ;  /* 0x0000002a22237220 */ /* 0x080fe20000410000 */
[C---:B------:R-:W-:Y:S01]  /*9680*/  FFMA.FTZ R33, R51.reuse, R42, -R62 ;  /* 0x0000002a33217223 */ /* 0x040fe2000001083e */
[----:B------:R-:W-:Y:S01]  /*9690*/  FFMA.FTZ R12, R12, R53, R61 ;  /* 0x000000350c0c7223 */ /* 0x000fe2000001003d */
[----:B------:R-:W-:Y:S01]  /*96a0*/  F2FP.BF16.F32.PACK_AB R45, R46, R45 ;  /* 0x0000002d2e2d723e */ /* 0x000fe200000010ff */
        /* <DEDUP_REMOVED lines=10> */
[----:B------:R-:W-:Y:S01]  /*9750*/  F2FP.BF16.F32.PACK_AB R34, R35, R14 ;  /* 0x0000000e2322723e */ /* 0x000fe200000010ff */
[----:B------:R-:W-:Y:S01]  /*9760*/  IMAD.MOV.U32 R14, RZ, RZ, R46 ;  /* 0x000000ffff0e7224 */ /* 0x000fe200078e002e */
[----:B------:R-:W-:Y:S01]  /*9770*/  MOV R13, R43 ;  /* 0x0000002b000d7202 */ /* 0x000fe20000000f00 */
[----:B------:R-:W-:-:S07]  /*9780*/  IMAD.MOV.U32 R35, RZ, RZ, R50 ;  /* 0x000000ffff237224 */ /* 0x000fce00078e0032 */
.L_x_544:
[----:B------:R-:W-:Y:S05]  /*9790*/  BSYNC B2 ;  /* 0x0000000000027941 */ /* 0x000fea0003800000 */
.L_x_543:
[----:B--2---:R2:W-:Y:S04]  /*97a0*/  ST.E.128 desc[UR60][R38.64], R12 ;  /* 0x0000000c26007985 */ /* 0x0045e8000c101d3c */
[----:B---3--:R2:W-:Y:S02]  /*97b0*/  @!P4 ST.E.128 desc[UR60][R40.64], R32 ;  /* 0x000000202800c985 */ /* 0x0085e4000c101d3c */
.L_x_542:
[----:B------:R-:W-:Y:S05]  /*97c0*/  BSYNC B1 ;  /* 0x0000000000017941 */ /* 0x000fea0003800000 */
.L_x_541:
[----:B------:R-:W-:-:S13]  /*97d0*/  ISETP.NE.AND P4, PT, R28, RZ, PT ;  /* 0x000000ff1c00720c */ /* 0x000fda0003f85270 */
[----:B------:R-:W-:Y:S05]  /*97e0*/  @!P4 BRA `(.L_x_493) ;  /* 0x0000000c00c4c947 */ /* 0x000fea0003800000 */
[----:B------:R-:W-:Y:S01]  /*97f0*/  SEL R139, R129, R139, !P1 ;  /* 0x0000008b818b7207 */ /* 0x000fe20004800000 */
[----:B------:R-:W-:Y:S01]  /*9800*/  BSSY B1, `(.L_x_545) ;  /* 0x0000072000017945 */ /* 0x000fe20003800000 */
[----:B------:R-:W-:Y:S02]  /*9810*/  ISETP.GE.AND P5, PT, R3, R128, PT ;  /* 0x000000800300720c */ /* 0x000fe40003fa6270 */
[----:B--234-:R-:W-:Y:S02]  /*9820*/  SHF.R.S32.HI R12, RZ, 0x1f, R139 ;  /* 0x0000001fff0c7819 */ /* 0x01cfe4000001148b */
[C---:B------:R-:W-:Y:S02]  /*9830*/  LEA R38, P4, R9.reuse, R119, 0x1 ;  /* 0x0000007709267211 */ /* 0x040fe400078808ff */
[----:B------:R-:W-:Y:S02]  /*9840*/  LEA.HI R139, R12, R139, RZ, 0x4 ;  /* 0x0000008b0c8b7211 */ /* 0x000fe400078f20ff */
[----:B------:R-:W-:-:S02]  /*9850*/  LEA.HI.X R39, R9, R118, R114, 0x1, P4 ;  /* 0x0000007609277211 */ /* 0x000fc400020f0c72 */
[----:B------:R-:W-:-:S04]  /*9860*/  LEA.HI.SX32 R139, R139, R120, 0x1c ;  /* 0x000000788b8b7211 */ /* 0x000fc800078fe2ff */
[----:B------:R-:W-:Y:S01]  /*9870*/  SHF.R.S32.HI R12, RZ, 0x1f, R139 ;  /* 0x0000001fff0c7819 */ /* 0x000fe2000001148b */
[----:B------:R-:W-:-:S03]  /*9880*/  IMAD.SHL.U32 R40, R139, 0x8, RZ ;  /* 0x000000088b287824 */ /* 0x000fc600078e00ff */
[----:B------:R-:W-:-:S04]  /*9890*/  LEA.HI R12, R12, R139, RZ, 0x3 ;  /* 0x0000008b0c0c7211 */ /* 0x000fc800078f18ff */
[----:B------:R-:W-:Y:S02]  /*98a0*/  SHF.R.S32.HI R14, RZ, 0x3, R12 ;  /* 0x00000003ff0e7819 */ /* 0x000fe4000001140c */
[----:B------:R-:W-:-:S03]  /*98b0*/  LOP3.LUT R12, R167, 0x38, R40, 0xf8, !PT ;  /* 0x00000038a70c7812 */ /* 0x000fc600078ef828 */
[----:B0-----:R-:W-:Y:S01]  /*98c0*/  IMAD R11, R14, 0x1800, R179 ;  /* 0x000018000e0b7824 */ /* 0x001fe200078e02b3 */
[----:B------:R-:W-:-:S05]  /*98d0*/  LOP3.LUT R12, R12, R223, RZ, 0x3c, !PT ;  /* 0x000000df0c0c7212 */ /* 0x000fca00078e3cff */
[----:B------:R-:W-:Y:S02]  /*98e0*/  IMAD.IADD R13, R11, 0x1, R12 ;  /* 0x000000010b0d7824 */ /* 0x000fe400078e020c */
[C---:B------:R-:W-:Y:S02]  /*98f0*/  IMAD R11, R18.reuse, 0x4800, R138 ;  /* 0x00004800120b7824 */ /* 0x040fe400078e028a */
[----:B------:R-:W-:Y:S02]  /*9900*/  IMAD R13, R18, 0x4800, R13 ;  /* 0x00004800120d7824 */ /* 0x000fe400078e020d */
[--C-:B------:R-:W-:Y:S02]  /*9910*/  IMAD R11, R11, 0x2, R2.reuse ;  /* 0x000000020b0b7824 */ /* 0x100fe400078e0202 */
[----:B------:R-:W-:-:S03]  /*9920*/  IMAD R32, R13, 0x2, R2 ;  /* 0x000000020d207824 */ /* 0x000fc600078e0202 */
[----:B------:R0:W2:Y:S04]  /*9930*/  LDS.128 R12, [R11+0x18400] ;  /* 0x018400000b0c7984 */ /* 0x0000a80000000c00 */
[----:B------:R-:W3:Y:S01]  /*9940*/  LDS.128 R32, [R32+0x18400] ;  /* 0x0184000020207984 */ /* 0x000ee20000000c00 */
[----:B------:R-:W-:Y:S05]  /*9950*/  @P5 BRA `(.L_x_546) ;  /* 0x0000000400705947 */ /* 0x000fea0003800000 */
[----:B------:R-:W-:Y:S01]  /*9960*/  SHF.R.U64 R55, R68, 0x10, R69 ;  /* 0x0000001044377819 */ /* 0x000fe20000001245 */
[----:B---3--:R-:W-:Y:S01]  /*9970*/  IMAD.U32 R52, R35, 0x10000, RZ ;  /* 0x0001000023347824 */ /* 0x008fe200078e00ff */
[----:B------:R-:W-:Y:S01]  /*9980*/  SHF.R.U64 R53, R56, 0x10, R57 ;  /* 0x0000001038357819 */ /* 0x000fe20000001239 */
[----:B--2---:R-:W-:Y:S01]  /*9990*/  IMAD.U32 R48, R15, 0x10000, RZ ;  /* 0x000100000f307824 */ /* 0x004fe200078e00ff */
[----:B------:R-:W-:Y:S01]  /*99a0*/  SHF.R.U32.HI R69, RZ, 0x10, R69 ;  /* 0x00000010ff457819 */ /* 0x000fe20000011645 */
[----:B------:R-:W-:Y:S01]  /*99b0*/  IMAD.U32 R49, R13, 0x10000, RZ ;  /* 0x000100000d317824 */ /* 0x000fe200078e00ff */
[----:B------:R-:W-:Y:S01]  /*99c0*/  SHF.R.U32.HI R57, RZ, 0x10, R57 ;  /* 0x00000010ff397819 */ /* 0x000fe20000011639 */
[----:B------:R-:W-:Y:S01]  /*99d0*/  IMAD.U32 R42, R32, 0x10000, RZ ;  /* 0x00010000202a7824 */ /* 0x000fe200078e00ff */
[----:B------:R-:W-:Y:S01]  /*99e0*/  LOP3.LUT R45, R35, 0xffff0000, RZ, 0xc0, !PT ;  /* 0xffff0000232d7812 */ /* 0x000fe200078ec0ff */
[----:B------:R-:W-:Y:S01]  /*99f0*/  IMAD.U32 R41, R12, 0x10000, RZ ;  /* 0x000100000c297824 */ /* 0x000fe200078e00ff */
[----:B------:R-:W-:Y:S01]  /*9a00*/  PRMT R46, R150, 0x5410, R53 ;  /* 0x00005410962e7816 */ /* 0x000fe20000000035 */
[----:B0-----:R-:W-:Y:S01]  /*9a10*/  IMAD.U32 R11, R14, 0x10000, RZ ;  /* 0x000100000e0b7824 */ /* 0x001fe200078e00ff */
[----:B------:R-:W-:-:S02]  /*9a20*/  PRMT R35, R152, 0x5432, R69 ;  /* 0x0000543298237816 */ /* 0x000fc40000000045 */
[----:B------:R-:W-:Y:S02]  /*9a30*/  PRMT R150, R150, 0x5432, R57 ;  /* 0x0000543296967816 */ /* 0x000fe40000000039 */
[----:B------:R-:W-:Y:S01]  /*9a40*/  SHF.L.U32 R50, R33, 0x10, RZ ;  /* 0x0000001021327819 */ /* 0x000fe200000006ff */
[----:B------:R-:W-:Y:S01]  /*9a50*/  IMAD.U32 R53, R35, 0x10000, RZ ;  /* 0x0001000023357824 */ /* 0x000fe200078e00ff */
[----:B------:R-:W-:Y:S02]  /*9a60*/  SHF.R.U64 R54, R58, 0x10, R59 ;  /* 0x000000103a367819 */ /* 0x000fe4000000123b */
[----:B------:R-:W-:Y:S01]  /*9a70*/  SHF.R.U64 R44, R70, 0x10, R71 ;  /* 0x00000010462c7819 */ /* 0x000fe20000001247 */
[----:B------:R-:W-:Y:S01]  /*9a80*/  FMUL.FTZ R56, R50, R53 ;  /* 0x0000003532387220 */ /* 0x000fe20000410000 */
[----:B------:R-:W-:Y:S01]  /*9a90*/  LOP3.LUT R43, R15, 0xffff0000, RZ, 0xc0, !PT ;  /* 0xffff00000f2b7812 */ /* 0x000fe200078ec0ff */
[----:B------:R-:W-:Y:S01]  /*9aa0*/  IMAD.U32 R15, R150, 0x10000, RZ ;  /* 0x00010000960f7824 */ /* 0x000fe200078e00ff */
[----:B------:R-:W-:-:S02]  /*9ab0*/  SHF.R.U32.HI R58, RZ, 0x10, R59 ;  /* 0x00000010ff3a7819 */ /* 0x000fc4000001163b */
[----:B------:R-:W-:Y:S01]  /*9ac0*/  SHF.R.U32.HI R70, RZ, 0x10, R71 ;  /* 0x00000010ff467819 */ /* 0x000fe20000011647 */
[-C--:B------:R-:W-:Y:S01]  /*9ad0*/  FMUL.FTZ R50, R50, R15.reuse ;  /* 0x0000000f32327220 */ /* 0x080fe20000410000 */
[----:B------:R-:W-:Y:S01]  /*9ae0*/  LOP3.LUT R51, R33, 0xffff0000, RZ, 0xc0, !PT ;  /* 0xffff000021337812 */ /* 0x000fe200078ec0ff */
[----:B------:R-:W-:Y:S01]  /*9af0*/  FFMA.FTZ R15, R49, R15, -R56 ;  /* 0x0000000f310f7223 */ /* 0x000fe20000010838 */
[----:B------:R-:W-:Y:S02]  /*9b00*/  PRMT R33, R149, 0x5410, R54 ;  /* 0x0000541095217816 */ /* 0x000fe40000000036 */
[----:B------:R-:W-:Y:S02]  /*9b10*/  PRMT R44, R151, 0x5410, R44 ;  /* 0x00005410972c7816 */ /* 0x000fe4000000002c */
[----:B------:R-:W-:Y:S02]  /*9b20*/  PRMT R149, R149, 0x5432, R58 ;  /* 0x0000543295957816 */ /* 0x000fe4000000003a */
[----:B------:R-:W-:-:S02]  /*9b30*/  PRMT R151, R151, 0x5432, R70 ;  /* 0x0000543297977816 */ /* 0x000fc40000000046 */
[----:B------:R-:W-:Y:S01]  /*9b40*/  LOP3.LUT R54, R35, 0xffff0000, RZ, 0xc0, !PT ;  /* 0xffff000023367812 */ /* 0x000fe200078ec0ff */
[----:B------:R-:W-:Y:S01]  /*9b50*/  FFMA.FTZ R35, R49, R53, R50 ;  /* 0x0000003531237223 */ /* 0x000fe20000010032 */
[----:B------:R-:W-:Y:S01]  /*9b60*/  LOP3.LUT R150, R150, 0xffff0000, RZ, 0xc0, !PT ;  /* 0xffff000096967812 */ /* 0x000fe200078ec0ff */
[----:B------:R-:W-:Y:S01]  /*9b70*/  IMAD.U32 R49, R149, 0x10000, RZ ;  /* 0x0001000095317824 */ /* 0x000fe200078e00ff */
[----:B------:R-:W-:Y:S01]  /*9b80*/  PRMT R152, R152, 0x5410, R55 ;  /* 0x0000541098987816 */ /* 0x000fe20000000037 */
[----:B------:R-:W-:Y:S01]  /*9b90*/  IMAD.U32 R55, R151, 0x10000, RZ ;  /* 0x0001000097377824 */ /* 0x000fe200078e00ff */
[----:B------:R-:W-:Y:S01]  /*9ba0*/  LOP3.LUT R47, R13, 0xffff0000, RZ, 0xc0, !PT ;  /* 0xffff00000d2f7812 */ /* 0x000fe200078ec0ff */
[C---:B------:R-:W-:Y:S01]  /*9bb0*/  FMUL.FTZ R56, R51.reuse, R54 ;  /* 0x0000003633387220 */ /* 0x040fe20000410000 */
[-C--:B------:R-:W-:Y:S01]  /*9bc0*/  FMUL.FTZ R50, R51, R150.reuse ;  /* 0x0000009633327220 */ /* 0x080fe20000410000 */
[C---:B------:R-:W-:Y:S01]  /*9bd0*/  FMUL.FTZ R51, R52.reuse, R55 ;  /* 0x0000003734337220 */ /* 0x040fe20000410000 */
[-C--:B------:R-:W-:Y:S01]  /*9be0*/  FMUL.FTZ R58, R52, R49.reuse ;  /* 0x00000031343a7220 */ /* 0x080fe20000410000 */
[C---:B------:R-:W-:Y:S01]  /*9bf0*/  FFMA.FTZ R150, R47.reuse, R150, -R56 ;  /* 0x000000962f967223 */ /* 0x040fe20000010838 */
[----:B------:R-:W-:Y:S01]  /*9c00*/  FFMA.FTZ R54, R47, R54, R50 ;  /* 0x000000362f367223 */ /* 0x000fe20000010032 */
[----:B------:R-:W-:Y:S01]  /*9c10*/  LOP3.LUT R56, R151, 0xffff0000, RZ, 0xc0, !PT ;  /* 0xffff000097387812 */ /* 0x000fe200078ec0ff */
[C---:B------:R-:W-:Y:S01]  /*9c20*/  FFMA.FTZ R52, R48.reuse, R49, -R51 ;  /* 0x0000003130347223 */ /* 0x040fe20000010833 */
[----:B------:R-:W-:Y:S01]  /*9c30*/  LOP3.LUT R50, R149, 0xffff0000, RZ, 0xc0, !PT ;  /* 0xffff000095327812 */ /* 0x000fe200078ec0ff */
[----:B------:R-:W-:Y:S01]  /*9c40*/  FFMA.FTZ R58, R48, R55, R58 ;  /* 0x00000037303a7223 */ /* 0x000fe2000001003a */
[----:B------:R-:W-:Y:S01]  /*9c50*/  SHF.L.U32 R48, R152, 0x10, RZ ;  /* 0x0000001098307819 */ /* 0x000fe200000006ff */
[----:B------:R-:W-:-:S02]  /*9c60*/  IMAD.U32 R47, R46, 0x10000, RZ ;  /* 0x000100002e2f7824 */ /* 0x000fc400078e00ff */
[C---:B------:R-:W-:Y:S01]  /*9c70*/  FMUL.FTZ R60, R45.reuse, R56 ;  /* 0x000000382d3c7220 */ /* 0x040fe20000410000 */
[----:B------:R-:W-:Y:S01]  /*9c80*/  FMUL.FTZ R62, R45, R50 ;  /* 0x000000322d3e7220 */ /* 0x000fe20000410000 */
[----:B------:R-:W-:Y:S01]  /*9c90*/  LOP3.LUT R45, R46, 0xffff0000, RZ, 0xc0, !PT ;  /* 0xffff00002e2d7812 */ /* 0x000fe200078ec0ff */
[----:B------:R-:W-:Y:S01]  /*9ca0*/  FMUL.FTZ R46, R42, R48 ;  /* 0x000000302a2e7220 */ /* 0x000fe20000410000 */
[----:B------:R-:W-:Y:S01]  /*9cb0*/  LOP3.LUT R32, R32, 0xffff0000, RZ, 0xc0, !PT ;  /* 0xffff000020207812 */ /* 0x000fe200078ec0ff */
[-C--:B------:R-:W-:Y:S01]  /*9cc0*/  FMUL.FTZ R51, R42, R47.reuse ;  /* 0x0000002f2a337220 */ /* 0x080fe20000410000 */
[----:B------:R-:W-:Y:S01]  /*9cd0*/  LOP3.LUT R49, R152, 0xffff0000, RZ, 0xc0, !PT ;  /* 0xffff000098317812 */ /* 0x000fe200078ec0ff */
[----:B------:R-:W-:Y:S01]  /*9ce0*/  IMAD.U32 R13, R34, 0x10000, RZ ;  /* 0x00010000220d7824 */ /* 0x000fe200078e00ff */
[----:B------:R-:W-:Y:S01]  /*9cf0*/  LOP3.LUT R12, R12, 0xffff0000, RZ, 0xc0, !PT ;  /* 0xffff00000c0c7812 */ /* 0x000fe200078ec0ff */
[C---:B------:R-:W-:Y:S01]  /*9d00*/  FFMA.FTZ R53, R43.reuse, R50, -R60 ;  /* 0x000000322b357223 */ /* 0x040fe2000001083c */
[----:B------:R-:W-:Y:S01]  /*9d10*/  FFMA.FTZ R55, R43, R56, R62 ;  /* 0x000000382b377223 */ /* 0x000fe2000001003e */
[C---:B------:R-:W-:Y:S01]  /*9d20*/  FFMA.FTZ R46, R41.reuse, R47, -R46 ;  /* 0x0000002f292e7223 */ /* 0x040fe2000001082e */
[----:B------:R-:W-:Y:S01]  /*9d30*/  FFMA.FTZ R51, R41, R48, R51 ;  /* 0x0000003029337223 */ /* 0x000fe20000010033 */
[----:B------:R-:W-:Y:S01]  /*9d40*/  LOP3.LUT R34, R34, 0xffff0000, RZ, 0xc0, !PT ;  /* 0xffff000022227812 */ /* 0x000fe200078ec0ff */
[----:B------:R-:W-:Y:S01]  /*9d50*/  FMUL.FTZ R43, R32, R49 ;  /* 0x00000031202b7220 */ /* 0x000fe20000410000 */
[----:B------:R-:W-:Y:S01]  /*9d60*/  LOP3.LUT R41, R44, 0xffff0000, RZ, 0xc0, !PT ;  /* 0xffff00002c297812 */ /* 0x000fe200078ec0ff */
[-C--:B------:R-:W-:Y:S01]  /*9d70*/  FMUL.FTZ R47, R32, R45.reuse ;  /* 0x0000002d202f7220 */ /* 0x080fe20000410000 */
[----:B------:R-:W-:Y:S01]  /*9d80*/  IMAD.U32 R42, R44, 0x10000, RZ ;  /* 0x000100002c2a7824 */ /* 0x000fe200078e00ff */
[----:B------:R-:W-:Y:S01]  /*9d90*/  LOP3.LUT R14, R14, 0xffff0000, RZ, 0xc0, !PT ;  /* 0xffff00000e0e7812 */ /* 0x000fe200078ec0ff */
[C---:B------:R-:W-:Y:S01]  /*9da0*/  IMAD.U32 R32, R33.reuse, 0x10000, RZ ;  /* 0x0001000021207824 */ /* 0x040fe200078e00ff */
[----:B------:R-:W-:Y:S01]  /*9db0*/  LOP3.LUT R33, R33, 0xffff0000, RZ, 0xc0, !PT ;  /* 0xffff000021217812 */ /* 0x000fe200078ec0ff */
[----:B------:R-:W-:Y:S01]  /*9dc0*/  FFMA.FTZ R43, R12, R45, -R43 ;  /* 0x0000002d0c2b7223 */ /* 0x000fe2000001082b */
[C---:B------:R-:W-:Y:S01]  /*9dd0*/  FMUL.FTZ R44, R13.reuse, R42 ;  /* 0x0000002a0d2c7220 */ /* 0x040fe20000410000 */
[C---:B------:R-:W-:Y:S01]  /*9de0*/  FMUL.FTZ R45, R34.reuse, R41 ;  /* 0x00000029222d7220 */ /* 0x040fe20000410000 */
[-C--:B------:R-:W-:Y:S01]  /*9df0*/  FMUL.FTZ R13, R13, R32.reuse ;  /* 0x000000200d0d7220 */ /* 0x080fe20000410000 */
[-C--:B------:R-:W-:Y:S01]  /*9e00*/  FMUL.FTZ R34, R34, R33.reuse ;  /* 0x0000002122227220 */ /* 0x080fe20000410000 */
[C---:B------:R-:W-:Y:S01]  /*9e10*/  FFMA.FTZ R44, R11.reuse, R32, -R44 ;  /* 0x000000200b2c7223 */ /* 0x040fe2000001082c */
[----:B------:R-:W-:Y:S01]  /*9e20*/  FFMA.FTZ R45, R14, R33, -R45 ;  /* 0x000000210e2d7223 */ /* 0x000fe2000001082d */
[----:B------:R-:W-:Y:S01]  /*9e30*/  FFMA.FTZ R12, R12, R49, R47 ;  /* 0x000000310c0c7223 */ /* 0x000fe2000001002f */
[----:B------:R-:W-:Y:S01]  /*9e40*/  FFMA.FTZ R13, R11, R42, R13 ;  /* 0x0000002a0b0d7223 */ /* 0x000fe2000001000d */
[----:B------:R-:W-:Y:S01]  /*9e50*/  FFMA.FTZ R34, R14, R41, R34 ;  /* 0x000000290e227223 */ /* 0x000fe20000010022 */
[----:B------:R-:W-:-:S02]  /*9e60*/  F2FP.BF16.F32.PACK_AB R15, R150, R15 ;  /* 0x0000000f960f723e */ /* 0x000fc400000010ff */
[----:B------:R-:W-:Y:S02]  /*9e70*/  F2FP.BF16.F32.PACK_AB R14, R43, R46 ;  /* 0x0000002e2b0e723e */ /* 0x000fe400000010ff */
[----:B------:R-:W-:Y:S02]  /*9e80*/  F2FP.BF16.F32.PACK_AB R52, R53, R52 ;  /* 0x000000343534723e */ /* 0x000fe400000010ff */
        /* <DEDUP_REMOVED lines=8> */
[----:B------:R-:W-:-:S07]  /*9f10*/  IMAD.MOV.U32 R15, RZ, RZ, R52 ;  /* 0x000000ffff0f7224 */ /* 0x000fce00078e0034 */
.L_x_546:
[----:B------:R-:W-:Y:S05]  /*9f20*/  BSYNC B1 ;  /* 0x0000000000017941 */ /* 0x000fea0003800000 */
.L_x_545:
[----:B--2---:R2:W-:Y:S01]  /*9f30*/  ST.E.128 desc[UR60][R38.64], R12 ;  /* 0x0000000c26007985 */ /* 0x0045e2000c101d3c */
[----:B------:R-:W-:-:S13]  /*9f40*/  ISETP.GE.AND P4, PT, R40, R135, PT ;  /* 0x000000872800720c */ /* 0x000fda0003f86270 */
[----:B------:R-:W-:Y:S05]  /*9f50*/  @P4 BRA `(.L_x_493) ;  /* 0x0000000400e84947 */ /* 0x000fea0003800000 */
[----:B------:R-:W-:-:S05]  /*9f60*/  IMAD.WIDE R36, R40, 0x2, R36 ;  /* 0x0000000228247825 */ /* 0x000fca00078e0224 */
[----:B---3--:R3:W-:Y:S01]  /*9f70*/  ST.E.128 desc[UR60][R36.64], R32 ;  /* 0x0000002024007985 */ /* 0x0087e2000c101d3c */
[----:B------:R-:W-:Y:S05]  /*9f80*/  BRA `(.L_x_493) ;  /* 0x0000000400dc7947 */ /* 0x000fea0003800000 */
.L_x_458:
[----:B------:R-:W2:Y:S02]  /*9f90*/  LDL R11, [R1+0x30] ;  /* 0x00003000010b7983 */ /* 0x000ea40000100800 */
[----:B--2---:R-:W-:-:S13]  /*9fa0*/  R2UR UR4, R11 ;  /* 0x000000000b0472ca */ /* 0x004fda00000e0000 */
[----:B------:R-:W-:-:S06]  /*9fb0*/  UISETP.NE.AND UP0, UPT, UR4, 0x3, UPT ;  /* 0x000000030400788c */ /* 0x000fcc000bf05270 */
[----:B------:R-:W-:-:S13]  /*9fc0*/  PLOP3.LUT P0, PT, PT, PT, UP0, 0x80, 0x0 ;  /* 0x000000000000781c */ /* 0x000fda0003f0f008 */
[----:B------:R-:W-:Y:S05]  /*9fd0*/  @!P0 BRA `(.L_x_547) ;  /* 0x0000000000048947 */ /* 0x000fea0003800000 */
[----:B------:R-:W-:Y:S01]  /*9fe0*/  BPT.TRAP 0x1 ;  /* 0x000000040000795c */ /* 0x000fe20000300000 */
.L_x_547:
[----:B------:R-:W-:Y:S01]  /*9ff0*/  IMAD R88, R18, 0x8, R2 ;  /* 0x0000000812587824 */ /* 0x000fe200078e0202 */
[----:B------:R-:W-:Y:S01]  /*a000*/  SHF.L.U32 R89, R166, 0x1f, RZ ;  /* 0x0000001fa6597819 */ /* 0x000fe200000006ff */
[----:B------:R-:W-:Y:S01]  /*a010*/  BSSY B1, `(.L_x_548) ;  /* 0x0000004000017945 */ /* 0x000fe20003800000 */
[----:B------:R-:W-:Y:S02]  /*a020*/  SHF.R.S32.HI R85, RZ, 0x1f, R84 ;  /* 0x0000001fff557819 */ /* 0x000fe40000011454 */
[----:B------:R-:W0:Y:S02]  /*a030*/  SYNCS.PHASECHK.TRANS64.TRYWAIT P4, [R88+URZ+0x2a890], R89 ;  /* 0x02a89059580075a7 */ /* 0x000e24000808017f */
[----:B0-----:R-:W-:Y:S05]  /*a040*/  @!P4 BRA `(.L_x_549) ;  /* 0x0000014800ecc947 */ /* 0x001fea0003800000 */
.L_x_804:
[----:B------:R-:W-:Y:S05]  /*a050*/  BSYNC B1 ;  /* 0x0000000000017941 */ /* 0x000fea0003800000 */
.L_x_548:
[----:B------:R-:W-:Y:S01]  /*a060*/  ULDC.64 UR4, c[0x0][0x300] ;  /* 0x0000c00000047ab9 */ /* 0x000fe20000000a00 */
[----:B-----5:R-:W-:Y:S01]  /*a070*/  SHF.R.S32.HI R86, RZ, 0x1f, R31 ;  /* 0x0000001fff567819 */ /* 0x020fe2000001141f */
[----:B------:R-:W-:Y:S02]  /*a080*/  IMAD R11, R85, UR4, RZ ;  /* 0x00000004550b7c24 */ /* 0x000fe4000f8e02ff */
[----:B------:R-:W-:-:S04]  /*a090*/  IMAD.WIDE.U32 R12, R84, UR4, RZ ;  /* 0x00000004540c7c25 */ /* 0x000fc8000f8e00ff */
[----:B------:R-:W-:Y:S01]  /*a0a0*/  IMAD R11, R84, UR5, R11 ;  /* 0x00000005540b7c24 */ /* 0x000fe2000f8e020b */
[----:B------:R-:W-:Y:S01]  /*a0b0*/  ULDC.64 UR4, c[0x0][0x310] ;  /* 0x0000c40000047ab9 */ /* 0x000fe20000000a00 */
[----:B------:R-:W-:Y:S02]  /*a0c0*/  IMAD R87, R24, -0x60, R25 ;  /* 0xffffffa018577824 */ /* 0x000fe400078e0219 */
[----:B------:R-:W-:Y:S02]  /*a0d0*/  IMAD R14, R86, UR4, RZ ;  /* 0x00000004560e7c24 */ /* 0x000fe4000f8e02ff */
[----:B------:R-:W-:Y:S01]  /*a0e0*/  IMAD.IADD R13, R13, 0x1, R11 ;  /* 0x000000010d0d7824 */ /* 0x000fe200078e020b */
[----:B------:R-:W-:Y:S01]  /*a0f0*/  VIMNMX R87, R87, 0x60, PT ;  /* 0x0000006057577848 */ /* 0x000fe20003fe0100 */
[C---:B------:R-:W-:Y:S02]  /*a100*/  IMAD R11, R31.reuse, UR5, R14 ;  /* 0x000000051f0b7c24 */ /* 0x040fe4000f8e020e */
[----:B------:R-:W-:Y:S01]  /*a110*/  IMAD.WIDE.U32 R12, R31, UR4, R12 ;  /* 0x000000041f0c7c25 */ /* 0x000fe2000f8e000c */
[----:B------:R-:W-:Y:S01]  /*a120*/  ULDC.64 UR4, c[0x0][0x308] ;  /* 0x0000c20000047ab9 */ /* 0x000fe20000000a00 */
[----:B------:R-:W-:-:S02]  /*a130*/  IADD3 R40, -R165, R87, RZ ;  /* 0x00000057a5287210 */ /* 0x000fc40007ffe1ff */
[----:B------:R-:W-:Y:S02]  /*a140*/  IMAD R15, R4, UR4, RZ ;  /* 0x00000004040f7c24 */ /* 0x000fe4000f8e02ff */
[----:B------:R-:W-:Y:S02]  /*a150*/  IMAD.IADD R13, R13, 0x1, R11 ;  /* 0x000000010d0d7824 */ /* 0x000fe400078e020b */
[C---:B------:R-:W-:Y:S02]  /*a160*/  IMAD R15, R30.reuse, UR5, R15 ;  /* 0x000000051e0f7c24 */ /* 0x040fe4000f8e020f */
[----:B------:R-:W-:Y:S01]  /*a170*/  IMAD.WIDE.U32 R12, R30, UR4, R12 ;  /* 0x000000041e0c7c25 */ /* 0x000fe2000f8e000c */
[----:B------:R-:W-:-:S03]  /*a180*/  ULDC.64 UR4, c[0x0][0x2e8] ;  /* 0x0000ba0000047ab9 */ /* 0x000fc60000000a00 */
[----:B------:R-:W-:Y:S01]  /*a190*/  IMAD.IADD R15, R13, 0x1, R15 ;  /* 0x000000010d0f7824 */ /* 0x000fe200078e020f */
[----:B------:R-:W-:Y:S01]  /*a1a0*/  LEA R38, P4, R12, UR4, 0x1 ;  /* 0x000000040c267c11 */ /* 0x000fe2000f8808ff */
[----:B------:R-:W-:-:S03]  /*a1b0*/  UMOV UR4, 0xffffffff ;  /* 0xffffffff00047882 */ /* 0x000fc60000000000 */
[----:B------:R-:W-:Y:S02]  /*a1c0*/  LEA.HI.X R39, R12, UR5, R15, 0x1, P4 ;  /* 0x000000050c277c11 */ /* 0x000fe4000a0f0c0f */
[----:B------:R-:W-:Y:S01]  /*a1d0*/  ISETP.GE.AND P4, PT, R40, 0x1, PT ;  /* 0x000000012800780c */ /* 0x000fe20003f86270 */
[----:B------:R-:W-:-:S12]  /*a1e0*/  BRA.DIV UR4, `(.L_x_550) ;  /* 0x0000014a04987947 */ /* 0x000fd8000b800000 */
[----:B------:R1:W2:Y:S04]  /*a1f0*/  SHFL.IDX PT, R37, R39, RZ, 0x1c1f ;  /* 0x001c1fff27257589 */ /* 0x0002a800000e0000 */
[----:B------:R1:W3:Y:S02]  /*a200*/  SHFL.IDX PT, R36, R38, RZ, 0x1c1f ;  /* 0x001c1fff26247589 */ /* 0x0002e400000e0000 */
.L_x_808:
[----:B------:R-:W-:Y:S04]  /*a210*/  BSSY B1, `(.L_x_551) ;  /* 0x0000025000017945 */ /* 0x000fe80003800000 */
[----:B------:R-:W-:Y:S05]  /*a220*/  @!P4 BRA `(.L_x_552) ;  /* 0x00000000008cc947 */ /* 0x000fea0003800000 */
[----:B------:R-:W-:Y:S02]  /*a230*/  ULDC UR4, c[0x0][0x2f4] ;  /* 0x0000bd0000047ab9 */ /* 0x000fe40000000800 */
[----:B------:R-:W-:-:S13]  /*a240*/  ISETP.GE.AND P4, PT, R16, UR4, PT ;  /* 0x0000000410007c0c */ /* 0x000fda000bf86270 */
[----:B------:R-:W4:Y:S01]  /*a250*/  @!P4 LDS.128 R12, [R33] ;  /* 0x00000000210cc984 */ /* 0x000f220000000c00 */
[----:B---3--:R-:W-:-:S04]  /*a260*/  @!P4 LEA R34, P5, R16, R36, 0x1 ;  /* 0x000000241022c211 */ /* 0x008fc800078a08ff */
[----:B--2---:R-:W-:Y:S02]  /*a270*/  @!P4 LEA.HI.X R35, R16, R37, R17, 0x1, P5 ;  /* 0x000000251023c211 */ /* 0x004fe400028f0c11 */
[----:B------:R-:W-:-:S13]  /*a280*/  ISETP.GE.AND P5, PT, R0, UR4, PT ;  /* 0x0000000400007c0c */ /* 0x000fda000bfa6270 */
[----:B------:R-:W-:Y:S01]  /*a290*/  @!P5 IMAD.SHL.U32 R11, R162, 0x8, RZ ;  /* 0x00000008a20bd824 */ /* 0x000fe200078e00ff */
[----:B----4-:R2:W-:Y:S01]  /*a2a0*/  @!P4 ST.E.128 desc[UR60][R34.64], R12 ;  /* 0x0000000c2200c985 */ /* 0x0105e2000c101d3c */
[----:B------:R-:W-:-:S03]  /*a2b0*/  ISETP.GE.AND P4, PT, R3, UR4, PT ;  /* 0x0000000403007c0c */ /* 0x000fc6000bf86270 */
[----:B------:R-:W3:Y:S01]  /*a2c0*/  @!P5 LDS.128 R12, [R32] ;  /* 0x00000000200cd984 */ /* 0x000ee20000000c00 */
[----:B--2---:R-:W-:Y:S02]  /*a2d0*/  @!P5 IMAD.MOV.U32 R34, RZ, RZ, R36 ;  /* 0x000000ffff22d224 */ /* 0x004fe400078e0024 */
[----:B------:R-:W-:Y:S02]  /*a2e0*/  @!P5 IMAD.MOV.U32 R35, RZ, RZ, R37 ;  /* 0x000000ffff23d224 */ /* 0x000fe400078e0025 */
[----:B------:R-:W-:-:S05]  /*a2f0*/  @!P5 IMAD.WIDE R34, R11, 0x2, R34 ;  /* 0x000000020b22d825 */ /* 0x000fca00078e0222 */
[----:B------:R-:W-:Y:S01]  /*a300*/  @!P4 IMAD.SHL.U32 R11, R163, 0x8, RZ ;  /* 0x00000008a30bc824 */ /* 0x000fe200078e00ff */
[----:B---3--:R2:W-:Y:S01]  /*a310*/  @!P5 ST.E.128 desc[UR60][R34.64], R12 ;  /* 0x0000000c2200d985 */ /* 0x0085e2000c101d3c */
[----:B------:R-:W-:-:S03]  /*a320*/  ISETP.GE.AND P5, PT, R19, UR4, PT ;  /* 0x0000000413007c0c */ /* 0x000fc6000bfa6270 */
[----:B------:R-:W3:Y:S01]  /*a330*/  @!P4 LDS.128 R12, [R33+0x3000] ;  /* 0x00300000210cc984 */ /* 0x000ee20000000c00 */
[----:B--2---:R-:W-:Y:S02]  /*a340*/  @!P4 IMAD.MOV.U32 R34, RZ, RZ, R36 ;  /* 0x000000ffff22c224 */ /* 0x004fe400078e0024 */
[----:B------:R-:W-:Y:S02]  /*a350*/  @!P4 IMAD.MOV.U32 R35, RZ, RZ, R37 ;  /* 0x000000ffff23c224 */ /* 0x000fe400078e0025 */
[----:B------:R-:W-:-:S05]  /*a360*/  @!P4 IMAD.WIDE R34, R11, 0x2, R34 ;  /* 0x000000020b22c825 */ /* 0x000fca00078e0222 */
[----:B---3--:R2:W-:Y:S04]  /*a370*/  @!P4 ST.E.128 desc[UR60][R34.64], R12 ;  /* 0x0000000c2200c985 */ /* 0x0085e8000c101d3c */
[----:B------:R-:W3:Y:S01]  /*a380*/  @!P5 LDS.128 R12, [R32+0x3000] ;  /* 0x00300000200cd984 */ /* 0x000ee20000000c00 */
[----:B--2---:R-:W-:-:S04]  /*a390*/  @!P5 LEA R34, P4, R19, R36, 0x1 ;  /* 0x000000241322d211 */ /* 0x004fc800078808ff */
[----:B------:R-:W-:Y:S02]  /*a3a0*/  @!P5 LEA.HI.X R35, R19, R37, R164, 0x1, P4 ;  /* 0x000000251323d211 */ /* 0x000fe400020f0ca4 */
[----:B------:R-:W-:-:S03]  /*a3b0*/  ISETP.GE.AND P4, PT, R22, UR4, PT ;  /* 0x0000000416007c0c */ /* 0x000fc6000bf86270 */
[----:B---3--:R2:W-:Y:S10]  /*a3c0*/  @!P5 ST.E.128 desc[UR60][R34.64], R12 ;  /* 0x0000000c2200d985 */ /* 0x0085f4000c101d3c */
[----:B------:R-:W3:Y:S01]  /*a3d0*/  @!P4 LDS.128 R12, [R33+0x6000] ;  /* 0x00600000210cc984 */ /* 0x000ee20000000c00 */
[----:B--2---:R-:W-:-:S04]  /*a3e0*/  @!P4 LEA R34, P5, R22, R36, 0x1 ;  /* 0x000000241622c211 */ /* 0x004fc800078a08ff */
[----:B------:R-:W-:Y:S02]  /*a3f0*/  @!P4 LEA.HI.X R35, R22, R37, R175, 0x1, P5 ;  /* 0x000000251623c211 */ /* 0x000fe400028f0caf */
[----:B------:R-:W-:-:S03]  /*a400*/  ISETP.GE.AND P5, PT, R23, UR4, PT ;  /* 0x0000000417007c0c */ /* 0x000fc6000bfa6270 */
[----:B---3--:R2:W-:Y:S10]  /*a410*/  @!P4 ST.E.128 desc[UR60][R34.64], R12 ;  /* 0x0000000c2200c985 */ /* 0x0085f4000c101d3c */
[----:B------:R-:W3:Y:S01]  /*a420*/  @!P5 LDS.128 R12, [R32+0x6000] ;  /* 0x00600000200cd984 */ /* 0x000ee20000000c00 */
[----:B--2---:R-:W-:-:S04]  /*a430*/  @!P5 LEA R34, P4, R23, R36, 0x1 ;  /* 0x000000241722d211 */ /* 0x004fc800078808ff */
[----:B------:R-:W-:-:S05]  /*a440*/  @!P5 LEA.HI.X R35, R23, R37, R174, 0x1, P4 ;  /* 0x000000251723d211 */ /* 0x000fca00020f0cae */
[----:B---3--:R4:W-:Y:S04]  /*a450*/  @!P5 ST.E.128 desc[UR60][R34.64], R12 ;  /* 0x0000000c2200d985 */ /* 0x0089e8000c101d3c */
.L_x_552:
[----:B------:R-:W-:Y:S05]  /*a460*/  BSYNC B1 ;  /* 0x0000000000017941 */ /* 0x000fea0003800000 */
.L_x_551:
[----:B------:R-:W-:-:S03]  /*a470*/  UMOV UR4, 0xffffffff ;  /* 0xffffffff00047882 */ /* 0x000fc60000000000 */
[----:B------:R-:W-:Y:S05]  /*a480*/  BRA.DIV UR4, `(.L_x_553) ;  /* 0x0000014a043c7947 */ /* 0x000fea000b800000 */
[----:B--2---:R2:W0:Y:S04]  /*a490*/  SHFL.IDX PT, R37, R39, 0x1, 0x1c1f ;  /* 0x003c1f0027257f89 */ /* 0x00442800000e0000 */
[----:B---3--:R2:W3:Y:S02]  /*a4a0*/  SHFL.IDX PT, R36, R38, 0x1, 0x1c1f ;  /* 0x003c1f0026247f89 */ /* 0x0084e400000e0000 */
.L_x_812:
[----:B------:R-:W-:-:S13]  /*a4b0*/  ISETP.GE.AND P4, PT, R40, 0x41, PT ;  /* 0x000000412800780c */ /* 0x000fda0003f86270 */
[----:B------:R-:W-:Y:S05]  /*a4c0*/  @!P4 BRA `(.L_x_493) ;  /* 0x00000000008cc947 */ /* 0x000fea0003800000 */
[----:B------:R-:W-:Y:S02]  /*a4d0*/  ULDC UR4, c[0x0][0x2f4] ;  /* 0x0000bd0000047ab9 */ /* 0x000fe40000000800 */
[----:B------:R-:W-:-:S13]  /*a4e0*/  ISETP.GE.AND P4, PT, R16, UR4, PT ;  /* 0x0000000410007c0c */ /* 0x000fda000bf86270 */
[----:B----4-:R-:W4:Y:S01]  /*a4f0*/  @!P4 LDS.128 R12, [R33+0x2000] ;  /* 0x00200000210cc984 */ /* 0x010f220000000c00 */
[----:B---3--:R-:W-:-:S04]  /*a500*/  @!P4 LEA R34, P5, R16, R36, 0x1 ;  /* 0x000000241022c211 */ /* 0x008fc800078a08ff */
[----:B0-----:R-:W-:Y:S02]  /*a510*/  @!P4 LEA.HI.X R35, R16, R37, R17, 0x1, P5 ;  /* 0x000000251023c211 */ /* 0x001fe400028f0c11 */
[----:B------:R-:W-:-:S13]  /*a520*/  ISETP.GE.AND P5, PT, R0, UR4, PT ;  /* 0x0000000400007c0c */ /* 0x000fda000bfa6270 */
[----:B------:R-:W-:Y:S01]  /*a530*/  @!P5 IMAD.SHL.U32 R11, R162, 0x8, RZ ;  /* 0x00000008a20bd824 */ /* 0x000fe200078e00ff */
[----:B----4-:R0:W-:Y:S01]  /*a540*/  @!P4 ST.E.128 desc[UR60][R34.64], R12 ;  /* 0x0000000c2200c985 */ /* 0x0101e2000c101d3c */
[----:B------:R-:W-:-:S03]  /*a550*/  ISETP.GE.AND P4, PT, R3, UR4, PT ;  /* 0x0000000403007c0c */ /* 0x000fc6000bf86270 */
[----:B------:R-:W3:Y:S01]  /*a560*/  @!P5 LDS.128 R12, [R32+0x2000] ;  /* 0x00200000200cd984 */ /* 0x000ee20000000c00 */
[----:B0-----:R-:W-:Y:S02]  /*a570*/  @!P5 IMAD.MOV.U32 R34, RZ, RZ, R36 ;  /* 0x000000ffff22d224 */ /* 0x001fe400078e0024 */
[----:B------:R-:W-:Y:S02]  /*a580*/  @!P5 IMAD.MOV.U32 R35, RZ, RZ, R37 ;  /* 0x000000ffff23d224 */ /* 0x000fe400078e0025 */
[----:B------:R-:W-:-:S05]  /*a590*/  @!P5 IMAD.WIDE R34, R11, 0x2, R34 ;  /* 0x000000020b22d825 */ /* 0x000fca00078e0222 */
[----:B------:R-:W-:Y:S01]  /*a5a0*/  @!P4 IMAD.SHL.U32 R11, R163, 0x8, RZ ;  /* 0x00000008a30bc824 */ /* 0x000fe200078e00ff */
[----:B---3--:R0:W-:Y:S01]  /*a5b0*/  @!P5 ST.E.128 desc[UR60][R34.64], R12 ;  /* 0x0000000c2200d985 */ /* 0x0081e2000c101d3c */
[----:B------:R-:W-:-:S03]  /*a5c0*/  ISETP.GE.AND P5, PT, R19, UR4, PT ;  /* 0x0000000413007c0c */ /* 0x000fc6000bfa6270 */
[----:B------:R-:W3:Y:S01]  /*a5d0*/  @!P4 LDS.128 R12, [R33+0x5000] ;  /* 0x00500000210cc984 */ /* 0x000ee20000000c00 */
[----:B0-----:R-:W-:Y:S01]  /*a5e0*/  @!P4 MOV R34, R36 ;  /* 0x000000240022c202 */ /* 0x001fe20000000f00 */
[----:B------:R-:W-:-:S04]  /*a5f0*/  @!P4 IMAD.MOV.U32 R35, RZ, RZ, R37 ;  /* 0x000000ffff23c224 */ /* 0x000fc800078e0025 */
[----:B------:R-:W-:-:S05]  /*a600*/  @!P4 IMAD.WIDE R34, R11, 0x2, R34 ;  /* 0x000000020b22c825 */ /* 0x000fca00078e0222 */
[----:B---3--:R0:W-:Y:S04]  /*a610*/  @!P4 ST.E.128 desc[UR60][R34.64], R12 ;  /* 0x0000000c2200c985 */ /* 0x0081e8000c101d3c */
[----:B------:R-:W3:Y:S01]  /*a620*/  @!P5 LDS.128 R12, [R32+0x5000] ;  /* 0x00500000200cd984 */ /* 0x000ee20000000c00 */
[----:B0-----:R-:W-:-:S04]  /*a630*/  @!P5 LEA R34, P4, R19, R36, 0x1 ;  /* 0x000000241322d211 */ /* 0x001fc800078808ff */
[----:B------:R-:W-:Y:S02]  /*a640*/  @!P5 LEA.HI.X R35, R19, R37, R164, 0x1, P4 ;  /* 0x000000251323d211 */ /* 0x000fe400020f0ca4 */
[----:B------:R-:W-:-:S03]  /*a650*/  ISETP.GE.AND P4, PT, R22, UR4, PT ;  /* 0x0000000416007c0c */ /* 0x000fc6000bf86270 */
[----:B---3--:R0:W-:Y:S10]  /*a660*/  @!P5 ST.E.128 desc[UR60][R34.64], R12 ;  /* 0x0000000c2200d985 */ /* 0x0081f4000c101d3c */
[----:B------:R-:W3:Y:S01]  /*a670*/  @!P4 LDS.128 R12, [R33+0x8000] ;  /* 0x00800000210cc984 */ /* 0x000ee20000000c00 */
[----:B0-----:R-:W-:-:S04]  /*a680*/  @!P4 LEA R34, P5, R22, R36, 0x1 ;  /* 0x000000241622c211 */ /* 0x001fc800078a08ff */
[----:B------:R-:W-:Y:S02]  /*a690*/  @!P4 LEA.HI.X R35, R22, R37, R175, 0x1, P5 ;  /* 0x000000251623c211 */ /* 0x000fe400028f0caf */
[----:B------:R-:W-:-:S03]  /*a6a0*/  ISETP.GE.AND P5, PT, R23, UR4, PT ;  /* 0x0000000417007c0c */ /* 0x000fc6000bfa6270 */
[----:B---3--:R-:W-:Y:S10]  /*a6b0*/  @!P4 ST.E.128 desc[UR60][R34.64], R12 ;  /* 0x0000000c2200c985 */ /* 0x008ff4000c101d3c */
[----:B------:R0:W3:Y:S02]  /*a6c0*/  @!P5 LDS.128 R12, [R32+0x8000] ;  /* 0x00800000200cd984 */ /* 0x0000e40000000c00 */
[----:B0-----:R-:W-:-:S04]  /*a6d0*/  @!P5 LEA R32, P4, R23, R36, 0x1 ;  /* 0x000000241720d211 */ /* 0x001fc800078808ff */
[----:B------:R-:W-:-:S05]  /*a6e0*/  @!P5 LEA.HI.X R33, R23, R37, R174, 0x1, P4 ;  /* 0x000000251721d211 */ /* 0x000fca00020f0cae */
[----:B---3--:R0:W-:Y:S04]  /*a6f0*/  @!P5 ST.E.128 desc[UR60][R32.64], R12 ;  /* 0x0000000c2000d985 */ /* 0x0081e8000c101d3c */
.L_x_493:
[----:B------:R-:W-:Y:S05]  /*a700*/  BSYNC B0 ;  /* 0x0000000000007941 */ /* 0x000fea0003800000 */
.L_x_457:
[----:B0--3--:R-:W0:Y:S01]  /*a710*/  S2R R11, SR_TID.X ;  /* 0x00000000000b7919 */ /* 0x009e220000002100 */
[----:B------:R-:W-:Y:S01]  /*a720*/  @!PT LDS RZ, [RZ] ;  /* 0x00000000fffff984 */ /* 0x000fe20000000800 */
[----:B------:R-:W-:Y:S01]  /*a730*/  @!PT LDS RZ, [RZ] ;  /* 0x00000000fffff984 */ /* 0x000fe20000000800 */
[----:B------:R-:W-:Y:S01]  /*a740*/  @!PT LDS RZ, [RZ] ;  /* 0x00000000fffff984 */ /* 0x000fe20000000800 */
[----:B------:R-:W-:Y:S01]  /*a750*/  @!PT LDS RZ, [RZ] ;  /* 0x00000000fffff984 */ /* 0x000fe20000000800 */
[----:B------:R3:W-:Y:S06]  /*a760*/  MEMBAR.ALL.CTA ;  /* 0x0000000000007992 */ /* 0x0007ec0000008000 */
[----:B---3--:R-:W3:Y:S01]  /*a770*/  FENCE.VIEW.ASYNC.S ;  /* 0x00000000000073c6 */ /* 0x008ee20000000000 */
[----:B------:R-:W-:Y:S05]  /*a780*/  WARPSYNC.ALL ;  /* 0x0000000000007948 */ /* 0x000fea0003800000 */
[----:B------:R-:W-:Y:S01]  /*a790*/  BSSY B0, `(.L_x_554) ;  /* 0x0000009000007945 */ /* 0x000fe20003800000 */
[----:B0-----:R-:W-:Y:S01]  /*a7a0*/  LOP3.LUT R11, R11, 0x7f, RZ, 0xc0, !PT ;  /* 0x0000007f0b0b7812 */ /* 0x001fe200078ec0ff */
[----:B---3--:R0:W-:Y:S03]  /*a7b0*/  BAR.SYNC.DEFER_BLOCKING R148, 0x80 ;  /* 0x000200940000751d */ /* 0x0081e60000010000 */
[----:B------:R-:W-:-:S13]  /*a7c0*/  ISETP.NE.AND P4, PT, R11, RZ, PT ;  /* 0x000000ff0b00720c */ /* 0x000fda0003f85270 */
[----:B------:R-:W-:-:S05]  /*a7d0*/  @!P4 VIADD R11, R88, 0x2a8a0 ;  /* 0x0002a8a0580bc836 */ /* 0x000fca0000000000 */
[----:B------:R-:W-:-:S04]  /*a7e0*/  @!P4 PRMT R11, RZ, 0x654, R11 ;  /* 0x00000654ff0bc816 */ /* 0x000fc8000000000b */
[----:B------:R0:W-:Y:S01]  /*a7f0*/  @!P4 SYNCS.ARRIVE.TRANS64.RED.A1T0 RZ, [R11+URZ], RZ ;  /* 0x000000ff0bffc9a7 */ /* 0x0001e2000810043f */
[----:B------:R-:W-:Y:S05]  /*a800*/  @!P0 BRA `(.L_x_555) ;  /* 0x0000000000048947 */ /* 0x000fea0003800000 */
[----:B------:R-:W-:Y:S01]  /*a810*/  BPT.TRAP 0x1 ;  /* 0x000000040000795c */ /* 0x000fe20000300000 */
.L_x_555:
[----:B------:R-:W-:Y:S05]  /*a820*/  BSYNC B0 ;  /* 0x0000000000007941 */ /* 0x000fea0003800000 */
.L_x_554:
[----:B------:R-:W3:Y:S01]  /*a830*/  SYNCS.PHASECHK.TRANS64.TRYWAIT P0, [R88+URZ+0x2a8b0], R89 ;  /* 0x02a8b059580075a7 */ /* 0x000ee2000800017f */
[----:B------:R-:W-:Y:S04]  /*a840*/  BSSY B0, `(.L_x_556) ;  /* 0x0000002000007945 */ /* 0x000fe80003800000 */
[----:B---3--:R-:W-:Y:S05]  /*a850*/  @!P0 BRA `(.L_x_557) ;  /* 0x0000014400948947 */ /* 0x008fea0003800000 */
.L_x_813:
[----:B------:R-:W-:Y:S05]  /*a860*/  BSYNC B0 ;  /* 0x0000000000007941 */ /* 0x000fea0003800000 */
.L_x_556:
[----:B------:R-:W-:Y:S01]  /*a870*/  ULDC.64 UR4, c[0x0][0x328] ;  /* 0x0000ca0000047ab9 */ /* 0x000fe20000000a00 */
[----:B------:R-:W-:Y:S01]  /*a880*/  IMAD.IADD R87, R87, 0x1, -R165 ;  /* 0x0000000157577824 */ /* 0x000fe200078e0aa5 */
[----:B------:R-:W-:Y:S01]  /*a890*/  BSSY B0, `(.L_x_558) ;  /* 0x000002e000007945 */ /* 0x000fe20003800000 */
[----:B------:R-:W-:Y:S02]  /*a8a0*/  IMAD R85, R85, UR4, RZ ;  /* 0x0000000455557c24 */ /* 0x000fe4000f8e02ff */
[----:B--2-4-:R-:W-:Y:S01]  /*a8b0*/  IMAD.WIDE.U32 R12, R84, UR4, RZ ;  /* 0x00000004540c7c25 */ /* 0x014fe2000f8e00ff */
[----:B------:R-:W-:-:S03]  /*a8c0*/  ISETP.GE.AND P0, PT, R87, 0x1, PT ;  /* 0x000000015700780c */ /* 0x000fc60003f06270 */
[----:B------:R-:W-:Y:S01]  /*a8d0*/  IMAD R85, R84, UR5, R85 ;  /* 0x0000000554557c24 */ /* 0x000fe2000f8e0255 */
[----:B------:R-:W-:Y:S01]  /*a8e0*/  ULDC.64 UR4, c[0x0][0x338] ;  /* 0x0000ce0000047ab9 */ /* 0x000fe20000000a00 */
[----:B------:R-:W-:Y:S02]  /*a8f0*/  IMAD R14, R18, 0x3000, R5 ;  /* 0x00003000120e7824 */ /* 0x000fe400078e0205 */
[----:B------:R-:W-:Y:S02]  /*a900*/  IMAD R86, R86, UR4, RZ ;  /* 0x0000000456567c24 */ /* 0x000fe4000f8e02ff */
[----:B------:R-:W-:Y:S02]  /*a910*/  IMAD.IADD R13, R13, 0x1, R85 ;  /* 0x000000010d0d7824 */ /* 0x000fe400078e0255 */
[C---:B0-----:R-:W-:Y:S02]  /*a920*/  IMAD R11, R31.reuse, UR5, R86 ;  /* 0x000000051f0b7c24 */ /* 0x041fe4000f8e0256 */
[----:B------:R-:W-:Y:S01]  /*a930*/  IMAD.WIDE.U32 R12, R31, UR4, R12 ;  /* 0x000000041f0c7c25 */ /* 0x000fe2000f8e000c */
[----:B------:R-:W-:-:S03]  /*a940*/  ULDC.64 UR4, c[0x0][0x330] ;  /* 0x0000cc0000047ab9 */ /* 0x000fc60000000a00 */
[----:B------:R-:W-:Y:S02]  /*a950*/  IMAD R15, R4, UR4, RZ ;  /* 0x00000004040f7c24 */ /* 0x000fe4000f8e02ff */
[----:B------:R-:W-:Y:S02]  /*a960*/  IMAD.IADD R13, R13, 0x1, R11 ;  /* 0x000000010d0d7824 */ /* 0x000fe400078e020b */
[C---:B------:R-:W-:Y:S02]  /*a970*/  IMAD R11, R30.reuse, UR5, R15 ;  /* 0x000000051e0b7c24 */ /* 0x040fe4000f8e020f */
[----:B------:R-:W-:Y:S01]  /*a980*/  IMAD.WIDE.U32 R12, R30, UR4, R12 ;  /* 0x000000041e0c7c25 */ /* 0x000fe2000f8e000c */
[----:B------:R-:W-:-:S03]  /*a990*/  ULDC.64 UR4, c[0x0][0x318] ;  /* 0x0000c60000047ab9 */ /* 0x000fc60000000a00 */
[----:B------:R-:W-:Y:S01]  /*a9a0*/  IMAD.IADD R11, R13, 0x1, R11 ;  /* 0x000000010d0b7824 */ /* 0x000fe200078e020b */
[----:B------:R-:W-:Y:S01]  /*a9b0*/  LEA R31, P5, R12, UR4, 0x1 ;  /* 0x000000040c1f7c11 */ /* 0x000fe2000f8a08ff */
[----:B------:R-:W-:Y:S02]  /*a9c0*/  IMAD.IADD R32, R131, 0x1, R14 ;  /* 0x0000000183207824 */ /* 0x000fe400078e020e */
[----:B------:R-:W-:Y:S01]  /*a9d0*/  IMAD R36, R14, 0x2, R125 ;  /* 0x000000020e247824 */ /* 0x000fe200078e027d */
[----:B------:R-:W-:Y:S01]  /*a9e0*/  LEA.HI.X R11, R12, UR5, R11, 0x1, P5 ;  /* 0x000000050c0b7c11 */ /* 0x000fe2000a8f0c0b */
[----:B------:R-:W-:Y:S02]  /*a9f0*/  IMAD R37, R32, 0x2, R125 ;  /* 0x0000000220257824 */ /* 0x000fe400078e027d */
[----:B------:R0:W2:Y:S04]  /*aa00*/  SHFL.IDX PT, R32, R31, RZ, 0x1c1f ;  /* 0x001c1fff1f207589 */ /* 0x0000a800000e0000 */
[----:B------:R0:W4:Y:S01]  /*aa10*/  SHFL.IDX PT, R33, R11, RZ, 0x1c1f ;  /* 0x001c1fff0b217589 */ /* 0x00012200000e0000 */
[----:B------:R-:W-:Y:S05]  /*aa20*/  @!P0 BRA `(.L_x_559) ;  /* 0x0000000000508947 */ /* 0x000fea0003800000 */
[----:B------:R-:W-:-:S13]  /*aa30*/  ISETP.NE.AND P5, PT, R6, RZ, PT ;  /* 0x000000ff0600720c */ /* 0x000fda0003fa5270 */
[----:B------:R-:W5:Y:S01]  /*aa40*/  @P5 LDS.128 R12, [R36] ;  /* 0x00000000240c5984 */ /* 0x000f620000000c00 */
[----:B--2---:R-:W-:-:S04]  /*aa50*/  @P5 LEA R34, P0, R16, R32, 0x1 ;  /* 0x0000002010225211 */ /* 0x004fc800078008ff */
[----:B----4-:R-:W-:Y:S02]  /*aa60*/  @P5 LEA.HI.X R35, R16, R33, R17, 0x1, P0 ;  /* 0x0000002110235211 */ /* 0x010fe400000f0c11 */
[----:B------:R-:W-:-:S13]  /*aa70*/  ISETP.NE.AND P0, PT, R20, RZ, PT ;  /* 0x000000ff1400720c */ /* 0x000fda0003f05270 */
[----:B-1----:R-:W-:Y:S01]  /*aa80*/  @P0 IMAD.SHL.U32 R39, R162, 0x8, RZ ;  /* 0x00000008a2270824 */ /* 0x002fe200078e00ff */
[----:B-----5:R1:W-:Y:S01]  /*aa90*/  @P5 ST.E.128 desc[UR60][R34.64], R12 ;  /* 0x0000000c22005985 */ /* 0x0203e2000c101d3c */
[----:B------:R-:W-:-:S03]  /*aaa0*/  ISETP.NE.AND P5, PT, R21, RZ, PT ;  /* 0x000000ff1500720c */ /* 0x000fc60003fa5270 */
[----:B------:R-:W2:Y:S01]  /*aab0*/  @P0 LDS.128 R12, [R37] ;  /* 0x00000000250c0984 */ /* 0x000ea20000000c00 */
[----:B-1----:R-:W-:-:S09]  /*aac0*/  @P0 IMAD.WIDE R34, R39, 0x2, R32 ;  /* 0x0000000227220825 */ /* 0x002fd200078e0220 */
[----:B------:R-:W-:Y:S01]  /*aad0*/  @P5 SHF.L.U32 R39, R163, 0x3, RZ ;  /* 0x00000003a3275819 */ /* 0x000fe200000006ff */
[----:B--2---:R1:W-:Y:S01]  /*aae0*/  @P0 ST.E.128 desc[UR60][R34.64], R12 ;  /* 0x0000000c22000985 */ /* 0x0043e2000c101d3c */
[----:B------:R-:W-:-:S03]  /*aaf0*/  ISETP.NE.AND P0, PT, R26, RZ, PT ;  /* 0x000000ff1a00720c */ /* 0x000fc60003f05270 */
[----:B------:R-:W2:Y:S01]  /*ab00*/  @P5 LDS.128 R12, [R36+0x3000] ;  /* 0x00300000240c5984 */ /* 0x000ea20000000c00 */
[----:B-1----:R-:W-:-:S05]  /*ab10*/  @P5 IMAD.WIDE R34, R39, 0x2, R32 ;  /* 0x0000000227225825 */ /* 0x002fca00078e0220 */
[----:B--2---:R-:W-:Y:S04]  /*ab20*/  @P5 ST.E.128 desc[UR60][R34.64], R12 ;  /* 0x0000000c22005985 */ /* 0x004fe8000c101d3c */
[C---:B------:R-:W-:Y:S01]  /*ab30*/  @P0 LEA R32, P5, R19.reuse, R32, 0x1 ;  /* 0x0000002013200211 */ /* 0x040fe200078a08ff */
[----:B------:R-:W1:Y:S03]  /*ab40*/  @P0 LDS.128 R12, [R37+0x3000] ;  /* 0x00300000250c0984 */ /* 0x000e660000000c00 */
[----:B------:R-:W-:-:S05]  /*ab50*/  @P0 LEA.HI.X R33, R19, R33, R164, 0x1, P5 ;  /* 0x0000002113210211 */ /* 0x000fca00028f0ca4 */
[----:B-1----:R1:W-:Y:S04]  /*ab60*/  @P0 ST.E.128 desc[UR60][R32.64], R12 ;  /* 0x0000000c20000985 */ /* 0x0023e8000c101d3c */
.L_x_559:
[----:B------:R-:W-:Y:S05]  /*ab70*/  BSYNC B0 ;  /* 0x0000000000007941 */ /* 0x000fea0003800000 */
.L_x_558:
[----:B------:R-:W-:Y:S01]  /*ab80*/  ISETP.GE.AND P0, PT, R87, 0x41, PT ;  /* 0x000000415700780c */ /* 0x000fe20003f06270 */
[----:B-1--4-:R1:W4:Y:S01]  /*ab90*/  SHFL.IDX PT, R33, R11, 0x1, 0x1c1f ;  /* 0x003c1f000b217f89 */ /* 0x01232200000e0000 */
[----:B------:R-:W-:Y:S03]  /*aba0*/  BSSY B0, `(.L_x_560) ;  /* 0x0000017000007945 */ /* 0x000fe60003800000 */
[----:B--2---:R1:W2:Y:S08]  /*abb0*/  SHFL.IDX PT, R32, R31, 0x1, 0x1c1f ;  /* 0x003c1f001f207f89 */ /* 0x0042b000000e0000 */
[----:B-1----:R-:W-:Y:S05]  /*abc0*/  @!P0 BRA `(.L_x_561) ;  /* 0x0000000000508947 */ /* 0x002fea0003800000 */
[----:B------:R-:W-:-:S13]  /*abd0*/  ISETP.NE.AND P5, PT, R6, RZ, PT ;  /* 0x000000ff0600720c */ /* 0x000fda0003fa5270 */
[----:B------:R-:W1:Y:S01]  /*abe0*/  @P5 LDS.128 R12, [R36+0x2000] ;  /* 0x00200000240c5984 */ /* 0x000e620000000c00 */
[----:B--2---:R-:W-:-:S04]  /*abf0*/  @P5 LEA R34, P0, R16, R32, 0x1 ;  /* 0x0000002010225211 */ /* 0x004fc800078008ff */
[----:B----4-:R-:W-:Y:S02]  /*ac00*/  @P5 LEA.HI.X R35, R16, R33, R17, 0x1, P0 ;  /* 0x0000002110235211 */ /* 0x010fe400000f0c11 */
[----:B------:R-:W-:-:S13]  /*ac10*/  ISETP.NE.AND P0, PT, R20, RZ, PT ;  /* 0x000000ff1400720c */ /* 0x000fda0003f05270 */
[----:B0-----:R-:W-:Y:S01]  /*ac20*/  @P0 IMAD.SHL.U32 R11, R162, 0x8, RZ ;  /* 0x00000008a20b0824 */ /* 0x001fe200078e00ff */
[----:B-1----:R0:W-:Y:S01]  /*ac30*/  @P5 ST.E.128 desc[UR60][R34.64], R12 ;  /* 0x0000000c22005985 */ /* 0x0021e2000c101d3c */
[----:B------:R-:W-:-:S03]  /*ac40*/  ISETP.NE.AND P5, PT, R21, RZ, PT ;  /* 0x000000ff1500720c */ /* 0x000fc60003fa5270 */
[----:B------:R-:W1:Y:S01]  /*ac50*/  @P0 LDS.128 R12, [R37+0x2000] ;  /* 0x00200000250c0984 */ /* 0x000e620000000c00 */
[----:B0-----:R-:W-:-:S09]  /*ac60*/  @P0 IMAD.WIDE R34, R11, 0x2, R32 ;  /* 0x000000020b220825 */ /* 0x001fd200078e0220 */
[----:B------:R-:W-:Y:S01]  /*ac70*/  @P5 IMAD.SHL.U32 R11, R163, 0x8, RZ ;  /* 0x00000008a30b5824 */ /* 0x000fe200078e00ff */
[----:B-1----:R0:W-:Y:S01]  /*ac80*/  @P0 ST.E.128 desc[UR60][R34.64], R12 ;  /* 0x0000000c22000985 */ /* 0x0021e2000c101d3c */
[----:B------:R-:W-:-:S03]  /*ac90*/  ISETP.NE.AND P0, PT, R26, RZ, PT ;  /* 0x000000ff1a00720c */ /* 0x000fc60003f05270 */
[----:B------:R-:W1:Y:S01]  /*aca0*/  @P5 LDS.128 R12, [R36+0x5000] ;  /* 0x00500000240c5984 */ /* 0x000e620000000c00 */
[----:B0-----:R-:W-:-:S05]  /*acb0*/  @P5 IMAD.WIDE R34, R11, 0x2, R32 ;  /* 0x000000020b225825 */ /* 0x001fca00078e0220 */
[----:B-1----:R-:W-:Y:S04]  /*acc0*/  @P5 ST.E.128 desc[UR60][R34.64], R12 ;  /* 0x0000000c22005985 */ /* 0x002fe8000c101d3c */
[C---:B------:R-:W-:Y:S01]  /*acd0*/  @P0 LEA R32, P5, R19.reuse, R32, 0x1 ;  /* 0x0000002013200211 */ /* 0x040fe200078a08ff */
[----:B------:R-:W0:Y:S03]  /*ace0*/  @P0 LDS.128 R12, [R37+0x5000] ;  /* 0x00500000250c0984 */ /* 0x000e260000000c00 */
[----:B------:R-:W-:-:S05]  /*acf0*/  @P0 LEA.HI.X R33, R19, R33, R164, 0x1, P5 ;  /* 0x0000002113210211 */ /* 0x000fca00028f0ca4 */
[----:B0-----:R1:W-:Y:S04]  /*ad00*/  @P0 ST.E.128 desc[UR60][R32.64], R12 ;  /* 0x0000000c20000985 */ /* 0x0013e8000c101d3c */
.L_x_561:
[----:B------:R-:W-:Y:S05]  /*ad10*/  BSYNC B0 ;  /* 0x0000000000007941 */ /* 0x000fea0003800000 */
.L_x_560:
[----:B------:R-:W-:Y:S01]  /*ad20*/  @!PT LDS RZ, [RZ] ;  /* 0x00000000fffff984 */ /* 0x000fe20000000800 */
[----:B------:R-:W-:Y:S01]  /*ad30*/  @!PT LDS RZ, [RZ] ;  /* 0x00000000fffff984 */ /* 0x000fe20000000800 */
[----:B------:R-:W-:Y:S01]  /*ad40*/  @!PT LDS RZ, [RZ] ;  /* 0x00000000fffff984 */ /* 0x000fe20000000800 */
[----:B------:R-:W-:Y:S01]  /*ad50*/  @!PT LDS RZ, [RZ] ;  /* 0x00000000fffff984 */ /* 0x000fe20000000800 */
[----:B------:R5:W-:Y:S06]  /*ad60*/  MEMBAR.ALL.CTA ;  /* 0x0000000000007992 */ /* 0x000bec0000008000 */
[----:B-----5:R-:W5:Y:S01]  /*ad70*/  FENCE.VIEW.ASYNC.S ;  /* 0x00000000000073c6 */ /* 0x020f620000000000 */
[----:B---3--:R-:W-:Y:S01]  /*ad80*/  @!P4 VIADD R88, R88, 0x2a8c0 ;  /* 0x0002a8c05858c836 */ /* 0x008fe20000000000 */
[----:B-----5:R3:W-:Y:S01]  /*ad90*/  BAR.SYNC.DEFER_BLOCKING R148, 0x80 ;  /* 0x000200940000751d */ /* 0x0207e20000010000 */
[----:B------:R-:W-:Y:S01]  /*ada0*/  ISETP.NE.AND P5, PT, R127, RZ, PT ;  /* 0x000000ff7f00720c */ /* 0x000fe20003fa5270 */
[----:B------:R-:W-:-:S02]  /*adb0*/  VIADD R18, R18, 0x1 ;  /* 0x0000000112127836 */ /* 0x000fc40000000000 */
[----:B------:R-:W-:Y:S02]  /*adc0*/  @!P4 PRMT R88, RZ, 0x654, R88 ;  /* 0x00000654ff58c816 */ /* 0x000fe40000000058 */
[----:B------:R-:W-:Y:S02]  /*add0*/  PLOP3.LUT P0, PT, PT, PT, PT, 0x8, 0x0 ;  /* 0x000000000000781c */ /* 0x000fe40003f0e170 */
[----:B------:R3:W-:Y:S01]  /*ade0*/  @!P4 SYNCS.ARRIVE.TRANS64.RED.A1T0 RZ, [R88+URZ], RZ ;  /* 0x000000ff58ffc9a7 */ /* 0x0007e2000810043f */
[----:B------:R-:W-:-:S04]  /*adf0*/  ISETP.NE.AND P4, PT, R18, 0x2, PT ;  /* 0x000000021200780c */ /* 0x000fc80003f85270 */
[----:B0-----:R-:W-:Y:S02]  /*ae00*/  SEL R11, RZ, 0x1, P4 ;  /* 0x00000001ff0b7807 */ /* 0x001fe40002000000 */
[----:B------:R-:W-:Y:S02]  /*ae10*/  SEL R18, R18, RZ, P4 ;  /* 0x000000ff12127207 */ /* 0x000fe40002000000 */
[----:B------:R-:W-:Y:S01]  /*ae20*/  LOP3.LUT R166, R166, R11, RZ, 0x3c, !PT ;  /* 0x0000000ba6a67212 */ /* 0x000fe200078e3cff */
[----:B---3--:R-:W-:Y:S06]  /*ae30*/  @P5 BRA `(.L_x_562) ;  /* 0xffffff7400fc5947 */ /* 0x008fec000383ffff */
.L_x_452:
[----:B------:R-:W-:Y:S01]  /*ae40*/  BSSY B0, `(.L_x_563) ;  /* 0x000002a000007945 */ /* 0x000fe20003800000 */
[----:B------:R-:W-:Y:S02]  /*ae50*/  ISETP.GE.AND P2, PT, R147, 0x1, PT ;  /* 0x000000019300780c */ /* 0x000fe40003f46270 */
[----:B------:R-:W-:Y:S02]  /*ae60*/  CS2R R88, SRZ ;  /* 0x0000000000587805 */ /* 0x000fe4000001ff00 */
[----:B------:R-:W-:Y:S02]  /*ae70*/  PLOP3.LUT P1, PT, PT, PT, PT, 0x80, 0x0 ;  /* 0x000000000000781c */ /* 0x000fe40003f2f070 */
        /* <DEDUP_REMOVED lines=24> */
[----:B------:R-:W-:Y:S01]  /*b000*/  CS2R R40, SRZ ;  /* 0x0000000000287805 */ /* 0x000fe2000001ff00 */
[----:B------:R-:W-:Y:S01]  /*b010*/  IMAD.MOV.U32 R95, RZ, RZ, RZ ;  /* 0x000000ffff5f7224 */ /* 0x000fe200078e00ff */
[----:B------:R-:W-:Y:S01]  /*b020*/  CS2R R92, SRZ ;  /* 0x00000000005c7805 */ /* 0x000fe2000001ff00 */
[----:B------:R-:W-:Y:S01]  /*b030*/  IMAD.MOV.U32 R0, RZ, RZ, RZ ;  /* 0x000000ffff007224 */ /* 0x000fe200078e00ff */
[----:B------:R-:W-:Y:S01]  /*b040*/  CS2R R10, SRZ ;  /* 0x00000000000a7805 */ /* 0x000fe2000001ff00 */
[----:B------:R-:W-:Y:S01]  /*b050*/  IMAD.MOV.U32 R90, RZ, RZ, RZ ;  /* 0x000000ffff5a7224 */ /* 0x000fe200078e00ff */
[----:B------:R-:W-:Y:S01]  /*b060*/  MOV R99, RZ ;  /* 0x000000ff00637202 */ /* 0x000fe20000000f00 */
[----:B------:R-:W-:-:S02]  /*b070*/  IMAD.MOV.U32 R3, RZ, RZ, RZ ;  /* 0x000000ffff037224 */ /* 0x000fc400078e00ff */
[----:B------:R-:W-:Y:S02]  /*b080*/  IMAD.MOV.U32 R97, RZ, RZ, RZ ;  /* 0x000000ffff617224 */ /* 0x000fe400078e00ff */
[----:B------:R-:W-:Y:S02]  /*b090*/  IMAD.MOV.U32 R26, RZ, RZ, RZ ;  /* 0x000000ffff1a7224 */ /* 0x000fe400078e00ff */
[----:B-12---:R-:W-:Y:S01]  /*b0a0*/  IMAD.MOV.U32 R32, RZ, RZ, RZ ;  /* 0x000000ffff207224 */ /* 0x006fe200078e00ff */
[----:B------:R-:W-:Y:S06]  /*b0b0*/  @P0 BRA `(.L_x_564) ;  /* 0x0000000000080947 */ /* 0x000fec0003800000 */
[----:B------:R-:W0:Y:S02]  /*b0c0*/  FENCE.VIEW.ASYNC.G ;  /* 0x00000000000073c6 */ /* 0x000e240000000100 */
[----:B0-----:R-:W-:Y:S06]  /*b0d0*/  BAR.ARV 0xc, 0x180 ;  /* 0x0306000000007b1d */ /* 0x001fec0000002000 */
.L_x_564:
[----:B------:R-:W-:Y:S05]  /*b0e0*/  BSYNC B0 ;  /* 0x0000000000007941 */ /* 0x000fea0003800000 */
.L_x_563:
[----:B------:R-:W-:Y:S02]  /*b0f0*/  IMAD.MOV.U32 R91, RZ, RZ, RZ ;  /* 0x000000ffff5b7224 */ /* 0x000fe400078e00ff */
[----:B------:R-:W-:Y:S01]  /*b100*/  IMAD.MOV.U32 R24, RZ, RZ, RZ ;  /* 0x000000ffff187224 */ /* 0x000fe200078e00ff */
[----:B------:R-:W-:Y:S06]  /*b110*/  @!P2 BRA `(.L_x_565) ;  /* 0x000000ac0050a947 */ /* 0x000fec0003800000 */
[----:B------:R-:W2:Y:S04]  /*b120*/  LDL R4, [R1+0x34] ;  /* 0x0000340001047983 */ /* 0x000ea80000100800 */
[----:B------:R-:W0:Y:S02]  /*b130*/  SHFL.IDX PT, R0, R225, RZ, 0x1f ;  /* 0x00001fffe1007589 */ /* 0x000e2400000e0000 */
[----:B0-----:R-:W-:-:S04]  /*b140*/  LEA.HI R3, R0, R0, RZ, 0x1 ;  /* 0x0000000000037211 */ /* 0x001fc800078f08ff */
[----:B------:R-:W-:-:S05]  /*b150*/  LOP3.LUT R3, R3, 0x1e, RZ, 0xc0, !PT ;  /* 0x0000001e03037812 */ /* 0x000fca00078ec0ff */
[----:B------:R-:W-:Y:S01]  /*b160*/  IMAD.IADD R3, R0, 0x1, -R3 ;  /* 0x0000000100037824 */ /* 0x000fe200078e0a03 */
[----:B--2---:R-:W-:-:S13]  /*b170*/  R2UR UR4, R4 ;  /* 0x00000000040472ca */ /* 0x004fda00000e0000 */
[----:B------:R-:W-:Y:S02]  /*b180*/  ULOP3.LUT UP0, URZ, UR4, 0x1bf, URZ, 0xc0, !UPT ;  /* 0x000001bf043f7892 */ /* 0x000fe4000f80c03f */
[----:B------:R-:W-:-:S04]  /*b190*/  LEA R3, R3, UR4, 0xd ;  /* 0x0000000403037c11 */ /* 0x000fc8000f8e68ff */
[----:B------:R-:W-:Y:S02]  /*b1a0*/  SHF.R.U32.HI R3, RZ, 0x4, R3 ;  /* 0x00000004ff037819 */ /* 0x000fe40000011603 */
[----:B------:R-:W-:Y:S02]  /*b1b0*/  PLOP3.LUT P0, PT, PT, PT, UP0, 0x80, 0x0 ;  /* 0x000000000000781c */ /* 0x000fe40003f0f008 */
[----:B------:R-:W-:-:S11]  /*b1c0*/  LOP3.LUT R36, R3, 0x3fff, RZ, 0xc0, !PT ;  /* 0x00003fff03247812 */ /* 0x000fd600078ec0ff */
        /* <DEDUP_REMOVED lines=9> */
[----:B------:R-:W-:Y:S01]  /*b260*/  MOV R8, 0x70 ;  /* 0x0000007000087802 */ /* 0x000fe20000000f00 */
[----:B------:R-:W-:Y:S02]  /*b270*/  IMAD.U32 R7, RZ, RZ, UR7 ;  /* 0x00000007ff077e24 */ /* 0x000fe4000f8e00ff */
[----:B------:R-:W-:-:S02]  /*b280*/  IMAD.U32 R10, RZ, RZ, UR4 ;  /* 0x00000004ff0a7e24 */ /* 0x000fc4000f8e00ff */
[----:B------:R-:W-:Y:S02]  /*b290*/  IMAD.U32 R11, RZ, RZ, UR5 ;  /* 0x00000005ff0b7e24 */ /* 0x000fe4000f8e00ff */
[----:B------:R-:W-:Y:S02]  /*b2a0*/  IMAD.MOV.U32 R12, RZ, RZ, 0x1 ;  /* 0x00000001ff0c7424 */ /* 0x000fe400078e00ff */
[----:B0-----:R-:W-:-:S07]  /*b2b0*/  IMAD.MOV.U32 R13, RZ, RZ, RZ ;  /* 0x000000ffff0d7224 */ /* 0x001fce00078e00ff */
[----:B------:R-:W-:-:S07]  /*b2c0*/  LEPC R20, `(.L_x_566) ;  /* 0x000000001014794e */ /* 0x000fce0000000000 */
[----:B-1--45:R-:W-:Y:S05]  /*b2d0*/  CALL.ABS.NOINC R14 ;  /* 0x000000000e007343 */ /* 0x032fea0003c00000 */
.L_x_566:
[----:B------:R-:W-:Y:S02]  /*b2e0*/  ULDC UR4, c[0x0][0x3f4] ;  /* 0x0000fd0000047ab9 */ /* 0x000fe40000000800 */
[----:B------:R-:W-:-:S13]  /*b2f0*/  ISETP.LT.AND P0, PT, RZ, UR4, PT ;  /* 0x00000004ff007c0c */ /* 0x000fda000bf01270 */
[----:B------:R-:W-:Y:S05]  /*b300*/  @P0 BRA `(.L_x_567) ;  /* 0x00000000003c0947 */ /* 0x000fea0003800000 */
[----:B------:R-:W-:-:S04]  /*b310*/  LEA.HI R0, R189, R189, RZ, 0x1 ;  /* 0x000000bdbd007211 */ /* 0x000fc800078f08ff */
[----:B------:R-:W-:-:S05]  /*b320*/  LOP3.LUT R0, R0, 0xfffffffe, RZ, 0xc0, !PT ;  /* 0xfffffffe00007812 */ /* 0x000fca00078ec0ff */
[----:B------:R-:W-:-:S05]  /*b330*/  IMAD.IADD R0, R189, 0x1, -R0 ;  /* 0x00000001bd007824 */ /* 0x000fca00078e0a00 */
[----:B------:R-:W-:-:S04]  /*b340*/  SHF.L.U32 R3, R0, 0x1f, RZ ;  /* 0x0000001f00037819 */ /* 0x000fc800000006ff */
[----:B------:R0:W1:Y:S03]  /*b350*/  SYNCS.PHASECHK.TRANS64.TRYWAIT P0, [R2+URZ+0x2a800], R3 ;  /* 0x02a80003020075a7 */ /* 0x000066000800017f */
[----:B-1----:R-:W-:Y:S05]  /*b360*/  @!P0 NANOSLEEP.SYNCS 0x989680 ;  /* 0x009896800000895d */ /* 0x002fea0003900000 */
[----:B------:R-:W1:Y:S01]  /*b370*/  @!P0 SYNCS.PHASECHK.TRANS64 P0, [R2+URZ+0x2a800], R3 ;  /* 0x02a80003020085a7 */ /* 0x000e62000800007f */
[----:B------:R-:W-:Y:S04]  /*b380*/  BSSY B0, `(.L_x_568) ;  /* 0x0000006000007945 */ /* 0x000fe80003800000 */
[----:B-1----:R-:W-:Y:S05]  /*b390*/  @P0 BRA `(.L_x_569) ;  /* 0x0000000000100947 */ /* 0x002fea0003800000 */
.L_x_570:
[----:B-1----:R1:W2:Y:S02]  /*b3a0*/  SYNCS.PHASECHK.TRANS64.TRYWAIT P0, [R2+URZ+0x2a800], R3 ;  /* 0x02a80003020075a7 */ /* 0x0022a4000800017f */
[----:B--2---:R-:W-:Y:S05]  /*b3b0*/  @!P0 NANOSLEEP.SYNCS 0x989680 ;  /* 0x009896800000895d */ /* 0x004fea0003900000 */
[----:B------:R-:W2:Y:S02]  /*b3c0*/  @!P0 SYNCS.PHASECHK.TRANS64 P0, [R2+URZ+0x2a800], R3 ;  /* 0x02a80003020085a7 */ /* 0x000ea4000800007f */
[----:B--2---:R-:W-:Y:S05]  /*b3d0*/  @!P0 BRA `(.L_x_570) ;  /* 0xfffffffc00f08947 */ /* 0x004fea000383ffff */
.L_x_569:
[----:B------:R-:W-:Y:S05]  /*b3e0*/  BSYNC B0 ;  /* 0x0000000000007941 */ /* 0x000fea0003800000 */
.L_x_568:
[----:B------:R-:W-:Y:S05]  /*b3f0*/  BRA `(.L_x_571) ;  /* 0x00000058004c7947 */ /* 0x000fea0003800000 */
.L_x_567:
[----:B------:R-:W2:Y:S01]  /*b400*/  LDL R0, [R1+0x34] ;  /* 0x0000340001007983 */ /* 0x000ea20000100800 */
[----:B------:R-:W-:Y:S01]  /*b410*/  ULDC.64 UR4, c[0x0][0x3f8] ;  /* 0x0000fe0000047ab9 */ /* 0x000fe20000000a00 */
[----:B------:R-:W-:Y:S01]  /*b420*/  ULDC.64 UR6, c[0x0][0x408] ;  /* 0x0001020000067ab9 */ /* 0x000fe20000000a00 */
[----:B-----5:R-:W-:Y:S01]  /*b430*/  IMAD.WIDE.U32 R4, R145, UR4, RZ ;  /* 0x0000000491047c25 */ /* 0x020fe2000f8e00ff */
[----:B--2---:R-:W-:Y:S02]  /*b440*/  R2UR UR8, R0 ;  /* 0x00000000000872ca */ /* 0x004fe400000e0000 */
[----:B------:R-:W-:-:S05]  /*b450*/  SHF.R.S32.HI R0, RZ, 0x1f, R145 ;  /* 0x0000001fff007819 */ /* 0x000fca0000011491 */
[C---:B------:R-:W-:Y:S02]  /*b460*/  IMAD R6, R0.reuse, UR4, RZ ;  /* 0x0000000400067c24 */ /* 0x040fe4000f8e02ff */
[----:B------:R-:W-:Y:S02]  /*b470*/  IMAD R0, R0, UR6, RZ ;  /* 0x0000000600007c24 */ /* 0x000fe4000f8e02ff */
[C---:B------:R-:W-:Y:S01]  /*b480*/  IMAD R25, R145.reuse, UR5, R6 ;  /* 0x0000000591197c24 */ /* 0x040fe2000f8e0206 */
[----:B------:R-:W-:Y:S01]  /*b490*/  ULDC.64 UR4, c[0x0][0x3e8] ;  /* 0x0000fa0000047ab9 */ /* 0x000fe20000000a00 */
[----:B------:R-:W-:Y:S01]  /*b4a0*/  ULOP3.LUT UP0, URZ, UR8, 0x3ff, URZ, 0xc0, !UPT ;  /* 0x000003ff083f7892 */ /* 0x000fe2000f80c03f */
[C---:B------:R-:W-:Y:S01]  /*b4b0*/  IMAD R27, R145.reuse, UR7, R0 ;  /* 0x00000007911b7c24 */ /* 0x040fe2000f8e0200 */
[----:B------:R-:W-:Y:S01]  /*b4c0*/  LEA R24, P0, R4, UR4, 0x1 ;  /* 0x0000000404187c11 */ /* 0x000fe2000f8008ff */
[----:B------:R-:W-:Y:S01]  /*b4d0*/  IMAD.WIDE.U32 R6, R145, UR6, RZ ;  /* 0x0000000691067c25 */ /* 0x000fe2000f8e00ff */
[----:B------:R-:W-:-:S02]  /*b4e0*/  ULDC.64 UR6, c[0x0][0x400] ;  /* 0x0001000000067ab9 */ /* 0x000fc40000000a00 */
[----:B------:R-:W-:Y:S01]  /*b4f0*/  PLOP3.LUT P2, PT, PT, PT, UP0, 0x80, 0x0 ;  /* 0x000000000000781c */ /* 0x000fe20003f4f008 */
[----:B------:R-:W-:Y:S01]  /*b500*/  IMAD.IADD R25, R25, 0x1, R5 ;  /* 0x0000000119197824 */ /* 0x000fe200078e0205 */
[----:B------:R-:W-:Y:S01]  /*b510*/  LEA R26, P1, R6, UR6, 0x1 ;  /* 0x00000006061a7c11 */ /* 0x000fe2000f8208ff */
[----:B------:R-:W-:-:S03]  /*b520*/  IMAD.IADD R27, R27, 0x1, R7 ;  /* 0x000000011b1b7824 */ /* 0x000fc600078e0207 */
[----:B------:R-:W-:Y:S02]  /*b530*/  LEA.HI.X R25, R4, UR5, R25, 0x1, P0 ;  /* 0x0000000504197c11 */ /* 0x000fe400080f0c19 */
[----:B------:R-:W-:-:S05]  /*b540*/  LEA.HI.X R27, R6, UR7, R27, 0x1, P1 ;  /* 0x00000007061b7c11 */ /* 0x000fca00088f0c1b */
        /* <DEDUP_REMOVED lines=16> */
[----:B-1--4-:R-:W-:Y:S05]  /*b650*/  CALL.ABS.NOINC R14 ;  /* 0x000000000e007343 */ /* 0x012fea0003c00000 */
.L_x_572:
[----:B------:R-:W-:Y:S01]  /*b660*/  ULDC.U8 UR4, c[0x0][0x410] ;  /* 0x0001040000047ab9 */ /* 0x000fe20000000000 */
[----:B------:R-:W-:Y:S01]  /*b670*/  BSSY B0, `(.L_x_573) ;  /* 0x0000563000007945 */ /* 0x000fe20003800000 */
[----:B------:R-:W-:Y:S01]  /*b680*/  ISETP.NE.AND P0, PT, RZ, UR4, PT ;  /* 0x00000004ff007c0c */ /* 0x000fe2000bf05270 */
[----:B------:R-:W-:-:S12]  /*b690*/  IMAD R6, R29, 0x80, R165 ;  /* 0x000000801d067824 */ /* 0x000fd800078e02a5 */
[----:B------:R-:W-:Y:S05]  /*b6a0*/  @!P0 BRA `(.L_x_574) ;  /* 0x00000028009c8947 */ /* 0x000fea0003800000 */
[----:B------:R-:W-:-:S03]  /*b6b0*/  UMOV UR4, 0xffffffff ;  /* 0xffffffff00047882 */ /* 0x000fc60000000000 */
[----:B------:R-:W-:Y:S05]  /*b6c0*/  BRA.DIV UR4, `(.L_x_575) ;  /* 0x0000013a040c7947 */ /* 0x000fea000b800000 */
[----:B------:R0:W1:Y:S04]  /*b6d0*/  SHFL.IDX PT, R3, R25, RZ, 0x1c1f ;  /* 0x001c1fff19037589 */ /* 0x00006800000e0000 */
[----:B------:R0:W2:Y:S04]  /*b6e0*/  SHFL.IDX PT, R0, R24, RZ, 0x1c1f ;  /* 0x001c1fff18007589 */ /* 0x0000a800000e0000 */
[----:B------:R0:W3:Y:S04]  /*b6f0*/  SHFL.IDX PT, R5, R27, RZ, 0x1c1f ;  /* 0x001c1fff1b057589 */ /* 0x0000e800000e0000 */
[----:B------:R0:W0:Y:S02]  /*b700*/  SHFL.IDX PT, R14, R26, RZ, 0x1c1f ;  /* 0x001c1fff1a0e7589 */ /* 0x00002400000e0000 */
.L_x_819:
[----:B------:R-:W-:Y:S01]  /*b710*/  ULDC UR4, c[0x0][0x448] ;  /* 0x0001120000047ab9 */ /* 0x000fe20000000800 */
[----:B------:R-:W-:Y:S01]  /*b720*/  LOP3.LUT R4, R176, 0x18, R16, 0xf8, !PT ;  /* 0x00000018b0047812 */ /* 0x000fe200078ef810 */
[----:B------:R-:W-:Y:S01]  /*b730*/  IMAD R37, R146, UR4, RZ ;  /* 0x0000000492257c24 */ /* 0x000fe2000f8e02ff */
[----:B------:R-:W-:Y:S01]  /*b740*/  BSSY B1, `(.L_x_576) ;  /* 0x000004e000017945 */ /* 0x000fe20003800000 */
[----:B------:R-:W-:Y:S02]  /*b750*/  LOP3.LUT P0, RZ, R195, 0x4, RZ, 0xc0, !PT ;  /* 0x00000004c3ff7812 */ /* 0x000fe4000780c0ff */
[----:B0-----:R-:W-:Y:S02]  /*b760*/  CS2R R26, SRZ ;  /* 0x00000000001a7805 */ /* 0x001fe4000001ff00 */
[----:B------:R-:W-:Y:S02]  /*b770*/  LOP3.LUT R9, R4, R177, RZ, 0x3c, !PT ;  /* 0x000000b104097212 */ /* 0x000fe400078e3cff */
[----:B------:R-:W-:-:S02]  /*b780*/  CS2R R10, SRZ ;  /* 0x00000000000a7805 */ /* 0x000fc4000001ff00 */
[----:B------:R-:W-:Y:S01]  /*b790*/  ISETP.GE.AND P1, PT, R6, R37, PT ;  /* 0x000000250600720c */ /* 0x000fe20003f26270 */
[----:B------:R-:W-:Y:S01]  /*b7a0*/  IMAD R37, R29, -0x80, R37 ;  /* 0xffffff801d257824 */ /* 0x000fe200078e0225 */
[----:B------:R-:W-:Y:S01]  /*b7b0*/  CS2R R6, SRZ ;  /* 0x0000000000067805 */ /* 0x000fe2000001ff00 */
[----:B------:R-:W-:Y:S01]  /*b7c0*/  IMAD.IADD R9, R178, 0x1, R9 ;  /* 0x00000001b2097824 */ /* 0x000fe200078e0209 */
[----:B------:R-:W-:Y:S02]  /*b7d0*/  CS2R R20, SRZ ;  /* 0x0000000000147805 */ /* 0x000fe4000001ff00 */
[----:B------:R-:W-:Y:S02]  /*b7e0*/  CS2R R24, SRZ ;  /* 0x0000000000187805 */ /* 0x000fe4000001ff00 */
[----:B------:R-:W-:Y:S01]  /*b7f0*/  CS2R R12, SRZ ;  /* 0x00000000000c7805 */ /* 0x000fe2000001ff00 */
[----:B------:R-:W-:Y:S01]  /*b800*/  IMAD R9, R9, 0x2, R2 ;  /* 0x0000000209097824 */ /* 0x000fe200078e0202 */
[----:B------:R-:W-:-:S02]  /*b810*/  CS2R R40, SRZ ;  /* 0x0000000000287805 */ /* 0x000fc4000001ff00 */
[----:B------:R-:W-:Y:S02]  /*b820*/  CS2R R38, SRZ ;  /* 0x0000000000267805 */ /* 0x000fe4000001ff00 */
[----:B------:R-:W-:Y:S02]  /*b830*/  CS2R R34, SRZ ;  /* 0x0000000000227805 */ /* 0x000fe4000001ff00 */
[----:B----4-:R-:W-:Y:S02]  /*b840*/  CS2R R32, SRZ ;  /* 0x0000000000207805 */ /* 0x010fe4000001ff00 */
[----:B------:R-:W-:Y:S01]  /*b850*/  CS2R R30, SRZ ;  /* 0x00000000001e7805 */ /* 0x000fe2000001ff00 */
[C---:B------:R-:W-:Y:S01]  /*b860*/  VIADD R52, R9.reuse, 0xc400 ;  /* 0x0000c40009347836 */ /* 0x040fe20000000000 */
[----:B------:R-:W-:Y:S01]  /*b870*/  CS2R R28, SRZ ;  /* 0x00000000001c7805 */ /* 0x000fe2000001ff00 */
[----:B------:R-:W-:Y:S01]  /*b880*/  VIADD R8, R9, 0xc440 ;  /* 0x0000c44009087836 */ /* 0x000fe20000000000 */
[----:B------:R-:W-:Y:S06]  /*b890*/  @P1 BRA `(.L_x_577) ;  /* 0x0000000000e01947 */ /* 0x000fec0003800000 */
[----:B------:R-:W-:Y:S01]  /*b8a0*/  ULDC UR4, c[0x0][0x3f4] ;  /* 0x0000fd0000047ab9 */ /* 0x000fe20000000800 */
[----:B------:R-:W-:Y:S02]  /*b8b0*/  CS2R R40, SRZ ;  /* 0x0000000000287805 */ /* 0x000fe4000001ff00 */
[----:B------:R-:W-:Y:S02]  /*b8c0*/  ISETP.GE.AND P2, PT, R160, UR4, PT ;  /* 0x00000004a0007c0c */ /* 0x000fe4000bf46270 */
[----:B------:R-:W-:Y:S02]  /*b8d0*/  CS2R R6, SRZ ;  /* 0x0000000000067805 */ /* 0x000fe4000001ff00 */
[----:B------:R-:W-:Y:S02]  /*b8e0*/  ISETP.GE.AND P3, PT, R169, UR4, PT ;  /* 0x00000004a9007c0c */ /* 0x000fe4000bf66270 */
[----:B------:R-:W-:Y:S02]  /*b8f0*/  CS2R R38, SRZ ;  /* 0x0000000000267805 */ /* 0x000fe4000001ff00 */
[----:B------:R-:W-:-:S05]  /*b900*/  ISETP.GE.AND P4, PT, R168, UR4, PT ;  /* 0x00000004a8007c0c */ /* 0x000fca000bf86270 */
[----:B------:R-:W-:Y:S01]  /*b910*/  @!P2 MOV R4, R14 ;  /* 0x0000000e0004a202 */ /* 0x000fe20000000f00 */
[----:B--2---:R-:W-:-:S03]  /*b920*/  @!P2 IMAD.MOV.U32 R10, RZ, RZ, R0 ;  /* 0x000000ffff0aa224 */ /* 0x004fc600078e0000 */
[----:B------:R-:W-:Y:S01]  /*b930*/  @!P3 IADD3 R20, P1, R0, R199, RZ ;  /* 0x000000c70014b210 */ /* 0x000fe20007f3e0ff */
[----:B-1----:R-:W-:Y:S02]  /*b940*/  @!P2 IMAD.MOV.U32 R11, RZ, RZ, R3 ;  /* 0x000000ffff0ba224 */ /* 0x002fe400078e0003 */
[----:B---3--:R-:W-:-:S04]  /*b950*/  @!P2 IMAD.WIDE R12, R160, 0x2, R4 ;  /* 0x00000002a00ca825 */ /* 0x008fc800078e0204 */
[----:B------:R-:W-:Y:S01]  /*b960*/  @!P2 IMAD.WIDE R10, R160, 0x2, R10 ;  /* 0x00000002a00aa825 */ /* 0x000fe200078e020a */
[----:B------:R-:W5:Y:S01]  /*b970*/  @!P2 LD.E.64 R6, desc[UR60][R12.64] ;  /* 0x0000003c0c06a980 */ /* 0x000f62000c101b00 */
[----:B------:R-:W-:Y:S02]  /*b980*/  @!P4 IADD3 R28, P5, R0, R201, RZ ;  /* 0x000000c9001cc210 */ /* 0x000fe40007fbe0ff */
[----:B------:R-:W-:Y:S01]  /*b990*/  @!P3 IMAD.X R21, R3, 0x1, R198, P1 ;  /* 0x000000010315b824 */ /* 0x000fe200008e06c6 */
[----:B------:R0:W5:Y:S01]  /*b9a0*/  @!P2 LD.E.64 R40, desc[UR60][R10.64] ;  /* 0x0000003c0a28a980 */ /* 0x000162000c101b00 */
[----:B------:R-:W-:Y:S02]  /*b9b0*/  ISETP.GE.AND P2, PT, R171, UR4, PT ;  /* 0x00000004ab007c0c */ /* 0x000fe4000bf46270 */
[C---:B------:R-:W-:Y:S02]  /*b9c0*/  @!P3 IADD3 R24, P1, R14.reuse, R199, RZ ;  /* 0x000000c70e18b210 */ /* 0x040fe40007f3e0ff */
[----:B------:R-:W-:-:S02]  /*b9d0*/  @!P4 IADD3 R42, P6, R14, R201, RZ ;  /* 0x000000c90e2ac210 */ /* 0x000fc40007fde0ff */
[----:B------:R-:W-:Y:S02]  /*b9e0*/  CS2R R26, SRZ ;  /* 0x00000000001a7805 */ /* 0x000fe4000001ff00 */
[----:B------:R-:W-:Y:S01]  /*b9f0*/  CS2R R34, SRZ ;  /* 0x0000000000227805 */ /* 0x000fe2000001ff00 */
[----:B------:R-:W-:Y:S01]  /*ba00*/  @!P3 IMAD.X R25, R5, 0x1, R198, P1 ;  /* 0x000000010519b824 */ /* 0x000fe200008e06c6 */
[----:B------:R1:W5:Y:S01]  /*ba10*/  @!P3 LD.E.64 R38, desc[UR60][R20.64] ;  /* 0x0000003c1426b980 */ /* 0x000362000c101b00 */
[----:B0-----:R-:W-:Y:S01]  /*ba20*/  CS2R R10, SRZ ;  /* 0x00000000000a7805 */ /* 0x001fe2000001ff00 */
[--C-:B------:R-:W-:Y:S02]  /*ba30*/  @!P4 IMAD.X R29, R3, 0x1, R200.reuse, P5 ;  /* 0x00000001031dc824 */ /* 0x100fe400028e06c8 */
[----:B------:R-:W-:Y:S01]  /*ba40*/  @!P4 IMAD.X R43, R5, 0x1, R200, P6 ;  /* 0x00000001052bc824 */ /* 0x000fe200030e06c8 */
[----:B------:R-:W-:Y:S01]  /*ba50*/  ISETP.GE.AND P1, PT, R170, UR4, PT ;  /* 0x00000004aa007c0c */ /* 0x000fe2000bf26270 */
[----:B------:R-:W5:Y:S01]  /*ba60*/  @!P3 LD.E.64 R26, desc[UR60][R24.64] ;  /* 0x0000003c181ab980 */ /* 0x000f62000c101b00 */
[----:B------:R-:W-:-:S02]  /*ba70*/  ISETP.GE.AND P3, PT, R172, UR4, PT ;  /* 0x00000004ac007c0c */ /* 0x000fc4000bf66270 */
[-C--:B------:R-:W-:Y:S01]  /*ba80*/  @!P2 IADD3 R46, P5, R14, R203.reuse, RZ ;  /* 0x000000cb0e2ea210 */ /* 0x080fe20007fbe0ff */
[----:B------:R-:W5:Y:S04]  /*ba90*/  @!P4 LD.E.64 R34, desc[UR60][R28.64] ;  /* 0x0000003c1c22c980 */ /* 0x000f68000c101b00 */
[----:B------:R0:W5:Y:S01]  /*baa0*/  @!P4 LD.E.64 R10, desc[UR60][R42.64] ;  /* 0x0000003c2a0ac980 */ /* 0x000162000c101b00 */
[----:B------:R-:W-:Y:S02]  /*bab0*/  @!P2 IADD3 R44, P4, R0, R203, RZ ;  /* 0x000000cb002ca210 */ /* 0x000fe40007f9e0ff */
[----:B------:R-:W-:Y:S02]  /*bac0*/  CS2R R32, SRZ ;  /* 0x0000000000207805 */ /* 0x000fe4000001ff00 */
[----:B-1----:R-:W-:Y:S01]  /*bad0*/  CS2R R20, SRZ ;  /* 0x0000000000147805 */ /* 0x002fe2000001ff00 */
[----:B------:R-:W-:-:S02]  /*bae0*/  @!P2 IMAD.X R47, R5, 0x1, R202, P5 ;  /* 0x00000001052fa824 */ /* 0x000fc400028e06ca */
[----:B------:R-:W-:Y:S01]  /*baf0*/  @!P2 IMAD.X R45, R3, 0x1, R202, P4 ;  /* 0x00000001032da824 */ /* 0x000fe200020e06ca */
[C---:B------:R-:W-:Y:S02]  /*bb00*/  @!P1 IADD3 R48, P6, R0.reuse, R215, RZ ;  /* 0x000000d700309210 */ /* 0x040fe40007fde0ff */
[----:B------:R4:W5:Y:S01]  /*bb10*/  @!P2 LD.E.64 R20, desc[UR60][R46.64] ;  /* 0x0000003c2e14a980 */ /* 0x000962000c101b00 */
[----:B------:R-:W-:-:S03]  /*bb20*/  @!P3 IADD3 R50, P4, R0, R217, RZ ;  /* 0x000000d90032b210 */ /* 0x000fc60007f9e0ff */
[----:B------:R4:W5:Y:S01]  /*bb30*/  @!P2 LD.E.64 R32, desc[UR60][R44.64] ;  /* 0x0000003c2c20a980 */ /* 0x000962000c101b00 */
[C---:B0-----:R-:W-:Y:S02]  /*bb40*/  @!P1 IADD3 R42, P2, R14.reuse, R215, RZ ;  /* 0x000000d70e2a9210 */ /* 0x041fe40007f5e0ff */
[----:B------:R-:W-:Y:S02]  /*bb50*/  @!P3 IADD3 R14, P5, R14, R217, RZ ;  /* 0x000000d90e0eb210 */ /* 0x000fe40007fbe0ff */
[----:B------:R-:W-:Y:S02]  /*bb60*/  CS2R R30, SRZ ;  /* 0x00000000001e7805 */ /* 0x000fe4000001ff00 */
[----:B------:R-:W-:Y:S02]  /*bb70*/  CS2R R24, SRZ ;  /* 0x0000000000187805 */ /* 0x000fe4000001ff00 */
[----:B------:R-:W-:Y:S02]  /*bb80*/  CS2R R28, SRZ ;  /* 0x00000000001c7805 */ /* 0x000fe4000001ff00 */
[----:B------:R-:W-:Y:S01]  /*bb90*/  CS2R R12, SRZ ;  /* 0x00000000000c7805 */ /* 0x000fe2000001ff00 */
[----:B------:R-:W-:-:S02]  /*bba0*/  @!P1 IMAD.X R49, R3, 0x1, R214, P6 ;  /* 0x0000000103319824 */ /* 0x000fc400030e06d6 */
[----:B------:R-:W-:Y:S02]  /*bbb0*/  @!P1 IMAD.X R43, R5, 0x1, R214, P2 ;  /* 0x00000001052b9824 */ /* 0x000fe400010e06d6 */
[--C-:B------:R-:W-:Y:S01]  /*bbc0*/  @!P3 IMAD.X R51, R3, 0x1, R216.reuse, P4 ;  /* 0x000000010333b824 */ /* 0x100fe200020e06d8 */
[----:B------:R4:W5:Y:S01]  /*bbd0*/  @!P1 LD.E.64 R30, desc[UR60][R48.64] ;  /* 0x0000003c301e9980 */ /* 0x000962000c101b00 */
[----:B------:R-:W-:-:S03]  /*bbe0*/  @!P3 IMAD.X R15, R5, 0x1, R216, P5 ;  /* 0x00000001050fb824 */ /* 0x000fc600028e06d8 */
[----:B------:R4:W5:Y:S04]  /*bbf0*/  @!P1 LD.E.64 R24, desc[UR60][R42.64] ;  /* 0x0000003c2a189980 */ /* 0x000968000c101b00 */
[----:B------:R4:W5:Y:S04]  /*bc00*/  @!P3 LD.E.64 R28, desc[UR60][R50.64] ;  /* 0x0000003c321cb980 */ /* 0x000968000c101b00 */
[----:B------:R4:W5:Y:S02]  /*bc10*/  @!P3 LD.E.64 R12, desc[UR60][R14.64] ;  /* 0x0000003c0e0cb980 */ /* 0x000964000c101b00 */
.L_x_577:
[----:B------:R-:W-:Y:S05]  /*bc20*/  BSYNC B1 ;  /* 0x0000000000017941 */ /* 0x000fea0003800000 */
.L_x_576:
[C---:B------:R-:W-:Y:S01]  /*bc30*/  LEA.HI R4, R189.reuse, R189, RZ, 0x1 ;  /* 0x000000bdbd047211 */ /* 0x040fe200078f08ff */
[--C-:B-1---5:R-:W-:Y:S01]  /*bc40*/  IMAD.MOV.U32 R3, RZ, RZ, R41.reuse ;  /* 0x000000ffff037224 */ /* 0x122fe200078e0029 */
[----:B------:R-:W-:Y:S01]  /*bc50*/  @P0 IADD3 R8, R52, -0x40, RZ ;  /* 0xffffffc034080810 */ /* 0x000fe20007ffe0ff */
[----:B--2---:R-:W-:Y:S01]  /*bc60*/  IMAD.MOV.U32 R0, RZ, RZ, R40 ;  /* 0x000000ffff007224 */ /* 0x004fe200078e0028 */
[----:B------:R-:W-:Y:S01]  /*bc70*/  LOP3.LUT R4, R4, 0xfffffffe, RZ, 0xc0, !PT ;  /* 0xfffffffe04047812 */ /* 0x000fe200078ec0ff */
[----:B----4-:R-:W-:Y:S01]  /*bc80*/  IMAD.MOV.U32 R43, RZ, RZ, R32 ;  /* 0x000000ffff2b7224 */ /* 0x010fe200078e0020 */
[--C-:B------:R-:W-:Y:S01]  /*bc90*/  SHF.R.U64 R73, R40, 0x10, R41.reuse ;  /* 0x0000001028497819 */ /* 0x100fe20000001229 */
[----:B------:R-:W-:Y:S01]  /*bca0*/  IMAD.MOV.U32 R40, RZ, RZ, R38 ;  /* 0x000000ffff287224 */ /* 0x000fe200078e0026 */
[----:B------:R-:W-:Y:S01]  /*bcb0*/  SHF.R.U32.HI R70, RZ, 0x10, R41 ;  /* 0x00000010ff467819 */ /* 0x000fe20000011629 */
[----:B---3--:R-:W-:Y:S01]  /*bcc0*/  IMAD.IADD R5, R189, 0x1, -R4 ;  /* 0x00000001bd057824 */ /* 0x008fe200078e0a04 */
[--C-:B------:R-:W-:Y:S01]  /*bcd0*/  SHF.R.U64 R71, R38, 0x10, R39.reuse ;  /* 0x0000001026477819 */ /* 0x100fe20000001227 */
[--C-:B------:R-:W-:Y:S01]  /*bce0*/  IMAD.MOV.U32 R41, RZ, RZ, R39.reuse ;  /* 0x000000ffff297224 */ /* 0x100fe200078e0027 */
[----:B------:R-:W-:Y:S01]  /*bcf0*/  SHF.R.U32.HI R68, RZ, 0x10, R39 ;  /* 0x00000010ff447819 */ /* 0x000fe20000011627 */
[----:B------:R-:W-:Y:S01]  /*bd00*/  IMAD.MOV.U32 R39, RZ, RZ, R34 ;  /* 0x000000ffff277224 */ /* 0x000fe200078e0022 */
[----:B------:R-:W-:Y:S01]  /*bd10*/  SHF.L.U32 R5, R5, 0x1f, RZ ;  /* 0x0000001f05057819 */ /* 0x000fe200000006ff */
[----:B------:R-:W-:Y:S01]  /*bd20*/  IMAD.MOV.U32 R44, RZ, RZ, R33 ;  /* 0x000000ffff2c7224 */ /* 0x000fe200078e0021 */
[----:B------:R-:W-:Y:S01]  /*bd30*/  SHF.R.U64 R66, R34, 0x10, R35 ;  /* 0x0000001022427819 */ /* 0x000fe20000001223 */
[----:B------:R-:W-:Y:S01]  /*bd40*/  IMAD.MOV.U32 R48, RZ, RZ, R29 ;  /* 0x000000ffff307224 */ /* 0x000fe200078e001d */
[----:B------:R-:W0:Y:S01]  /*bd50*/  SYNCS.PHASECHK.TRANS64.TRYWAIT P0, [R2+URZ+0x2a800], R5 ;  /* 0x02a80005020075a7 */ /* 0x000e22000800017f */
[--C-:B------:R-:W-:Y:S01]  /*bd60*/  SHF.R.U64 R64, R32, 0x10, R33.reuse ;  /* 0x0000001020407819 */ /* 0x100fe20000001221 */
[----:B------:R-:W-:Y:S01]  /*bd70*/  IMAD.MOV.U32 R4, RZ, RZ, R6 ;  /* 0x000000ffff047224 */ /* 0x000fe200078e0006 */
[----:B------:R-:W-:Y:S01]  /*bd80*/  SHF.R.U32.HI R67, RZ, 0x10, R33 ;  /* 0x00000010ff437819 */ /* 0x000fe20000011621 */
[----:B------:R-:W-:Y:S01]  /*bd90*/  IMAD.MOV.U32 R38, RZ, RZ, R7 ;  /* 0x000000ffff267224 */ /* 0x000fe200078e0007 */
[----:B------:R-:W-:Y:S01]  /*bda0*/  MOV R47, R28 ;  /* 0x0000001c002f7202 */ /* 0x000fe20000000f00 */
[----:B------:R-:W-:Y:S01]  /*bdb0*/  IMAD.MOV.U32 R32, RZ, RZ, R26 ;  /* 0x000000ffff207224 */ /* 0x000fe200078e001a */
[----:B------:R-:W-:Y:S01]  /*bdc0*/  SHF.R.U64 R60, R28, 0x10, R29 ;  /* 0x000000101c3c7819 */ /* 0x000fe2000000121d */
[----:B------:R-:W-:Y:S01]  /*bdd0*/  IMAD.MOV.U32 R42, RZ, RZ, R35 ;  /* 0x000000ffff2a7224 */ /* 0x000fe200078e0023 */
[----:B------:R-:W-:Y:S01]  /*bde0*/  SHF.R.U32.HI R63, RZ, 0x10, R29 ;  /* 0x00000010ff3f7819 */ /* 0x000fe2000001161d */
[----:B------:R-:W-:Y:S01]  /*bdf0*/  IMAD.MOV.U32 R45, RZ, RZ, R30 ;  /* 0x000000ffff2d7224 */ /* 0x000fe200078e001e */
[----:B------:R-:W-:Y:S01]  /*be00*/  SHF.R.U64 R61, R6, 0x10, R7 ;  /* 0x00000010063d7819 */ /* 0x000fe20000001207 */
[----:B------:R-:W-:Y:S01]  /*be10*/  IMAD.MOV.U32 R46, RZ, RZ, R31 ;  /* 0x000000ffff2e7224 */ /* 0x000fe200078e001f */
[----:B------:R-:W-:Y:S01]  /*be20*/  SHF.R.U32.HI R59, RZ, 0x10, R7 ;  /* 0x00000010ff3b7819 */ /* 0x000fe20000011607 */
[--C-:B------:R-:W-:Y:S01]  /*be30*/  IMAD.MOV.U32 R33, RZ, RZ, R27.reuse ;  /* 0x000000ffff217224 */ /* 0x100fe200078e001b */
[----:B------:R-:W-:Y:S01]  /*be40*/  SHF.R.U64 R57, R26, 0x10, R27 ;  /* 0x000000101a397819 */ /* 0x000fe2000000121b */
[----:B------:R-:W-:Y:S01]  /*be50*/  IMAD.MOV.U32 R28, RZ, RZ, R10 ;  /* 0x000000ffff1c7224 */ /* 0x000fe200078e000a */
[----:B------:R-:W-:Y:S01]  /*be60*/  PRMT R26, R39, 0x5410, R66 ;  /* 0x00005410271a7816 */ /* 0x000fe20000000042 */
[----:B------:R-:W-:Y:S01]  /*be70*/  IMAD.MOV.U32 R29, RZ, RZ, R11 ;  /* 0x000000ffff1d7224 */ /* 0x000fe200078e000b */
[----:B------:R-:W-:Y:S01]  /*be80*/  SHF.R.U32.HI R69, RZ, 0x10, R35 ;  /* 0x00000010ff457819 */ /* 0x000fe20000011623 */
[----:B------:R-:W-:Y:S01]  /*be90*/  IMAD.MOV.U32 R6, RZ, RZ, R20 ;  /* 0x000000ffff067224 */ /* 0x000fe200078e0014 */
[----:B------:R-:W-:Y:S01]  /*bea0*/  SHF.R.U64 R62, R30, 0x10, R31 ;  /* 0x000000101e3e7819 */ /* 0x000fe2000000121f */
[----:B------:R-:W-:Y:S01]  /*beb0*/  IMAD.MOV.U32 R7, RZ, RZ, R21 ;  /* 0x000000ffff077224 */ /* 0x000fe200078e0015 */
[----:B------:R-:W-:Y:S01]  /*bec0*/  SHF.R.U32.HI R65, RZ, 0x10, R31 ;  /* 0x00000010ff417819 */ /* 0x000fe2000001161f */
[----:B------:R-:W-:Y:S01]  /*bed0*/  BSSY B1, `(.L_x_578) ;  /* 0x0000024000017945 */ /* 0x000fe20003800000 */
[----:B------:R-:W-:Y:S01]  /*bee0*/  SHF.R.U32.HI R58, RZ, 0x10, R27 ;  /* 0x00000010ff3a7819 */ /* 0x000fe2000001161b */
[----:B------:R-:W-:Y:S01]  /*bef0*/  IMAD.MOV.U32 R15, RZ, RZ, R25 ;  /* 0x000000ffff0f7224 */ /* 0x000fe200078e0019 */
[--C-:B------:R-:W-:Y:S01]  /*bf00*/  SHF.R.U64 R55, R10, 0x10, R11.reuse ;  /* 0x000000100a377819 */ /* 0x100fe2000000120b */
[----:B------:R-:W-:Y:S01]  /*bf10*/  IMAD.MOV.U32 R10, RZ, RZ, R12 ;  /* 0x000000ffff0a7224 */ /* 0x000fe200078e000c */
[----:B------:R-:W-:Y:S01]  /*bf20*/  SHF.R.U32.HI R56, RZ, 0x10, R11 ;  /* 0x00000010ff387819 */ /* 0x000fe2000001160b */
[----:B------:R-:W-:Y:S01]  /*bf30*/  IMAD.MOV.U32 R11, RZ, RZ, R13 ;  /* 0x000000ffff0b7224 */ /* 0x000fe200078e000d */
[----:B------:R-:W-:-:S02]  /*bf40*/  SHF.R.U64 R53, R20, 0x10, R21 ;  /* 0x0000001014357819 */ /* 0x000fc40000001215 */
[----:B------:R-:W-:Y:S02]  /*bf50*/  SHF.R.U32.HI R54, RZ, 0x10, R21 ;  /* 0x00000010ff367819 */ /* 0x000fe40000011615 */
[----:B------:R-:W-:Y:S02]  /*bf60*/  VIMNMX R39, R37, 0x80, PT ;  /* 0x0000008025277848 */ /* 0x000fe40003fe0100 */
[----:B------:R-:W-:Y:S02]  /*bf70*/  MOV R14, R24 ;  /* 0x00000018000e7202 */ /* 0x000fe40000000f00 */
[--C-:B------:R-:W-:Y:S02]  /*bf80*/  SHF.R.U64 R51, R24, 0x10, R25.reuse ;  /* 0x0000001018337819 */ /* 0x100fe40000001219 */
[----:B------:R-:W-:Y:S02]  /*bf90*/  SHF.R.U32.HI R52, RZ, 0x10, R25 ;  /* 0x00000010ff347819 */ /* 0x000fe40000011619 */
[----:B------:R-:W-:-:S02]  /*bfa0*/  SHF.R.U64 R49, R12, 0x10, R13 ;  /* 0x000000100c317819 */ /* 0x000fc4000000120d */
[----:B------:R-:W-:Y:S02]  /*bfb0*/  SHF.R.U32.HI R50, RZ, 0x10, R13 ;  /* 0x00000010ff327819 */ /* 0x000fe4000001160d */
[----:B------:R-:W-:Y:S02]  /*bfc0*/  PRMT R34, R0, 0x5410, R73 ;  /* 0x0000541000227816 */ /* 0x000fe40000000049 */
[----:B------:R-:W-:Y:S02]  /*bfd0*/  PRMT R35, R3, 0x5410, R70 ;  /* 0x0000541003237816 */ /* 0x000fe40000000046 */
[----:B------:R-:W-:Y:S02]  /*bfe0*/  PRMT R30, R40, 0x5410, R71 ;  /* 0x00005410281e7816 */ /* 0x000fe40000000047 */
[----:B------:R-:W-:Y:S02]  /*bff0*/  PRMT R31, R41, 0x5410, R68 ;  /* 0x00005410291f7816 */ /* 0x000fe40000000044 */
[----:B------:R-:W-:-:S02]  /*c000*/  PRMT R27, R42, 0x5410, R69 ;  /* 0x000054102a1b7816 */ /* 0x000fc40000000045 */
[----:B------:R-:W-:Y:S02]  /*c010*/  PRMT R20, R43, 0x5410, R64 ;  /* 0x000054102b147816 */ /* 0x000fe40000000040 */
[----:B------:R-:W-:Y:S02]  /*c020*/  PRMT R21, R44, 0x5410, R67 ;  /* 0x000054102c157816 */ /* 0x000fe40000000043 */
[----:B------:R-:W-:Y:S02]  /*c030*/  PRMT R12, R45, 0x5410, R62 ;  /* 0x000054102d0c7816 */ /* 0x000fe4000000003e */
[----:B------:R-:W-:Y:S02]  /*c040*/  PRMT R13, R46, 0x5410, R65 ;  /* 0x000054102e0d7816 */ /* 0x000fe40000000041 */
[----:B------:R-:W-:Y:S02]  /*c050*/  PRMT R0, R47, 0x5410, R60 ;  /* 0x000054102f007816 */ /* 0x000fe4000000003c */
[----:B------:R-:W-:-:S02]  /*c060*/  PRMT R3, R48, 0x5410, R63 ;  /* 0x0000541030037816 */ /* 0x000fc4000000003f */
[----:B------:R-:W-:Y:S02]  /*c070*/  PRMT R37, R4, 0x5410, R61 ;  /* 0x0000541004257816 */ /* 0x000fe4000000003d */
[----:B------:R-:W-:Y:S02]  /*c080*/  ISETP.GE.AND P1, PT, R165, R39, PT ;  /* 0x00000027a500720c */ /* 0x000fe40003f26270 */
[----:B------:R-:W-:Y:S02]  /*c090*/  PRMT R38, R38, 0x5410, R59 ;  /* 0x0000541026267816 */ /* 0x000fe4000000003b */
[----:B------:R-:W-:Y:S02]  /*c0a0*/  PRMT R32, R32, 0x5410, R57 ;  /* 0x0000541020207816 */ /* 0x000fe40000000039 */
[----:B------:R-:W-:Y:S02]  /*c0b0*/  PRMT R33, R33, 0x5410, R58 ;  /* 0x0000541021217816 */ /* 0x000fe4000000003a */
[----:B------:R-:W-:-:S02]  /*c0c0*/  PRMT R28, R28, 0x5410, R55 ;  /* 0x000054101c1c7816 */ /* 0x000fc40000000037 */
[----:B------:R-:W-:Y:S02]  /*c0d0*/  PRMT R29, R29, 0x5410, R56 ;  /* 0x000054101d1d7816 */ /* 0x000fe40000000038 */
[----:B------:R-:W-:Y:S02]  /*c0e0*/  PRMT R24, R6, 0x5410, R53 ;  /* 0x0000541006187816 */ /* 0x000fe40000000035 */
[----:B------:R-:W-:Y:S01]  /*c0f0*/  PRMT R25, R7, 0x5410, R54 ;  /* 0x0000541007197816 */ /* 0x000fe20000000036 */
[----:B0-----:R-:W-:Y:S06]  /*c100*/  @!P0 BRA `(.L_x_579) ;  /* 0x0000012c00ec8947 */ /* 0x001fec0003800000 */
.L_x_820:
[----:B------:R-:W-:Y:S05]  /*c110*/  BSYNC B1 ;  /* 0x0000000000017941 */ /* 0x000fea0003800000 */
.L_x_578:
[----:B------:R-:W-:Y:S01]  /*c120*/  BSSY B1, `(.L_x_580) ;  /* 0x0000101000017945 */ /* 0x000fe20003800000 */
[----:B------:R-:W-:Y:S02]  /*c130*/  PRMT R14, R14, 0x5410, R51 ;  /* 0x000054100e0e7816 */ /* 0x000fe40000000033 */
[----:B------:R-:W-:Y:S02]  /*c140*/  PRMT R15, R15, 0x5410, R52 ;  /* 0x000054100f0f7816 */ /* 0x000fe40000000034 */
[----:B------:R-:W-:Y:S02]  /*c150*/  PRMT R10, R10, 0x5410, R49 ;  /* 0x000054100a0a7816 */ /* 0x000fe40000000031 */
[----:B------:R-:W-:Y:S01]  /*c160*/  PRMT R11, R11, 0x5410, R50 ;  /* 0x000054100b0b7816 */ /* 0x000fe20000000032 */
[----:B------:R-:W-:Y:S06]  /*c170*/  @P1 BRA `(.L_x_581) ;  /* 0x0000000c00ec1947 */ /* 0x000fec0003800000 */
[----:B0-----:R-:W0:Y:S01]  /*c180*/  LDC R5, c[0x0][0x3f4] ;  /* 0x0000fd00ff057b82 */ /* 0x001e220000000800 */
[----:B------:R-:W-:Y:S01]  /*c190*/  BSSY B2, `(.L_x_582) ;  /* 0x000002e000027945 */ /* 0x000fe20003800000 */
[-C--:B0-----:R-:W-:Y:S02]  /*c1a0*/  ISETP.GE.AND P0, PT, R160, R5.reuse, PT ;  /* 0x00000005a000720c */ /* 0x081fe40003f06270 */
[-C--:B------:R-:W-:Y:S02]  /*c1b0*/  ISETP.GE.AND P1, PT, R169, R5.reuse, PT ;  /* 0x00000005a900720c */ /* 0x080fe40003f26270 */
[-C--:B------:R-:W-:Y:S02]  /*c1c0*/  ISETP.GE.AND P2, PT, R168, R5.reuse, PT ;  /* 0x00000005a800720c */ /* 0x080fe40003f46270 */
[-C--:B------:R-:W-:Y:S02]  /*c1d0*/  ISETP.GE.AND P3, PT, R171, R5.reuse, PT ;  /* 0x00000005ab00720c */ /* 0x080fe40003f66270 */
[----:B------:R-:W-:-:S02]  /*c1e0*/  ISETP.GE.AND P4, PT, R170, R5, PT ;  /* 0x00000005aa00720c */ /* 0x000fc40003f86270 */
[----:B------:R-:W-:-:S03]  /*c1f0*/  ISETP.GE.AND P5, PT, R172, R5, PT ;  /* 0x00000005ac00720c */ /* 0x000fc60003fa6270 */
[----:B------:R-:W-:Y:S10]  /*c200*/  @P0 BRA `(.L_x_583) ;  /* 0x0000000000980947 */ /* 0x000ff40003800000 */
[----:B------:R-:W0:Y:S01]  /*c210*/  LDS.128 R4, [R9+0xc400] ;  /* 0x00c4000009047984 */ /* 0x000e220000000c00 */
[C---:B------:R-:W-:Y:S01]  /*c220*/  IMAD.U32 R47, R37.reuse, 0x10000, RZ ;  /* 0x00010000252f7824 */ /* 0x040fe200078e00ff */
[C---:B------:R-:W-:Y:S01]  /*c230*/  LOP3.LUT R44, R34.reuse, 0xffff0000, RZ, 0xc0, !PT ;  /* 0xffff0000222c7812 */ /* 0x040fe200078ec0ff */
[----:B------:R-:W-:Y:S01]  /*c240*/  IMAD.U32 R45, R34, 0x10000, RZ ;  /* 0x00010000222d7824 */ /* 0x000fe200078e00ff */
[----:B------:R-:W-:Y:S01]  /*c250*/  LOP3.LUT R46, R37, 0xffff0000, RZ, 0xc0, !PT ;  /* 0xffff0000252e7812 */ /* 0x000fe200078ec0ff */
[C---:B0-----:R-:W-:Y:S01]  /*c260*/  IMAD.U32 R40, R4.reuse, 0x10000, RZ ;  /* 0x0001000004287824 */ /* 0x041fe200078e00ff */
[----:B------:R-:W-:Y:S01]  /*c270*/  LOP3.LUT R4, R4, 0xffff0000, RZ, 0xc0, !PT ;  /* 0xffff000004047812 */ /* 0x000fe200078ec0ff */
[C---:B------:R-:W-:Y:S01]  /*c280*/  IMAD.U32 R41, R5.reuse, 0x10000, RZ ;  /* 0x0001000005297824 */ /* 0x040fe200078e00ff */
[----:B------:R-:W-:Y:S01]  /*c290*/  LOP3.LUT R5, R5, 0xffff0000, RZ, 0xc0, !PT ;  /* 0xffff000005057812 */ /* 0x000fe200078ec0ff */
[C---:B------:R-:W-:Y:S01]  /*c2a0*/  IMAD.U32 R42, R6.reuse, 0x10000, RZ ;  /* 0x00010000062a7824 */ /* 0x040fe200078e00ff */
[----:B------:R-:W-:Y:S01]  /*c2b0*/  LOP3.LUT R6, R6, 0xffff0000, RZ, 0xc0, !PT ;  /* 0xffff000006067812 */ /* 0x000fe200078ec0ff */
[C---:B------:R-:W-:Y:S01]  /*c2c0*/  FMUL.FTZ R49, R4.reuse, R47 ;  /* 0x0000002f04317220 */ /* 0x040fe20000410000 */
[----:B------:R-:W-:Y:S01]  /*c2d0*/  FMUL.FTZ R4, R4, R45 ;  /* 0x0000002d04047220 */ /* 0x000fe20000410000 */
[----:B------:R-:W-:-:S02]  /*c2e0*/  IMAD.U32 R43, R7, 0x10000, RZ ;  /* 0x00010000072b7824 */ /* 0x000fc400078e00ff */
[C---:B------:R-:W-:Y:S01]  /*c2f0*/  FMUL.FTZ R50, R5.reuse, R46 ;  /* 0x0000002e05327220 */ /* 0x040fe20000410000 */
[C---:B------:R-:W-:Y:S01]  /*c300*/  FFMA.FTZ R49, R40.reuse, R45, -R49 ;  /* 0x0000002d28317223 */ /* 0x040fe20000010831 */
[----:B------:R-:W-:Y:S01]  /*c310*/  FFMA.FTZ R48, R40, R47, R4 ;  /* 0x0000002f28307223 */ /* 0x000fe20000010004 */
[-C--:B------:R-:W-:Y:S01]  /*c320*/  FMUL.FTZ R52, R5, R44.reuse ;  /* 0x0000002c05347220 */ /* 0x080fe20000410000 */
[----:B------:R-:W-:Y:S01]  /*c330*/  LOP3.LUT R7, R7, 0xffff0000, RZ, 0xc0, !PT ;  /* 0xffff000007077812 */ /* 0x000fe200078ec0ff */
[C---:B------:R-:W-:Y:S01]  /*c340*/  IMAD.U32 R45, R38.reuse, 0x10000, RZ ;  /* 0x00010000262d7824 */ /* 0x040fe200078e00ff */
[----:B------:R-:W-:Y:S01]  /*c350*/  SHF.L.U32 R5, R35, 0x10, RZ ;  /* 0x0000001023057819 */ /* 0x000fe200000006ff */
[C---:B------:R-:W-:Y:S01]  /*c360*/  FFMA.FTZ R50, R41.reuse, R44, -R50 ;  /* 0x0000002c29327223 */ /* 0x040fe20000010832 */
[----:B------:R-:W-:Y:S01]  /*c370*/  LOP3.LUT R40, R38, 0xffff0000, RZ, 0xc0, !PT ;  /* 0xffff000026287812 */ /* 0x000fe200078ec0ff */
[----:B------:R-:W-:Y:S01]  /*c380*/  FFMA.FTZ R41, R41, R46, R52 ;  /* 0x0000002e29297223 */ /* 0x000fe20000010034 */
[----:B------:R-:W-:Y:S01]  /*c390*/  LOP3.LUT R4, R35, 0xffff0000, RZ, 0xc0, !PT ;  /* 0xffff000023047812 */ /* 0x000fe200078ec0ff */
[C---:B------:R-:W-:Y:S01]  /*c3a0*/  FMUL.FTZ R47, R6.reuse, R45 ;  /* 0x0000002d062f7220 */ /* 0x040fe20000410000 */
[----:B------:R-:W-:Y:S01]  /*c3b0*/  FMUL.FTZ R44, R6, R5 ;  /* 0x00000005062c7220 */ /* 0x000fe20000410000 */
[----:B------:R-:W-:-:S02]  /*c3c0*/  FMUL.FTZ R46, R7, R40 ;  /* 0x00000028072e7220 */ /* 0x000fc40000410000 */
[-C--:B------:R-:W-:Y:S01]  /*c3d0*/  FMUL.FTZ R51, R7, R4.reuse ;  /* 0x0000000407337220 */ /* 0x080fe20000410000 */
[C---:B------:R-:W-:Y:S01]  /*c3e0*/  FFMA.FTZ R6, R42.reuse, R5, -R47 ;  /* 0x000000052a067223 */ /* 0x040fe2000001082f */
[----:B------:R-:W-:Y:S01]  /*c3f0*/  FFMA.FTZ R45, R42, R45, R44 ;  /* 0x0000002d2a2d7223 */ /* 0x000fe2000001002c */
[C---:B------:R-:W-:Y:S01]  /*c400*/  FFMA.FTZ R7, R43.reuse, R4, -R46 ;  /* 0x000000042b077223 */ /* 0x040fe2000001082e */
[----:B------:R-:W-:Y:S01]  /*c410*/  FFMA.FTZ R40, R43, R40, R51 ;  /* 0x000000282b287223 */ /* 0x000fe20000010033 */
[----:B------:R-:W-:Y:S02]  /*c420*/  F2FP.BF16.F32.PACK_AB R4, R48, R49 ;  /* 0x000000313004723e */ /* 0x000fe400000010ff */
[----:B------:R-:W-:Y:S02]  /*c430*/  F2FP.BF16.F32.PACK_AB R5, R41, R50 ;  /* 0x000000322905723e */ /* 0x000fe400000010ff */
[----:B------:R-:W-:Y:S02]  /*c440*/  F2FP.BF16.F32.PACK_AB R6, R45, R6 ;  /* 0x000000062d06723e */ /* 0x000fe400000010ff */
[----:B------:R-:W-:-:S05]  /*c450*/  F2FP.BF16.F32.PACK_AB R7, R40, R7 ;  /* 0x000000072807723e */ /* 0x000fca00000010ff */
[----:B------:R0:W-:Y:S02]  /*c460*/  STS.128 [R9+0xc400], R4 ;  /* 0x00c4000409007388 */ /* 0x0001e40000000c00 */
.L_x_583:
[----:B------:R-:W-:Y:S05]  /*c470*/  BSYNC B2 ;  /* 0x0000000000027941 */ /* 0x000fea0003800000 */
.L_x_582:
[----:B------:R-:W-:Y:S04]  /*c480*/  BSSY B2, `(.L_x_584) ;  /* 0x0000028000027945 */ /* 0x000fe80003800000 */
[----:B------:R-:W-:Y:S05]  /*c490*/  @P1 BRA `(.L_x_585) ;  /* 0x0000000000981947 */ /* 0x000fea0003800000 */
[----:B0-----:R-:W0:Y:S01]  /*c4a0*/  LDS.128 R4, [R8] ;  /* 0x0000000008047984 */ /* 0x001e220000000c00 */
[C---:B------:R-:W-:Y:S01]  /*c4b0*/  IMAD.U32 R47, R32.reuse, 0x10000, RZ ;  /* 0x00010000202f7824 */ /* 0x040fe200078e00ff */
[----:B------:R-:W-:Y:S01]  /*c4c0*/  LOP3.LUT R46, R32, 0xffff0000, RZ, 0xc0, !PT ;  /* 0xffff0000202e7812 */ /* 0x000fe200078ec0ff */
[C---:B------:R-:W-:Y:S01]  /*c4d0*/  IMAD.U32 R45, R30.reuse, 0x10000, RZ ;  /* 0x000100001e2d7824 */ /* 0x040fe200078e00ff */
        /* <DEDUP_REMOVED lines=10> */
[----:B------:R-:W-:Y:S01]  /*c580*/  FMUL.FTZ R50, R5, R46 ;  /* 0x0000002e05327220 */ /* 0x000fe20000410000 */
[C---:B------:R-:W-:Y:S01]  /*c590*/  FFMA.FTZ R49, R40.reuse, R45, -R49 ;  /* 0x0000002d28317223 */ /* 0x040fe20000010831 */
[----:B------:R-:W-:Y:S01]  /*c5a0*/  FFMA.FTZ R48, R40, R47, R4 ;  /* 0x0000002f28307223 */ /* 0x000fe20000010004 */
[----:B------:R-:W-:Y:S01]  /*c5b0*/  LOP3.LUT R7, R7, 0xffff0000, RZ, 0xc0, !PT ;  /* 0xffff000007077812 */ /* 0x000fe200078ec0ff */
[-C--:B------:R-:W-:Y:S01]  /*c5c0*/  FMUL.FTZ R52, R5, R44.reuse ;  /* 0x0000002c05347220 */ /* 0x080fe20000410000 */
[C---:B------:R-:W-:Y:S01]  /*c5d0*/  LOP3.LUT R40, R33.reuse, 0xffff0000, RZ, 0xc0, !PT ;  /* 0xffff000021287812 */ /* 0x040fe200078ec0ff */
[----:B------:R-:W-:Y:S01]  /*c5e0*/  IMAD.U32 R45, R33, 0x10000, RZ ;  /* 0x00010000212d7824 */ /* 0x000fe200078e00ff */
[C---:B------:R-:W-:Y:S01]  /*c5f0*/  LOP3.LUT R4, R31.reuse, 0xffff0000, RZ, 0xc0, !PT ;  /* 0xffff00001f047812 */ /* 0x040fe200078ec0ff */
[----:B------:R-:W-:Y:S02]  /*c600*/  IMAD.U32 R5, R31, 0x10000, RZ ;  /* 0x000100001f057824 */ /* 0x000fe400078e00ff */
[C---:B------:R-:W-:Y:S01]  /*c610*/  FFMA.FTZ R50, R41.reuse, R44, -R50 ;  /* 0x0000002c29327223 */ /* 0x040fe20000010832 */
[----:B------:R-:W-:Y:S01]  /*c620*/  FFMA.FTZ R41, R41, R46, R52 ;  /* 0x0000002e29297223 */ /* 0x000fe20000010034 */
[C---:B------:R-:W-:Y:S01]  /*c630*/  FMUL.FTZ R47, R6.reuse, R45 ;  /* 0x0000002d062f7220 */ /* 0x040fe20000410000 */
[-C--:B------:R-:W-:Y:S01]  /*c640*/  FMUL.FTZ R44, R6, R5.reuse ;  /* 0x00000005062c7220 */ /* 0x080fe20000410000 */
        /* <DEDUP_REMOVED lines=9> */
[----:B------:R-:W-:-:S05]  /*c6e0*/  F2FP.BF16.F32.PACK_AB R7, R40, R7 ;  /* 0x000000072807723e */ /* 0x000fca00000010ff */
[----:B------:R1:W-:Y:S02]  /*c6f0*/  STS.128 [R8], R4 ;  /* 0x0000000408007388 */ /* 0x0003e40000000c00 */
.L_x_585:
[----:B------:R-:W-:Y:S05]  /*c700*/  BSYNC B2 ;  /* 0x0000000000027941 */ /* 0x000fea0003800000 */
.L_x_584:
[----:B------:R-:W-:Y:S04]  /*c710*/  BSSY B2, `(.L_x_586) ;  /* 0x0000028000027945 */ /* 0x000fe80003800000 */
[----:B------:R-:W-:Y:S05]  /*c720*/  @P2 BRA `(.L_x_587) ;  /* 0x0000000000982947 */ /* 0x000fea0003800000 */
[----:B01----:R-:W0:Y:S01]  /*c730*/  LDS.128 R4, [R9+0x10400] ;  /* 0x0104000009047984 */ /* 0x003e220000000c00 */
[----:B------:R-:W-:Y:S01]  /*c740*/  SHF.L.U32 R45, R26, 0x10, RZ ;  /* 0x000000101a2d7819 */ /* 0x000fe200000006ff */
[C---:B------:R-:W-:Y:S01]  /*c750*/  IMAD.U32 R47, R28.reuse, 0x10000, RZ ;  /* 0x000100001c2f7824 */ /* 0x040fe200078e00ff */
[----:B------:R-:W-:Y:S02]  /*c760*/  LOP3.LUT R46, R28, 0xffff0000, RZ, 0xc0, !PT ;  /* 0xffff00001c2e7812 */ /* 0x000fe400078ec0ff */
        /* <DEDUP_REMOVED lines=33> */
[----:B------:R2:W-:Y:S02]  /*c980*/  STS.128 [R9+0x10400], R4 ;  /* 0x0104000409007388 */ /* 0x0005e40000000c00 */
.L_x_587:
[----:B------:R-:W-:Y:S05]  /*c990*/  BSYNC B2 ;  /* 0x0000000000027941 */ /* 0x000fea0003800000 */
.L_x_586:
[----:B------:R-:W-:Y:S04]  /*c9a0*/  BSSY B2, `(.L_x_588) ;  /* 0x0000028000027945 */ /* 0x000fe80003800000 */
[----:B------:R-:W-:Y:S05]  /*c9b0*/  @P3 BRA `(.L_x_589) ;  /* 0x0000000000983947 */ /* 0x000fea0003800000 */
[----:B012---:R-:W0:Y:S01]  /*c9c0*/  LDS.128 R4, [R8+0x4000] ;  /* 0x0040000008047984 */ /* 0x007e220000000c00 */
        /* <DEDUP_REMOVED lines=8> */
[----:B------:R-:W-:Y:S01]  /*ca50*/  IMAD.U32 R42, R6, 0x10000, RZ ;  /* 0x00010000062a7824 */ /* 0x000fe200078e00ff */
[----:B------:R-:W-:Y:S01]  /*ca60*/  SHF.L.U32 R43, R7, 0x10, RZ ;  /* 0x00000010072b7819 */ /* 0x000fe200000006ff */
[C---:B------:R-:W-:Y:S01]  /*ca70*/  FMUL.FTZ R49, R4.reuse, R47 ;  /* 0x0000002f04317220 */ /* 0x040fe20000410000 */
[-C--:B------:R-:W-:Y:S01]  /*ca80*/  FMUL.FTZ R4, R4, R45.reuse ;  /* 0x0000002d04047220 */ /* 0x080fe20000410000 */
[----:B------:R-:W-:Y:S01]  /*ca90*/  FMUL.FTZ R50, R5, R46 ;  /* 0x0000002e05327220 */ /* 0x000fe20000410000 */
[----:B------:R-:W-:Y:S01]  /*caa0*/  LOP3.LUT R6, R6, 0xffff0000, RZ, 0xc0, !PT ;  /* 0xffff000006067812 */ /* 0x000fe200078ec0ff */
[C---:B------:R-:W-:Y:S01]  /*cab0*/  FFMA.FTZ R49, R40.reuse, R45, -R49 ;  /* 0x0000002d28317223 */ /* 0x040fe20000010831 */
[----:B------:R-:W-:Y:S01]  /*cac0*/  FFMA.FTZ R48, R40, R47, R4 ;  /* 0x0000002f28307223 */ /* 0x000fe20000010004 */
[----:B------:R-:W-:Y:S01]  /*cad0*/  LOP3.LUT R7, R7, 0xffff0000, RZ, 0xc0, !PT ;  /* 0xffff000007077812 */ /* 0x000fe200078ec0ff */
[----:B------:R-:W-:Y:S01]  /*cae0*/  FMUL.FTZ R52, R5, R44 ;  /* 0x0000002c05347220 */ /* 0x000fe20000410000 */
[C---:B------:R-:W-:Y:S01]  /*caf0*/  LOP3.LUT R40, R25.reuse, 0xffff0000, RZ, 0xc0, !PT ;  /* 0xffff000019287812 */ /* 0x040fe200078ec0ff */
[----:B------:R-:W-:Y:S01]  /*cb00*/  IMAD.U32 R45, R25, 0x10000, RZ ;  /* 0x00010000192d7824 */ /* 0x000fe200078e00ff */
[C---:B------:R-:W-:Y:S01]  /*cb10*/  LOP3.LUT R4, R21.reuse, 0xffff0000, RZ, 0xc0, !PT ;  /* 0xffff000015047812 */ /* 0x040fe200078ec0ff */
[----:B------:R-:W-:-:S02]  /*cb20*/  IMAD.U32 R5, R21, 0x10000, RZ ;  /* 0x0001000015057824 */ /* 0x000fc400078e00ff */
        /* <DEDUP_REMOVED lines=15> */
.L_x_589:
[----:B------:R-:W-:Y:S05]  /*cc20*/  BSYNC B2 ;  /* 0x0000000000027941 */ /* 0x000fea0003800000 */
.L_x_588:
[----:B------:R-:W-:Y:S04]  /*cc30*/  BSSY B2, `(.L_x_590) ;  /* 0x0000028000027945 */ /* 0x000fe80003800000 */
[----:B------:R-:W-:Y:S05]  /*cc40*/  @P4 BRA `(.L_x_591) ;  /* 0x0000000000984947 */ /* 0x000fea0003800000 */
[----:B0123--:R-:W0:Y:S01]  /*cc50*/  LDS.128 R4, [R9+0x14400] ;  /* 0x0144000009047984 */ /* 0x00fe220000000c00 */
        /* <DEDUP_REMOVED lines=37> */
.L_x_591:
[----:B------:R-:W-:Y:S05]  /*ceb0*/  BSYNC B2 ;  /* 0x0000000000027941 */ /* 0x000fea0003800000 */
.L_x_590:
[----:B------:R-:W-:Y:S05]  /*cec0*/  @P5 BRA `(.L_x_581) ;  /* 0x0000000000985947 */ /* 0x000fea0003800000 */
[----:B01234-:R-:W0:Y:S01]  /*ced0*/  LDS.128 R4, [R8+0x8000] ;  /* 0x0080000008047984 */ /* 0x01fe220000000c00 */
[C---:B------:R-:W-:Y:S01]  /*cee0*/  IMAD.U32 R47, R10.reuse, 0x10000, RZ ;  /* 0x000100000a2f7824 */ /* 0x040fe200078e00ff */
[----:B------:R-:W-:Y:S01]  /*cef0*/  LOP3.LUT R46, R10, 0xffff0000, RZ, 0xc0, !PT ;  /* 0xffff00000a2e7812 */ /* 0x000fe200078ec0ff */
[C---:B------:R-:W-:Y:S01]  /*cf00*/  IMAD.U32 R45, R0.reuse, 0x10000, RZ ;  /* 0x00010000002d7824 */ /* 0x040fe200078e00ff */
[----:B------:R-:W-:Y:S02]  /*cf10*/  LOP3.LUT R44, R0, 0xffff0000, RZ, 0xc0, !PT ;  /* 0xffff0000002c7812 */ /* 0x000fe400078ec0ff */
[C---:B0-----:R-:W-:Y:S01]  /*cf20*/  SHF.L.U32 R40, R4.reuse, 0x10, RZ ;  /* 0x0000001004287819 */ /* 0x041fe200000006ff */
[C---:B------:R-:W-:Y:S01]  /*cf30*/  IMAD.U32 R41, R5.reuse, 0x10000, RZ ;  /* 0x0001000005297824 */ /* 0x040fe200078e00ff */
[----:B------:R-:W-:Y:S01]  /*cf40*/  LOP3.LUT R4, R4, 0xffff0000, RZ, 0xc0, !PT ;  /* 0xffff000004047812 */ /* 0x000fe200078ec0ff */
[C---:B------:R-:W-:Y:S01]  /*cf50*/  IMAD.U32 R42, R6.reuse, 0x10000, RZ ;  /* 0x00010000062a7824 */ /* 0x040fe200078e00ff */
[----:B------:R-:W-:Y:S01]  /*cf60*/  LOP3.LUT R5, R5, 0xffff0000, RZ, 0xc0, !PT ;  /* 0xffff000005057812 */ /* 0x000fe200078ec0ff */
[----:B------:R-:W-:Y:S01]  /*cf70*/  IMAD.U32 R43, R7, 0x10000, RZ ;  /* 0x00010000072b7824 */ /* 0x000fe200078e00ff */
[----:B------:R-:W-:Y:S01]  /*cf80*/  LOP3.LUT R6, R6, 0xffff0000, RZ, 0xc0, !PT ;  /* 0xffff000006067812 */ /* 0x000fe200078ec0ff */
[C---:B------:R-:W-:Y:S01]  /*cf90*/  FMUL.FTZ R49, R4.reuse, R47 ;  /* 0x0000002f04317220 */ /* 0x040fe20000410000 */
[-C--:B------:R-:W-:Y:S01]  /*cfa0*/  FMUL.FTZ R4, R4, R45.reuse ;  /* 0x0000002d04047220 */ /* 0x080fe20000410000 */
[----:B------:R-:W-:Y:S01]  /*cfb0*/  FMUL.FTZ R50, R5, R46 ;  /* 0x0000002e05327220 */ /* 0x000fe20000410000 */
[----:B------:R-:W-:Y:S01]  /*cfc0*/  LOP3.LUT R7, R7, 0xffff0000, RZ, 0xc0, !PT ;  /* 0xffff000007077812 */ /* 0x000fe200078ec0ff */
[C---:B------:R-:W-:Y:S01]  /*cfd0*/  FFMA.FTZ R49, R40.reuse, R45, -R49 ;  /* 0x0000002d28317223 */ /* 0x040fe20000010831 */
[----:B------:R-:W-:Y:S01]  /*cfe0*/  FFMA.FTZ R48, R40, R47, R4 ;  /* 0x0000002f28307223 */ /* 0x000fe20000010004 */
        /* <DEDUP_REMOVED lines=20> */
.L_x_581:
[----:B------:R-:W-:Y:S05]  /*d130*/  BSYNC B1 ;  /* 0x0000000000017941 */ /* 0x000fea0003800000 */
.L_x_580:
[----:B------:R-:W-:-:S13]  /*d140*/  ISETP.GE.AND P0, PT, R224, R39, PT ;  /* 0x00000027e000720c */ /* 0x000fda0003f06270 */
[----:B------:R-:W-:Y:S05]  /*d150*/  @P0 BRA `(.L_x_592) ;  /* 0x0000003800d00947 */ /* 0x000fea0003800000 */
[----:B01234-:R-:W0:Y:S01]  /*d160*/  LDC R5, c[0x0][0x3f4] ;  /* 0x0000fd00ff057b82 */ /* 0x01fe220000000800 */
        /* <DEDUP_REMOVED lines=9> */
[C---:B------:R-:W-:Y:S01]  /*d200*/  SHF.L.U32 R43, R34.reuse, 0x10, RZ ;  /* 0x00000010222b7819 */ /* 0x040fe200000006ff */
[C---:B------:R-:W-:Y:S01]  /*d210*/  IMAD.U32 R45, R37.reuse, 0x10000, RZ ;  /* 0x00010000252d7824 */ /* 0x040fe200078e00ff */
[----:B------:R-:W-:Y:S02]  /*d220*/  LOP3.LUT R48, R37, 0xffff0000, RZ, 0xc0, !PT ;  /* 0xffff000025307812 */ /* 0x000fe400078ec0ff */
        /* <DEDUP_REMOVED lines=8> */
[-C--:B------:R-:W-:Y:S01]  /*d2b0*/  FMUL.FTZ R42, R45, R4.reuse ;  /* 0x000000042d2a7220 */ /* 0x080fe20000410000 */
[----:B------:R-:W-:Y:S01]  /*d2c0*/  FMUL.FTZ R44, R43, R4 ;  /* 0x000000042b2c7220 */ /* 0x000fe20000410000 */
[----:B------:R-:W-:Y:S01]  /*d2d0*/  FMUL.FTZ R41, R48, R5 ;  /* 0x0000000530297220 */ /* 0x000fe20000410000 */
[----:B------:R-:W-:-:S02]  /*d2e0*/  IMAD.U32 R37, R7, 0x10000, RZ ;  /* 0x0001000007257824 */ /* 0x000fc400078e00ff */
[-C--:B------:R-:W-:Y:S01]  /*d2f0*/  FFMA.FTZ R4, R43, R39.reuse, -R42 ;  /* 0x000000272b047223 */ /* 0x080fe2000001082a */
[----:B------:R-:W-:Y:S01]  /*d300*/  FFMA.FTZ R39, R45, R39, R44 ;  /* 0x000000272d277223 */ /* 0x000fe2000001002c */
[C---:B------:R-:W-:Y:S01]  /*d310*/  FMUL.FTZ R43, R46.reuse, R5 ;  /* 0x000000052e2b7220 */ /* 0x040fe20000410000 */
[----:B------:R-:W-:Y:S01]  /*d320*/  LOP3.LUT R7, R7, 0xffff0000, RZ, 0xc0, !PT ;  /* 0xffff000007077812 */ /* 0x000fe200078ec0ff */
[-C--:B------:R-:W-:Y:S01]  /*d330*/  FFMA.FTZ R5, R46, R40.reuse, -R41 ;  /* 0x000000282e057223 */ /* 0x080fe20000010829 */
[C---:B------:R-:W-:Y:S01]  /*d340*/  LOP3.LUT R45, R35.reuse, 0xffff0000, RZ, 0xc0, !PT ;  /* 0xffff0000232d7812 */ /* 0x040fe200078ec0ff */
[----:B------:R-:W-:Y:S02]  /*d350*/  IMAD.U32 R46, R38, 0x10000, RZ ;  /* 0x00010000262e7824 */ /* 0x000fe400078e00ff */
[----:B------:R-:W-:Y:S01]  /*d360*/  FFMA.FTZ R40, R48, R40, R43 ;  /* 0x0000002830287223 */ /* 0x000fe2000001002b */
[----:B------:R-:W-:Y:S02]  /*d370*/  IMAD.U32 R44, R35, 0x10000, RZ ;  /* 0x00010000232c7824 */ /* 0x000fe400078e00ff */
[-C--:B------:R-:W-:Y:S01]  /*d380*/  FMUL.FTZ R38, R47, R7.reuse ;  /* 0x000000072f267220 */ /* 0x080fe20000410000 */
[-C--:B------:R-:W-:Y:S01]  /*d390*/  FMUL.FTZ R35, R46, R6.reuse ;  /* 0x000000062e237220 */ /* 0x080fe20000410000 */
[C---:B------:R-:W-:Y:S01]  /*d3a0*/  FMUL.FTZ R42, R45.reuse, R7 ;  /* 0x000000072d2a7220 */ /* 0x040fe20000410000 */
[C---:B------:R-:W-:Y:S01]  /*d3b0*/  FMUL.FTZ R41, R44.reuse, R6 ;  /* 0x000000062c297220 */ /* 0x040fe20000410000 */
[-C--:B------:R-:W-:Y:S01]  /*d3c0*/  FFMA.FTZ R7, R45, R37.reuse, -R38 ;  /* 0x000000252d077223 */ /* 0x080fe20000010826 */
[-C--:B------:R-:W-:Y:S01]  /*d3d0*/  FFMA.FTZ R6, R44, R34.reuse, -R35 ;  /* 0x000000222c067223 */ /* 0x080fe20000010823 */
[----:B------:R-:W-:Y:S01]  /*d3e0*/  FFMA.FTZ R42, R47, R37, R42 ;  /* 0x000000252f2a7223 */ /* 0x000fe2000001002a */
[----:B------:R-:W-:Y:S01]  /*d3f0*/  FFMA.FTZ R41, R46, R34, R41 ;  /* 0x000000222e297223 */ /* 0x000fe20000010029 */
[----:B------:R-:W-:-:S02]  /*d400*/  F2FP.BF16.F32.PACK_AB R4, R39, R4 ;  /* 0x000000042704723e */ /* 0x000fc400000010ff */
[----:B------:R-:W-:Y:S02]  /*d410*/  F2FP.BF16.F32.PACK_AB R5, R40, R5 ;  /* 0x000000052805723e */ /* 0x000fe400000010ff */
[----:B------:R-:W-:Y:S02]  /*d420*/  F2FP.BF16.F32.PACK_AB R6, R41, R6 ;  /* 0x000000062906723e */ /* 0x000fe400000010ff */
[----:B------:R-:W-:-:S05]  /*d430*/  F2FP.BF16.F32.PACK_AB R7, R42, R7 ;  /* 0x000000072a07723e */ /* 0x000fca00000010ff */
[----:B------:R0:W-:Y:S02]  /*d440*/  STS.128 [R9+0xe400], R4 ;  /* 0x00e4000409007388 */ /* 0x0001e40000000c00 */
.L_x_594:
[----:B------:R-:W-:Y:S05]  /*d450*/  BSYNC B1 ;  /* 0x0000000000017941 */ /* 0x000fea0003800000 */
.L_x_593:
[----:B------:R-:W-:Y:S04]  /*d460*/  BSSY B1, `(.L_x_595) ;  /* 0x0000028000017945 */ /* 0x000fe80003800000 */
[----:B------:R-:W-:Y:S05]  /*d470*/  @P1 BRA `(.L_x_596) ;  /* 0x0000000000981947 */ /* 0x000fea0003800000 */
[----:B0-----:R-:W0:Y:S01]  /*d480*/  LDS.128 R4, [R8+0x2000] ;  /* 0x0020000008047984 */ /* 0x001e220000000c00 */
[----:B------:R-:W-:Y:S01]  /*d490*/  IMAD.U32 R40, R30, 0x10000, RZ ;  /* 0x000100001e287824 */ /* 0x000fe200078e00ff */
[C---:B------:R-:W-:Y:S01]  /*d4a0*/  LOP3.LUT R43, R32.reuse, 0xffff0000, RZ, 0xc0, !PT ;  /* 0xffff0000202b7812 */ /* 0x040fe200078ec0ff */
[----:B------:R-:W-:Y:S01]  /*d4b0*/  IMAD.U32 R42, R32, 0x10000, RZ ;  /* 0x00010000202a7824 */ /* 0x000fe200078e00ff */
[----:B------:R-:W-:Y:S02]  /*d4c0*/  LOP3.LUT R41, R30, 0xffff0000, RZ, 0xc0, !PT ;  /* 0xffff00001e297812 */ /* 0x000fe400078ec0ff */
[----:B------:R-:W-:Y:S01]  /*d4d0*/  LOP3.LUT R44, R33, 0xffff0000, RZ, 0xc0, !PT ;  /* 0xffff0000212c7812 */ /* 0x000fe200078ec0ff */
[C---:B0-----:R-:W-:Y:S01]  /*d4e0*/  IMAD.U32 R34, R4.reuse, 0x10000, RZ ;  /* 0x0001000004227824 */ /* 0x041fe200078e00ff */
[----:B------:R-:W-:Y:S01]  /*d4f0*/  LOP3.LUT R4, R4, 0xffff0000, RZ, 0xc0, !PT ;  /* 0xffff000004047812 */ /* 0x000fe200078ec0ff */
[C---:B------:R-:W-:Y:S01]  /*d500*/  IMAD.U32 R35, R5.reuse, 0x10000, RZ ;  /* 0x0001000005237824 */ /* 0x040fe200078e00ff */
[----:B------:R-:W-:Y:S01]  /*d510*/  LOP3.LUT R5, R5, 0xffff0000, RZ, 0xc0, !PT ;  /* 0xffff000005057812 */ /* 0x000fe200078ec0ff */
[----:B------:R-:W-:Y:S01]  /*d520*/  IMAD.U32 R32, R7, 0x10000, RZ ;  /* 0x0001000007207824 */ /* 0x000fe200078e00ff */
[----:B------:R-:W-:Y:S01]  /*d530*/  SHF.L.U32 R30, R6, 0x10, RZ ;  /* 0x00000010061e7819 */ /* 0x000fe200000006ff */
[-C--:B------:R-:W-:Y:S01]  /*d540*/  FMUL.FTZ R37, R42, R4.reuse ;  /* 0x000000042a257220 */ /* 0x080fe20000410000 */
[C---:B------:R-:W-:Y:S01]  /*d550*/  FMUL.FTZ R39, R40.reuse, R4 ;  /* 0x0000000428277220 */ /* 0x040fe20000410000 */
[-C--:B------:R-:W-:Y:S01]  /*d560*/  FMUL.FTZ R38, R43, R5.reuse ;  /* 0x000000052b267220 */ /* 0x080fe20000410000 */
[----:B------:R-:W-:Y:S01]  /*d570*/  LOP3.LUT R7, R7, 0xffff0000, RZ, 0xc0, !PT ;  /* 0xffff000007077812 */ /* 0x000fe200078ec0ff */
[-C--:B------:R-:W-:Y:S01]  /*d580*/  FFMA.FTZ R4, R40, R34.reuse, -R37 ;  /* 0x0000002228047223 */ /* 0x080fe20000010825 */
[----:B------:R-:W-:Y:S01]  /*d590*/  FFMA.FTZ R39, R42, R34, R39 ;  /* 0x000000222a277223 */ /* 0x000fe20000010027 */
[C---:B------:R-:W-:Y:S01]  /*d5a0*/  FMUL.FTZ R34, R41.reuse, R5 ;  /* 0x0000000529227220 */ /* 0x040fe20000410000 */
[----:B------:R-:W-:Y:S01]  /*d5b0*/  LOP3.LUT R6, R6, 0xffff0000, RZ, 0xc0, !PT ;  /* 0xffff000006067812 */ /* 0x000fe200078ec0ff */
[----:B------:R-:W-:Y:S01]  /*d5c0*/  FFMA.FTZ R5, R41, R35, -R38 ;  /* 0x0000002329057223 */ /* 0x000fe20000010826 */
[----:B------:R-:W-:Y:S01]  /*d5d0*/  LOP3.LUT R40, R31, 0xffff0000, RZ, 0xc0, !PT ;  /* 0xffff00001f287812 */ /* 0x000fe200078ec0ff */
[----:B------:R-:W-:-:S02]  /*d5e0*/  IMAD.U32 R42, R33, 0x10000, RZ ;  /* 0x00010000212a7824 */ /* 0x000fc400078e00ff */
[----:B------:R-:W-:Y:S01]  /*d5f0*/  FFMA.FTZ R34, R43, R35, R34 ;  /* 0x000000232b227223 */ /* 0x000fe20000010022 */
[----:B------:R-:W-:Y:S02]  /*d600*/  IMAD.U32 R38, R31, 0x10000, RZ ;  /* 0x000100001f267824 */ /* 0x000fe400078e00ff */
[-C--:B------:R-:W-:Y:S01]  /*d610*/  FMUL.FTZ R35, R44, R7.reuse ;  /* 0x000000072c237220 */ /* 0x080fe20000410000 */
[-C--:B------:R-:W-:Y:S01]  /*d620*/  FMUL.FTZ R31, R42, R6.reuse ;  /* 0x000000062a1f7220 */ /* 0x080fe20000410000 */
[----:B------:R-:W-:Y:S01]  /*d630*/  FMUL.FTZ R37, R40, R7 ;  /* 0x0000000728257220 */ /* 0x000fe20000410000 */
[----:B------:R-:W-:Y:S01]  /*d640*/  FMUL.FTZ R33, R38, R6 ;  /* 0x0000000626217220 */ /* 0x000fe20000410000 */
[----:B------:R-:W-:Y:S01]  /*d650*/  FFMA.FTZ R7, R40, R32, -R35 ;  /* 0x0000002028077223 */ /* 0x000fe20000010823 */
[----:B------:R-:W-:Y:S01]  /*d660*/  FFMA.FTZ R6, R38, R30, -R31 ;  /* 0x0000001e26067223 */ /* 0x000fe2000001081f */
[----:B------:R-:W-:Y:S01]  /*d670*/  FFMA.FTZ R32, R44, R32, R37 ;  /* 0x000000202c207223 */ /* 0x000fe20000010025 */
[----:B------:R-:W-:Y:S01]  /*d680*/  FFMA.FTZ R33, R42, R30, R33 ;  /* 0x0000001e2a217223 */ /* 0x000fe20000010021 */
[----:B------:R-:W-:-:S02]  /*d690*/  F2FP.BF16.F32.PACK_AB R4, R39, R4 ;  /* 0x000000042704723e */ /* 0x000fc400000010ff */
[----:B------:R-:W-:Y:S02]  /*d6a0*/  F2FP.BF16.F32.PACK_AB R5, R34, R5 ;  /* 0x000000052205723e */ /* 0x000fe400000010ff */
[----:B------:R-:W-:Y:S02]  /*d6b0*/  F2FP.BF16.F32.PACK_AB R6, R33, R6 ;  /* 0x000000062106723e */ /* 0x000fe400000010ff */
[----:B------:R-:W-:-:S05]  /*d6c0*/  F2FP.BF16.F32.PACK_AB R7, R32, R7 ;  /* 0x000000072007723e */ /* 0x000fca00000010ff */
[----:B------:R1:W-:Y:S02]  /*d6d0*/  STS.128 [R8+0x2000], R4 ;  /* 0x0020000408007388 */ /* 0x0003e40000000c00 */
.L_x_596:
[----:B------:R-:W-:Y:S05]  /*d6e0*/  BSYNC B1 ;  /* 0x0000000000017941 */ /* 0x000fea0003800000 */
.L_x_595:
[----:B------:R-:W-:Y:S04]  /*d6f0*/  BSSY B1, `(.L_x_597) ;  /* 0x0000028000017945 */ /* 0x000fe80003800000 */
[----:B------:R-:W-:Y:S05]  /*d700*/  @P2 BRA `(.L_x_598) ;  /* 0x0000000000982947 */ /* 0x000fea0003800000 */
[----:B01----:R-:W0:Y:S01]  /*d710*/  LDS.128 R4, [R9+0x12400] ;  /* 0x0124000009047984 */ /* 0x003e220000000c00 */
        /* <DEDUP_REMOVED lines=20> */
[----:B------:R-:W-:Y:S01]  /*d860*/  SHF.L.U32 R38, R29, 0x10, RZ ;  /* 0x000000101d267819 */ /* 0x000fe200000006ff */
[C---:B------:R-:W-:Y:S01]  /*d870*/  IMAD.U32 R32, R27.reuse, 0x10000, RZ ;  /* 0x000100001b207824 */ /* 0x040fe200078e00ff */
[----:B------:R-:W-:Y:S01]  /*d880*/  LOP3.LUT R34, R27, 0xffff0000, RZ, 0xc0, !PT ;  /* 0xffff00001b227812 */ /* 0x000fe200078ec0ff */
[----:B------:R-:W-:Y:S01]  /*d890*/  FFMA.FTZ R30, R39, R31, R30 ;  /* 0x0000001f271e7223 */ /* 0x000fe2000001001e */
[-C--:B------:R-:W-:Y:S01]  /*d8a0*/  FMUL.FTZ R31, R40, R7.reuse ;  /* 0x00000007281f7220 */ /* 0x080fe20000410000 */
[-C--:B------:R-:W-:Y:S01]  /*d8b0*/  FMUL.FTZ R27, R38, R6.reuse ;  /* 0x00000006261b7220 */ /* 0x080fe20000410000 */
[----:B------:R-:W-:Y:S01]  /*d8c0*/  FMUL.FTZ R29, R32, R6 ;  /* 0x00000006201d7220 */ /* 0x000fe20000410000 */
[C---:B------:R-:W-:Y:S01]  /*d8d0*/  FMUL.FTZ R33, R34.reuse, R7 ;  /* 0x0000000722217220 */ /* 0x040fe20000410000 */
[----:B------:R-:W-:Y:S01]  /*d8e0*/  FFMA.FTZ R7, R34, R28, -R31 ;  /* 0x0000001c22077223 */ /* 0x000fe2000001081f */
        /* <DEDUP_REMOVED lines=8> */
.L_x_598:
[----:B------:R-:W-:Y:S05]  /*d970*/  BSYNC B1 ;  /* 0x0000000000017941 */ /* 0x000fea0003800000 */
.L_x_597:
[----:B------:R-:W-:Y:S04]  /*d980*/  BSSY B1, `(.L_x_599) ;  /* 0x0000028000017945 */ /* 0x000fe80003800000 */
[----:B------:R-:W-:Y:S05]  /*d990*/  @P3 BRA `(.L_x_600) ;  /* 0x0000000000983947 */ /* 0x000fea0003800000 */
[----:B012---:R-:W0:Y:S01]  /*d9a0*/  LDS.128 R4, [R8+0x6000] ;  /* 0x0060000008047984 */ /* 0x007e220000000c00 */
        /* <DEDUP_REMOVED lines=20> */
[----:B------:R-:W-:Y:S01]  /*daf0*/  LOP3.LUT R30, R21, 0xffff0000, RZ, 0xc0, !PT ;  /* 0xffff0000151e7812 */ /* 0x000fe200078ec0ff */
[----:B------:R-:W-:Y:S02]  /*db00*/  IMAD.U32 R32, R25, 0x10000, RZ ;  /* 0x0001000019207824 */ /* 0x000fe400078e00ff */
        /* <DEDUP_REMOVED lines=15> */
.L_x_600:
[----:B------:R-:W-:Y:S05]  /*dc00*/  BSYNC B1 ;  /* 0x0000000000017941 */ /* 0x000fea0003800000 */
.L_x_599:
[----:B------:R-:W-:Y:S04]  /*dc10*/  BSSY B1, `(.L_x_601) ;  /* 0x0000028000017945 */ /* 0x000fe80003800000 */
[----:B------:R-:W-:Y:S05]  /*dc20*/  @P4 BRA `(.L_x_602) ;  /* 0x0000000000984947 */ /* 0x000fea0003800000 */
[----:B0123--:R-:W0:Y:S01]  /*dc30*/  LDS.128 R4, [R9+0x16400] ;  /* 0x0164000009047984 */ /* 0x00fe220000000c00 */
[----:B------:R-:W-:Y:S01]  /*dc40*/  IMAD.U32 R26, R12, 0x10000, RZ ;  /* 0x000100000c1a7824 */ /* 0x000fe200078e00ff */
[C---:B------:R-:W-:Y:S01]  /*dc50*/  LOP3.LUT R31, R14.reuse, 0xffff0000, RZ, 0xc0, !PT ;  /* 0xffff00000e1f7812 */ /* 0x040fe200078ec0ff */
[----:B------:R-:W-:Y:S01]  /*dc60*/  IMAD.U32 R28, R14, 0x10000, RZ ;  /* 0x000100000e1c7824 */ /* 0x000fe200078e00ff */
[----:B------:R-:W-:Y:S02]  /*dc70*/  LOP3.LUT R29, R12, 0xffff0000, RZ, 0xc0, !PT ;  /* 0xffff00000c1d7812 */ /* 0x000fe400078ec0ff */
[----:B------:R-:W-:Y:S02]  /*dc80*/  LOP3.LUT R30, R15, 0xffff0000, RZ, 0xc0, !PT ;  /* 0xffff00000f1e7812 */ /* 0x000fe400078ec0ff */
[C---:B0-----:R-:W-:Y:S01]  /*dc90*/  SHF.L.U32 R20, R4.reuse, 0x10, RZ ;  /* 0x0000001004147819 */ /* 0x041fe200000006ff */
[----:B------:R-:W-:Y:S01]  /*dca0*/  IMAD.U32 R21, R5, 0x10000, RZ ;  /* 0x0001000005157824 */ /* 0x000fe200078e00ff */
[----:B------:R-:W-:Y:S01]  /*dcb0*/  LOP3.LUT R4, R4, 0xffff0000, RZ, 0xc0, !PT ;  /* 0xffff000004047812 */ /* 0x000fe200078ec0ff */
[----:B------:R-:W-:Y:S01]  /*dcc0*/  IMAD.U32 R14, R7, 0x10000, RZ ;  /* 0x00010000070e7824 */ /* 0x000fe200078e00ff */
[----:B------:R-:W-:Y:S01]  /*dcd0*/  LOP3.LUT R5, R5, 0xffff0000, RZ, 0xc0, !PT ;  /* 0xffff000005057812 */ /* 0x000fe200078ec0ff */
[----:B------:R-:W-:Y:S01]  /*dce0*/  IMAD.U32 R12, R6, 0x10000, RZ ;  /* 0x00010000060c7824 */ /* 0x000fe200078e00ff */
[----:B------:R-:W-:Y:S01]  /*dcf0*/  LOP3.LUT R7, R7, 0xffff0000, RZ, 0xc0, !PT ;  /* 0xffff000007077812 */ /* 0x000fe200078ec0ff */
[-C--:B------:R-:W-:Y:S01]  /*dd00*/  FMUL.FTZ R25, R28, R4.reuse ;  /* 0x000000041c197220 */ /* 0x080fe20000410000 */
[----:B------:R-:W-:Y:S01]  /*dd10*/  FMUL.FTZ R27, R26, R4 ;  /* 0x000000041a1b7220 */ /* 0x000fe20000410000 */
[-C--:B------:R-:W-:Y:S01]  /*dd20*/  FMUL.FTZ R24, R31, R5.reuse ;  /* 0x000000051f187220 */ /* 0x080fe20000410000 */
[----:B------:R-:W-:Y:S01]  /*dd30*/  LOP3.LUT R6, R6, 0xffff0000, RZ, 0xc0, !PT ;  /* 0xffff000006067812 */ /* 0x000fe200078ec0ff */
[-C--:B------:R-:W-:Y:S01]  /*dd40*/  FFMA.FTZ R4, R26, R20.reuse, -R25 ;  /* 0x000000141a047223 */ /* 0x080fe20000010819 */
[----:B------:R-:W-:Y:S01]  /*dd50*/  FFMA.FTZ R27, R28, R20, R27 ;  /* 0x000000141c1b7223 */ /* 0x000fe2000001001b */
[C---:B------:R-:W-:Y:S01]  /*dd60*/  FMUL.FTZ R20, R29.reuse, R5 ;  /* 0x000000051d147220 */ /* 0x040fe20000410000 */
        /* <DEDUP_REMOVED lines=18> */
.L_x_602:
[----:B------:R-:W-:Y:S05]  /*de90*/  BSYNC B1 ;  /* 0x0000000000017941 */ /* 0x000fea0003800000 */
.L_x_601:
[----:B------:R-:W-:Y:S05]  /*dea0*/  @P5 BRA `(.L_x_592) ;  /* 0x0000002c007c5947 */ /* 0x000fea0003800000 */
[----:B01234-:R-:W0:Y:S01]  /*deb0*/  LDS.128 R4, [R8+0xa000] ;  /* 0x00a0000008047984 */ /* 0x01fe220000000c00 */
[----:B------:R-:W-:Y:S01]  /*dec0*/  SHF.L.U32 R15, R0, 0x10, RZ ;  /* 0x00000010000f7819 */ /* 0x000fe200000006ff */
        /* <DEDUP_REMOVED lines=16> */
[----:B------:R-:W-:Y:S01]  /*dfd0*/  FMUL.FTZ R15, R24, R5 ;  /* 0x00000005180f7220 */ /* 0x000fe20000410000 */
        /* <DEDUP_REMOVED lines=18> */
[----:B------:R0:W-:Y:S01]  /*e100*/  STS.128 [R8+0xa000], R4 ;  /* 0x00a0000408007388 */ /* 0x0001e20000000c00 */
[----:B------:R-:W-:Y:S05]  /*e110*/  BRA `(.L_x_592) ;  /* 0x0000002800e07947 */ /* 0x000fea0003800000 */
.L_x_574:
[----:B------:R-:W-:-:S03]  /*e120*/  UMOV UR4, 0xffffffff ;  /* 0xffffffff00047882 */ /* 0x000fc60000000000 */
[----:B------:R-:W-:Y:S05]  /*e130*/  BRA.DIV UR4, `(.L_x_603) ;  /* 0x0000010e04f47947 */ /* 0x000fea000b800000 */
[----:B------:R0:W1:Y:S04]  /*e140*/  SHFL.IDX PT, R3, R25, RZ, 0x1c1f ;  /* 0x001c1fff19037589 */ /* 0x00006800000e0000 */
[----:B------:R0:W2:Y:S04]  /*e150*/  SHFL.IDX PT, R0, R24, RZ, 0x1c1f ;  /* 0x001c1fff18007589 */ /* 0x0000a800000e0000 */
[----:B------:R0:W3:Y:S04]  /*e160*/  SHFL.IDX PT, R21, R27, RZ, 0x1c1f ;  /* 0x001c1fff1b157589 */ /* 0x0000e800000e0000 */
[----:B------:R0:W0:Y:S02]  /*e170*/  SHFL.IDX PT, R20, R26, RZ, 0x1c1f ;  /* 0x001c1fff1a147589 */ /* 0x00002400000e0000 */
.L_x_826:
[----:B------:R-:W-:Y:S01]  /*e180*/  ULDC UR4, c[0x0][0x448] ;  /* 0x0001120000047ab9 */ /* 0x000fe20000000800 */
[----:B------:R-:W-:Y:S01]  /*e190*/  BSSY B1, `(.L_x_604) ;  /* 0x0000037000017945 */ /* 0x000fe20003800000 */
[----:B------:R-:W-:Y:S01]  /*e1a0*/  IMAD R37, R146, UR4, RZ ;  /* 0x0000000492257c24 */ /* 0x000fe2000f8e02ff */
[----:B------:R-:W-:Y:S02]  /*e1b0*/  CS2R R4, SRZ ;  /* 0x0000000000047805 */ /* 0x000fe4000001ff00 */
[----:B------:R-:W-:Y:S02]  /*e1c0*/  CS2R R8, SRZ ;  /* 0x0000000000087805 */ /* 0x000fe4000001ff00 */
[----:B------:R-:W-:Y:S02]  /*e1d0*/  CS2R R10, SRZ ;  /* 0x00000000000a7805 */ /* 0x000fe4000001ff00 */
[----:B------:R-:W-:Y:S02]  /*e1e0*/  CS2R R12, SRZ ;  /* 0x00000000000c7805 */ /* 0x000fe4000001ff00 */
[----:B------:R-:W-:Y:S01]  /*e1f0*/  ISETP.GE.AND P0, PT, R6, R37, PT ;  /* 0x000000250600720c */ /* 0x000fe20003f06270 */
[----:B------:R-:W-:Y:S01]  /*e200*/  IMAD R37, R29, -0x80, R37 ;  /* 0xffffff801d257824 */ /* 0x000fe200078e0225 */
[----:B------:R-:W-:-:S02]  /*e210*/  CS2R R6, SRZ ;  /* 0x0000000000067805 */ /* 0x000fc4000001ff00 */
[----:B------:R-:W-:Y:S02]  /*e220*/  CS2R R14, SRZ ;  /* 0x00000000000e7805 */ /* 0x000fe4000001ff00 */
[----:B0-----:R-:W-:Y:S02]  /*e230*/  CS2R R24, SRZ ;  /* 0x0000000000187805 */ /* 0x001fe4000001ff00 */
[----:B------:R-:W-:Y:S02]  /*e240*/  CS2R R26, SRZ ;  /* 0x00000000001a7805 */ /* 0x000fe4000001ff00 */
[----:B------:R-:W-:Y:S02]  /*e250*/  CS2R R28, SRZ ;  /* 0x00000000001c7805 */ /* 0x000fe4000001ff00 */
[----:B------:R-:W-:Y:S02]  /*e260*/  CS2R R30, SRZ ;  /* 0x00000000001e7805 */ /* 0x000fe4000001ff00 */
[----:B----4-:R-:W-:-:S02]  /*e270*/  CS2R R32, SRZ ;  /* 0x0000000000207805 */ /* 0x010fc4000001ff00 */
[----:B------:R-:W-:Y:S01]  /*e280*/  CS2R R34, SRZ ;  /* 0x0000000000227805 */ /* 0x000fe2000001ff00 */
[----:B------:R-:W-:Y:S06]  /*e290*/  @P0 BRA `(.L_x_605) ;  /* 0x0000000000980947 */ /* 0x000fec0003800000 */
[----:B------:R-:W-:Y:S01]  /*e2a0*/  ULDC UR4, c[0x0][0x3f4] ;  /* 0x0000fd0000047ab9 */ /* 0x000fe20000000800 */
[C---:B------:R-:W-:Y:S01]  /*e2b0*/  VIADD R4, R16.reuse, 0x20 ;  /* 0x0000002010047836 */ /* 0x040fe20000000000 */
[C---:B------:R-:W-:Y:S01]  /*e2c0*/  ISETP.GE.AND P2, PT, R16.reuse, UR4, PT ;  /* 0x0000000410007c0c */ /* 0x040fe2000bf46270 */
[----:B------:R-:W-:Y:S01]  /*e2d0*/  VIADD R5, R16, 0x40 ;  /* 0x0000004010057836 */ /* 0x000fe20000000000 */
[----:B------:R-:W-:Y:S02]  /*e2e0*/  CS2R R28, SRZ ;  /* 0x00000000001c7805 */ /* 0x000fe4000001ff00 */
[----:B------:R-:W-:Y:S02]  /*e2f0*/  CS2R R30, SRZ ;  /* 0x00000000001e7805 */ /* 0x000fe4000001ff00 */
[----:B------:R-:W-:Y:S01]  /*e300*/  ISETP.GE.AND P3, PT, R4, UR4, PT ;  /* 0x0000000404007c0c */ /* 0x000fe2000bf66270 */
[----:B--2---:R-:W-:Y:S01]  /*e310*/  IMAD.MOV.U32 R4, RZ, RZ, R0 ;  /* 0x000000ffff047224 */ /* 0x004fe200078e0000 */
[----:B------:R-:W-:-:S02]  /*e320*/  ISETP.GE.AND P4, PT, R5, UR4, PT ;  /* 0x0000000405007c0c */ /* 0x000fc4000bf86270 */
[----:B------:R-:W-:Y:S02]  /*e330*/  CS2R R8, SRZ ;  /* 0x0000000000087805 */ /* 0x000fe4000001ff00 */
[----:B-1----:R-:W-:Y:S02]  /*e340*/  MOV R5, R3 ;  /* 0x0000000300057202 */ /* 0x002fe40000000f00 */
[----:B------:R-:W-:Y:S02]  /*e350*/  CS2R R10, SRZ ;  /* 0x00000000000a7805 */ /* 0x000fe4000001ff00 */
[----:B------:R-:W-:Y:S02]  /*e360*/  CS2R R32, SRZ ;  /* 0x0000000000207805 */ /* 0x000fe4000001ff00 */
[----:B------:R-:W-:Y:S01]  /*e370*/  CS2R R34, SRZ ;  /* 0x0000000000227805 */ /* 0x000fe2000001ff00 */
[----:B------:R-:W-:Y:S02]  /*e380*/  @!P2 IMAD.SHL.U32 R49, R16, 0x2, RZ ;  /* 0x000000021031a824 */ /* 0x000fe400078e00ff */
[----:B------:R-:W-:-:S03]  /*e390*/  @!P3 IMAD.SHL.U32 R41, R162, 0x8, RZ ;  /* 0x00000008a229b824 */ /* 0x000fc600078e00ff */
[-C--:B------:R-:W-:Y:S01]  /*e3a0*/  @!P2 IADD3 R46, P0, R0, R49.reuse, RZ ;  /* 0x00000031002ea210 */ /* 0x080fe20007f1e0ff */
[----:B------:R-:W-:Y:S01]  /*e3b0*/  @!P4 IMAD.SHL.U32 R45, R163, 0x8, RZ ;  /* 0x00000008a32dc824 */ /* 0x000fe200078e00ff */
[----:B------:R-:W-:Y:S01]  /*e3c0*/  @!P2 IADD3 R48, P1, R20, R49, RZ ;  /* 0x000000311430a210 */ /* 0x000fe20007f3e0ff */
[----:B------:R-:W-:Y:S01]  /*e3d0*/  @!P3 IMAD.WIDE R38, R41, 0x2, R4 ;  /* 0x000000022926b825 */ /* 0x000fe200078e0204 */
[----:B------:R-:W-:Y:S02]  /*e3e0*/  @!P2 SHF.L.U64.HI R0, R16, 0x1, R17 ;  /* 0x000000011000a819 */ /* 0x000fe40000010211 */
[----:B------:R-:W-:Y:S02]  /*e3f0*/  CS2R R12, SRZ ;  /* 0x00000000000c7805 */ /* 0x000fe4000001ff00 */
[----:B------:R-:W-:Y:S01]  /*e400*/  CS2R R14, SRZ ;  /* 0x00000000000e7805 */ /* 0x000fe2000001ff00 */
[----:B------:R-:W-:Y:S01]  /*e410*/  @!P4 IMAD.WIDE R42, R45, 0x2, R4 ;  /* 0x000000022d2ac825 */ /* 0x000fe200078e0204 */
[----:B------:R-:W-:-:S02]  /*e420*/  CS2R R24, SRZ ;  /* 0x0000000000187805 */ /* 0x000fc4000001ff00 */
[----:B------:R-:W-:Y:S02]  /*e430*/  CS2R R26, SRZ ;  /* 0x00000000001a7805 */ /* 0x000fe4000001ff00 */
[----:B------:R-:W-:Y:S02]  /*e440*/  CS2R R4, SRZ ;  /* 0x0000000000047805 */ /* 0x000fe4000001ff00 */
[----:B------:R-:W-:Y:S01]  /*e450*/  CS2R R6, SRZ ;  /* 0x0000000000067805 */ /* 0x000fe2000001ff00 */
[--C-:B---3--:R-:W-:Y:S01]  /*e460*/  @!P3 IMAD.WIDE R40, R41, 0x2, R20.reuse ;  /* 0x000000022928b825 */ /* 0x108fe200078e0214 */
[----:B------:R0:W5:Y:S03]  /*e470*/  @!P3 LD.E.128 R28, desc[UR60][R38.64] ;  /* 0x0000003c261cb980 */ /* 0x000166000c101d00 */
[----:B------:R-:W-:Y:S01]  /*e480*/  @!P4 IMAD.WIDE R44, R45, 0x2, R20 ;  /* 0x000000022d2cc825 */ /* 0x000fe200078e0214 */
[----:B------:R0:W5:Y:S03]  /*e490*/  @!P3 LD.E.128 R8, desc[UR60][R40.64] ;  /* 0x0000003c2808b980 */ /* 0x000166000c101d00 */
[--C-:B------:R-:W-:Y:S01]  /*e4a0*/  @!P2 IMAD.X R47, R3, 0x1, R0.reuse, P0 ;  /* 0x00000001032fa824 */ /* 0x100fe200000e0600 */
[----:B------:R0:W5:Y:S01]  /*e4b0*/  @!P4 LD.E.128 R32, desc[UR60][R42.64] ;  /* 0x0000003c2a20c980 */ /* 0x000162000c101d00 */
[----:B------:R-:W-:-:S03]  /*e4c0*/  @!P2 IMAD.X R49, R21, 0x1, R0, P1 ;  /* 0x000000011531a824 */ /* 0x000fc600008e0600 */
[----:B------:R0:W5:Y:S04]  /*e4d0*/  @!P4 LD.E.128 R12, desc[UR60][R44.64] ;  /* 0x0000003c2c0cc980 */ /* 0x000168000c101d00 */
[----:B------:R0:W5:Y:S04]  /*e4e0*/  @!P2 LD.E.128 R24, desc[UR60][R46.64] ;  /* 0x0000003c2e18a980 */ /* 0x000168000c101d00 */
[----:B------:R0:W5:Y:S02]  /*e4f0*/  @!P2 LD.E.128 R4, desc[UR60][R48.64] ;  /* 0x0000003c3004a980 */ /* 0x000164000c101d00 */
.L_x_605:
[----:B------:R-:W-:Y:S05]  /*e500*/  BSYNC B1 ;  /* 0x0000000000017941 */ /* 0x000fea0003800000 */
.L_x_604:
[C---:B------:R-:W-:Y:S01]  /*e510*/  LEA.HI R20, R189.reuse, R189, RZ, 0x1 ;  /* 0x000000bdbd147211 */ /* 0x040fe200078f08ff */
[--C-:B0----5:R-:W-:Y:S01]  /*e520*/  IMAD.MOV.U32 R38, RZ, RZ, R5.reuse ;  /* 0x000000ffff267224 */ /* 0x121fe200078e0005 */
[--C-:B------:R-:W-:Y:S01]  /*e530*/  SHF.R.U64 R55, R4, 0x10, R5.reuse ;  /* 0x0000001004377819 */ /* 0x100fe20000001205 */
[----:B--2---:R-:W-:Y:S01]  /*e540*/  IMAD.MOV.U32 R0, RZ, RZ, R24 ;  /* 0x000000ffff007224 */ /* 0x004fe200078e0018 */
[----:B------:R-:W-:Y:S01]  /*e550*/  LOP3.LUT R20, R20, 0xfffffffe, RZ, 0xc0, !PT ;  /* 0xfffffffe14147812 */ /* 0x000fe200078ec0ff */
[----:B------:R-:W-:Y:S01]  /*e560*/  IMAD.MOV.U32 R41, RZ, RZ, R30 ;  /* 0x000000ffff297224 */ /* 0x000fe200078e001e */
[----:B------:R-:W-:Y:S01]  /*e570*/  SHF.R.U32.HI R53, RZ, 0x10, R5 ;  /* 0x00000010ff357819 */ /* 0x000fe20000011605 */
[--C-:B-1----:R-:W-:Y:S01]  /*e580*/  IMAD.MOV.U32 R3, RZ, RZ, R25.reuse ;  /* 0x000000ffff037224 */ /* 0x102fe200078e0019 */
[----:B------:R-:W-:Y:S01]  /*e590*/  SHF.R.U64 R67, R24, 0x10, R25 ;  /* 0x0000001018437819 */ /* 0x000fe20000001219 */
[----:B---3--:R-:W-:Y:S01]  /*e5a0*/  IMAD.IADD R21, R189, 0x1, -R20 ;  /* 0x00000001bd157824 */ /* 0x008fe200078e0a14 */
[----:B------:R-:W-:Y:S01]  /*e5b0*/  SHF.R.U64 R65, R26, 0x10, R27 ;  /* 0x000000101a417819 */ /* 0x000fe2000000121b */
[----:B------:R-:W-:Y:S01]  /*e5c0*/  IMAD.MOV.U32 R24, RZ, RZ, R26 ;  /* 0x000000ffff187224 */ /* 0x000fe200078e001a */
[----:B------:R-:W-:Y:S01]  /*e5d0*/  SHF.R.U64 R63, R28, 0x10, R29 ;  /* 0x000000101c3f7819 */ /* 0x000fe2000000121d */
[----:B------:R-:W-:Y:S01]  /*e5e0*/  IMAD.MOV.U32 R26, RZ, RZ, R28 ;  /* 0x000000ffff1a7224 */ /* 0x000fe200078e001c */
[----:B------:R-:W-:Y:S01]  /*e5f0*/  SHF.L.U32 R5, R21, 0x1f, RZ ;  /* 0x0000001f15057819 */ /* 0x000fe200000006ff */
[----:B------:R-:W-:Y:S01]  /*e600*/  IMAD.MOV.U32 R45, RZ, RZ, R34 ;  /* 0x000000ffff2d7224 */ /* 0x000fe200078e0022 */
[--C-:B------:R-:W-:Y:S01]  /*e610*/  SHF.R.U64 R58, R30, 0x10, R31.reuse ;  /* 0x000000101e3a7819 */ /* 0x100fe2000000121f */
[----:B------:R-:W-:Y:S01]  /*e620*/  IMAD.MOV.U32 R42, RZ, RZ, R31 ;  /* 0x000000ffff2a7224 */ /* 0x000fe200078e001f */
[----:B------:R-:W0:Y:S01]  /*e630*/  SYNCS.PHASECHK.TRANS64.TRYWAIT P0, [R2+URZ+0x2a800], R5 ;  /* 0x02a80005020075a7 */ /* 0x000e22000800017f */
[----:B------:R-:W-:Y:S01]  /*e640*/  SHF.R.U32.HI R64, RZ, 0x10, R25 ;  /* 0x00000010ff407819 */ /* 0x000fe20000011619 */
[----:B------:R-:W-:Y:S01]  /*e650*/  IMAD.MOV.U32 R25, RZ, RZ, R27 ;  /* 0x000000ffff197224 */ /* 0x000fe200078e001b */
[----:B------:R-:W-:Y:S01]  /*e660*/  SHF.R.U64 R54, R34, 0x10, R35 ;  /* 0x0000001022367819 */ /* 0x000fe20000001223 */
[----:B------:R-:W-:Y:S01]  /*e670*/  IMAD.MOV.U32 R43, RZ, RZ, R32 ;  /* 0x000000ffff2b7224 */ /* 0x000fe200078e0020 */
[----:B------:R-:W-:Y:S01]  /*e680*/  SHF.R.U32.HI R62, RZ, 0x10, R27 ;  /* 0x00000010ff3e7819 */ /* 0x000fe2000001161b */
[----:B------:R-:W-:Y:S01]  /*e690*/  IMAD.MOV.U32 R44, RZ, RZ, R33 ;  /* 0x000000ffff2c7224 */ /* 0x000fe200078e0021 */
[----:B------:R-:W-:Y:S01]  /*e6a0*/  PRMT R34, R24, 0x5410, R65 ;  /* 0x0000541018227816 */ /* 0x000fe20000000041 */
[----:B------:R-:W-:Y:S01]  /*e6b0*/  IMAD.MOV.U32 R46, RZ, RZ, R35 ;  /* 0x000000ffff2e7224 */ /* 0x000fe200078e0023 */
[----:B------:R-:W-:Y:S01]  /*e6c0*/  MOV R27, R29 ;  /* 0x0000001d001b7202 */ /* 0x000fe20000000f00 */
[----:B------:R-:W-:Y:S01]  /*e6d0*/  IMAD.MOV.U32 R20, RZ, RZ, R4 ;  /* 0x000000ffff147224 */ /* 0x000fe200078e0004 */
[----:B------:R-:W-:Y:S01]  /*e6e0*/  SHF.R.U32.HI R60, RZ, 0x10, R29 ;  /* 0x00000010ff3c7819 */ /* 0x000fe2000001161d */
[----:B------:R-:W-:Y:S01]  /*e6f0*/  IMAD.MOV.U32 R40, RZ, RZ, R7 ;  /* 0x000000ffff287224 */ /* 0x000fe200078e0007 */
[----:B------:R-:W-:Y:S01]  /*e700*/  SHF.R.U32.HI R61, RZ, 0x10, R31 ;  /* 0x00000010ff3d7819 */ /* 0x000fe2000001161f */
[----:B------:R-:W-:Y:S01]  /*e710*/  IMAD.MOV.U32 R28, RZ, RZ, R8 ;  /* 0x000000ffff1c7224 */ /* 0x000fe200078e0008 */
[----:B------:R-:W-:Y:S01]  /*e720*/  PRMT R24, R26, 0x5410, R63 ;  /* 0x000054101a187816 */ /* 0x000fe2000000003f */
[----:B------:R-:W-:Y:S01]  /*e730*/  IMAD.MOV.U32 R29, RZ, RZ, R9 ;  /* 0x000000ffff1d7224 */ /* 0x000fe200078e0009 */
[----:B------:R-:W-:Y:S01]  /*e740*/  PRMT R26, R41, 0x5410, R58 ;  /* 0x00005410291a7816 */ /* 0x000fe2000000003a */
[----:B------:R-:W-:Y:S01]  /*e750*/  IMAD.MOV.U32 R30, RZ, RZ, R10 ;  /* 0x000000ffff1e7224 */ /* 0x000fe200078e000a */
[----:B------:R-:W-:Y:S01]  /*e760*/  SHF.R.U64 R56, R32, 0x10, R33 ;  /* 0x0000001020387819 */ /* 0x000fe20000001221 */
[----:B------:R-:W-:Y:S01]  /*e770*/  IMAD.MOV.U32 R31, RZ, RZ, R11 ;  /* 0x000000ffff1f7224 */ /* 0x000fe200078e000b */
[----:B------:R-:W-:Y:S01]  /*e780*/  SHF.R.U32.HI R59, RZ, 0x10, R33 ;  /* 0x00000010ff3b7819 */ /* 0x000fe20000011621 */
[----:B------:R-:W-:Y:S01]  /*e790*/  BSSY B1, `(.L_x_606) ;  /* 0x0000025000017945 */ /* 0x000fe20003800000 */
        /* <DEDUP_REMOVED lines=8> */
[----:B------:R-:W-:-:S02]  /*e820*/  SHF.R.U64 R49, R8, 0x10, R9 ;  /* 0x0000001008317819 */ /* 0x000fc40000001209 */
[----:B------:R-:W-:Y:S02]  /*e830*/  SHF.R.U32.HI R50, RZ, 0x10, R9 ;  /* 0x00000010ff327819 */ /* 0x000fe40000011609 */
[--C-:B------:R-:W-:Y:S02]  /*e840*/  SHF.R.U64 R47, R10, 0x10, R11.reuse ;  /* 0x000000100a2f7819 */ /* 0x100fe4000000120b */
[----:B------:R-:W-:Y:S02]  /*e850*/  SHF.R.U32.HI R48, RZ, 0x10, R11 ;  /* 0x00000010ff307819 */ /* 0x000fe4000001160b */
[----:B------:R-:W-:Y:S02]  /*e860*/  VIMNMX R41, R37, 0x80, PT ;  /* 0x0000008025297848 */ /* 0x000fe40003fe0100 */
[----:B------:R-:W-:Y:S02]  /*e870*/  PRMT R35, R25, 0x5410, R62 ;  /* 0x0000541019237816 */ /* 0x000fe4000000003e */
[----:B------:R-:W-:-:S02]  /*e880*/  SHF.R.U64 R11, R12, 0x10, R13 ;  /* 0x000000100c0b7819 */ /* 0x000fc4000000120d */
[----:B------:R-:W-:Y:S02]  /*e890*/  SHF.R.U32.HI R9, RZ, 0x10, R13 ;  /* 0x00000010ff097819 */ /* 0x000fe4000001160d */
[----:B------:R-:W-:Y:S02]  /*e8a0*/  PRMT R32, R0, 0x5410, R67 ;  /* 0x0000541000207816 */ /* 0x000fe40000000043 */
[----:B------:R-:W-:Y:S02]  /*e8b0*/  PRMT R33, R3, 0x5410, R64 ;  /* 0x0000541003217816 */ /* 0x000fe40000000040 */
[----:B------:R-:W-:Y:S02]  /*e8c0*/  PRMT R25, R27, 0x5410, R60 ;  /* 0x000054101b197816 */ /* 0x000fe4000000003c */
[--C-:B------:R-:W-:Y:S02]  /*e8d0*/  SHF.R.U64 R10, R14, 0x10, R15.reuse ;  /* 0x000000100e0a7819 */ /* 0x100fe4000000120f */
[----:B------:R-:W-:-:S02]  /*e8e0*/  SHF.R.U32.HI R8, RZ, 0x10, R15 ;  /* 0x00000010ff087819 */ /* 0x000fc4000001160f */
[----:B------:R-:W-:Y:S02]  /*e8f0*/  PRMT R27, R42, 0x5410, R61 ;  /* 0x000054102a1b7816 */ /* 0x000fe4000000003d */
[----:B------:R-:W-:Y:S02]  /*e900*/  PRMT R0, R43, 0x5410, R56 ;  /* 0x000054102b007816 */ /* 0x000fe40000000038 */
[----:B------:R-:W-:Y:S02]  /*e910*/  PRMT R3, R44, 0x5410, R59 ;  /* 0x000054102c037816 */ /* 0x000fe4000000003b */
[----:B------:R-:W-:Y:S02]  /*e920*/  PRMT R12, R45, 0x5410, R54 ;  /* 0x000054102d0c7816 */ /* 0x000fe40000000036 */
[----:B------:R-:W-:Y:S02]  /*e930*/  PRMT R13, R46, 0x5410, R57 ;  /* 0x000054102e0d7816 */ /* 0x000fe40000000039 */
[----:B------:R-:W-:-:S02]  /*e940*/  PRMT R37, R20, 0x5410, R55 ;  /* 0x0000541014257816 */ /* 0x000fc40000000037 */
[----:B------:R-:W-:Y:S02]  /*e950*/  ISETP.GE.AND P1, PT, R165, R41, PT ;  /* 0x00000029a500720c */ /* 0x000fe40003f26270 */
[----:B------:R-:W-:Y:S02]  /*e960*/  PRMT R38, R38, 0x5410, R53 ;  /* 0x0000541026267816 */ /* 0x000fe40000000035 */
[----:B------:R-:W-:Y:S02]  /*e970*/  PRMT R39, R39, 0x5410, R52 ;  /* 0x0000541027277816 */ /* 0x000fe40000000034 */
[----:B------:R-:W-:Y:S02]  /*e980*/  PRMT R40, R40, 0x5410, R51 ;  /* 0x0000541028287816 */ /* 0x000fe40000000033 */
[----:B------:R-:W-:Y:S02]  /*e990*/  PRMT R28, R28, 0x5410, R49 ;  /* 0x000054101c1c7816 */ /* 0x000fe40000000031 */
[----:B------:R-:W-:-:S02]  /*e9a0*/  PRMT R29, R29, 0x5410, R50 ;  /* 0x000054101d1d7816 */ /* 0x000fc40000000032 */
[----:B------:R-:W-:Y:S02]  /*e9b0*/  PRMT R30, R30, 0x5410, R47 ;  /* 0x000054101e1e7816 */ /* 0x000fe4000000002f */
[----:B------:R-:W-:Y:S01]  /*e9c0*/  PRMT R31, R31, 0x5410, R48 ;  /* 0x000054101f1f7816 */ /* 0x000fe20000000030 */
[----:B0-----:R-:W-:Y:S06]  /*e9d0*/  @!P0 BRA `(.L_x_607) ;  /* 0x0000010800408947 */ /* 0x001fec0003800000 */
.L_x_827:
[----:B------:R-:W-:Y:S05]  /*e9e0*/  BSYNC B1 ;  /* 0x0000000000017941 */ /* 0x000fea0003800000 */
.L_x_606:
[----:B------:R-:W-:Y:S01]  /*e9f0*/  BSSY B1, `(.L_x_608) ;  /* 0x0000119000017945 */ /* 0x000fe20003800000 */
[----:B------:R-:W-:Y:S02]  /*ea00*/  PRMT R14, R4, 0x5410, R11 ;  /* 0x00005410040e7816 */ /* 0x000fe4000000000b */
[----:B------:R-:W-:Y:S02]  /*ea10*/  PRMT R15, R6, 0x5410, R9 ;  /* 0x00005410060f7816 */ /* 0x000fe40000000009 */
[----:B------:R-:W-:Y:S02]  /*ea20*/  PRMT R20, R7, 0x5410, R10 ;  /* 0x0000541007147816 */ /* 0x000fe4000000000a */
[----:B------:R-:W-:Y:S01]  /*ea30*/  PRMT R21, R21, 0x5410, R8 ;  /* 0x0000541015157816 */ /* 0x000fe20000000008 */
[----:B------:R-:W-:Y:S06]  /*ea40*/  @P1 BRA `(.L_x_609) ;  /* 0x00000010004c1947 */ /* 0x000fec0003800000 */
[----:B------:R-:W1:Y:S01]  /*ea50*/  LDC R42, c[0x0][0x3f4] ;  /* 0x0000fd00ff2a7b82 */ /* 0x000e620000000800 */
[C---:B------:R-:W-:Y:S01]  /*ea60*/  VIADD R7, R16.reuse, 0x40 ;  /* 0x0000004010077836 */ /* 0x040fe20000000000 */
[C---:B0-----:R-:W-:Y:S01]  /*ea70*/  IADD3 R5, R16.reuse, 0x20, RZ ;  /* 0x0000002010057810 */ /* 0x041fe20007ffe0ff */
[----:B------:R-:W-:Y:S01]  /*ea80*/  BSSY B2, `(.L_x_610) ;  /* 0x000005f000027945 */ /* 0x000fe20003800000 */
[-C--:B-1----:R-:W-:Y:S02]  /*ea90*/  ISETP.GE.AND P0, PT, R16, R42.reuse, PT ;  /* 0x0000002a1000720c */ /* 0x082fe40003f06270 */
[-C--:B------:R-:W-:Y:S02]  /*eaa0*/  ISETP.GE.AND P1, PT, R5, R42.reuse, PT ;  /* 0x0000002a0500720c */ /* 0x080fe40003f26270 */
[----:B------:R-:W-:-:S09]  /*eab0*/  ISETP.GE.AND P2, PT, R7, R42, PT ;  /* 0x0000002a0700720c */ /* 0x000fd20003f46270 */
[----:B------:R-:W-:Y:S05]  /*eac0*/  @P0 BRA `(.L_x_611) ;  /* 0x0000000400680947 */ /* 0x000fea0003800000 */
[----:B------:R-:W-:Y:S01]  /*ead0*/  LEA.HI R6, R42, R191, RZ, 0x1d ;  /* 0x000000bf2a067211 */ /* 0x000fe200078fe8ff */
[----:B------:R-:W-:Y:S01]  /*eae0*/  IMAD.U32 R54, R37, 0x10000, RZ ;  /* 0x0001000025367824 */ /* 0x000fe200078e00ff */
[----:B------:R-:W-:Y:S01]  /*eaf0*/  LOP3.LUT R4, R176, 0x38, R16, 0xf8, !PT ;  /* 0x00000038b0047812 */ /* 0x000fe200078ef810 */
[----:B------:R-:W-:Y:S01]  /*eb00*/  IMAD.U32 R52, R32, 0x10000, RZ ;  /* 0x0001000020347824 */ /* 0x000fe200078e00ff */
[----:B------:R-:W-:Y:S01]  /*eb10*/  SHF.R.S32.HI R9, RZ, 0x1f, R6 ;  /* 0x0000001fff097819 */ /* 0x000fe20000011406 */
[----:B------:R-:W-:Y:S01]  /*eb20*/  IMAD.SHL.U32 R7, R6, 0x8, RZ ;  /* 0x0000000806077824 */ /* 0x000fe200078e00ff */
[-C--:B------:R-:W-:Y:S01]  /*eb30*/  LOP3.LUT R5, R4, R177.reuse, RZ, 0x3c, !PT ;  /* 0x000000b104057212 */ /* 0x080fe200078e3cff */
[----:B------:R-:W-:Y:S01]  /*eb40*/  IMAD.U32 R53, R38, 0x10000, RZ ;  /* 0x0001000026357824 */ /* 0x000fe200078e00ff */
[----:B------:R-:W-:Y:S02]  /*eb50*/  LEA.HI R9, R9, R6, RZ, 0x3 ;  /* 0x0000000609097211 */ /* 0x000fe400078f18ff */
[----:B------:R-:W-:Y:S01]  /*eb60*/  LOP3.LUT R4, R176, 0x38, R7, 0xf8, !PT ;  /* 0x00000038b0047812 */ /* 0x000fe200078ef807 */
[----:B------:R-:W-:Y:S01]  /*eb70*/  IMAD.IADD R5, R178, 0x1, R5 ;  /* 0x00000001b2057824 */ /* 0x000fe200078e0205 */
[----:B------:R-:W-:Y:S01]  /*eb80*/  LOP3.LUT R51, R37, 0xffff0000, RZ, 0xc0, !PT ;  /* 0xffff000025337812 */ /* 0x000fe200078ec0ff */
[----:B------:R-:W-:Y:S01]  /*eb90*/  IMAD.SHL.U32 R9, R9, 0x400, RZ ;  /* 0x0000040009097824 */ /* 0x000fe200078e00ff */
[----:B------:R-:W-:Y:S01]  /*eba0*/  LOP3.LUT R4, R4, R177, RZ, 0x3c, !PT ;  /* 0x000000b104047212 */ /* 0x000fe200078e3cff */
[----:B------:R-:W-:-:S03]  /*ebb0*/  IMAD R61, R5, 0x2, R2 ;  /* 0x00000002053d7824 */ /* 0x000fc600078e0202 */
[----:B------:R-:W-:-:S04]  /*ebc0*/  LOP3.LUT R9, R9, 0x7fffe000, RZ, 0xc0, !PT ;  /* 0x7fffe00009097812 */ /* 0x000fc800078ec0ff */
[----:B------:R-:W-:Y:S02]  /*ebd0*/  IADD3 R9, R4, R9, R178 ;  /* 0x0000000904097210 */ /* 0x000fe40007ffe0b2 */
[----:B------:R-:W0:Y:S03]  /*ebe0*/  LDS.128 R4, [R61+0xc400] ;  /* 0x00c400003d047984 */ /* 0x000e260000000c00 */
[----:B------:R-:W-:-:S05]  /*ebf0*/  IMAD R62, R9, 0x2, R2 ;  /* 0x00000002093e7824 */ /* 0x000fca00078e0202 */
[----:B------:R-:W1:Y:S01]  /*ec00*/  LDS.128 R8, [R62+0xc400] ;  /* 0x00c400003e087984 */ /* 0x000e620000000c00 */
[C---:B0-----:R-:W-:Y:S01]  /*ec10*/  IMAD.U32 R43, R4.reuse, 0x10000, RZ ;  /* 0x00010000042b7824 */ /* 0x041fe200078e00ff */
[----:B------:R-:W-:Y:S01]  /*ec20*/  LOP3.LUT R4, R4, 0xffff0000, RZ, 0xc0, !PT ;  /* 0xffff000004047812 */ /* 0x000fe200078ec0ff */
[----:B------:R-:W-:Y:S01]  /*ec30*/  IMAD.U32 R44, R5, 0x10000, RZ ;  /* 0x00010000052c7824 */ /* 0x000fe200078e00ff */
[----:B------:R-:W-:Y:S01]  /*ec40*/  SHF.L.U32 R46, R7, 0x10, RZ ;  /* 0x00000010072e7819 */ /* 0x000fe200000006ff */
[C---:B------:R-:W-:Y:S01]  /*ec50*/  IMAD.U32 R45, R6.reuse, 0x10000, RZ ;  /* 0x00010000062d7824 */ /* 0x040fe200078e00ff */
[----:B------:R-:W-:Y:S02]  /*ec60*/  LOP3.LUT R6, R6, 0xffff0000, RZ, 0xc0, !PT ;  /* 0xffff000006067812 */ /* 0x000fe400078ec0ff */
[----:B------:R-:W-:Y:S01]  /*ec70*/  LOP3.LUT R5, R5, 0xffff0000, RZ, 0xc0, !PT ;  /* 0xffff000005057812 */ /* 0x000fe200078ec0ff */
[C---:B-1----:R-:W-:Y:S01]  /*ec80*/  IMAD.U32 R47, R8.reuse, 0x10000, RZ ;  /* 0x00010000082f7824 */ /* 0x042fe200078e00ff */
[----:B------:R-:W-:Y:S01]  /*ec90*/  LOP3.LUT R8, R8, 0xffff0000, RZ, 0xc0, !PT ;  /* 0xffff000008087812 */ /* 0x000fe200078ec0ff */
[C---:B------:R-:W-:Y:S01]  /*eca0*/  IMAD.U32 R48, R9.reuse, 0x10000, RZ ;  /* 0x0001000009307824 */ /* 0x040fe200078e00ff */
[----:B------:R-:W-:Y:S01]  /*ecb0*/  LOP3.LUT R9, R9, 0xffff0000, RZ, 0xc0, !PT ;  /* 0xffff000009097812 */ /* 0x000fe200078ec0ff */
[C---:B------:R-:W-:Y:S01]  /*ecc0*/  FMUL.FTZ R56, R47.reuse, R54 ;  /* 0x000000362f387220 */ /* 0x040fe20000410000 */
[-C--:B------:R-:W-:Y:S01]  /*ecd0*/  FMUL.FTZ R58, R47, R52.reuse ;  /* 0x000000342f3a7220 */ /* 0x080fe20000410000 */
[----:B------:R-:W-:Y:S01]  /*ece0*/  LOP3.LUT R47, R32, 0xffff0000, RZ, 0xc0, !PT ;  /* 0xffff0000202f7812 */ /* 0x000fe200078ec0ff */
[----:B------:R-:W-:Y:S01]  /*ecf0*/  FMUL.FTZ R55, R8, R51 ;  /* 0x0000003308377220 */ /* 0x000fe20000410000 */
[C---:B------:R-:W-:Y:S01]  /*ed00*/  FFMA.FTZ R56, R43.reuse, R52, -R56 ;  /* 0x000000342b387223 */ /* 0x040fe20000010838 */
[----:B------:R-:W-:Y:S01]  /*ed10*/  FFMA.FTZ R58, R43, R54, R58 ;  /* 0x000000362b3a7223 */ /* 0x000fe2000001003a */
[----:B------:R-:W-:-:S02]  /*ed20*/  IMAD.U32 R43, R33, 0x10000, RZ ;  /* 0x00010000212b7824 */ /* 0x000fc400078e00ff */
[-C--:B------:R-:W-:Y:S01]  /*ed30*/  FMUL.FTZ R57, R8, R47.reuse ;  /* 0x0000002f08397220 */ /* 0x080fe20000410000 */
[----:B------:R-:W-:Y:S01]  /*ed40*/  FFMA.FTZ R55, R4, R47, -R55 ;  /* 0x0000002f04377223 */ /* 0x000fe20000010837 */
[----:B------:R-:W-:Y:S01]  /*ed50*/  FMUL.FTZ R47, R48, R53 ;  /* 0x00000035302f7220 */ /* 0x000fe20000410000 */
[----:B------:R-:W-:Y:S02]  /*ed60*/  IMAD.U32 R49, R10, 0x10000, RZ ;  /* 0x000100000a317824 */ /* 0x000fe400078e00ff */
[----:B------:R-:W-:Y:S01]  /*ed70*/  FMUL.FTZ R52, R48, R43 ;  /* 0x0000002b30347220 */ /* 0x000fe20000410000 */
[----:B------:R-:W-:Y:S01]  /*ed80*/  FFMA.FTZ R57, R4, R51, R57 ;  /* 0x0000003304397223 */ /* 0x000fe20000010039 */
[----:B------:R-:W-:Y:S01]  /*ed90*/  LOP3.LUT R10, R10, 0xffff0000, RZ, 0xc0, !PT ;  /* 0xffff00000a0a7812 */ /* 0x000fe200078ec0ff */
[----:B------:R-:W-:Y:S01]  /*eda0*/  FFMA.FTZ R48, R44, R43, -R47 ;  /* 0x0000002b2c307223 */ /* 0x000fe2000001082f */
[C---:B------:R-:W-:Y:S01]  /*edb0*/  LOP3.LUT R51, R39.reuse, 0xffff0000, RZ, 0xc0, !PT ;  /* 0xffff000027337812 */ /* 0x040fe200078ec0ff */
[----:B------:R-:W-:Y:S01]  /*edc0*/  IMAD.U32 R8, R39, 0x10000, RZ ;  /* 0x0001000027087824 */ /* 0x000fe200078e00ff */
[----:B------:R-:W-:Y:S01]  /*edd0*/  SHF.L.U32 R4, R34, 0x10, RZ ;  /* 0x0000001022047819 */ /* 0x000fe200000006ff */
[----:B------:R-:W-:Y:S01]  /*ede0*/  FFMA.FTZ R52, R44, R53, R52 ;  /* 0x000000352c347223 */ /* 0x000fe20000010034 */
[----:B------:R-:W-:Y:S01]  /*edf0*/  LOP3.LUT R43, R34, 0xffff0000, RZ, 0xc0, !PT ;  /* 0xffff0000222b7812 */ /* 0x000fe200078ec0ff */
[----:B------:R-:W-:Y:S01]  /*ee00*/  FMUL.FTZ R59, R10, R51 ;  /* 0x000000330a3b7220 */ /* 0x000fe20000410000 */
[C---:B------:R-:W-:Y:S01]  /*ee10*/  FMUL.FTZ R44, R49.reuse, R8 ;  /* 0x00000008312c7220 */ /* 0x040fe20000410000 */
[----:B------:R-:W-:Y:S01]  /*ee20*/  FMUL.FTZ R54, R49, R4 ;  /* 0x0000000431367220 */ /* 0x000fe20000410000 */
[----:B------:R-:W-:-:S02]  /*ee30*/  IMAD.U32 R50, R11, 0x10000, RZ ;  /* 0x000100000b327824 */ /* 0x000fc400078e00ff */
[----:B------:R-:W-:Y:S01]  /*ee40*/  FMUL.FTZ R10, R10, R43 ;  /* 0x0000002b0a0a7220 */ /* 0x000fe20000410000 */
[----:B------:R-:W-:Y:S02]  /*ee50*/  IMAD.U32 R49, R40, 0x10000, RZ ;  /* 0x0001000028317824 */ /* 0x000fe400078e00ff */
[----:B------:R-:W-:Y:S01]  /*ee60*/  FFMA.FTZ R53, R45, R4, -R44 ;  /* 0x000000042d357223 */ /* 0x000fe2000001082c */
[----:B------:R-:W-:Y:S02]  /*ee70*/  IMAD.U32 R47, R35, 0x10000, RZ ;  /* 0x00010000232f7824 */ /* 0x000fe400078e00ff */
[----:B------:R-:W-:Y:S01]  /*ee80*/  FFMA.FTZ R54, R45, R8, R54 ;  /* 0x000000082d367223 */ /* 0x000fe20000010036 */
[----:B------:R-:W-:Y:S01]  /*ee90*/  FFMA.FTZ R51, R6, R51, R10 ;  /* 0x0000003306337223 */ /* 0x000fe2000001000a */
[----:B------:R-:W-:Y:S01]  /*eea0*/  LOP3.LUT R11, R11, 0xffff0000, RZ, 0xc0, !PT ;  /* 0xffff00000b0b7812 */ /* 0x000fe200078ec0ff */
[----:B------:R-:W-:Y:S01]  /*eeb0*/  FMUL.FTZ R45, R50, R49 ;  /* 0x00000031322d7220 */ /* 0x000fe20000410000 */
[----:B------:R-:W-:Y:S01]  /*eec0*/  FFMA.FTZ R60, R6, R43, -R59 ;  /* 0x0000002b063c7223 */ /* 0x000fe2000001083b */
[----:B------:R-:W-:Y:S01]  /*eed0*/  LOP3.LUT R8, R38, 0xffff0000, RZ, 0xc0, !PT ;  /* 0xffff000026087812 */ /* 0x000fe200078ec0ff */
[-C--:B------:R-:W-:Y:S01]  /*eee0*/  FMUL.FTZ R43, R50, R47.reuse ;  /* 0x0000002f322b7220 */ /* 0x080fe20000410000 */
[----:B------:R-:W-:Y:S01]  /*eef0*/  LOP3.LUT R10, R40, 0xffff0000, RZ, 0xc0, !PT ;  /* 0xffff0000280a7812 */ /* 0x000fe200078ec0ff */
[C---:B------:R-:W-:Y:S01]  /*ef00*/  FFMA.FTZ R45, R46.reuse, R47, -R45 ;  /* 0x0000002f2e2d7223 */ /* 0x040fe2000001082d */
[----:B------:R-:W-:Y:S01]  /*ef10*/  LOP3.LUT R4, R33, 0xffff0000, RZ, 0xc0, !PT ;  /* 0xffff000021047812 */ /* 0x000fe200078ec0ff */
[----:B------:R-:W-:Y:S01]  /*ef20*/  FFMA.FTZ R46, R46, R49, R43 ;  /* 0x000000312e2e7223 */ /* 0x000fe2000001002b */
[----:B------:R-:W-:Y:S01]  /*ef30*/  LOP3.LUT R6, R35, 0xffff0000, RZ, 0xc0, !PT ;  /* 0xffff000023067812 */ /* 0x000fe200078ec0ff */
[----:B------:R-:W-:Y:S01]  /*ef40*/  FMUL.FTZ R44, R9, R8 ;  /* 0x00000008092c7220 */ /* 0x000fe20000410000 */
[----:B------:R-:W-:Y:S01]  /*ef50*/  LOP3.LUT R7, R7, 0xffff0000, RZ, 0xc0, !PT ;  /* 0xffff000007077812 */ /* 0x000fe200078ec0ff */
[----:B------:R-:W-:Y:S01]  /*ef60*/  FMUL.FTZ R50, R11, R10 ;  /* 0x0000000a0b327220 */ /* 0x000fe20000410000 */
        /* <DEDUP_REMOVED lines=9> */
[----:B------:R-:W-:Y:S02]  /*f000*/  F2FP.BF16.F32.PACK_AB R7, R50, R45 ;  /* 0x0000002d3207723e */ /* 0x000fe400000010ff */
[----:B------:R-:W-:Y:S02]  /*f010*/  F2FP.BF16.F32.PACK_AB R10, R51, R54 ;  /* 0x00000036330a723e */ /* 0x000fe400000010ff */
[----:B------:R-:W-:Y:S01]  /*f020*/  F2FP.BF16.F32.PACK_AB R8, R57, R58 ;  /* 0x0000003a3908723e */ /* 0x000fe200000010ff */
[----:B------:R0:W-:Y:S01]  /*f030*/  STS.128 [R61+0xc400], R4 ;  /* 0x00c400043d007388 */ /* 0x0001e20000000c00 */
[----:B------:R-:W-:-:S02]  /*f040*/  F2FP.BF16.F32.PACK_AB R9, R43, R52 ;  /* 0x000000342b09723e */ /* 0x000fc400000010ff */
[----:B------:R-:W-:-:S05]  /*f050*/  F2FP.BF16.F32.PACK_AB R11, R11, R46 ;  /* 0x0000002e0b0b723e */ /* 0x000fca00000010ff */
[----:B------:R0:W-:Y:S02]  /*f060*/  STS.128 [R62+0xc400], R8 ;  /* 0x00c400083e007388 */ /* 0x0001e40000000c00 */
.L_x_611:
[----:B------:R-:W-:Y:S05]  /*f070*/  BSYNC B2 ;  /* 0x0000000000027941 */ /* 0x000fea0003800000 */
.L_x_610:
[----:B------:R-:W-:Y:S04]  /*f080*/  BSSY B2, `(.L_x_612) ;  /* 0x0000058000027945 */ /* 0x000fe80003800000 */
[----:B------:R-:W-:Y:S05]  /*f090*/  @P1 BRA `(.L_x_613) ;  /* 0x0000000400581947 */ /* 0x000fea0003800000 */
[----:B0-----:R-:W-:Y:S01]  /*f0a0*/  LEA.HI R4, R42, R162, RZ, 0x1d ;  /* 0x000000a22a047211 */ /* 0x001fe200078fe8ff */
[C---:B------:R-:W-:Y:S01]  /*f0b0*/  IMAD.U32 R55, R28.reuse, 0x10000, RZ ;  /* 0x000100001c377824 */ /* 0x040fe200078e00ff */
[----:B------:R-:W-:Y:S01]  /*f0c0*/  LOP3.LUT R57, R28, 0xffff0000, RZ, 0xc0, !PT ;  /* 0xffff00001c397812 */ /* 0x000fe200078ec0ff */
[----:B------:R-:W-:Y:S01]  /*f0d0*/  IMAD.U32 R53, R24, 0x10000, RZ ;  /* 0x0001000018357824 */ /* 0x000fe200078e00ff */
[----:B------:R-:W-:Y:S01]  /*f0e0*/  SHF.R.S32.HI R7, RZ, 0x1f, R4 ;  /* 0x0000001fff077819 */ /* 0x000fe20000011404 */
[----:B------:R-:W-:-:S03]  /*f0f0*/  IMAD.SHL.U32 R5, R4, 0x8, RZ ;  /* 0x0000000804057824 */ /* 0x000fc600078e00ff */
[----:B------:R-:W-:Y:S02]  /*f100*/  LEA.HI R7, R7, R4, RZ, 0x3 ;  /* 0x0000000407077211 */ /* 0x000fe400078f18ff */
[----:B------:R-:W-:-:S03]  /*f110*/  LOP3.LUT R4, R176, 0x38, R5, 0xf8, !PT ;  /* 0x00000038b0047812 */ /* 0x000fc600078ef805 */
[----:B------:R-:W-:Y:S01]  /*f120*/  IMAD.SHL.U32 R7, R7, 0x400, RZ ;  /* 0x0000040007077824 */ /* 0x000fe200078e00ff */
[----:B------:R-:W-:-:S04]  /*f130*/  LOP3.LUT R4, R4, R177, RZ, 0x3c, !PT ;  /* 0x000000b104047212 */ /* 0x000fc800078e3cff */
[----:B------:R-:W-:-:S04]  /*f140*/  LOP3.LUT R7, R7, 0x7fffe000, RZ, 0xc0, !PT ;  /* 0x7fffe00007077812 */ /* 0x000fc800078ec0ff */
[----:B------:R-:W-:Y:S02]  /*f150*/  IADD3 R9, R4, R7, R178 ;  /* 0x0000000704097210 */ /* 0x000fe40007ffe0b2 */
[----:B------:R-:W0:Y:S03]  /*f160*/  LDS.128 R4, [R222] ;  /* 0x00000000de047984 */ /* 0x000e260000000c00 */
[----:B------:R-:W-:-:S05]  /*f170*/  IMAD R43, R9, 0x2, R2 ;  /* 0x00000002092b7824 */ /* 0x000fca00078e0202 */
[----:B------:R-:W1:Y:S01]  /*f180*/  LDS.128 R8, [R43+0xc400] ;  /* 0x00c400002b087984 */ /* 0x000e620000000c00 */
[C---:B0-----:R-:W-:Y:S01]  /*f190*/  IMAD.U32 R44, R4.reuse, 0x10000, RZ ;  /* 0x00010000042c7824 */ /* 0x041fe200078e00ff */
[----:B------:R-:W-:Y:S01]  /*f1a0*/  LOP3.LUT R4, R4, 0xffff0000, RZ, 0xc0, !PT ;  /* 0xffff000004047812 */ /* 0x000fe200078ec0ff */
[C---:B------:R-:W-:Y:S01]  /*f1b0*/  IMAD.U32 R45, R5.reuse, 0x10000, RZ ;  /* 0x00010000052d7824 */ /* 0x040fe200078e00ff */
[----:B------:R-:W-:Y:S01]  /*f1c0*/  LOP3.LUT R5, R5, 0xffff0000, RZ, 0xc0, !PT ;  /* 0xffff000005057812 */ /* 0x000fe200078ec0ff */
[C---:B------:R-:W-:Y:S01]  /*f1d0*/  IMAD.U32 R46, R6.reuse, 0x10000, RZ ;  /* 0x00010000062e7824 */ /* 0x040fe200078e00ff */
[----:B------:R-:W-:Y:S01]  /*f1e0*/  LOP3.LUT R6, R6, 0xffff0000, RZ, 0xc0, !PT ;  /* 0xffff000006067812 */ /* 0x000fe200078ec0ff */
[C---:B------:R-:W-:Y:S01]  /*f1f0*/  IMAD.U32 R47, R7.reuse, 0x10000, RZ ;  /* 0x00010000072f7824 */ /* 0x040fe200078e00ff */
[----:B------:R-:W-:Y:S01]  /*f200*/  LOP3.LUT R7, R7, 0xffff0000, RZ, 0xc0, !PT ;  /* 0xffff000007077812 */ /* 0x000fe200078ec0ff */
[----:B-1----:R-:W-:Y:S01]  /*f210*/  IMAD.U32 R49, R9, 0x10000, RZ ;  /* 0x0001000009317824 */ /* 0x002fe200078e00ff */
[----:B------:R-:W-:Y:S01]  /*f220*/  SHF.L.U32 R48, R8, 0x10, RZ ;  /* 0x0000001008307819 */ /* 0x000fe200000006ff */
[----:B------:R-:W-:Y:S01]  /*f230*/  IMAD.U32 R50, R10, 0x10000, RZ ;  /* 0x000100000a327824 */ /* 0x000fe200078e00ff */
[----:B------:R-:W-:Y:S01]  /*f240*/  LOP3.LUT R8, R8, 0xffff0000, RZ, 0xc0, !PT ;  /* 0xffff000008087812 */ /* 0x000fe200078ec0ff */
[----:B------:R-:W-:Y:S01]  /*f250*/  IMAD.U32 R51, R11, 0x10000, RZ ;  /* 0x000100000b337824 */ /* 0x000fe200078e00ff */
[----:B------:R-:W-:Y:S01]  /*f260*/  LOP3.LUT R10, R10, 0xffff0000, RZ, 0xc0, !PT ;  /* 0xffff00000a0a7812 */ /* 0x000fe200078ec0ff */
[C---:B------:R-:W-:Y:S01]  /*f270*/  FMUL.FTZ R59, R48.reuse, R55 ;  /* 0x00000037303b7220 */ /* 0x040fe20000410000 */
[----:B------:R-:W-:Y:S01]  /*f280*/  FMUL.FTZ R61, R48, R53 ;  /* 0x00000035303d7220 */ /* 0x000fe20000410000 */
[----:B------:R-:W-:Y:S01]  /*f290*/  FMUL.FTZ R63, R8, R57 ;  /* 0x00000039083f7220 */ /* 0x000fe20000410000 */
[----:B------:R-:W-:-:S02]  /*f2a0*/  IMAD.U32 R48, R29, 0x10000, RZ ;  /* 0x000100001d307824 */ /* 0x000fc400078e00ff */
[----:B------:R-:W-:Y:S01]  /*f2b0*/  FFMA.FTZ R59, R44, R53, -R59 ;  /* 0x000000352c3b7223 */ /* 0x000fe2000001083b */
[----:B------:R-:W-:Y:S01]  /*f2c0*/  LOP3.LUT R53, R24, 0xffff0000, RZ, 0xc0, !PT ;  /* 0xffff000018357812 */ /* 0x000fe200078ec0ff */
[----:B------:R-:W-:Y:S01]  /*f2d0*/  FFMA.FTZ R61, R44, R55, R61 ;  /* 0x000000372c3d7223 */ /* 0x000fe2000001003d */
[----:B------:R-:W-:Y:S01]  /*f2e0*/  IMAD.U32 R44, R25, 0x10000, RZ ;  /* 0x00010000192c7824 */ /* 0x000fe200078e00ff */
[----:B------:R-:W-:Y:S02]  /*f2f0*/  LOP3.LUT R9, R9, 0xffff0000, RZ, 0xc0, !PT ;  /* 0xffff000009097812 */ /* 0x000fe400078ec0ff */
[-C--:B------:R-:W-:Y:S01]  /*f300*/  FMUL.FTZ R55, R8, R53.reuse ;  /* 0x0000003508377220 */ /* 0x080fe20000410000 */
[----:B------:R-:W-:Y:S01]  /*f310*/  FFMA.FTZ R52, R4, R53, -R63 ;  /* 0x0000003504347223 */ /* 0x000fe2000001083f */
[C---:B------:R-:W-:Y:S01]  /*f320*/  FMUL.FTZ R8, R49.reuse, R48 ;  /* 0x0000003031087220 */ /* 0x040fe20000410000 */
[----:B------:R-:W-:Y:S02]  /*f330*/  IMAD.U32 R53, R30, 0x10000, RZ ;  /* 0x000100001e357824 */ /* 0x000fe400078e00ff */
[-C--:B------:R-:W-:Y:S01]  /*f340*/  FMUL.FTZ R63, R49, R44.reuse ;  /* 0x0000002c313f7220 */ /* 0x080fe20000410000 */
[----:B------:R-:W-:Y:S01]  /*f350*/  FFMA.FTZ R54, R4, R57, R55 ;  /* 0x0000003904367223 */ /* 0x000fe20000010037 */
[----:B------:R-:W-:Y:S01]  /*f360*/  FFMA.FTZ R56, R45, R44, -R8 ;  /* 0x0000002c2d387223 */ /* 0x000fe20000010808 */
[----:B------:R-:W-:-:S02]  /*f370*/  IMAD.U32 R49, R26, 0x10000, RZ ;  /* 0x000100001a317824 */ /* 0x000fc400078e00ff */
[----:B------:R-:W-:Y:S01]  /*f380*/  FFMA.FTZ R63, R45, R48, R63 ;  /* 0x000000302d3f7223 */ /* 0x000fe2000001003f */
[----:B------:R-:W-:Y:S01]  /*f390*/  FMUL.FTZ R57, R50, R53 ;  /* 0x0000003532397220 */ /* 0x000fe20000410000 */
[----:B------:R-:W-:Y:S01]  /*f3a0*/  LOP3.LUT R55, R30, 0xffff0000, RZ, 0xc0, !PT ;  /* 0xffff00001e377812 */ /* 0x000fe200078ec0ff */
[-C--:B------:R-:W-:Y:S01]  /*f3b0*/  FMUL.FTZ R65, R50, R49.reuse ;  /* 0x0000003132417220 */ /* 0x080fe20000410000 */
[----:B------:R-:W-:Y:S01]  /*f3c0*/  LOP3.LUT R45, R26, 0xffff0000, RZ, 0xc0, !PT ;  /* 0xffff00001a2d7812 */ /* 0x000fe200078ec0ff */
[----:B------:R-:W-:Y:S01]  /*f3d0*/  FFMA.FTZ R57, R46, R49, -R57 ;  /* 0x000000312e397223 */ /* 0x000fe20000010839 */
[----:B------:R-:W-:Y:S01]  /*f3e0*/  SHF.L.U32 R44, R31, 0x10, RZ ;  /* 0x000000101f2c7819 */ /* 0x000fe200000006ff */
[C---:B------:R-:W-:Y:S01]  /*f3f0*/  FMUL.FTZ R49, R10.reuse, R55 ;  /* 0x000000370a317220 */ /* 0x040fe20000410000 */
[----:B------:R-:W-:Y:S02]  /*f400*/  IMAD.U32 R4, R27, 0x10000, RZ ;  /* 0x000100001b047824 */ /* 0x000fe400078e00ff */
[----:B------:R-:W-:Y:S01]  /*f410*/  FMUL.FTZ R10, R10, R45 ;  /* 0x0000002d0a0a7220 */ /* 0x000fe20000410000 */
[----:B------:R-:W-:Y:S01]  /*f420*/  FFMA.FTZ R65, R46, R53, R65 ;  /* 0x000000352e417223 */ /* 0x000fe20000010041 */
[----:B------:R-:W-:Y:S01]  /*f430*/  FMUL.FTZ R8, R51, R44 ;  /* 0x0000002c33087220 */ /* 0x000fe20000410000 */
[C---:B------:R-:W-:Y:S01]  /*f440*/  FFMA.FTZ R46, R6.reuse, R45, -R49 ;  /* 0x0000002d062e7223 */ /* 0x040fe20000010831 */
[----:B------:R-:W-:Y:S01]  /*f450*/  FFMA.FTZ R48, R6, R55, R10 ;  /* 0x0000003706307223 */ /* 0x000fe2000001000a */
[----:B------:R-:W-:Y:S01]  /*f460*/  LOP3.LUT R11, R11, 0xffff0000, RZ, 0xc0, !PT ;  /* 0xffff00000b0b7812 */ /* 0x000fe200078ec0ff */
[-C--:B------:R-:W-:Y:S01]  /*f470*/  FFMA.FTZ R49, R47, R4.reuse, -R8 ;  /* 0x000000042f317223 */ /* 0x080fe20000010808 */
[----:B------:R-:W-:Y:S01]  /*f480*/  FMUL.FTZ R50, R51, R4 ;  /* 0x0000000433327220 */ /* 0x000fe20000410000 */
[----:B------:R-:W-:-:S02]  /*f490*/  LOP3.LUT R8, R29, 0xffff0000, RZ, 0xc0, !PT ;  /* 0xffff00001d087812 */ /* 0x000fc400078ec0ff */
[----:B------:R-:W-:Y:S01]  /*f4a0*/  LOP3.LUT R10, R31, 0xffff0000, RZ, 0xc0, !PT ;  /* 0xffff00001f0a7812 */ /* 0x000fe200078ec0ff */
[----:B------:R-:W-:Y:S01]  /*f4b0*/  FFMA.FTZ R50, R47, R44, R50 ;  /* 0x0000002c2f327223 */ /* 0x000fe20000010032 */
[----:B------:R-:W-:Y:S01]  /*f4c0*/  LOP3.LUT R4, R25, 0xffff0000, RZ, 0xc0, !PT ;  /* 0xffff000019047812 */ /* 0x000fe200078ec0ff */
[----:B------:R-:W-:Y:S01]  /*f4d0*/  FMUL.FTZ R44, R9, R8 ;  /* 0x00000008092c7220 */ /* 0x000fe20000410000 */
[----:B------:R-:W-:Y:S01]  /*f4e0*/  LOP3.LUT R6, R27, 0xffff0000, RZ, 0xc0, !PT ;  /* 0xffff00001b067812 */ /* 0x000fe200078ec0ff */
[----:B------:R-:W-:Y:S02]  /*f4f0*/  FMUL.FTZ R58, R11, R10 ;  /* 0x0000000a0b3a7220 */ /* 0x000fe40000410000 */
[-C--:B------:R-:W-:Y:S01]  /*f500*/  FMUL.FTZ R45, R9, R4.reuse ;  /* 0x00000004092d7220 */ /* 0x080fe20000410000 */
[----:B------:R-:W-:Y:S01]  /*f510*/  FFMA.FTZ R9, R5, R4, -R44 ;  /* 0x0000000405097223 */ /* 0x000fe2000001082c */
[-C--:B------:R-:W-:Y:S01]  /*f520*/  FMUL.FTZ R11, R11, R6.reuse ;  /* 0x000000060b0b7220 */ /* 0x080fe20000410000 */
[----:B------:R-:W-:Y:S01]  /*f530*/  FFMA.FTZ R58, R7, R6, -R58 ;  /* 0x00000006073a7223 */ /* 0x000fe2000001083a */
[----:B------:R-:W-:Y:S01]  /*f540*/  FFMA.FTZ R44, R5, R8, R45 ;  /* 0x00000008052c7223 */ /* 0x000fe2000001002d */
[----:B------:R-:W-:Y:S01]  /*f550*/  F2FP.BF16.F32.PACK_AB R6, R46, R57 ;  /* 0x000000392e06723e */ /* 0x000fe200000010ff */
[----:B------:R-:W-:Y:S01]  /*f560*/  FFMA.FTZ R11, R7, R10, R11 ;  /* 0x0000000a070b7223 */ /* 0x000fe2000001000b */
[----:B------:R-:W-:-:S02]  /*f570*/  F2FP.BF16.F32.PACK_AB R4, R52, R59 ;  /* 0x0000003b3404723e */ /* 0x000fc400000010ff */
[----:B------:R-:W-:Y:S02]  /*f580*/  F2FP.BF16.F32.PACK_AB R5, R9, R56 ;  /* 0x000000380905723e */ /* 0x000fe400000010ff */
[----:B------:R-:W-:Y:S02]  /*f590*/  F2FP.BF16.F32.PACK_AB R7, R58, R49 ;  /* 0x000000313a07723e */ /* 0x000fe400000010ff */
[----:B------:R-:W-:Y:S02]  /*f5a0*/  F2FP.BF16.F32.PACK_AB R10, R48, R65 ;  /* 0x00000041300a723e */ /* 0x000fe400000010ff */
[----:B------:R-:W-:Y:S01]  /*f5b0*/  F2FP.BF16.F32.PACK_AB R8, R54, R61 ;  /* 0x0000003d3608723e */ /* 0x000fe200000010ff */
[----:B------:R1:W-:Y:S01]  /*f5c0*/  STS.128 [R222], R4 ;  /* 0x00000004de007388 */ /* 0x0003e20000000c00 */
[----:B------:R-:W-:Y:S02]  /*f5d0*/  F2FP.BF16.F32.PACK_AB R9, R44, R63 ;  /* 0x0000003f2c09723e */ /* 0x000fe400000010ff */
[----:B------:R-:W-:-:S05]  /*f5e0*/  F2FP.BF16.F32.PACK_AB R11, R11, R50 ;  /* 0x000000320b0b723e */ /* 0x000fca00000010ff */
[----:B------:R1:W-:Y:S02]  /*f5f0*/  STS.128 [R43+0xc400], R8 ;  /* 0x00c400082b007388 */ /* 0x0003e40000000c00 */
.L_x_613:
[----:B------:R-:W-:Y:S05]  /*f600*/  BSYNC B2 ;  /* 0x0000000000027941 */ /* 0x000fea0003800000 */
.L_x_612:
[----:B------:R-:W-:Y:S05]  /*f610*/  @P2 BRA `(.L_x_609) ;  /* 0x0000000400582947 */ /* 0x000fea0003800000 */
[----:B------:R-:W-:Y:S01]  /*f620*/  LEA.HI R42, R42, R163, RZ, 0x1d ;  /* 0x000000a32a2a7211 */ /* 0x000fe200078fe8ff */
[C---:B------:R-:W-:Y:S01]  /*f630*/  IMAD.U32 R54, R14.reuse, 0x10000, RZ ;  /* 0x000100000e367824 */ /* 0x040fe200078e00ff */
[----:B------:R-:W-:Y:S01]  /*f640*/  LOP3.LUT R51, R14, 0xffff0000, RZ, 0xc0, !PT ;  /* 0xffff00000e337812 */ /* 0x000fe200078ec0ff */
[----:B------:R-:W-:Y:S01]  /*f650*/  IMAD.U32 R52, R0, 0x10000, RZ ;  /* 0x0001000000347824 */ /* 0x000fe200078e00ff */
[----:B01----:R-:W-:Y:S01]  /*f660*/  SHF.R.S32.HI R7, RZ, 0x1f, R42 ;  /* 0x0000001fff077819 */ /* 0x003fe2000001142a */
[----:B------:R-:W-:Y:S02]  /*f670*/  IMAD.SHL.U32 R5, R42, 0x8, RZ ;  /* 0x000000082a057824 */ /* 0x000fe400078e00ff */
[----:B------:R-:W-:Y:S01]  /*f680*/  IMAD.U32 R53, R15, 0x10000, RZ ;  /* 0x000100000f357824 */ /* 0x000fe200078e00ff */
        /* <DEDUP_REMOVED lines=17> */
[C---:B-1----:R-:W-:Y:S01]  /*f7a0*/  IMAD.U32 R47, R8.reuse, 0x10000, RZ ;  /* 0x00010000082f7824 */ /* 0x042fe200078e00ff */
[----:B------:R-:W-:Y:S01]  /*f7b0*/  LOP3.LUT R8, R8, 0xffff0000, RZ, 0xc0, !PT ;  /* 0xffff000008087812 */ /* 0x000fe200078ec0ff */
[----:B------:R-:W-:Y:S01]  /*f7c0*/  IMAD.U32 R49, R10, 0x10000, RZ ;  /* 0x000100000a317824 */ /* 0x000fe200078e00ff */
[----:B------:R-:W-:Y:S01]  /*f7d0*/  SHF.L.U32 R48, R9, 0x10, RZ ;  /* 0x0000001009307819 */ /* 0x000fe200000006ff */
        /* <DEDUP_REMOVED lines=9> */
[C---:B------:R-:W-:Y:S01]  /*f870*/  FMUL.FTZ R47, R48.reuse, R53 ;  /* 0x00000035302f7220 */ /* 0x040fe20000410000 */
[----:B------:R-:W-:Y:S01]  /*f880*/  FMUL.FTZ R52, R48, R43 ;  /* 0x0000002b30347220 */ /* 0x000fe20000410000 */
[----:B------:R-:W-:Y:S01]  /*f890*/  FFMA.FTZ R57, R4, R51, R57 ;  /* 0x0000003304397223 */ /* 0x000fe20000010039 */
[----:B------:R-:W-:Y:S01]  /*f8a0*/  LOP3.LUT R10, R10, 0xffff0000, RZ, 0xc0, !PT ;  /* 0xffff00000a0a7812 */ /* 0x000fe200078ec0ff */
[----:B------:R-:W-:Y:S01]  /*f8b0*/  FFMA.FTZ R48, R44, R43, -R47 ;  /* 0x0000002b2c307223 */ /* 0x000fe2000001082f */
[C---:B------:R-:W-:Y:S01]  /*f8c0*/  LOP3.LUT R51, R20.reuse, 0xffff0000, RZ, 0xc0, !PT ;  /* 0xffff000014337812 */ /* 0x040fe200078ec0ff */
[----:B------:R-:W-:Y:S01]  /*f8d0*/  IMAD.U32 R8, R20, 0x10000, RZ ;  /* 0x0001000014087824 */ /* 0x000fe200078e00ff */
[C---:B------:R-:W-:Y:S01]  /*f8e0*/  LOP3.LUT R43, R12.reuse, 0xffff0000, RZ, 0xc0, !PT ;  /* 0xffff00000c2b7812 */ /* 0x040fe200078ec0ff */
[----:B------:R-:W-:-:S02]  /*f8f0*/  IMAD.U32 R4, R12, 0x10000, RZ ;  /* 0x000100000c047824 */ /* 0x000fc400078e00ff */
[----:B------:R-:W-:Y:S01]  /*f900*/  FFMA.FTZ R52, R44, R53, R52 ;  /* 0x000000352c347223 */ /* 0x000fe20000010034 */
[C---:B------:R-:W-:Y:S01]  /*f910*/  FMUL.FTZ R59, R10.reuse, R51 ;  /* 0x000000330a3b7220 */ /* 0x040fe20000410000 */
[C---:B------:R-:W-:Y:S01]  /*f920*/  FMUL.FTZ R44, R49.reuse, R8 ;  /* 0x00000008312c7220 */ /* 0x040fe20000410000 */
[-C--:B------:R-:W-:Y:S01]  /*f930*/  FMUL.FTZ R54, R49, R4.reuse ;  /* 0x0000000431367220 */ /* 0x080fe20000410000 */
[----:B------:R-:W-:Y:S01]  /*f940*/  FMUL.FTZ R10, R10, R43 ;  /* 0x0000002b0a0a7220 */ /* 0x000fe20000410000 */
[----:B------:R-:W-:Y:S01]  /*f950*/  IMAD.U32 R50, R11, 0x10000, RZ ;  /* 0x000100000b327824 */ /* 0x000fe200078e00ff */
[----:B------:R-:W-:Y:S01]  /*f960*/  SHF.L.U32 R47, R13, 0x10, RZ ;  /* 0x000000100d2f7819 */ /* 0x000fe200000006ff */
[----:B------:R-:W-:Y:S02]  /*f970*/  IMAD.U32 R49, R21, 0x10000, RZ ;  /* 0x0001000015317824 */ /* 0x000fe400078e00ff */
[C---:B------:R-:W-:Y:S01]  /*f980*/  FFMA.FTZ R53, R45.reuse, R4, -R44 ;  /* 0x000000042d357223 */ /* 0x040fe2000001082c */
[----:B------:R-:W-:Y:S01]  /*f990*/  FFMA.FTZ R54, R45, R8, R54 ;  /* 0x000000082d367223 */ /* 0x000fe20000010036 */
[----:B------:R-:W-:Y:S01]  /*f9a0*/  FFMA.FTZ R51, R6, R51, R10 ;  /* 0x0000003306337223 */ /* 0x000fe2000001000a */
[----:B------:R-:W-:Y:S01]  /*f9b0*/  LOP3.LUT R9, R9, 0xffff0000, RZ, 0xc0, !PT ;  /* 0xffff000009097812 */ /* 0x000fe200078ec0ff */
[----:B------:R-:W-:Y:S01]  /*f9c0*/  FMUL.FTZ R45, R50, R49 ;  /* 0x00000031322d7220 */ /* 0x000fe20000410000 */
[----:B------:R-:W-:Y:S01]  /*f9d0*/  LOP3.LUT R11, R11, 0xffff0000, RZ, 0xc0, !PT ;  /* 0xffff00000b0b7812 */ /* 0x000fe200078ec0ff */
        /* <DEDUP_REMOVED lines=9> */
[----:B------:R-:W-:Y:S01]  /*fa70*/  FMUL.FTZ R50, R11, R10 ;  /* 0x0000000a0b327220 */ /* 0x000fe20000410000 */
[----:B------:R-:W-:-:S02]  /*fa80*/  FMUL.FTZ R43, R9, R4 ;  /* 0x00000004092b7220 */ /* 0x000fc40000410000 */
[----:B------:R-:W-:Y:S01]  /*fa90*/  FMUL.FTZ R11, R11, R6 ;  /* 0x000000060b0b7220 */ /* 0x000fe20000410000 */
[----:B------:R-:W-:Y:S01]  /*faa0*/  FFMA.FTZ R9, R5, R4, -R44 ;  /* 0x0000000405097223 */ /* 0x000fe2000001082c */
[----:B------:R-:W-:Y:S01]  /*fab0*/  FFMA.FTZ R50, R7, R6, -R50 ;  /* 0x0000000607327223 */ /* 0x000fe20000010832 */
[----:B------:R-:W-:Y:S01]  /*fac0*/  FFMA.FTZ R43, R5, R8, R43 ;  /* 0x00000008052b7223 */ /* 0x000fe2000001002b */
[----:B------:R-:W-:Y:S01]  /*fad0*/  FFMA.FTZ R11, R7, R10, R11 ;  /* 0x0000000a070b7223 */ /* 0x000fe2000001000b */
[----:B------:R-:W-:Y:S02]  /*fae0*/  F2FP.BF16.F32.PACK_AB R6, R60, R53 ;  /* 0x000000353c06723e */ /* 0x000fe400000010ff */
[----:B------:R-:W-:Y:S02]  /*faf0*/  F2FP.BF16.F32.PACK_AB R4, R55, R56 ;  /* 0x000000383704723e */ /* 0x000fe400000010ff */
[----:B------:R-:W-:Y:S02]  /*fb00*/  F2FP.BF16.F32.PACK_AB R5, R9, R48 ;  /* 0x000000300905723e */ /* 0x000fe400000010ff */
[----:B------:R-:W-:-:S02]  /*fb10*/  F2FP.BF16.F32.PACK_AB R7, R50, R45 ;  /* 0x0000002d3207723e */ /* 0x000fc400000010ff */
[----:B------:R-:W-:Y:S02]  /*fb20*/  F2FP.BF16.F32.PACK_AB R10, R51, R54 ;  /* 0x00000036330a723e */ /* 0x000fe400000010ff */
[----:B------:R-:W-:Y:S01]  /*fb30*/  F2FP.BF16.F32.PACK_AB R8, R57, R58 ;  /* 0x0000003a3908723e */ /* 0x000fe200000010ff */
[----:B------:R2:W-:Y:S01]  /*fb40*/  STS.128 [R220], R4 ;  /* 0x00000004dc007388 */ /* 0x0005e20000000c00 */
[----:B------:R-:W-:Y:S02]  /*fb50*/  F2FP.BF16.F32.PACK_AB R9, R43, R52 ;  /* 0x000000342b09723e */ /* 0x000fe400000010ff */
[----:B------:R-:W-:-:S05]  /*fb60*/  F2FP.BF16.F32.PACK_AB R11, R11, R46 ;  /* 0x0000002e0b0b723e */ /* 0x000fca00000010ff */
[----:B------:R2:W-:Y:S02]  /*fb70*/  STS.128 [R42+0xc400], R8 ;  /* 0x00c400082a007388 */ /* 0x0005e40000000c00 */
.L_x_609:
[----:B------:R-:W-:Y:S05]  /*fb80*/  BSYNC B1 ;  /* 0x0000000000017941 */ /* 0x000fea0003800000 */
.L_x_608:
[----:B------:R-:W-:-:S13]  /*fb90*/  ISETP.GE.AND P0, PT, R224, R41, PT ;  /* 0x00000029e000720c */ /* 0x000fda0003f06270 */
[----:B------:R-:W-:Y:S05]  /*fba0*/  @P0 BRA `(.L_x_592) ;  /* 0x00000010003c0947 */ /* 0x000fea0003800000 */
[----:B------:R-:W3:Y:S01]  /*fbb0*/  LDC R41, c[0x0][0x3f4] ;  /* 0x0000fd00ff297b82 */ /* 0x000ee20000000800 */
[C---:B012---:R-:W-:Y:S01]  /*fbc0*/  VIADD R4, R16.reuse, 0x20 ;  /* 0x0000002010047836 */ /* 0x047fe20000000000 */
[----:B------:R-:W-:Y:S01]  /*fbd0*/  BSSY B1, `(.L_x_614) ;  /* 0x000005c000017945 */ /* 0x000fe20003800000 */
[C---:B------:R-:W-:Y:S01]  /*fbe0*/  VIADD R6, R16.reuse, 0x40 ;  /* 0x0000004010067836 */ /* 0x040fe20000000000 */
[-C--:B---3--:R-:W-:Y:S02]  /*fbf0*/  ISETP.GE.AND P0, PT, R16, R41.reuse, PT ;  /* 0x000000291000720c */ /* 0x088fe40003f06270 */
[-C--:B------:R-:W-:Y:S02]  /*fc00*/  ISETP.GE.AND P1, PT, R4, R41.reuse, PT ;  /* 0x000000290400720c */ /* 0x080fe40003f26270 */
[----:B------:R-:W-:-:S09]  /*fc10*/  ISETP.GE.AND P2, PT, R6, R41, PT ;  /* 0x000000290600720c */ /* 0x000fd20003f46270 */
[----:B------:R-:W-:Y:S05]  /*fc20*/  @P0 BRA `(.L_x_615) ;  /* 0x0000000400580947 */ /* 0x000fea0003800000 */
[----:B------:R-:W-:Y:S01]  /*fc30*/  LEA.HI R4, R41, R191, RZ, 0x1d ;  /* 0x000000bf29047211 */ /* 0x000fe200078fe8ff */
[C---:B------:R-:W-:Y:S01]  /*fc40*/  IMAD.U32 R53, R37.reuse, 0x10000, RZ ;  /* 0x0001000025357824 */ /* 0x040fe200078e00ff */
[----:B------:R-:W-:Y:S01]  /*fc50*/  LOP3.LUT R58, R37, 0xffff0000, RZ, 0xc0, !PT ;  /* 0xffff0000253a7812 */ /* 0x000fe200078ec0ff */
[----:B------:R-:W-:Y:S01]  /*fc60*/  IMAD.U32 R51, R32, 0x10000, RZ ;  /* 0x0001000020337824 */ /* 0x000fe200078e00ff */
[----:B------:R-:W-:Y:S01]  /*fc70*/  SHF.R.S32.HI R5, RZ, 0x1f, R4 ;  /* 0x0000001fff057819 */ /* 0x000fe20000011404 */
[----:B------:R-:W-:Y:S01]  /*fc80*/  IMAD.SHL.U32 R6, R4, 0x8, RZ ;  /* 0x0000000804067824 */ /* 0x000fe200078e00ff */
[----:B------:R-:W-:Y:S01]  /*fc90*/  LOP3.LUT R32, R32, 0xffff0000, RZ, 0xc0, !PT ;  /* 0xffff000020207812 */ /* 0x000fe200078ec0ff */
[----:B------:R-:W-:Y:S01]  /*fca0*/  IMAD.U32 R60, R38, 0x10000, RZ ;  /* 0x00010000263c7824 */ /* 0x000fe200078e00ff */
[----:B------:R-:W-:Y:S01]  /*fcb0*/  LEA.HI R5, R5, R4, RZ, 0x3 ;  /* 0x0000000405057211 */ /* 0x000fe200078f18ff */
[----:B------:R-:W-:Y:S01]  /*fcc0*/  IMAD.U32 R56, R33, 0x10000, RZ ;  /* 0x0001000021387824 */ /* 0x000fe200078e00ff */
[----:B------:R-:W-:Y:S01]  /*fcd0*/  LOP3.LUT R4, R167, 0x38, R6, 0xf8, !PT ;  /* 0x00000038a7047812 */ /* 0x000fe200078ef806 */
[----:B------:R-:W-:Y:S01]  /*fce0*/  IMAD.U32 R55, R39, 0x10000, RZ ;  /* 0x0001000027377824 */ /* 0x000fe200078e00ff */
[----:B------:R-:W-:Y:S01]  /*fcf0*/  LOP3.LUT R57, R40, 0xffff0000, RZ, 0xc0, !PT ;  /* 0xffff000028397812 */ /* 0x000fe200078ec0ff */
[----:B------:R-:W-:Y:S01]  /*fd00*/  IMAD.SHL.U32 R5, R5, 0x400, RZ ;  /* 0x0000040005057824 */ /* 0x000fe200078e00ff */
[----:B------:R-:W-:-:S02]  /*fd10*/  LOP3.LUT R4, R4, R223, RZ, 0x3c, !PT ;  /* 0x000000df04047212 */ /* 0x000fc400078e3cff */
[----:B------:R-:W-:Y:S02]  /*fd20*/  LOP3.LUT R33, R33, 0xffff0000, RZ, 0xc0, !PT ;  /* 0xffff000021217812 */ /* 0x000fe400078ec0ff */
        /* <DEDUP_REMOVED lines=19> */
[-C--:B------:R-:W-:Y:S01]  /*fe60*/  FMUL.FTZ R52, R53, R47.reuse ;  /* 0x0000002f35347220 */ /* 0x080fe20000410000 */
[C---:B------:R-:W-:Y:S01]  /*fe70*/  FMUL.FTZ R54, R51.reuse, R47 ;  /* 0x0000002f33367220 */ /* 0x040fe20000410000 */
[----:B------:R-:W-:Y:S01]  /*fe80*/  FMUL.FTZ R47, R60, R48 ;  /* 0x000000303c2f7220 */ /* 0x000fe20000410000 */
[----:B------:R-:W-:Y:S01]  /*fe90*/  FMUL.FTZ R37, R58, R8 ;  /* 0x000000083a257220 */ /* 0x000fe20000410000 */
[-C--:B------:R-:W-:Y:S01]  /*fea0*/  FFMA.FTZ R52, R51, R43.reuse, -R52 ;  /* 0x0000002b33347223 */ /* 0x080fe20000010834 */
[----:B------:R-:W-:Y:S01]  /*feb0*/  FMUL.FTZ R51, R56, R48 ;  /* 0x0000003038337220 */ /* 0x000fe20000410000 */
[----:B------:R-:W-:Y:S01]  /*fec0*/  FFMA.FTZ R54, R53, R43, R54 ;  /* 0x0000002b35367223 */ /* 0x000fe20000010036 */
[----:B------:R-:W-:Y:S01]  /*fed0*/  FMUL.FTZ R43, R32, R8 ;  /* 0x00000008202b7220 */ /* 0x000fe20000410000 */
[----:B------:R-:W-:-:S02]  /*fee0*/  IMAD.U32 R53, R34, 0x10000, RZ ;  /* 0x0001000022357824 */ /* 0x000fc400078e00ff */
[-C--:B------:R-:W-:Y:S01]  /*fef0*/  FFMA.FTZ R47, R56, R44.reuse, -R47 ;  /* 0x0000002c382f7223 */ /* 0x080fe2000001082f */
[----:B------:R-:W-:Y:S01]  /*ff00*/  FFMA.FTZ R51, R60, R44, R51 ;  /* 0x0000002c3c337223 */ /* 0x000fe20000010033 */
[----:B------:R-:W-:Y:S01]  /*ff10*/  LOP3.LUT R34, R34, 0xffff0000, RZ, 0xc0, !PT ;  /* 0xffff000022227812 */ /* 0x000fe200078ec0ff */
[-C--:B------:R-:W-:Y:S01]  /*ff20*/  FFMA.FTZ R37, R32, R4.reuse, -R37 ;  /* 0x0000000420257223 */ /* 0x080fe20000010825 */
[----:B------:R-:W-:Y:S01]  /*ff30*/  LOP3.LUT R44, R39, 0xffff0000, RZ, 0xc0, !PT ;  /* 0xffff0000272c7812 */ /* 0x000fe200078ec0ff */
[----:B------:R-:W-:Y:S01]  /*ff40*/  FFMA.FTZ R43, R58, R4, R43 ;  /* 0x000000043a2b7223 */ /* 0x000fe2000001002b */
[-C--:B------:R-:W-:Y:S01]  /*ff50*/  FMUL.FTZ R4, R55, R49.reuse ;  /* 0x0000003137047220 */ /* 0x080fe20000410000 */
[C---:B------:R-:W-:Y:S01]  /*ff60*/  FMUL.FTZ R32, R53.reuse, R49 ;  /* 0x0000003135207220 */ /* 0x040fe20000410000 */
[----:B------:R-:W-:Y:S01]  /*ff70*/  SHF.L.U32 R48, R40, 0x10, RZ ;  /* 0x0000001028307819 */ /* 0x000fe200000006ff */
[-C--:B------:R-:W-:Y:S01]  /*ff80*/  FMUL.FTZ R39, R44, R10.reuse ;  /* 0x0000000a2c277220 */ /* 0x080fe20000410000 */
[----:B------:R-:W-:Y:S01]  /*ff90*/  FMUL.FTZ R49, R34, R10 ;  /* 0x0000000a22317220 */ /* 0x000fe20000410000 */
[-C--:B------:R-:W-:Y:S01]  /*ffa0*/  FFMA.FTZ R8, R53, R45.reuse, -R4 ;  /* 0x0000002d35087223 */ /* 0x080fe20000010804 */
[----:B------:R-:W-:Y:S01]  /*ffb0*/  FFMA.FTZ R10, R55, R45, R32 ;  /* 0x0000002d370a7223 */ /* 0x000fe20000010020 */
[----:B------:R-:W-:Y:S01]  /*ffc0*/  LOP3.LUT R9, R9, 0xffff0000, RZ, 0xc0, !PT ;  /* 0xffff000009097812 */ /* 0x000fe200078ec0ff */
[----:B------:R-:W-:Y:S01]  /*ffd0*/  IMAD.U32 R4, R35, 0x10000, RZ ;  /* 0x0001000023047824 */ /* 0x000fe200078e00ff */
[----:B------:R-:W-:Y:S01]  /*ffe0*/  LOP3.LUT R11, R11, 0xffff0000, RZ, 0xc0, !PT ;  /* 0xffff00000b0b7812 */ /* 0x000fe200078ec0ff */
[-C--:B------:R-:W-:Y:S01]  /*fff0*/  FMUL.FTZ R45, R48, R50.reuse ;  /* 0x00000032302d7220 */ /* 0x080fe20000410000 */
[----:B------:R-:W-:Y:S01]  /*10000*/  LOP3.LUT R55, R38, 0xffff0000, RZ, 0xc0, !PT ;  /* 0xffff000026377812 */ /* 0x000fe200078ec0ff */
[C---:B------:R-:W-:Y:S01]  /*10010*/  FMUL.FTZ R53, R4.reuse, R50 ;  /* 0x0000003204357220 */ /* 0x040fe20000410000 */
[----:B------:R-:W-:Y:S01]  /*10020*/  LOP3.LUT R35, R35, 0xffff0000, RZ, 0xc0, !PT ;  /* 0xffff000023237812 */ /* 0x000fe200078ec0ff */
[----:B------:R-:W-:Y:S01]  /*10030*/  FFMA.FTZ R45, R4, R46, -R45 ;  /* 0x0000002e042d7223 */ /* 0x000fe2000001082d */
[-C--:B------:R-:W-:Y:S01]  /*10040*/  FFMA.FTZ R39, R34, R6.reuse, -R39 ;  /* 0x0000000622277223 */ /* 0x080fe20000010827 */
[----:B------:R-:W-:Y:S01]  /*10050*/  FFMA.FTZ R49, R44, R6, R49 ;  /* 0x000000062c317223 */ /* 0x000fe20000010031 */
[----:B------:R-:W-:Y:S01]  /*10060*/  FMUL.FTZ R4, R55, R9 ;  /* 0x0000000937047220 */ /* 0x000fe20000410000 */
[----:B------:R-:W-:Y:S01]  /*10070*/  FMUL.FTZ R38, R57, R11 ;  /* 0x0000000b39267220 */ /* 0x000fe20000410000 */
[----:B------:R-:W-:Y:S01]  /*10080*/  FMUL.FTZ R6, R33, R9 ;  /* 0x0000000921067220 */ /* 0x000fe20000410000 */
[----:B------:R-:W-:Y:S01]  /*10090*/  FMUL.FTZ R40, R35, R11 ;  /* 0x0000000b23287220 */ /* 0x000fe20000410000 */
[----:B------:R-:W-:Y:S01]  /*100a0*/  FFMA.FTZ R32, R33, R5, -R4 ;  /* 0x0000000521207223 */ /* 0x000fe20000010804 */
        /* <DEDUP_REMOVED lines=10> */
[----:B------:R0:W-:Y:S01]  /*10150*/  STS.128 [R221], R4 ;  /* 0x00000004dd007388 */ /* 0x0001e20000000c00 */
[----:B------:R-:W-:-:S02]  /*10160*/  F2FP.BF16.F32.PACK_AB R9, R34, R51 ;  /* 0x000000332209723e */ /* 0x000fc400000010ff */
[----:B------:R-:W-:-:S05]  /*10170*/  F2FP.BF16.F32.PACK_AB R11, R40, R53 ;  /* 0x00000035280b723e */ /* 0x000fca00000010ff */
[----:B------:R0:W-:Y:S02]  /*10180*/  STS.128 [R42+0xc400], R8 ;  /* 0x00c400082a007388 */ /* 0x0001e40000000c00 */
.L_x_615:
[----:B------:R-:W-:Y:S05]  /*10190*/  BSYNC B1 ;  /* 0x0000000000017941 */ /* 0x000fea0003800000 */
.L_x_614:
[----:B------:R-:W-:Y:S04]  /*101a0*/  BSSY B1, `(.L_x_616) ;  /* 0x0000058000017945 */ /* 0x000fe80003800000 */
[----:B------:R-:W-:Y:S05]  /*101b0*/  @P1 BRA `(.L_x_617) ;  /* 0x0000000400581947 */ /* 0x000fea0003800000 */
[----:B0-----:R-:W-:Y:S01]  /*101c0*/  LEA.HI R4, R41, R162, RZ, 0x1d ;  /* 0x000000a229047211 */ /* 0x001fe200078fe8ff */
        /* <DEDUP_REMOVED lines=8> */
[C---:B------:R-:W-:Y:S01]  /*10250*/  IMAD.U32 R47, R26.reuse, 0x10000, RZ ;  /* 0x000100001a2f7824 */ /* 0x040fe200078e00ff */
[----:B------:R-:W-:Y:S01]  /*10260*/  LOP3.LUT R4, R167, 0x38, R6, 0xf8, !PT ;  /* 0x00000038a7047812 */ /* 0x000fe200078ef806 */
[----:B------:R-:W-:Y:S01]  /*10270*/  IMAD.U32 R48, R29, 0x10000, RZ ;  /* 0x000100001d307824 */ /* 0x000fe200078e00ff */
[----:B------:R-:W-:Y:S01]  /*10280*/  LOP3.LUT R26, R26, 0xffff0000, RZ, 0xc0, !PT ;  /* 0xffff00001a1a7812 */ /* 0x000fe200078ec0ff */
[----:B------:R-:W-:Y:S01]  /*10290*/  IMAD.SHL.U32 R5, R5, 0x400, RZ ;  /* 0x0000040005057824 */ /* 0x000fe200078e00ff */
[----:B------:R-:W-:Y:S01]  /*102a0*/  LOP3.LUT R4, R4, R223, RZ, 0x3c, !PT ;  /* 0x000000df04047212 */ /* 0x000fe200078e3cff */
[----:B------:R-:W-:Y:S01]  /*102b0*/  IMAD.U32 R55, R31, 0x10000, RZ ;  /* 0x000100001f377824 */ /* 0x000fe200078e00ff */
[----:B------:R-:W-:Y:S01]  /*102c0*/  LOP3.LUT R30, R30, 0xffff0000, RZ, 0xc0, !PT ;  /* 0xffff00001e1e7812 */ /* 0x000fe200078ec0ff */
[----:B------:R-:W-:Y:S01]  /*102d0*/  IMAD.U32 R28, R25, 0x10000, RZ ;  /* 0x00010000191c7824 */ /* 0x000fe200078e00ff */
[----:B------:R-:W-:-:S02]  /*102e0*/  LOP3.LUT R5, R5, 0x7fffe000, RZ, 0xc0, !PT ;  /* 0x7fffe00005057812 */ /* 0x000fc400078ec0ff */
[----:B------:R-:W-:Y:S02]  /*102f0*/  SHF.L.U32 R51, R27, 0x10, RZ ;  /* 0x000000101b337819 */ /* 0x000fe400000006ff */
[----:B------:R-:W-:Y:S02]  /*10300*/  IADD3 R9, R4, R5, R179 ;  /* 0x0000000504097210 */ /* 0x000fe40007ffe0b3 */
[----:B------:R-:W0:Y:S01]  /*10310*/  LDS.128 R4, [R219] ;  /* 0x00000000db047984 */ /* 0x000e220000000c00 */
[----:B------:R-:W-:Y:S02]  /*10320*/  LOP3.LUT R29, R29, 0xffff0000, RZ, 0xc0, !PT ;  /* 0xffff00001d1d7812 */ /* 0x000fe400078ec0ff */
[----:B------:R-:W-:Y:S01]  /*10330*/  IMAD R32, R9, 0x2, R2 ;  /* 0x0000000209207824 */ /* 0x000fe200078e0202 */
[----:B------:R-:W-:Y:S02]  /*10340*/  LOP3.LUT R31, R31, 0xffff0000, RZ, 0xc0, !PT ;  /* 0xffff00001f1f7812 */ /* 0x000fe400078ec0ff */
[----:B------:R-:W-:-:S02]  /*10350*/  LOP3.LUT R25, R25, 0xffff0000, RZ, 0xc0, !PT ;  /* 0xffff000019197812 */ /* 0x000fc400078ec0ff */
[----:B------:R-:W1:Y:S01]  /*10360*/  LDS.128 R8, [R32+0xc400] ;  /* 0x00c4000020087984 */ /* 0x000e620000000c00 */
[----:B------:R-:W-:Y:S01]  /*10370*/  LOP3.LUT R27, R27, 0xffff0000, RZ, 0xc0, !PT ;  /* 0xffff00001b1b7812 */ /* 0x000fe200078ec0ff */
        /* <DEDUP_REMOVED lines=10> */
[C---:B------:R-:W-:Y:S01]  /*10420*/  IMAD.U32 R40, R10.reuse, 0x10000, RZ ;  /* 0x000100000a287824 */ /* 0x040fe200078e00ff */
[----:B------:R-:W-:Y:S01]  /*10430*/  SHF.L.U32 R39, R9, 0x10, RZ ;  /* 0x0000001009277819 */ /* 0x000fe200000006ff */
[-C--:B------:R-:W-:Y:S01]  /*10440*/  FMUL.FTZ R44, R45, R38.reuse ;  /* 0x000000262d2c7220 */ /* 0x080fe20000410000 */
[----:B------:R-:W-:Y:S01]  /*10450*/  FMUL.FTZ R38, R43, R38 ;  /* 0x000000262b267220 */ /* 0x000fe20000410000 */
[----:B------:R-:W-:Y:S01]  /*10460*/  LOP3.LUT R10, R10, 0xffff0000, RZ, 0xc0, !PT ;  /* 0xffff00000a0a7812 */ /* 0x000fe200078ec0ff */
[----:B------:R-:W-:-:S02]  /*10470*/  IMAD.U32 R42, R11, 0x10000, RZ ;  /* 0x000100000b2a7824 */ /* 0x000fc400078e00ff */
[-C--:B------:R-:W-:Y:S01]  /*10480*/  FFMA.FTZ R44, R43, R33.reuse, -R44 ;  /* 0x000000212b2c7223 */ /* 0x080fe2000001082c */
[----:B------:R-:W-:Y:S01]  /*10490*/  FFMA.FTZ R38, R45, R33, R38 ;  /* 0x000000212d267223 */ /* 0x000fe20000010026 */
[-C--:B------:R-:W-:Y:S01]  /*104a0*/  FMUL.FTZ R43, R46, R8.reuse ;  /* 0x000000082e2b7220 */ /* 0x080fe20000410000 */
[----:B------:R-:W-:Y:S01]  /*104b0*/  FMUL.FTZ R33, R24, R8 ;  /* 0x0000000818217220 */ /* 0x000fe20000410000 */
[----:B------:R-:W-:Y:S01]  /*104c0*/  FMUL.FTZ R45, R48, R39 ;  /* 0x00000027302d7220 */ /* 0x000fe20000410000 */
[----:B------:R-:W-:Y:S01]  /*104d0*/  LOP3.LUT R9, R9, 0xffff0000, RZ, 0xc0, !PT ;  /* 0xffff000009097812 */ /* 0x000fe200078ec0ff */
[-C--:B------:R-:W-:Y:S01]  /*104e0*/  FFMA.FTZ R43, R24, R4.reuse, -R43 ;  /* 0x00000004182b7223 */ /* 0x080fe2000001082b */
[----:B------:R-:W-:Y:S01]  /*104f0*/  FFMA.FTZ R33, R46, R4, R33 ;  /* 0x000000042e217223 */ /* 0x000fe20000010021 */
[-C--:B------:R-:W-:Y:S01]  /*10500*/  FMUL.FTZ R4, R53, R40.reuse ;  /* 0x0000002835047220 */ /* 0x080fe20000410000 */
[----:B------:R-:W-:Y:S01]  /*10510*/  LOP3.LUT R11, R11, 0xffff0000, RZ, 0xc0, !PT ;  /* 0xffff00000b0b7812 */ /* 0x000fe200078ec0ff */
[C---:B------:R-:W-:Y:S01]  /*10520*/  FMUL.FTZ R40, R47.reuse, R40 ;  /* 0x000000282f287220 */ /* 0x040fe20000410000 */
[----:B------:R-:W-:Y:S01]  /*10530*/  FMUL.FTZ R49, R26, R10 ;  /* 0x0000000a1a317220 */ /* 0x000fe20000410000 */
[----:B------:R-:W-:Y:S01]  /*10540*/  FFMA.FTZ R8, R47, R35, -R4 ;  /* 0x000000232f087223 */ /* 0x000fe20000010804 */
[----:B------:R-:W-:Y:S01]  /*10550*/  FMUL.FTZ R4, R55, R42 ;  /* 0x0000002a37047220 */ /* 0x000fe20000410000 */
[----:B------:R-:W-:Y:S01]  /*10560*/  FMUL.FTZ R39, R28, R39 ;  /* 0x000000271c277220 */ /* 0x000fe20000410000 */
[----:B------:R-:W-:Y:S01]  /*10570*/  FMUL.FTZ R47, R30, R10 ;  /* 0x0000000a1e2f7220 */ /* 0x000fe20000410000 */
[----:B------:R-:W-:Y:S01]  /*10580*/  FFMA.FTZ R45, R28, R34, -R45 ;  /* 0x000000221c2d7223 */ /* 0x000fe2000001082d */
[----:B------:R-:W-:Y:S01]  /*10590*/  FFMA.FTZ R49, R30, R6, R49 ;  /* 0x000000061e317223 */ /* 0x000fe20000010031 */
[----:B------:R-:W-:Y:S01]  /*105a0*/  FFMA.FTZ R28, R51, R37, -R4 ;  /* 0x00000025331c7223 */ /* 0x000fe20000010804 */
[----:B------:R-:W-:Y:S01]  /*105b0*/  FFMA.FTZ R39, R48, R34, R39 ;  /* 0x0000002230277223 */ /* 0x000fe20000010027 */
[----:B------:R-:W-:Y:S01]  /*105c0*/  FFMA.FTZ R47, R26, R6, -R47 ;  /* 0x000000061a2f7223 */ /* 0x000fe2000001082f */
[----:B------:R-:W-:Y:S01]  /*105d0*/  FMUL.FTZ R4, R29, R9 ;  /* 0x000000091d047220 */ /* 0x000fe20000410000 */
        /* <DEDUP_REMOVED lines=20> */
.L_x_617:
[----:B------:R-:W-:Y:S05]  /*10720*/  BSYNC B1 ;  /* 0x0000000000017941 */ /* 0x000fea0003800000 */
.L_x_616:
[----:B------:R-:W-:Y:S05]  /*10730*/  @P2 BRA `(.L_x_592) ;  /* 0x0000000400582947 */ /* 0x000fea0003800000 */
[----:B------:R-:W-:Y:S01]  /*10740*/  LEA.HI R41, R41, R163, RZ, 0x1d ;  /* 0x000000a329297211 */ /* 0x000fe200078fe8ff */
[----:B------:R-:W-:Y:S01]  /*10750*/  IMAD.U32 R33, R0, 0x10000, RZ ;  /* 0x0001000000217824 */ /* 0x000fe200078e00ff */
[C---:B------:R-:W-:Y:S01]  /*10760*/  SHF.L.U32 R35, R14.reuse, 0x10, RZ ;  /* 0x000000100e237819 */ /* 0x040fe200000006ff */
[----:B0-----:R-:W-:Y:S01]  /*10770*/  IMAD.U32 R42, R15, 0x10000, RZ ;  /* 0x000100000f2a7824 */ /* 0x001fe200078e00ff */
[----:B-1----:R-:W-:Y:S01]  /*10780*/  SHF.R.S32.HI R6, RZ, 0x1f, R41 ;  /* 0x0000001fff067819 */ /* 0x002fe20000011429 */
        /* <DEDUP_REMOVED lines=11> */
[----:B------:R-:W-:Y:S02]  /*10840*/  LOP3.LUT R6, R6, 0x7fffe000, RZ, 0xc0, !PT ;  /* 0x7fffe00006067812 */ /* 0x000fe400078ec0ff */
[----:B------:R-:W-:Y:S02]  /*10850*/  LOP3.LUT R20, R20, 0xffff0000, RZ, 0xc0, !PT ;  /* 0xffff000014147812 */ /* 0x000fe400078ec0ff */
[----:B------:R-:W-:Y:S02]  /*10860*/  IADD3 R9, R4, R6, R179 ;  /* 0x0000000604097210 */ /* 0x000fe40007ffe0b3 */
[----:B------:R-:W0:Y:S01]  /*10870*/  LDS.128 R4, [R218] ;  /* 0x00000000da047984 */ /* 0x000e220000000c00 */
[----:B------:R-:W-:Y:S02]  /*10880*/  LOP3.LUT R15, R15, 0xffff0000, RZ, 0xc0, !PT ;  /* 0xffff00000f0f7812 */ /* 0x000fe400078ec0ff */
[----:B------:R-:W-:Y:S01]  /*10890*/  IMAD R24, R9, 0x2, R2 ;  /* 0x0000000209187824 */ /* 0x000fe200078e0202 */
[----:B------:R-:W-:-:S04]  /*108a0*/  LOP3.LUT R3, R3, 0xffff0000, RZ, 0xc0, !PT ;  /* 0xffff000003037812 */ /* 0x000fc800078ec0ff */
        /* <DEDUP_REMOVED lines=20> */
[----:B------:R-:W-:Y:S01]  /*109f0*/  FFMA.FTZ R29, R0, R4, -R29 ;  /* 0x00000004001d7223 */ /* 0x000fe2000001081d */
[-C--:B------:R-:W-:Y:S01]  /*10a00*/  FMUL.FTZ R33, R42, R30.reuse ;  /* 0x0000001e2a217220 */ /* 0x080fe20000410000 */
[----:B------:R-:W-:Y:S01]  /*10a10*/  FMUL.FTZ R35, R38, R30 ;  /* 0x0000001e26237220 */ /* 0x000fe20000410000 */
[-C--:B------:R-:W-:Y:S01]  /*10a20*/  FMUL.FTZ R0, R39, R31.reuse ;  /* 0x0000001f27007220 */ /* 0x080fe20000410000 */
[----:B------:R-:W-:Y:S01]  /*10a30*/  LOP3.LUT R10, R10, 0xffff0000, RZ, 0xc0, !PT ;  /* 0xffff00000a0a7812 */ /* 0x000fe200078ec0ff */
[----:B------:R-:W-:Y:S01]  /*10a40*/  FFMA.FTZ R25, R40, R4, R25 ;  /* 0x0000000428197223 */ /* 0x000fe20000010019 */
[-C--:B------:R-:W-:Y:S01]  /*10a50*/  FFMA.FTZ R33, R38, R26.reuse, -R33 ;  /* 0x0000001a26217223 */ /* 0x080fe20000010821 */
[----:B------:R-:W-:Y:S01]  /*10a60*/  FFMA.FTZ R35, R42, R26, R35 ;  /* 0x0000001a2a237223 */ /* 0x000fe20000010023 */
[----:B------:R-:W-:Y:S01]  /*10a70*/  FMUL.FTZ R4, R37, R31 ;  /* 0x0000001f25047220 */ /* 0x000fe20000410000 */
[----:B------:R-:W-:-:S02]  /*10a80*/  IMAD.U32 R32, R11, 0x10000, RZ ;  /* 0x000100000b207824 */ /* 0x000fc400078e00ff */
[-C--:B------:R-:W-:Y:S01]  /*10a90*/  FFMA.FTZ R8, R37, R27.reuse, -R0 ;  /* 0x0000001b25087223 */ /* 0x080fe20000010800 */
[----:B------:R-:W-:Y:S02]  /*10aa0*/  IMAD.U32 R26, R21, 0x10000, RZ ;  /* 0x00010000151a7824 */ /* 0x000fe400078e00ff */
[-C--:B------:R-:W-:Y:S01]  /*10ab0*/  FMUL.FTZ R31, R20, R10.reuse ;  /* 0x0000000a141f7220 */ /* 0x080fe20000410000 */
[----:B------:R-:W-:Y:S02]  /*10ac0*/  IMAD.U32 R0, R13, 0x10000, RZ ;  /* 0x000100000d007824 */ /* 0x000fe400078e00ff */
[----:B------:R-:W-:Y:S01]  /*10ad0*/  FMUL.FTZ R37, R12, R10 ;  /* 0x0000000a0c257220 */ /* 0x000fe20000410000 */
[----:B------:R-:W-:Y:S01]  /*10ae0*/  FFMA.FTZ R10, R39, R27, R4 ;  /* 0x0000001b270a7223 */ /* 0x000fe20000010004 */
[----:B------:R-:W-:Y:S01]  /*10af0*/  LOP3.LUT R11, R11, 0xffff0000, RZ, 0xc0, !PT ;  /* 0xffff00000b0b7812 */ /* 0x000fe200078ec0ff */
[-C--:B------:R-:W-:Y:S01]  /*10b00*/  FMUL.FTZ R27, R26, R32.reuse ;  /* 0x000000201a1b7220 */ /* 0x080fe20000410000 */
[----:B------:R-:W-:Y:S01]  /*10b10*/  LOP3.LUT R21, R21, 0xffff0000, RZ, 0xc0, !PT ;  /* 0xffff000015157812 */ /* 0x000fe200078ec0ff */
[----:B------:R-:W-:Y:S01]  /*10b20*/  FMUL.FTZ R39, R0, R32 ;  /* 0x0000002000277220 */ /* 0x000fe20000410000 */
[----:B------:R-:W-:Y:S01]  /*10b30*/  LOP3.LUT R13, R13, 0xffff0000, RZ, 0xc0, !PT ;  /* 0xffff00000d0d7812 */ /* 0x000fe200078ec0ff */
[-C--:B------:R-:W-:Y:S01]  /*10b40*/  FFMA.FTZ R31, R12, R6.reuse, -R31 ;  /* 0x000000060c1f7223 */ /* 0x080fe2000001081f */
[----:B------:R-:W-:Y:S01]  /*10b50*/  FFMA.FTZ R37, R20, R6, R37 ;  /* 0x0000000614257223 */ /* 0x000fe20000010025 */
        /* <DEDUP_REMOVED lines=20> */
.L_x_592:
[----:B------:R-:W-:Y:S05]  /*10ca0*/  BSYNC B0 ;  /* 0x0000000000007941 */ /* 0x000fea0003800000 */
.L_x_573:
[----:B------:R-:W-:Y:S01]  /*10cb0*/  @!PT LDS RZ, [RZ] ;  /* 0x00000000fffff984 */ /* 0x000fe20000000800 */
[----:B------:R-:W-:Y:S01]  /*10cc0*/  @!PT LDS RZ, [RZ] ;  /* 0x00000000fffff984 */ /* 0x000fe20000000800 */
[----:B------:R-:W-:Y:S01]  /*10cd0*/  @!PT LDS RZ, [RZ] ;  /* 0x00000000fffff984 */ /* 0x000fe20000000800 */
[----:B------:R-:W-:Y:S01]  /*10ce0*/  @!PT LDS RZ, [RZ] ;  /* 0x00000000fffff984 */ /* 0x000fe20000000800 */
[----:B------:R5:W-:Y:S06]  /*10cf0*/  MEMBAR.ALL.CTA ;  /* 0x0000000000007992 */ /* 0x000bec0000008000 */
[----:B-----5:R-:W5:Y:S01]  /*10d00*/  FENCE.VIEW.ASYNC.S ;  /* 0x00000000000073c6 */ /* 0x020f620000000000 */
[----:B------:R-:W-:Y:S05]  /*10d10*/  WARPSYNC.ALL ;  /* 0x0000000000007948 */ /* 0x000fea0003800000 */
[----:B-----5:R-:W-:Y:S06]  /*10d20*/  BAR.SYNC.DEFER_BLOCKING 0xd, 0x100 ;  /* 0x0344000000007b1d */ /* 0x020fec0000010000 */
.L_x_571:
[----:B------:R-:W2:Y:S02]  /*10d30*/  LDL R0, [R1+0x30] ;  /* 0x0000300001007983 */ /* 0x000ea40000100800 */
[----:B--2---:R-:W-:-:S13]  /*10d40*/  R2UR UR4, R0 ;  /* 0x00000000000472ca */ /* 0x004fda00000e0000 */
[----:B------:R-:W-:-:S04]  /*10d50*/  MOV R0, UR4 ;  /* 0x0000000400007c02 */ /* 0x000fc80008000f00 */
[----:B------:R-:W-:-:S13]  /*10d60*/  ISETP.NE.AND P0, PT, R0, 0x3, PT ;  /* 0x000000030000780c */ /* 0x000fda0003f05270 */
[----:B------:R-:W-:Y:S05]  /*10d70*/  @!P0 BRA `(.L_x_618) ;  /* 0x0000000000048947 */ /* 0x000fea0003800000 */
[----:B------:R-:W-:Y:S01]  /*10d80*/  BPT.TRAP 0x1 ;  /* 0x000000040000795c */ /* 0x000fe20000300000 */
.L_x_618:
[----:B01-34-:R-:W-:Y:S01]  /*10d90*/  IMAD R5, R173, 0x8, R2 ;  /* 0x00000008ad057824 */ /* 0x01bfe200078e0202 */
[----:B------:R-:W-:-:S04]  /*10da0*/  SHF.L.U32 R0, R180, 0x1f, RZ ;  /* 0x0000001fb4007819 */ /* 0x000fc800000006ff */
[----:B------:R0:W1:Y:S01]  /*10db0*/  SYNCS.PHASECHK.TRANS64.TRYWAIT P1, [R5+URZ+0x2a830], R0 ;  /* 0x02a83000050075a7 */ /* 0x000062000802017f */
[----:B------:R-:W-:Y:S05]  /*10dc0*/  @!P0 BRA `(.L_x_619) ;  /* 0x0000000000048947 */ /* 0x000fea0003800000 */
[----:B------:R-:W-:Y:S01]  /*10dd0*/  BPT.TRAP 0x1 ;  /* 0x000000040000795c */ /* 0x000fe20000300000 */
.L_x_619:
[----:B------:R-:W-:Y:S01]  /*10de0*/  IMAD.MOV.U32 R87, RZ, RZ, RZ ;  /* 0x000000ffff577224 */ /* 0x000fe200078e00ff */
[----:B-1----:R-:W-:Y:S06]  /*10df0*/  @P1 BRA `(.L_x_620) ;  /* 0x0000000000081947 */ /* 0x002fec0003800000 */
[----:B------:R-:W1:Y:S02]  /*10e00*/  SYNCS.PHASECHK.TRANS64.TRYWAIT P1, [R5+URZ+0x2a830], R0 ;  /* 0x02a83000050075a7 */ /* 0x000e64000802017f */
[----:B-1----:R-:W-:Y:S05]  /*10e10*/  @!P1 BRA `(.L_x_621) ;  /* 0x000000e400449947 */ /* 0x002fea0003800000 */
.L_x_620:
[----:B------:R-:W-:Y:S05]  /*10e20*/  WARPSYNC.ALL ;  /* 0x0000000000007948 */ /* 0x000fea0003800000 */
[----:B01----:R-:W-:Y:S01]  /*10e30*/  VIADD R0, R2, 0x18400 ;  /* 0x0001840002007836 */ /* 0x003fe20000000000 */
[----:B------:R-:W-:Y:S01]  /*10e40*/  R2UR UR4, R36 ;  /* 0x00000000240472ca */ /* 0x000fe200000e0000 */
[----:B------:R-:W-:Y:S01]  /*10e50*/  IMAD.MOV.U32 R7, RZ, RZ, 0x40000040 ;  /* 0x40000040ff077424 */ /* 0x000fe200078e00ff */
[----:B------:R-:W-:Y:S01]  /*10e60*/  WARPGROUP.ARRIVE ;  /* 0x00000000000079c5 */ /* 0x000fe20000000000 */
[----:B------:R-:W-:Y:S01]  /*10e70*/  UMOV UR9, 0x40000040 ;  /* 0x4000004000097882 */ /* 0x000fe20000000000 */
[----:B------:R-:W-:Y:S01]  /*10e80*/  SHF.R.U32.HI R0, RZ, 0x4, R0 ;  /* 0x00000004ff007819 */ /* 0x000fe20000011600 */
[----:B------:R-:W-:Y:S01]  /*10e90*/  IMAD.MOV.U32 R11, RZ, RZ, 0x40000040 ;  /* 0x40000040ff0b7424 */ /* 0x000fe200078e00ff */
[----:B------:R-:W-:Y:S01]  /*10ea0*/  R2UR UR11, R7 ;  /* 0x00000000070b72ca */ /* 0x000fe200000e0000 */
[----:B------:R-:W-:Y:S01]  /*10eb0*/  IMAD.U32 R13, RZ, RZ, UR9 ;  /* 0x00000009ff0d7e24 */ /* 0x000fe2000f8e00ff */
[----:B------:R-:W-:Y:S01]  /*10ec0*/  LOP3.LUT R0, R0, 0x3fff, RZ, 0xc0, !PT ;  /* 0x00003fff00007812 */ /* 0x000fe200078ec0ff */
[----:B------:R-:W-:Y:S01]  /*10ed0*/  UMOV UR57, 0x40000040 ;  /* 0x4000004000397882 */ /* 0x000fe20000000000 */
[----:B------:R-:W-:Y:S01]  /*10ee0*/  UMOV UR53, 0x40000040 ;  /* 0x4000004000357882 */ /* 0x000fe20000000000 */
[----:B------:R-:W-:Y:S01]  /*10ef0*/  UMOV UR49, 0x40000040 ;  /* 0x4000004000317882 */ /* 0x000fe20000000000 */
[----:B------:R-:W-:Y:S01]  /*10f00*/  LOP3.LUT R8, R0, 0x10000, RZ, 0xfc, !PT ;  /* 0x0001000000087812 */ /* 0x000fe200078efcff */
[----:B------:R-:W-:Y:S01]  /*10f10*/  ULOP3.LUT UR4, UR4, 0x10000, URZ, 0xfc, !UPT ;  /* 0x0001000004047892 */ /* 0x000fe2000f8efc3f */
[----:B------:R-:W-:Y:S01]  /*10f20*/  IMAD.MOV.U32 R7, RZ, RZ, 0x40000040 ;  /* 0x40000040ff077424 */ /* 0x000fe200078e00ff */
[----:B------:R-:W-:Y:S01]  /*10f30*/  UMOV UR45, 0x40000040 ;  /* 0x40000040002d7882 */ /* 0x000fe20000000000 */
[----:B------:R-:W-:Y:S01]  /*10f40*/  UMOV UR41, 0x40000040 ;  /* 0x4000004000297882 */ /* 0x000fe20000000000 */
[----:B------:R-:W-:Y:S01]  /*10f50*/  IMAD R6, R173, 0x900, R8 ;  /* 0x00000900ad067824 */ /* 0x000fe200078e0208 */
[----:B------:R-:W-:Y:S01]  /*10f60*/  UIADD3 UR5, UR4, 0x2, URZ ;  /* 0x0000000204057890 */ /* 0x000fe2000fffe03f */
[----:B------:R-:W-:Y:S01]  /*10f70*/  R2UR UR39, R7 ;  /* 0x00000000072772ca */ /* 0x000fe200000e0000 */
[----:B------:R-:W-:Y:S01]  /*10f80*/  UMOV UR8, UR4 ;  /* 0x0000000400087c82 */ /* 0x000fe20008000000 */
[C---:B------:R-:W-:Y:S01]  /*10f90*/  VIADD R10, R6.reuse, 0x2 ;  /* 0x00000002060a7836 */ /* 0x040fe20000000000 */
[----:B------:R-:W-:Y:S01]  /*10fa0*/  R2UR UR10, R6 ;  /* 0x00000000060a72ca */ /* 0x000fe200000e0000 */
[----:B------:R-:W-:Y:S01]  /*10fb0*/  IMAD.U32 R12, RZ, RZ, UR8 ;  /* 0x00000008ff0c7e24 */ /* 0x000fe2000f8e00ff */
[----:B------:R-:W-:-:S02]  /*10fc0*/  UIADD3 UR56, UR4, 0x404, URZ ;  /* 0x0000040404387890 */ /* 0x000fc4000fffe03f */
[----:B------:R-:W-:Y:S02]  /*10fd0*/  UIADD3 UR52, UR4, 0x406, URZ ;  /* 0x0000040604347890 */ /* 0x000fe4000fffe03f */
[----:B------:R0:W-:Y:S01]  /*10fe0*/  STL.64 [R1+0x28], R12 ;  /* 0x0000280c01007387 */ /* 0x0001e20000100a00 */
[----:B------:R-:W-:Y:S02]  /*10ff0*/  UIADD3 UR48, UR4, 0x800, URZ ;  /* 0x0000080004307890 */ /* 0x000fe4000fffe03f */
[----:B------:R-:W-:Y:S02]  /*11000*/  UIADD3 UR44, UR4, 0x802, URZ ;  /* 0x00000802042c7890 */ /* 0x000fe4000fffe03f */
[----:B------:R-:W-:Y:S02]  /*11010*/  UIADD3 UR40, UR4, 0x804, URZ ;  /* 0x0000080404287890 */ /* 0x000fe4000fffe03f */
[----:B------:R-:W-:Y:S01]  /*11020*/  HGMMA.64x96x16.F32.BF16 R24, gdesc[UR8], RZ, !UPT, gsb0 ;  /* 0x01600000081879f0 */ /* 0x000fe2000c0018ff */
[----:B------:R-:W-:Y:S01]  /*11030*/  R2UR UR10, R10 ;  /* 0x000000000a0a72ca */ /* 0x000fe200000e0000 */
[----:B------:R-:W-:Y:S01]  /*11040*/  UMOV UR8, UR5 ;  /* 0x0000000500087c82 */ /* 0x000fe20008000000 */
[----:B------:R-:W-:Y:S01]  /*11050*/  R2UR UR11, R11 ;  /* 0x000000000b0b72ca */ /* 0x000fe200000e0000 */
[----:B------:R-:W-:Y:S01]  /*11060*/  UMOV UR9, 0x40000040 ;  /* 0x4000004000097882 */ /* 0x000fe20000000000 */
[----:B------:R-:W-:Y:S01]  /*11070*/  VIADD R10, R6, 0x4 ;  /* 0x00000004060a7836 */ /* 0x000fe20000000000 */
[----:B------:R-:W-:Y:S01]  /*11080*/  UIADD3 UR5, UR4, 0x4, URZ ;  /* 0x0000000404057890 */ /* 0x000fe2000fffe03f */
[----:B------:R-:W-:Y:S01]  /*11090*/  IMAD.MOV.U32 R11, RZ, RZ, 0x40000040 ;  /* 0x40000040ff0b7424 */ /* 0x000fe200078e00ff */
[----:B0-----:R-:W-:Y:S01]  /*110a0*/  MOV R13, UR9 ;  /* 0x00000009000d7c02 */ /* 0x001fe20008000f00 */
[----:B------:R-:W-:Y:S01]  /*110b0*/  IMAD.U32 R12, RZ, RZ, UR8 ;  /* 0x00000008ff0c7e24 */ /* 0x000fe2000f8e00ff */
[----:B------:R-:W-:Y:S01]  /*110c0*/  UIADD3 UR36, UR4, 0x806, URZ ;  /* 0x0000080604247890 */ /* 0x000fe2000fffe03f */
[----:B------:R-:W-:-:S03]  /*110d0*/  UMOV UR37, 0x40000040 ;  /* 0x4000004000257882 */ /* 0x000fc60000000000 */
[----:B------:R0:W-:Y:S01]  /*110e0*/  STL.64 [R1+0x20], R12 ;  /* 0x0000200c01007387 */ /* 0x0001e20000100a00 */
[----:B------:R-:W-:Y:S02]  /*110f0*/  WARPGROUP.DEPBAR.LE gsb0, 0x0 ;  /* 0x00008000000079c5 */ /* 0x000fe40000010000 */
[----:B------:R-:W-:-:S06]  /*11100*/  WARPGROUP.ARRIVE ;  /* 0x00000000000079c5 */ /* 0x000fcc0000000000 */
[----:B------:R-:W-:Y:S01]  /*11110*/  HGMMA.64x96x16.F32.BF16 R24, gdesc[UR8], R24, gsb0 ;  /* 0x01600000081879f0 */ /* 0x000fe20008001818 */
[----:B------:R-:W-:Y:S01]  /*11120*/  R2UR UR10, R10 ;  /* 0x000000000a0a72ca */ /* 0x000fe200000e0000 */
[----:B------:R-:W-:Y:S01]  /*11130*/  UMOV UR8, UR5 ;  /* 0x0000000500087c82 */ /* 0x000fe20008000000 */
[----:B------:R-:W-:Y:S01]  /*11140*/  R2UR UR11, R11 ;  /* 0x000000000b0b72ca */ /* 0x000fe200000e0000 */
[----:B------:R-:W-:Y:S01]  /*11150*/  UMOV UR9, 0x40000040 ;  /* 0x4000004000097882 */ /* 0x000fe20000000000 */
[----:B------:R-:W-:Y:S01]  /*11160*/  VIADD R10, R6, 0x6 ;  /* 0x00000006060a7836 */ /* 0x000fe20000000000 */
[----:B------:R-:W-:Y:S01]  /*11170*/  UIADD3 UR5, UR4, 0x6, URZ ;  /* 0x0000000604057890 */ /* 0x000fe2000fffe03f */
[----:B------:R-:W-:Y:S02]  /*11180*/  IMAD.MOV.U32 R11, RZ, RZ, 0x40000040 ;  /* 0x40000040ff0b7424 */ /* 0x000fe400078e00ff */
[----:B0-----:R-:W-:Y:S02]  /*11190*/  IMAD.U32 R12, RZ, RZ, UR8 ;  /* 0x00000008ff0c7e24 */ /* 0x001fe4000f8e00ff */
[----:B------:R-:W-:-:S05]  /*111a0*/  IMAD.U32 R13, RZ, RZ, UR9 ;  /* 0x00000009ff0d7e24 */ /* 0x000fca000f8e00ff */
        /* <DEDUP_REMOVED lines=9> */
[----:B------:R-:W-:Y:S01]  /*11240*/  MOV R11, 0x40000040 ;  /* 0x40000040000b7802 */ /* 0x000fe20000000f00 */
[----:B------:R-:W-:Y:S01]  /*11250*/  UIADD3 UR5, UR4, 0x400, URZ ;  /* 0x0000040004057890 */ /* 0x000fe2000fffe03f */
        /* <DEDUP_REMOVED lines=23> */
[----:B------:R-:W-:Y:S02]  /*113d0*/  VIADD R10, R6, 0x304 ;  /* 0x00000304060a7836 */ /* 0x000fe40000000000 */
[----:B------:R-:W-:Y:S02]  /*113e0*/  IMAD.MOV.U32 R11, RZ, RZ, 0x40000040 ;  /* 0x40000040ff0b7424 */ /* 0x000fe400078e00ff */
[----:B0-----:R-:W-:Y:S01]  /*113f0*/  IMAD.U32 R12, RZ, RZ, UR8 ;  /* 0x00000008ff0c7e24 */ /* 0x001fe2000f8e00ff */
[----:B------:R-:W-:Y:S01]  /*11400*/  R2UR UR58, R10 ;  /* 0x000000000a3a72ca */ /* 0x000fe200000e0000 */
[----:B------:R-:W-:Y:S01]  /*11410*/  VIADD R10, R6, 0x306 ;  /* 0x00000306060a7836 */ /* 0x000fe20000000000 */
[----:B------:R-:W-:Y:S01]  /*11420*/  R2UR UR59, R11 ;  /* 0x000000000b3b72ca */ /* 0x000fe200000e0000 */
[----:B------:R-:W-:Y:S01]  /*11430*/  IMAD.U32 R13, RZ, RZ, UR9 ;  /* 0x00000009ff0d7e24 */ /* 0x000fe2000f8e00ff */
[----:B------:R-:W-:-:S02]  /*11440*/  MOV R11, 0x40000040 ;  /* 0x40000040000b7802 */ /* 0x000fc40000000f00 */
[----:B------:R-:W-:Y:S01]  /*11450*/  R2UR UR54, R10 ;  /* 0x000000000a3672ca */ /* 0x000fe200000e0000 */
[----:B------:R-:W-:Y:S01]  /*11460*/  VIADD R10, R6, 0x600 ;  /* 0x00000600060a7836 */ /* 0x000fe20000000000 */
[----:B------:R-:W-:Y:S01]  /*11470*/  R2UR UR55, R11 ;  /* 0x000000000b3772ca */ /* 0x000fe200000e0000 */
[----:B------:R-:W-:Y:S01]  /*11480*/  IMAD.MOV.U32 R11, RZ, RZ, 0x40000040 ;  /* 0x40000040ff0b7424 */ /* 0x000fe200078e00ff */
[----:B------:R0:W-:Y:S02]  /*11490*/  STL.64 [R1], R12 ;  /* 0x0000000c01007387 */ /* 0x0001e40000100a00 */
[----:B------:R-:W-:Y:S01]  /*114a0*/  R2UR UR50, R10 ;  /* 0x000000000a3272ca */ /* 0x000fe200000e0000 */
[----:B------:R-:W-:Y:S01]  /*114b0*/  VIADD R10, R6, 0x602 ;  /* 0x00000602060a7836 */ /* 0x000fe20000000000 */
[----:B------:R-:W-:Y:S01]  /*114c0*/  R2UR UR51, R11 ;  /* 0x000000000b3372ca */ /* 0x000fe200000e0000 */
[----:B------:R-:W-:-:S03]  /*114d0*/  IMAD.MOV.U32 R11, RZ, RZ, 0x40000040 ;  /* 0x40000040ff0b7424 */ /* 0x000fc600078e00ff */
[----:B------:R-:W-:Y:S01]  /*114e0*/  R2UR UR46, R10 ;  /* 0x000000000a2e72ca */ /* 0x000fe200000e0000 */
[C---:B------:R-:W-:Y:S01]  /*114f0*/  VIADD R10, R6.reuse, 0x604 ;  /* 0x00000604060a7836 */ /* 0x040fe20000000000 */
[----:B------:R-:W-:Y:S01]  /*11500*/  R2UR UR47, R11 ;  /* 0x000000000b2f72ca */ /* 0x000fe200000e0000 */
[----:B------:R-:W-:Y:S02]  /*11510*/  IMAD.MOV.U32 R11, RZ, RZ, 0x40000040 ;  /* 0x40000040ff0b7424 */ /* 0x000fe400078e00ff */
[----:B------:R-:W-:Y:S01]  /*11520*/  VIADD R6, R6, 0x606 ;  /* 0x0000060606067836 */ /* 0x000fe20000000000 */
[----:B------:R-:W-:Y:S02]  /*11530*/  R2UR UR42, R10 ;  /* 0x000000000a2a72ca */ /* 0x000fe400000e0000 */
[----:B------:R-:W-:Y:S02]  /*11540*/  R2UR UR43, R11 ;  /* 0x000000000b2b72ca */ /* 0x000fe400000e0000 */
[----:B------:R-:W-:Y:S01]  /*11550*/  R2UR UR38, R6 ;  /* 0x00000000062672ca */ /* 0x000fe200000e0000 */
        /* <DEDUP_REMOVED lines=22> */
[----:B0-----:R-:W-:Y:S05]  /*116c0*/  @!P0 BRA `(.L_x_622) ;  /* 0x0000000000048947 */ /* 0x001fea0003800000 */
[----:B------:R-:W-:Y:S01]  /*116d0*/  BPT.TRAP 0x1 ;  /* 0x000000040000795c */ /* 0x000fe20000300000 */
.L_x_622:
[----:B------:R-:W-:Y:S01]  /*116e0*/  IMAD.IADD R3, R227, 0x1, R147 ;  /* 0x00000001e3037824 */ /* 0x000fe200078e0293 */
[----:B------:R-:W-:Y:S01]  /*116f0*/  ULDC UR4, c[0x0][0x988] ;  /* 0x0002620000047ab9 */ /* 0x000fe20000000800 */
[----:B------:R-:W-:Y:S01]  /*11700*/  P2R R20, PR, RZ, 0x1 ;  /* 0x00000001ff147803 */ /* 0x000fe20000000000 */
[----:B------:R-:W-:Y:S01]  /*11710*/  ULDC UR38, c[0x0][0x988] ;  /* 0x0002620000267ab9 */ /* 0x000fe20000000800 */
[----:B------:R-:W-:Y:S01]  /*11720*/  IMAD R3, R194, -0x60, R3 ;  /* 0xffffffa0c2037824 */ /* 0x000fe200078e0203 */
[----:B------:R-:W-:Y:S01]  /*11730*/  BSSY B0, `(.L_x_623) ;  /* 0x0000392000007945 */ /* 0x000fe20003800000 */
[--C-:B------:R-:W-:Y:S01]  /*11740*/  IMAD.MOV.U32 R86, RZ, RZ, R87.reuse ;  /* 0x000000ffff567224 */ /* 0x100fe200078e0057 */
[----:B------:R-:W-:Y:S01]  /*11750*/  MOV R80, R87 ;  /* 0x0000005700507202 */ /* 0x000fe20000000f00 */
        /* <DEDUP_REMOVED lines=8> */
[--C-:B------:R-:W-:Y:S01]  /*117e0*/  IMAD.MOV.U32 R74, RZ, RZ, R87.reuse ;  /* 0x000000ffff4a7224 */ /* 0x100fe200078e0057 */
[----:B------:R-:W-:Y:S01]  /*117f0*/  FSEL R4, R25, -INF , P5 ;  /* 0xff80000019047808 */ /* 0x000fe20002800000 */
[----:B------:R-:W-:Y:S01]  /*11800*/  IMAD.MOV.U32 R72, RZ, RZ, R87 ;  /* 0x000000ffff487224 */ /* 0x000fe200078e0057 */
[----:B------:R-:W-:-:S02]  /*11810*/  ISETP.GT.AND P3, PT, R3, 0x9, PT ;  /* 0x000000090300780c */ /* 0x000fc40003f64270 */
[----:B------:R-:W-:Y:S02]  /*11820*/  FSEL R83, R28, -INF , P4 ;  /* 0xff8000001c537808 */ /* 0x000fe40002000000 */
[----:B------:R-:W-:Y:S02]  /*11830*/  FMNMX.FTZ R0, R81, R4, !PT ;  /* 0x0000000451007209 */ /* 0x000fe40007810000 */
[----:B------:R-:W-:Y:S02]  /*11840*/  ISETP.GT.AND P2, PT, R3, 0x10, PT ;  /* 0x000000100300780c */ /* 0x000fe40003f44270 */
[----:B------:R-:W-:Y:S02]  /*11850*/  FSEL R85, R29, -INF , P3 ;  /* 0xff8000001d557808 */ /* 0x000fe40001800000 */
[----:B------:R-:W-:Y:S02]  /*11860*/  FMNMX.FTZ R0, R83, R0, !PT ;  /* 0x0000000053007209 */ /* 0x000fe40007810000 */
[----:B------:R-:W-:-:S02]  /*11870*/  ISETP.GT.AND P1, PT, R3, 0x11, PT ;  /* 0x000000110300780c */ /* 0x000fc40003f24270 */
[----:B------:R-:W-:Y:S02]  /*11880*/  FSEL R93, R32, -INF , P2 ;  /* 0xff800000205d7808 */ /* 0x000fe40001000000 */
[----:B------:R-:W-:Y:S02]  /*11890*/  FMNMX.FTZ R0, R85, R0, !PT ;  /* 0x0000000055007209 */ /* 0x000fe40007810000 */
[----:B------:R-:W-:Y:S02]  /*118a0*/  FSEL R7, R26, -INF , P6 ;  /* 0xff8000001a077808 */ /* 0x000fe40003000000 */
[----:B------:R-:W-:Y:S02]  /*118b0*/  ISETP.GT.AND P6, PT, R3, 0x18, PT ;  /* 0x000000180300780c */ /* 0x000fe40003fc4270 */
[----:B------:R-:W-:Y:S02]  /*118c0*/  FSEL R95, R33, -INF , P1 ;  /* 0xff800000215f7808 */ /* 0x000fe40000800000 */
        /* <DEDUP_REMOVED lines=86> */
[-C--:B------:R-:W-:Y:S02]  /*11e30*/  MOV R60, R87.reuse ;  /* 0x00000057003c7202 */ /* 0x080fe40000000f00 */
[----:B------:R-:W-:Y:S02]  /*11e40*/  MOV R50, R87 ;  /* 0x0000005700327202 */ /* 0x000fe40000000f00 */
[----:B0-----:R-:W-:-:S05]  /*11e50*/  FMNMX.FTZ R12, R10, R3, !PT ;  /* 0x000000030a0c7209 */ /* 0x001fca0007810000 */
        /* <DEDUP_REMOVED lines=10> */
[----:B------:R-:W-:Y:S01]  /*11f00*/  FSEL R81, R62, -INF , P6 ;  /* 0xff8000003e517808 */ /* 0x000fe20003000000 */
[--C-:B------:R-:W-:Y:S01]  /*11f10*/  FFMA.FTZ R65, R85, R0, -R14.reuse ;  /* 0x0000000055417223 */ /* 0x100fe2000001080e */
[----:B------:R-:W-:Y:S01]  /*11f20*/  FMNMX.FTZ R6, R31, R6, !PT ;  /* 0x000000061f067209 */ /* 0x000fe20007810000 */
[-CC-:B------:R-:W-:Y:S01]  /*11f30*/  FFMA.FTZ R140, R89, R0.reuse, -R14.reuse ;  /* 0x00000000598c7223 */ /* 0x180fe2000001080e */
[----:B------:R-:W-:Y:S01]  /*11f40*/  FSEL R83, R63, -INF , P5 ;  /* 0xff8000003f537808 */ /* 0x000fe20002800000 */
[--C-:B------:R-:W-:Y:S01]  /*11f50*/  FFMA.FTZ R136, R93, R0, -R14.reuse ;  /* 0x000000005d887223 */ /* 0x100fe2000001080e */
[----:B------:R-:W-:Y:S01]  /*11f60*/  FMNMX.FTZ R6, R11, R6, !PT ;  /* 0x000000060b067209 */ /* 0x000fe20007810000 */
[--C-:B------:R-:W-:Y:S01]  /*11f70*/  FFMA.FTZ R61, R4, R0, -R14.reuse ;  /* 0x00000000043d7223 */ /* 0x100fe2000001080e */
[----:B------:R-:W-:Y:S01]  /*11f80*/  FSEL R85, R66, -INF , P4 ;  /* 0xff80000042557808 */ /* 0x000fe20002000000 */
[----:B------:R-:W-:Y:S01]  /*11f90*/  MUFU.EX2 R156, R156 ;  /* 0x0000009c009c7308 */ /* 0x000fe20000000800 */
[----:B------:R-:W-:Y:S01]  /*11fa0*/  FMNMX.FTZ R6, R35, R6, !PT ;  /* 0x0000000623067209 */ /* 0x000fe20007810000 */
[-CC-:B------:R-:W-:Y:S01]  /*11fb0*/  FFMA.FTZ R69, R95, R0.reuse, -R14.reuse ;  /* 0x000000005f457223 */ /* 0x180fe2000001080e */
[----:B------:R-:W-:Y:S01]  /*11fc0*/  FSEL R89, R70, -INF , P2 ;  /* 0xff80000046597808 */ /* 0x000fe20001000000 */
        /* <DEDUP_REMOVED lines=10> */
[-CC-:B------:R-:W-:Y:S01]  /*12070*/  FFMA.FTZ R45, R53, R0.reuse, -R14.reuse ;  /* 0x00000000352d7223 */ /* 0x180fe2000001080e */
[--C-:B------:R-:W-:Y:S01]  /*12080*/  FFMA.FTZ R37, R73, R0, -R14.reuse ;  /* 0x0000000049257223 */ /* 0x100fe2000001080e */
[----:B------:R-:W1:Y:S01]  /*12090*/  MUFU.EX2 R158, R158 ;  /* 0x0000009e009e7308 */ /* 0x000e620000000800 */
[----:B------:R-:W-:Y:S01]  /*120a0*/  FMNMX.FTZ R6, R43, R6, !PT ;  /* 0x000000062b067209 */ /* 0x000fe20007810000 */
[-CC-:B------:R-:W-:Y:S01]  /*120b0*/  FFMA.FTZ R146, R75, R0.reuse, -R14.reuse ;  /* 0x000000004b927223 */ /* 0x180fe2000001080e */
[-CC-:B------:R-:W-:Y:S01]  /*120c0*/  FFMA.FTZ R53, R57, R0.reuse, -R14.reuse ;  /* 0x0000000039357223 */ /* 0x180fe2000001080e */
[--C-:B------:R-:W-:Y:S01]  /*120d0*/  FFMA.FTZ R148, R77, R0, -R14.reuse ;  /* 0x000000004d947223 */ /* 0x100fe2000001080e */
[----:B------:R-:W-:Y:S01]  /*120e0*/  FMNMX.FTZ R6, R21, R6, !PT ;  /* 0x0000000615067209 */ /* 0x000fe20007810000 */
[-CC-:B------:R-:W-:Y:S01]  /*120f0*/  FFMA.FTZ R150, R79, R0.reuse, -R14.reuse ;  /* 0x000000004f967223 */ /* 0x180fe2000001080e */
[--C-:B------:R-:W-:Y:S01]  /*12100*/  FFMA.FTZ R57, R91, R0, -R14.reuse ;  /* 0x000000005b397223 */ /* 0x100fe2000001080e */
[----:B------:R-:W2:Y:S01]  /*12110*/  MUFU.EX2 R65, R65 ;  /* 0x0000004100417308 */ /* 0x000ea20000000800 */
[----:B------:R-:W-:Y:S01]  /*12120*/  FMNMX.FTZ R6, R47, R6, !PT ;  /* 0x000000062f067209 */ /* 0x000fe20007810000 */
[-CC-:B------:R-:W-:Y:S01]  /*12130*/  FFMA.FTZ R152, R101, R0.reuse, -R14.reuse ;  /* 0x0000000065987223 */ /* 0x180fe2000001080e */
[-CC-:B------:R-:W-:Y:S01]  /*12140*/  FFMA.FTZ R73, R103, R0.reuse, -R14.reuse ;  /* 0x0000000067497223 */ /* 0x180fe2000001080e */
[--C-:B------:R-:W-:Y:S01]  /*12150*/  FFMA.FTZ R154, R105, R0, -R14.reuse ;  /* 0x00000000699a7223 */ /* 0x100fe2000001080e */
[----:B------:R-:W-:Y:S01]  /*12160*/  FMNMX.FTZ R6, R25, R6, !PT ;  /* 0x0000000619067209 */ /* 0x000fe20007810000 */
[----:B------:R-:W-:Y:S01]  /*12170*/  FFMA.FTZ R75, R107, R0, -R14 ;  /* 0x000000006b4b7223 */ /* 0x000fe2000001080e */
[--C-:B------:R-:W-:Y:S01]  /*12180*/  IMAD.MOV.U32 R79, RZ, RZ, R87.reuse ;  /* 0x000000ffff4f7224 */ /* 0x100fe200078e0057 */
[----:B------:R-:W3:Y:S01]  /*12190*/  MUFU.EX2 R136, R136 ;  /* 0x0000008800887308 */ /* 0x000ee20000000800 */
[----:B------:R-:W-:Y:S01]  /*121a0*/  FMNMX.FTZ R6, R51, R6, !PT ;  /* 0x0000000633067209 */ /* 0x000fe20007810000 */
[--C-:B------:R-:W-:Y:S01]  /*121b0*/  IMAD.MOV.U32 R77, RZ, RZ, R87.reuse ;  /* 0x000000ffff4d7224 */ /* 0x100fe200078e0057 */
[----:B------:R-:W-:Y:S01]  /*121c0*/  MOV R70, R87 ;  /* 0x0000005700467202 */ /* 0x000fe20000000f00 */
[--C-:B------:R-:W-:Y:S01]  /*121d0*/  IMAD.MOV.U32 R66, RZ, RZ, R87.reuse ;  /* 0x000000ffff427224 */ /* 0x100fe200078e0057 */
[----:B------:R-:W-:Y:S01]  /*121e0*/  FMNMX.FTZ R6, R29, R6, !PT ;  /* 0x000000061d067209 */ /* 0x000fe20007810000 */
[----:B------:R-:W-:-:S02]  /*121f0*/  IMAD.MOV.U32 R62, RZ, RZ, R87 ;  /* 0x000000ffff3e7224 */ /* 0x000fc400078e0057 */
[----:B------:R-:W4:Y:S01]  /*12200*/  MUFU.EX2 R69, R69 ;  /* 0x0000004500457308 */ /* 0x000f220000000800 */
[----:B------:R-:W-:-:S04]  /*12210*/  FMNMX.FTZ R6, R55, R6, !PT ;  /* 0x0000000637067209 */ /* 0x000fc80007810000 */
[----:B------:R-:W-:-:S03]  /*12220*/  FMNMX.FTZ R6, R49, R6, !PT ;  /* 0x0000000631067209 */ /* 0x000fc60007810000 */
[----:B------:R-:W4:Y:S01]  /*12230*/  MUFU.EX2 R138, R138 ;  /* 0x0000008a008a7308 */ /* 0x000f220000000800 */
[----:B------:R-:W-:-:S04]  /*12240*/  FMNMX.FTZ R6, R59, R6, !PT ;  /* 0x000000063b067209 */ /* 0x000fc80007810000 */
[----:B------:R-:W-:-:S03]  /*12250*/  FMNMX.FTZ R6, R81, R6, !PT ;  /* 0x0000000651067209 */ /* 0x000fc60007810000 */
[----:B------:R-:W4:Y:S01]  /*12260*/  MUFU.EX2 R63, R99 ;  /* 0x00000063003f7308 */ /* 0x000f220000000800 */
[----:B------:R-:W-:-:S04]  /*12270*/  FMNMX.FTZ R6, R83, R6, !PT ;  /* 0x0000000653067209 */ /* 0x000fc80007810000 */
[----:B------:R-:W-:-:S03]  /*12280*/  FMNMX.FTZ R6, R85, R6, !PT ;  /* 0x0000000655067209 */ /* 0x000fc60007810000 */
[----:B------:R-:W-:Y:S01]  /*12290*/  MUFU.EX2 R140, R140 ;  /* 0x0000008c008c7308 */ /* 0x000fe20000000800 */
[----:B------:R-:W-:-:S04]  /*122a0*/  FMNMX.FTZ R6, R67, R6, !PT ;  /* 0x0000000643067209 */ /* 0x000fc80007810000 */
[----:B------:R-:W-:-:S03]  /*122b0*/  FMNMX.FTZ R6, R89, R6, !PT ;  /* 0x0000000659067209 */ /* 0x000fc60007810000 */
[----:B------:R-:W-:Y:S01]  /*122c0*/  MUFU.EX2 R41, R41 ;  /* 0x0000002900297308 */ /* 0x000fe20000000800 */
[----:B------:R-:W-:-:S05]  /*122d0*/  FMNMX.FTZ R6, R71, R6, !PT ;  /* 0x0000000647067209 */ /* 0x000fca0007810000 */
[----:B------:R-:W0:Y:S02]  /*122e0*/  SHFL.BFLY PT, R93, R6, 0x2, 0x1f ;  /* 0x0c401f00065d7f89 */ /* 0x000e2400000e0000 */
[----:B------:R-:W-:Y:S08]  /*122f0*/  MUFU.EX2 R142, R142 ;  /* 0x0000008e008e7308 */ /* 0x000ff00000000800 */
[----:B------:R-:W-:Y:S08]  /*12300*/  MUFU.EX2 R33, R33 ;  /* 0x0000002100217308 */ /* 0x000ff00000000800 */
[----:B------:R-:W-:Y:S01]  /*12310*/  MUFU.EX2 R144, R144 ;  /* 0x0000009000907308 */ /* 0x000fe20000000800 */
[----:B0-----:R-:W-:-:S07]  /*12320*/  FMNMX.FTZ R93, R6, R93, !PT ;  /* 0x0000005d065d7209 */ /* 0x001fce0007810000 */
[----:B------:R-:W-:Y:S01]  /*12330*/  MUFU.EX2 R37, R37 ;  /* 0x0000002500257308 */ /* 0x000fe20000000800 */
[----:B------:R-:W0:Y:S07]  /*12340*/  SHFL.BFLY PT, R4, R93, 0x1, 0x1f ;  /* 0x0c201f005d047f89 */ /* 0x000e2e00000e0000 */
[----:B------:R-:W-:Y:S08]  /*12350*/  MUFU.EX2 R146, R146 ;  /* 0x0000009200927308 */ /* 0x000ff00000000800 */
[----:B------:R-:W-:Y:S08]  /*12360*/  MUFU.EX2 R45, R45 ;  /* 0x0000002d002d7308 */ /* 0x000ff00000000800 */
[----:B------:R-:W-:Y:S01]  /*12370*/  MUFU.EX2 R148, R148 ;  /* 0x0000009400947308 */ /* 0x000fe20000000800 */
[----:B0-----:R-:W-:-:S04]  /*12380*/  FMNMX.FTZ R4, R93, R4, !PT ;  /* 0x000000045d047209 */ /* 0x001fc80007810000 */
        /* <DEDUP_REMOVED lines=10> */
[----:B------:R-:W-:Y:S01]  /*12430*/  FADD.FTZ R7, R156, R61 ;  /* 0x0000003d9c077221 */ /* 0x000fe20000010000 */
[-CC-:B------:R-:W-:Y:S01]  /*12440*/  FFMA.FTZ R137, R11, R0.reuse, -R26.reuse ;  /* 0x000000000b897223 */ /* 0x180fe2000001081a */
[-CC-:B------:R-:W-:Y:S01]  /*12450*/  FFMA.FTZ R12, R35, R0.reuse, -R26.reuse ;  /* 0x00000000230c7223 */ /* 0x180fe2000001081a */
[----:B------:R-:W-:Y:S01]  /*12460*/  MUFU.EX2 R157, R157 ;  /* 0x0000009d009d7308 */ /* 0x000fe20000000800 */
[----:B-1----:R-:W-:Y:S01]  /*12470*/  FADD.FTZ R24, R158, R7 ;  /* 0x000000079e187221 */ /* 0x002fe20000010000 */
[-CC-:B------:R-:W-:Y:S01]  /*12480*/  FFMA.FTZ R139, R13, R0.reuse, -R26.reuse ;  /* 0x000000000d8b7223 */ /* 0x180fe2000001081a */
[-CC-:B------:R-:W-:Y:S01]  /*12490*/  FFMA.FTZ R14, R39, R0.reuse, -R26.reuse ;  /* 0x00000000270e7223 */ /* 0x180fe2000001081a */
[-C--:B------:R-:W-:Y:S01]  /*124a0*/  FFMA.FTZ R141, R15, R0.reuse, -R26 ;  /* 0x000000000f8d7223 */ /* 0x080fe2000001081a */
[----:B--2---:R-:W-:Y:S01]  /*124b0*/  FADD.FTZ R7, R65, R24 ;  /* 0x0000001841077221 */ /* 0x004fe20000010000 */
[-CC-:B------:R-:W-:Y:S01]  /*124c0*/  FFMA.FTZ R20, R43, R0.reuse, -R26.reuse ;  /* 0x000000002b147223 */ /* 0x180fe2000001081a */
[-CC-:B------:R-:W-:Y:S01]  /*124d0*/  FFMA.FTZ R143, R21, R0.reuse, -R26.reuse ;  /* 0x00000000158f7223 */ /* 0x180fe2000001081a */
[----:B------:R-:W0:Y:S01]  /*124e0*/  MUFU.EX2 R6, R6 ;  /* 0x0000000600067308 */ /* 0x000e220000000800 */
[----:B---3--:R-:W-:Y:S01]  /*124f0*/  FADD.FTZ R32, R136, R7 ;  /* 0x0000000788207221 */ /* 0x008fe20000010000 */
[-CC-:B------:R-:W-:Y:S01]  /*12500*/  FFMA.FTZ R47, R47, R0.reuse, -R26.reuse ;  /* 0x000000002f2f7223 */ /* 0x180fe2000001081a */
[-CC-:B------:R-:W-:Y:S01]  /*12510*/  FFMA.FTZ R25, R25, R0.reuse, -R26.reuse ;  /* 0x0000000019197223 */ /* 0x180fe2000001081a */
[-C--:B------:R-:W-:Y:S01]  /*12520*/  FFMA.FTZ R51, R51, R0.reuse, -R26 ;  /* 0x0000000033337223 */ /* 0x080fe2000001081a */
[----:B----4-:R-:W-:Y:S01]  /*12530*/  FADD.FTZ R9, R69, R32 ;  /* 0x0000002045097221 */ /* 0x010fe20000010000 */
[-CC-:B------:R-:W-:Y:S01]  /*12540*/  FFMA.FTZ R29, R29, R0.reuse, -R26.reuse ;  /* 0x000000001d1d7223 */ /* 0x180fe2000001081a */
[-CC-:B------:R-:W-:Y:S01]  /*12550*/  FFMA.FTZ R55, R55, R0.reuse, -R26.reuse ;  /* 0x0000000037377223 */ /* 0x180fe2000001081a */
[----:B------:R-:W1:Y:S01]  /*12560*/  MUFU.EX2 R159, R159 ;  /* 0x0000009f009f7308 */ /* 0x000e620000000800 */
[----:B------:R-:W-:Y:S01]  /*12570*/  FADD.FTZ R34, R138, R9 ;  /* 0x000000098a227221 */ /* 0x000fe20000010000 */
[-CC-:B------:R-:W-:Y:S01]  /*12580*/  FFMA.FTZ R49, R49, R0.reuse, -R26.reuse ;  /* 0x0000000031317223 */ /* 0x180fe2000001081a */
[-CC-:B------:R-:W-:Y:S01]  /*12590*/  FFMA.FTZ R59, R59, R0.reuse, -R26.reuse ;  /* 0x000000003b3b7223 */ /* 0x180fe2000001081a */
[-C--:B------:R-:W-:Y:S01]  /*125a0*/  FFMA.FTZ R81, R81, R0.reuse, -R26 ;  /* 0x0000000051517223 */ /* 0x080fe2000001081a */
[----:B------:R-:W-:Y:S01]  /*125b0*/  FADD.FTZ R9, R63, R34 ;  /* 0x000000223f097221 */ /* 0x000fe20000010000 */
[-CC-:B------:R-:W-:Y:S01]  /*125c0*/  FFMA.FTZ R83, R83, R0.reuse, -R26.reuse ;  /* 0x0000000053537223 */ /* 0x180fe2000001081a */
[-C--:B------:R-:W-:Y:S01]  /*125d0*/  FFMA.FTZ R85, R85, R0.reuse, -R26 ;  /* 0x0000000055557223 */ /* 0x080fe2000001081a */
[----:B------:R-:W2:Y:S01]  /*125e0*/  MUFU.EX2 R10, R10 ;  /* 0x0000000a000a7308 */ /* 0x000ea20000000800 */
[----:B0-----:R-:W-:Y:S01]  /*125f0*/  FADD.FTZ R24, R157, R6 ;  /* 0x000000069d187221 */ /* 0x001fe20000010000 */
[-CC-:B------:R-:W-:Y:S01]  /*12600*/  FFMA.FTZ R67, R67, R0.reuse, -R26.reuse ;  /* 0x0000000043437223 */ /* 0x180fe2000001081a */
[-CC-:B------:R-:W-:Y:S01]  /*12610*/  FFMA.FTZ R89, R89, R0.reuse, -R26.reuse ;  /* 0x0000000059597223 */ /* 0x180fe2000001081a */
[----:B------:R-:W-:Y:S01]  /*12620*/  FFMA.FTZ R71, R71, R0, -R26 ;  /* 0x0000000047477223 */ /* 0x000fe2000001081a */
[----:B------:R-:W-:Y:S01]  /*12630*/  F2FP.BF16.F32.PACK_AB R157, R6, R157 ;  /* 0x0000009d069d723e */ /* 0x000fe200000010ff */
[--C-:B------:R-:W-:Y:S01]  /*12640*/  IMAD.MOV.U32 R43, RZ, RZ, R87.reuse ;  /* 0x000000ffff2b7224 */ /* 0x100fe200078e0057 */
[----:B------:R-:W-:Y:S01]  /*12650*/  F2FP.BF16.F32.PACK_AB R156, R61, R156 ;  /* 0x0000009c3d9c723e */ /* 0x000fe200000010ff */
[----:B------:R-:W0:Y:S01]  /*12660*/  MUFU.EX2 R137, R137 ;  /* 0x0000008900897308 */ /* 0x000e220000000800 */
[----:B-1----:R-:W-:Y:S01]  /*12670*/  FADD.FTZ R7, R159, R24 ;  /* 0x000000189f077221 */ /* 0x002fe20000010000 */
[----:B------:R-:W-:Y:S01]  /*12680*/  F2FP.BF16.F32.PACK_AB R158, R65, R158 ;  /* 0x0000009e419e723e */ /* 0x000fe200000010ff */
[--C-:B------:R-:W-:Y:S01]  /*12690*/  IMAD.MOV.U32 R65, RZ, RZ, R87.reuse ;  /* 0x000000ffff417224 */ /* 0x100fe200078e0057 */
[----:B------:R-:W-:Y:S01]  /*126a0*/  F2FP.BF16.F32.PACK_AB R136, R69, R136 ;  /* 0x000000884588723e */ /* 0x000fe200000010ff */
[--C-:B------:R-:W-:Y:S01]  /*126b0*/  IMAD.MOV.U32 R69, RZ, RZ, R87.reuse ;  /* 0x000000ffff457224 */ /* 0x100fe200078e0057 */
[----:B------:R-:W-:Y:S01]  /*126c0*/  F2FP.BF16.F32.PACK_AB R138, R63, R138 ;  /* 0x0000008a3f8a723e */ /* 0x000fe200000010ff */
[----:B------:R-:W-:Y:S01]  /*126d0*/  IMAD.MOV.U32 R63, RZ, RZ, R87 ;  /* 0x000000ffff3f7224 */ /* 0x000fe200078e0057 */
[----:B------:R-:W1:Y:S01]  /*126e0*/  MUFU.EX2 R12, R12 ;  /* 0x0000000c000c7308 */ /* 0x000e620000000800 */
[C---:B--2---:R-:W-:Y:S01]  /*126f0*/  FADD.FTZ R24, R10.reuse, R7 ;  /* 0x000000070a187221 */ /* 0x044fe20000010000 */
[----:B------:R-:W-:Y:S01]  /*12700*/  F2FP.BF16.F32.PACK_AB R159, R10, R159 ;  /* 0x0000009f0a9f723e */ /* 0x000fe200000010ff */
[----:B------:R-:W-:-:S02]  /*12710*/  IMAD.MOV.U32 R61, RZ, RZ, R87 ;  /* 0x000000ffff3d7224 */ /* 0x000fc400078e0057 */
[--C-:B------:R-:W-:Y:S02]  /*12720*/  IMAD.MOV.U32 R39, RZ, RZ, R87.reuse ;  /* 0x000000ffff277224 */ /* 0x100fe400078e0057 */
[----:B------:R-:W-:Y:S01]  /*12730*/  IMAD.MOV.U32 R35, RZ, RZ, R87 ;  /* 0x000000ffff237224 */ /* 0x000fe200078e0057 */
[----:B------:R-:W2:Y:S01]  /*12740*/  MUFU.EX2 R139, R139 ;  /* 0x0000008b008b7308 */ /* 0x000ea20000000800 */
[----:B0-----:R-:W-:Y:S01]  /*12750*/  FADD.FTZ R7, R137, R24 ;  /* 0x0000001889077221 */ /* 0x001fe20000010000 */
[----:B------:R-:W-:Y:S01]  /*12760*/  FADD.FTZ R24, R140, R9 ;  /* 0x000000098c187221 */ /* 0x000fe20000010000 */
[C---:B------:R-:W-:Y:S01]  /*12770*/  F2FP.BF16.F32.PACK_AB R140, R41.reuse, R140 ;  /* 0x0000008c298c723e */ /* 0x040fe200000010ff */
[----:B------:R-:W-:Y:S02]  /*12780*/  IMAD.MOV.U32 R9, RZ, RZ, 0x3f800000 ;  /* 0x3f800000ff097424 */ /* 0x000fe400078e00ff */
[----:B------:R-:W-:Y:S02]  /*12790*/  IMAD.MOV.U32 R31, RZ, RZ, R87 ;  /* 0x000000ffff1f7224 */ /* 0x000fe400078e0057 */
[----:B------:R-:W0:Y:S01]  /*127a0*/  MUFU.EX2 R14, R14 ;  /* 0x0000000e000e7308 */ /* 0x000e220000000800 */
[C---:B-1----:R-:W-:Y:S01]  /*127b0*/  FADD.FTZ R34, R12.reuse, R7 ;  /* 0x000000070c227221 */ /* 0x042fe20000010000 */
[----:B------:R-:W-:Y:S01]  /*127c0*/  FADD.FTZ R7, R41, R24 ;  /* 0x0000001829077221 */ /* 0x000fe20000010000 */
[----:B------:R-:W-:Y:S01]  /*127d0*/  VIADD R24, R5, 0x2a840 ;  /* 0x0002a84005187836 */ /* 0x000fe20000000000 */
[----:B------:R-:W-:Y:S01]  /*127e0*/  F2FP.BF16.F32.PACK_AB R137, R12, R137 ;  /* 0x000000890c89723e */ /* 0x000fe200000010ff */
[----:B------:R-:W-:-:S02]  /*127f0*/  IMAD.MOV.U32 R41, RZ, RZ, R87 ;  /* 0x000000ffff297224 */ /* 0x000fc400078e0057 */
[----:B------:R-:W-:Y:S01]  /*12800*/  FADD.FTZ R38, R142, R7 ;  /* 0x000000078e267221 */ /* 0x000fe20000010000 */
[----:B------:R-:W-:Y:S01]  /*12810*/  F2FP.BF16.F32.PACK_AB R142, R33, R142 ;  /* 0x0000008e218e723e */ /* 0x000fe200000010ff */
[----:B------:R-:W1:Y:S01]  /*12820*/  MUFU.EX2 R141, R141 ;  /* 0x0000008d008d7308 */ /* 0x000e620000000800 */
[----:B--2---:R-:W-:Y:S01]  /*12830*/  FADD.FTZ R5, R139, R34 ;  /* 0x000000228b057221 */ /* 0x004fe20000010000 */
[----:B------:R-:W-:Y:S01]  /*12840*/  PRMT R24, R181, 0x654, R24 ;  /* 0x00000654b5187816 */ /* 0x000fe20000000018 */
[----:B------:R-:W-:Y:S01]  /*12850*/  FADD.FTZ R7, R33, R38 ;  /* 0x0000002621077221 */ /* 0x000fe20000010000 */
[--C-:B------:R-:W-:Y:S02]  /*12860*/  IMAD.MOV.U32 R33, RZ, RZ, R87.reuse ;  /* 0x000000ffff217224 */ /* 0x100fe400078e0057 */
[----:B------:R2:W-:Y:S01]  /*12870*/  SYNCS.ARRIVE.TRANS64.RED.A1T0 RZ, [R24+URZ], RZ ;  /* 0x000000ff18ff79a7 */ /* 0x0005e2000810043f */
[----:B------:R-:W-:Y:S01]  /*12880*/  IMAD.MOV.U32 R27, RZ, RZ, R87 ;  /* 0x000000ffff1b7224 */ /* 0x000fe200078e0057 */
[----:B------:R-:W2:Y:S01]  /*12890*/  MUFU.EX2 R20, R20 ;  /* 0x0000001400147308 */ /* 0x000ea20000000800 */
[C---:B0-----:R-:W-:Y:S01]  /*128a0*/  FADD.FTZ R36, R14.reuse, R5 ;  /* 0x000000050e247221 */ /* 0x041fe20000010000 */
[----:B------:R-:W-:-:S06]  /*128b0*/  F2FP.BF16.F32.PACK_AB R139, R14, R139 ;  /* 0x0000008b0e8b723e */ /* 0x000fcc00000010ff */
[----:B------:R-:W0:Y:S01]  /*128c0*/  MUFU.EX2 R143, R143 ;  /* 0x0000008f008f7308 */ /* 0x000e220000000800 */
[----:B-1----:R-:W-:Y:S01]  /*128d0*/  FADD.FTZ R5, R141, R36 ;  /* 0x000000248d057221 */ /* 0x002fe20000010000 */
[----:B------:R-:W-:Y:S01]  /*128e0*/  FADD.FTZ R36, R144, R7 ;  /* 0x0000000790247221 */ /* 0x000fe20000010000 */
[----:B------:R-:W-:-:S03]  /*128f0*/  F2FP.BF16.F32.PACK_AB R144, R37, R144 ;  /* 0x000000902590723e */ /* 0x000fc600000010ff */
[----:B------:R-:W-:Y:S01]  /*12900*/  FADD.FTZ R7, R37, R36 ;  /* 0x0000002425077221 */ /* 0x000fe20000010000 */
[----:B------:R-:W-:Y:S01]  /*12910*/  IMAD.MOV.U32 R37, RZ, RZ, R87 ;  /* 0x000000ffff257224 */ /* 0x000fe200078e0057 */
[----:B------:R1:W3:Y:S01]  /*12920*/  MUFU.EX2 R28, R47 ;  /* 0x0000002f001c7308 */ /* 0x0002e20000000800 */
[----:B--2---:R-:W-:Y:S01]  /*12930*/  FADD.FTZ R24, R20, R5 ;  /* 0x0000000514187221 */ /* 0x004fe20000010000 */
[----:B------:R-:W-:Y:S01]  /*12940*/  FADD.FTZ R38, R146, R7 ;  /* 0x0000000792267221 */ /* 0x000fe20000010000 */
[C---:B------:R-:W-:Y:S02]  /*12950*/  F2FP.BF16.F32.PACK_AB R146, R45.reuse, R146 ;  /* 0x000000922d92723e */ /* 0x040fe400000010ff */
[----:B------:R-:W-:Y:S01]  /*12960*/  F2FP.BF16.F32.PACK_AB R141, R20, R141 ;  /* 0x0000008d148d723e */ /* 0x000fe200000010ff */
[----:B------:R-:W-:Y:S01]  /*12970*/  FADD.FTZ R7, R45, R38 ;  /* 0x000000262d077221 */ /* 0x000fe20000010000 */
[--C-:B------:R-:W-:Y:S01]  /*12980*/  IMAD.MOV.U32 R45, RZ, RZ, R87.reuse ;  /* 0x000000ffff2d7224 */ /* 0x100fe200078e0057 */
[----:B------:R-:W2:Y:S01]  /*12990*/  MUFU.EX2 R25, R25 ;  /* 0x0000001900197308 */ /* 0x000ea20000000800 */
[----:B0-----:R-:W-:Y:S01]  /*129a0*/  FADD.FTZ R5, R143, R24 ;  /* 0x000000188f057221 */ /* 0x001fe20000010000 */
[----:B-1----:R-:W-:-:S06]  /*129b0*/  IMAD.MOV.U32 R47, RZ, RZ, R87 ;  /* 0x000000ffff2f7224 */ /* 0x002fcc00078e0057 */
[----:B------:R0:W1:Y:S01]  /*129c0*/  MUFU.EX2 R30, R51 ;  /* 0x00000033001e7308 */ /* 0x0000620000000800 */
[C---:B---3--:R-:W-:Y:S01]  /*129d0*/  FADD.FTZ R36, R28.reuse, R5 ;  /* 0x000000051c247221 */ /* 0x048fe20000010000 */
[----:B------:R-:W-:Y:S01]  /*129e0*/  F2FP.BF16.F32.PACK_AB R143, R28, R143 ;  /* 0x0000008f1c8f723e */ /* 0x000fe200000010ff */
[----:B------:R-:W-:-:S05]  /*129f0*/  IMAD.MOV.U32 R28, RZ, RZ, R87 ;  /* 0x000000ffff1c7224 */ /* 0x000fca00078e0057 */
[----:B------:R-:W3:Y:S01]  /*12a00*/  MUFU.EX2 R29, R29 ;  /* 0x0000001d001d7308 */ /* 0x000ee20000000800 */
[----:B--2---:R-:W-:Y:S01]  /*12a10*/  FADD.FTZ R5, R25, R36 ;  /* 0x0000002419057221 */ /* 0x004fe20000010000 */
[----:B------:R-:W-:Y:S01]  /*12a20*/  FADD.FTZ R36, R148, R7 ;  /* 0x0000000794247221 */ /* 0x000fe20000010000 */
[C---:B------:R-:W-:Y:S01]  /*12a30*/  F2FP.BF16.F32.PACK_AB R148, R53.reuse, R148 ;  /* 0x000000943594723e */ /* 0x040fe200000010ff */
[--C-:B0-----:R-:W-:Y:S02]  /*12a40*/  IMAD.MOV.U32 R51, RZ, RZ, R87.reuse ;  /* 0x000000ffff337224 */ /* 0x101fe400078e0057 */
[----:B------:R-:W-:Y:S01]  /*12a50*/  FADD.FTZ R7, R53, R36 ;  /* 0x0000002435077221 */ /* 0x000fe20000010000 */
[----:B------:R-:W-:Y:S01]  /*12a60*/  IMAD.MOV.U32 R53, RZ, RZ, R87 ;  /* 0x000000ffff357224 */ /* 0x000fe200078e0057 */
[----:B------:R0:W2:Y:S01]  /*12a70*/  MUFU.EX2 R32, R55 ;  /* 0x0000003700207308 */ /* 0x0000a20000000800 */
[----:B-1----:R-:W-:Y:S01]  /*12a80*/  FADD.FTZ R26, R30, R5 ;  /* 0x000000051e1a7221 */ /* 0x002fe20000010000 */
[----:B------:R-:W-:Y:S01]  /*12a90*/  FADD.FTZ R38, R150, R7 ;  /* 0x0000000796267221 */ /* 0x000fe20000010000 */
[----:B-----5:R-:W-:Y:S01]  /*12aa0*/  F2FP.BF16.F32.PACK_AB R145, R30, R25 ;  /* 0x000000191e91723e */ /* 0x020fe200000010ff */
[----:B------:R-:W-:Y:S01]  /*12ab0*/  IMAD.MOV.U32 R25, RZ, RZ, R87 ;  /* 0x000000ffff197224 */ /* 0x000fe200078e0057 */
[----:B------:R-:W-:-:S03]  /*12ac0*/  MOV R30, R87 ;  /* 0x00000057001e7202 */ /* 0x000fc60000000f00 */
[----:B------:R-:W1:Y:S01]  /*12ad0*/  MUFU.EX2 R49, R49 ;  /* 0x0000003100317308 */ /* 0x000e620000000800 */
[----:B---3--:R-:W-:Y:S01]  /*12ae0*/  FADD.FTZ R5, R29, R26 ;  /* 0x0000001a1d057221 */ /* 0x008fe20000010000 */
[----:B0-----:R-:W-:-:S06]  /*12af0*/  IMAD.MOV.U32 R55, RZ, RZ, R87 ;  /* 0x000000ffff377224 */ /* 0x001fcc00078e0057 */
[----:B------:R-:W0:Y:S01]  /*12b00*/  MUFU.EX2 R57, R57 ;  /* 0x0000003900397308 */ /* 0x000e220000000800 */
[C---:B--2---:R-:W-:Y:S01]  /*12b10*/  FADD.FTZ R36, R32.reuse, R5 ;  /* 0x0000000520247221 */ /* 0x044fe20000010000 */
[----:B------:R-:W-:Y:S01]  /*12b20*/  F2FP.BF16.F32.PACK_AB R147, R32, R29 ;  /* 0x0000001d2093723e */ /* 0x000fe200000010ff */
[--C-:B------:R-:W-:Y:S02]  /*12b30*/  IMAD.MOV.U32 R32, RZ, RZ, R87.reuse ;  /* 0x000000ffff207224 */ /* 0x100fe400078e0057 */
[----:B------:R-:W-:-:S03]  /*12b40*/  IMAD.MOV.U32 R29, RZ, RZ, R87 ;  /* 0x000000ffff1d7224 */ /* 0x000fc600078e0057 */
[----:B------:R2:W3:Y:S01]  /*12b50*/  MUFU.EX2 R34, R59 ;  /* 0x0000003b00227308 */ /* 0x0004e20000000800 */
[----:B-1----:R-:W-:-:S07]  /*12b60*/  FADD.FTZ R5, R49, R36 ;  /* 0x0000002431057221 */ /* 0x002fce0000010000 */
[----:B------:R-:W1:Y:S01]  /*12b70*/  MUFU.EX2 R152, R152 ;  /* 0x0000009800987308 */ /* 0x000e620000000800 */
[C---:B0-----:R-:W-:Y:S01]  /*12b80*/  FADD.FTZ R7, R57.reuse, R38 ;  /* 0x0000002639077221 */ /* 0x041fe20000010000 */
[----:B------:R-:W-:Y:S01]  /*12b90*/  F2FP.BF16.F32.PACK_AB R150, R57, R150 ;  /* 0x000000963996723e */ /* 0x000fe200000010ff */
[--C-:B--2---:R-:W-:Y:S02]  /*12ba0*/  IMAD.MOV.U32 R59, RZ, RZ, R87.reuse ;  /* 0x000000ffff3b7224 */ /* 0x104fe400078e0057 */
[----:B------:R-:W-:-:S03]  /*12bb0*/  IMAD.MOV.U32 R57, RZ, RZ, R87 ;  /* 0x000000ffff397224 */ /* 0x000fc600078e0057 */
[----:B------:R-:W0:Y:S01]  /*12bc0*/  MUFU.EX2 R81, R81 ;  /* 0x0000005100517308 */ /* 0x000e220000000800 */
[C---:B---3--:R-:W-:Y:S01]  /*12bd0*/  FADD.FTZ R36, R34.reuse, R5 ;  /* 0x0000000522247221 */ /* 0x048fe20000010000 */
[----:B------:R-:W-:Y:S01]  /*12be0*/  F2FP.BF16.F32.PACK_AB R149, R34, R49 ;  /* 0x000000312295723e */ /* 0x000fe200000010ff */
[--C-:B------:R-:W-:Y:S02]  /*12bf0*/  IMAD.MOV.U32 R49, RZ, RZ, R87.reuse ;  /* 0x000000ffff317224 */ /* 0x100fe400078e0057 */
[----:B------:R-:W-:-:S03]  /*12c00*/  IMAD.MOV.U32 R34, RZ, RZ, R87 ;  /* 0x000000ffff227224 */ /* 0x000fc600078e0057 */
[----:B------:R-:W2:Y:S01]  /*12c10*/  MUFU.EX2 R73, R73 ;  /* 0x0000004900497308 */ /* 0x000ea20000000800 */
[----:B-1----:R-:W-:-:S07]  /*12c20*/  FADD.FTZ R38, R152, R7 ;  /* 0x0000000798267221 */ /* 0x002fce0000010000 */
[----:B------:R1:W3:Y:S01]  /*12c30*/  MUFU.EX2 R24, R83 ;  /* 0x0000005300187308 */ /* 0x0002e20000000800 */
[----:B0-----:R-:W-:-:S07]  /*12c40*/  FADD.FTZ R5, R81, R36 ;  /* 0x0000002451057221 */ /* 0x001fce0000010000 */
[----:B------:R-:W0:Y:S01]  /*12c50*/  MUFU.EX2 R85, R85 ;  /* 0x0000005500557308 */ /* 0x000e220000000800 */
[C---:B--2---:R-:W-:Y:S01]  /*12c60*/  FADD.FTZ R7, R73.reuse, R38 ;  /* 0x0000002649077221 */ /* 0x044fe20000010000 */
[----:B------:R-:W-:Y:S01]  /*12c70*/  F2FP.BF16.F32.PACK_AB R152, R73, R152 ;  /* 0x000000984998723e */ /* 0x000fe200000010ff */
[--C-:B-1----:R-:W-:Y:S02]  /*12c80*/  IMAD.MOV.U32 R83, RZ, RZ, R87.reuse ;  /* 0x000000ffff537224 */ /* 0x102fe400078e0057 */
[----:B------:R-:W-:-:S03]  /*12c90*/  IMAD.MOV.U32 R73, RZ, RZ, R87 ;  /* 0x000000ffff497224 */ /* 0x000fc600078e0057 */
        /* <DEDUP_REMOVED lines=12> */
[--C-:B------:R-:W-:Y:S02]  /*12d60*/  IMAD.MOV.U32 R85, RZ, RZ, R87.reuse ;  /* 0x000000ffff557224 */ /* 0x100fe400078e0057 */
[----:B------:R-:W-:-:S03]  /*12d70*/  IMAD.MOV.U32 R26, RZ, RZ, R87 ;  /* 0x000000ffff1a7224 */ /* 0x000fc600078e0057 */
[----:B------:R-:W1:Y:S01]  /*12d80*/  MUFU.EX2 R75, R75 ;  /* 0x0000004b004b7308 */ /* 0x000e620000000800 */
[----:B---3--:R-:W-:-:S07]  /*12d90*/  FADD.FTZ R40, R154, R7 ;  /* 0x000000079a287221 */ /* 0x008fce0000010000 */
[----:B------:R2:W3:Y:S01]  /*12da0*/  MUFU.EX2 R36, R71 ;  /* 0x0000004700247308 */ /* 0x0004e20000000800 */
[----:B0-----:R-:W-:Y:S01]  /*12db0*/  FADD.FTZ R5, R89, R6 ;  /* 0x0000000659057221 */ /* 0x001fe20000010000 */
[C---:B-1----:R-:W-:Y:S01]  /*12dc0*/  FADD.FTZ R7, R75.reuse, R40 ;  /* 0x000000284b077221 */ /* 0x042fe20000010000 */
[----:B------:R-:W-:Y:S01]  /*12dd0*/  F2FP.BF16.F32.PACK_AB R154, R75, R154 ;  /* 0x0000009a4b9a723e */ /* 0x000fe200000010ff */
[--C-:B------:R-:W-:Y:S01]  /*12de0*/  IMAD.MOV.U32 R75, RZ, RZ, R87.reuse ;  /* 0x000000ffff4b7224 */ /* 0x100fe200078e0057 */
[----:B------:R-:W-:Y:S01]  /*12df0*/  MOV R40, R87 ;  /* 0x0000005700287202 */ /* 0x000fe20000000f00 */
[----:B--2---:R-:W-:Y:S02]  /*12e00*/  IMAD.MOV.U32 R71, RZ, RZ, R87 ;  /* 0x000000ffff477224 */ /* 0x004fe400078e0057 */
[C---:B---3--:R-:W-:Y:S01]  /*12e10*/  FADD.FTZ R6, R36.reuse, R5 ;  /* 0x0000000524067221 */ /* 0x048fe20000010000 */
[----:B------:R-:W-:Y:S01]  /*12e20*/  F2FP.BF16.F32.PACK_AB R155, R36, R89 ;  /* 0x00000059249b723e */ /* 0x000fe200000010ff */
[----:B------:R-:W-:-:S02]  /*12e30*/  IMAD.MOV.U32 R5, RZ, RZ, 0x3f800000 ;  /* 0x3f800000ff057424 */ /* 0x000fc400078e00ff */
[----:B------:R-:W-:Y:S01]  /*12e40*/  IMAD.MOV.U32 R36, RZ, RZ, R87 ;  /* 0x000000ffff247224 */ /* 0x000fe200078e0057 */
[----:B------:R-:W-:Y:S06]  /*12e50*/  @!P1 BRA `(.L_x_624) ;  /* 0x00000020007c9947 */ /* 0x000fec0003800000 */
[----:B------:R-:W-:Y:S01]  /*12e60*/  VIADD R14, R194, 0xfffffffe ;  /* 0xfffffffec20e7836 */ /* 0x000fe20000000000 */
[----:B------:R-:W-:Y:S01]  /*12e70*/  MOV R194, R180 ;  /* 0x000000b400c27202 */ /* 0x000fe20000000f00 */
[----:B------:R-:W-:Y:S01]  /*12e80*/  IMAD.MOV.U32 R15, RZ, RZ, R4 ;  /* 0x000000ffff0f7224 */ /* 0x000fe200078e0004 */
[----:B------:R-:W-:Y:S01]  /*12e90*/  CS2R R86, SRZ ;  /* 0x0000000000567805 */ /* 0x000fe2000001ff00 */
[----:B------:R-:W-:Y:S01]  /*12ea0*/  IMAD.MOV.U32 R20, RZ, RZ, R3 ;  /* 0x000000ffff147224 */ /* 0x000fe200078e0003 */
[----:B------:R-:W-:Y:S01]  /*12eb0*/  CS2R R82, SRZ ;  /* 0x0000000000527805 */ /* 0x000fe2000001ff00 */
[----:B------:R-:W-:Y:S01]  /*12ec0*/  IMAD.MOV.U32 R196, RZ, RZ, R173 ;  /* 0x000000ffffc47224 */ /* 0x000fe200078e00ad */
[----:B------:R-:W-:Y:S01]  /*12ed0*/  CS2R R78, SRZ ;  /* 0x00000000004e7805 */ /* 0x000fe2000001ff00 */
[----:B------:R-:W-:Y:S01]  /*12ee0*/  IMAD.MOV.U32 R5, RZ, RZ, 0x3f800000 ;  /* 0x3f800000ff057424 */ /* 0x000fe200078e00ff */
        /* <DEDUP_REMOVED lines=28> */
[----:B------:R-:W-:-:S07]  /*130b0*/  CS2R R24, SRZ ;  /* 0x0000000000187805 */ /* 0x000fce000001ff00 */
.L_x_637:
[----:B------:R-:W-:-:S04]  /*130c0*/  ISETP.NE.AND P1, PT, R196, 0x1, PT ;  /* 0x00000001c400780c */ /* 0x000fc80003f25270 */
[----:B------:R-:W-:-:S04]  /*130d0*/  SEL R3, RZ, 0x1, P1 ;  /* 0x00000001ff037807 */ /* 0x000fc80000800000 */
[----:B------:R-:W-:Y:S01]  /*130e0*/  LOP3.LUT R180, R194, R3, RZ, 0x3c, !PT ;  /* 0x00000003c2b47212 */ /* 0x000fe200078e3cff */
[----:B------:R-:W-:Y:S06]  /*130f0*/  @!P0 BRA `(.L_x_625) ;  /* 0x0000000000048947 */ /* 0x000fec0003800000 */
[----:B------:R-:W-:Y:S01]  /*13100*/  BPT.TRAP 0x1 ;  /* 0x000000040000795c */ /* 0x000fe20000300000 */
.L_x_625:
[----:B------:R-:W-:Y:S01]  /*13110*/  VIADD R173, R196, 0x1 ;  /* 0x00000001c4ad7836 */ /* 0x000fe20000000000 */
[----:B------:R-:W-:-:S04]  /*13120*/  SHF.L.U32 R0, R180, 0x1f, RZ ;  /* 0x0000001fb4007819 */ /* 0x000fc800000006ff */
[----:B------:R-:W-:-:S04]  /*13130*/  ISETP.NE.AND P1, PT, R173, 0x2, PT ;  /* 0x00000002ad00780c */ /* 0x000fc80003f25270 */
[----:B------:R-:W-:-:S05]  /*13140*/  SEL R173, R173, RZ, P1 ;  /* 0x000000ffadad7207 */ /* 0x000fca0000800000 */
[----:B------:R-:W-:-:S04]  /*13150*/  IMAD R21, R173, 0x8, R2 ;  /* 0x00000008ad157824 */ /* 0x000fc800078e0202 */
[----:B------:R0:W1:Y:S01]  /*13160*/  SYNCS.PHASECHK.TRANS64.TRYWAIT P1, [R21+URZ+0x2a830], R0 ;  /* 0x02a83000150075a7 */ /* 0x000062000802017f */
[----:B------:R-:W-:Y:S05]  /*13170*/  @!P0 BRA `(.L_x_626) ;  /* 0x0000000000048947 */ /* 0x000fea0003800000 */
[----:B------:R-:W-:Y:S01]  /*13180*/  BPT.TRAP 0x1 ;  /* 0x000000040000795c */ /* 0x000fe20000300000 */
.L_x_626:
[----:B------:R-:W-:Y:S01]  /*13190*/  BSSY B1, `(.L_x_627) ;  /* 0x0000006000017945 */ /* 0x000fe20003800000 */
[----:B------:R-:W-:Y:S02]  /*131a0*/  IMAD R10, R173, 0x900, R8 ;  /* 0x00000900ad0a7824 */ /* 0x000fe400078e0208 */
[----:B------:R-:W-:Y:S01]  /*131b0*/  IMAD.MOV.U32 R11, RZ, RZ, 0x40000040 ;  /* 0x40000040ff0b7424 */ /* 0x000fe200078e00ff */
[----:B-1----:R-:W-:Y:S06]  /*131c0*/  @P1 BRA `(.L_x_628) ;  /* 0x0000000000081947 */ /* 0x002fec0003800000 */
[----:B------:R-:W1:Y:S02]  /*131d0*/  SYNCS.PHASECHK.TRANS64.TRYWAIT P1, [R21+URZ+0x2a830], R0 ;  /* 0x02a83000150075a7 */ /* 0x000e64000802017f */
[----:B-1----:R-:W-:Y:S05]  /*131e0*/  @!P1 BRA `(.L_x_629) ;  /* 0x000000c000649947 */ /* 0x002fea0003800000 */
.L_x_628:
[----:B------:R-:W-:Y:S05]  /*131f0*/  BSYNC B1 ;  /* 0x0000000000017941 */ /* 0x000fea0003800000 */
.L_x_627:
[----:B------:R-:W2:Y:S04]  /*13200*/  LDL.64 R88, [R1+0x28] ;  /* 0x0000280001587983 */ /* 0x000ea80000100a00 */
[----:B------:R-:W3:Y:S04]  /*13210*/  LDL.64 R212, [R1+0x20] ;  /* 0x0000200001d47983 */ /* 0x000ee80000100a00 */
[----:B------:R-:W4:Y:S01]  /*13220*/  LDL.64 R210, [R1+0x18] ;  /* 0x0000180001d27983 */ /* 0x000f220000100a00 */
[C---:B------:R-:W-:Y:S02]  /*13230*/  R2UR UR6, R10.reuse ;  /* 0x000000000a0672ca */ /* 0x040fe400000e0000 */
[----:B------:R-:W-:Y:S01]  /*13240*/  R2UR UR7, R11 ;  /* 0x000000000b0772ca */ /* 0x000fe200000e0000 */
[----:B------:R-:W5:Y:S01]  /*13250*/  LDL.64 R208, [R1+0x10] ;  /* 0x0000100001d07983 */ /* 0x000f620000100a00 */
[----:B------:R-:W-:-:S02]  /*13260*/  VIADD R12, R10, 0x2 ;  /* 0x000000020a0c7836 */ /* 0x000fc40000000000 */
[----:B------:R-:W-:Y:S01]  /*13270*/  IMAD.MOV.U32 R13, RZ, RZ, 0x40000040 ;  /* 0x40000040ff0d7424 */ /* 0x000fe200078e00ff */
[----:B------:R-:W5:Y:S04]  /*13280*/  LDL.64 R206, [R1+0x8] ;  /* 0x0000080001ce7983 */ /* 0x000f680000100a00 */
[----:B------:R-:W5:Y:S01]  /*13290*/  LDL.64 R204, [R1] ;  /* 0x0000000001cc7983 */ /* 0x000f620000100a00 */
[----:B--2---:R-:W-:Y:S02]  /*132a0*/  R2UR UR4, R88 ;  /* 0x00000000580472ca */ /* 0x004fe400000e0000 */
[----:B------:R-:W-:Y:S02]  /*132b0*/  R2UR UR5, R89 ;  /* 0x00000000590572ca */ /* 0x000fe400000e0000 */
[----:B------:R-:W-:-:S11]  /*132c0*/  WARPGROUP.ARRIVE ;  /* 0x00000000000079c5 */ /* 0x000fd60000000000 */
[----:B------:R-:W-:Y:S01]  /*132d0*/  HGMMA.64x96x16.F32.BF16 R88, gdesc[UR4], RZ, !UPT, gsb0 ;  /* 0x01600000045879f0 */ /* 0x000fe2000c0018ff */
[----:B------:R-:W-:Y:S02]  /*132e0*/  R2UR UR6, R12 ;  /* 0x000000000c0672ca */ /* 0x000fe400000e0000 */
[----:B------:R-:W-:Y:S02]  /*132f0*/  R2UR UR7, R13 ;  /* 0x000000000d0772ca */ /* 0x000fe400000e0000 */
[----:B---3--:R-:W-:Y:S02]  /*13300*/  R2UR UR4, R212 ;  /* 0x00000000d40472ca */ /* 0x008fe400000e0000 */
[----:B------:R-:W-:Y:S01]  /*13310*/  R2UR UR5, R213 ;  /* 0x00000000d50572ca */ /* 0x000fe200000e0000 */
[----:B------:R-:W-:Y:S02]  /*13320*/  VIADD R12, R10, 0x4 ;  /* 0x000000040a0c7836 */ /* 0x000fe40000000000 */
[----:B------:R-:W-:Y:S01]  /*13330*/  IMAD.MOV.U32 R13, RZ, RZ, 0x40000040 ;  /* 0x40000040ff0d7424 */ /* 0x000fe200078e00ff */
[----:B------:R-:W-:-:S02]  /*13340*/  WARPGROUP.DEPBAR.LE gsb0, 0x0 ;  /* 0x00008000000079c5 */ /* 0x000fc40000010000 */
[----:B------:R-:W-:-:S07]  /*13350*/  WARPGROUP.ARRIVE ;  /* 0x00000000000079c5 */ /* 0x000fce0000000000 */
[----:B------:R-:W-:Y:S01]  /*13360*/  HGMMA.64x96x16.F32.BF16 R88, gdesc[UR4], R88, gsb0 ;  /* 0x01600000045879f0 */ /* 0x000fe20008001858 */
[----:B------:R-:W-:Y:S02]  /*13370*/  R2UR UR6, R12 ;  /* 0x000000000c0672ca */ /* 0x000fe400000e0000 */
[----:B------:R-:W-:Y:S02]  /*13380*/  R2UR UR7, R13 ;  /* 0x000000000d0772ca */ /* 0x000fe400000e0000 */
[----:B----4-:R-:W-:Y:S02]  /*13390*/  R2UR UR4, R210 ;  /* 0x00000000d20472ca */ /* 0x010fe400000e0000 */
[----:B------:R-:W-:Y:S01]  /*133a0*/  R2UR UR5, R211 ;  /* 0x00000000d30572ca */ /* 0x000fe200000e0000 */
[----:B------:R-:W-:Y:S01]  /*133b0*/  IMAD.MOV.U32 R13, RZ, RZ, 0x40000040 ;  /* 0x40000040ff0d7424 */ /* 0x000fe200078e00ff */
[----:B------:R-:W-:Y:S01]  /*133c0*/  IADD3 R12, R10, 0x6, RZ ;  /* 0x000000060a0c7810 */ /* 0x000fe20007ffe0ff */
[----:B------:R-:W-:-:S02]  /*133d0*/  WARPGROUP.DEPBAR.LE gsb0, 0x0 ;  /* 0x00008000000079c5 */ /* 0x000fc40000010000 */
[----:B------:R-:W-:-:S08]  /*133e0*/  WARPGROUP.ARRIVE ;  /* 0x00000000000079c5 */ /* 0x000fd00000000000 */
[----:B------:R-:W-:Y:S01]  /*133f0*/  HGMMA.64x96x16.F32.BF16 R88, gdesc[UR4], R88, gsb0 ;  /* 0x01600000045879f0 */ /* 0x000fe20008001858 */
[----:B------:R-:W-:Y:S02]  /*13400*/  R2UR UR6, R12 ;  /* 0x000000000c0672ca */ /* 0x000fe400000e0000 */
[----:B------:R-:W-:Y:S02]  /*13410*/  R2UR UR7, R13 ;  /* 0x000000000d0772ca */ /* 0x000fe400000e0000 */
[----:B-----5:R-:W-:Y:S02]  /*13420*/  R2UR UR4, R208 ;  /* 0x00000000d00472ca */ /* 0x020fe400000e0000 */
        /* <DEDUP_REMOVED lines=8> */
[----:B------:R-:W-:Y:S02]  /*134b0*/  R2UR UR4, R206 ;  /* 0x00000000ce0472ca */ /* 0x000fe400000e0000 */
        /* <DEDUP_REMOVED lines=16> */
[----:B------:R-:W-:Y:S01]  /*135c0*/  R2UR UR7, R13 ;  /* 0x000000000d0772ca */ /* 0x000fe200000e0000 */
[----:B------:R-:W-:Y:S01]  /*135d0*/  UMOV UR4, UR56 ;  /* 0x0000003800047c82 */ /* 0x000fe20008000000 */
[----:B------:R-:W-:Y:S01]  /*135e0*/  UMOV UR5, UR57 ;  /* 0x0000003900057c82 */ /* 0x000fe20008000000 */
[----:B------:R-:W-:Y:S02]  /*135f0*/  VIADD R12, R10, 0x306 ;  /* 0x000003060a0c7836 */ /* 0x000fe40000000000 */
[----:B------:R-:W-:Y:S01]  /*13600*/  IMAD.MOV.U32 R13, RZ, RZ, 0x40000040 ;  /* 0x40000040ff0d7424 */ /* 0x000fe200078e00ff */
[----:B------:R-:W-:Y:S02]  /*13610*/  WARPGROUP.DEPBAR.LE gsb0, 0x0 ;  /* 0x00008000000079c5 */ /* 0x000fe40000010000 */
[----:B------:R-:W-:-:S06]  /*13620*/  WARPGROUP.ARRIVE ;  /* 0x00000000000079c5 */ /* 0x000fcc0000000000 */
[----:B------:R-:W-:Y:S01]  /*13630*/  HGMMA.64x96x16.F32.BF16 R88, gdesc[UR4], R88, gsb0 ;  /* 0x01600000045879f0 */ /* 0x000fe20008001858 */
[----:B------:R-:W-:Y:S02]  /*13640*/  R2UR UR6, R12 ;  /* 0x000000000c0672ca */ /* 0x000fe400000e0000 */
[----:B------:R-:W-:Y:S01]  /*13650*/  R2UR UR7, R13 ;  /* 0x000000000d0772ca */ /* 0x000fe200000e0000 */
[----:B------:R-:W-:Y:S01]  /*13660*/  UMOV UR4, UR52 ;  /* 0x0000003400047c82 */ /* 0x000fe20008000000 */
[----:B------:R-:W-:Y:S01]  /*13670*/  UMOV UR5, UR53 ;  /* 0x0000003500057c82 */ /* 0x000fe20008000000 */
[----:B------:R-:W-:Y:S01]  /*13680*/  IMAD.MOV.U32 R13, RZ, RZ, 0x40000040 ;  /* 0x40000040ff0d7424 */ /* 0x000fe200078e00ff */
[----:B------:R-:W-:Y:S01]  /*13690*/  IADD3 R12, R10, 0x600, RZ ;  /* 0x000006000a0c7810 */ /* 0x000fe20007ffe0ff */
[----:B------:R-:W-:Y:S02]  /*136a0*/  WARPGROUP.DEPBAR.LE gsb0, 0x0 ;  /* 0x00008000000079c5 */ /* 0x000fe40000010000 */
[----:B------:R-:W-:-:S06]  /*136b0*/  WARPGROUP.ARRIVE ;  /* 0x00000000000079c5 */ /* 0x000fcc0000000000 */
        /* <DEDUP_REMOVED lines=32> */
[----:B------:R-:W-:Y:S02]  /*138c0*/  WARPGROUP.DEPBAR.LE gsb0, 0x0 ;  /* 0x00008000000079c5 */ /* 0x000fe40000010000 */
[----:B------:R-:W-:-:S08]  /*138d0*/  WARPGROUP.ARRIVE ;  /* 0x00000000000079c5 */ /* 0x000fd00000000000 */
[----:B------:R-:W-:Y:S01]  /*138e0*/  HGMMA.64x96x16.F32.BF16 R88, gdesc[UR4], R88, gsb0 ;  /* 0x01600000045879f0 */ /* 0x000fe20008001858 */
        /* <DEDUP_REMOVED lines=65> */
[----:B------:R-:W-:Y:S05]  /*13d00*/  @!P0 BRA `(.L_x_630) ;  /* 0x0000000000048947 */ /* 0x000fea0003800000 */
[----:B------:R-:W-:Y:S01]  /*13d10*/  BPT.TRAP 0x1 ;  /* 0x000000040000795c */ /* 0x000fe20000300000 */
.L_x_630:
[----:B------:R-:W-:Y:S01]  /*13d20*/  SHF.L.U32 R3, R194, 0x1f, RZ ;  /* 0x0000001fc2037819 */ /* 0x000fe200000006ff */
[----:B------:R-:W-:-:S04]  /*13d30*/  IMAD R10, R196, 0x8, R2 ;  /* 0x00000008c40a7824 */ /* 0x000fc800078e0202 */
[----:B------:R2:W3:Y:S01]  /*13d40*/  SYNCS.PHASECHK.TRANS64.TRYWAIT P1, [R10+URZ+0x2a850], R3 ;  /* 0x02a850030a0075a7 */ /* 0x0004e2000802017f */
[----:B------:R-:W-:Y:S05]  /*13d50*/  @!P0 BRA `(.L_x_631) ;  /* 0x0000000000048947 */ /* 0x000fea0003800000 */
[----:B------:R-:W-:Y:S01]  /*13d60*/  BPT.TRAP 0x1 ;  /* 0x000000040000795c */ /* 0x000fe20000300000 */
.L_x_631:
[----:B01----:R-:W-:Y:S01]  /*13d70*/  VIADD R0, R2, 0x400 ;  /* 0x0000040002007836 */ /* 0x003fe20000000000 */
[----:B------:R-:W-:Y:S04]  /*13d80*/  BSSY B1, `(.L_x_632) ;  /* 0x0000008000017945 */ /* 0x000fe80003800000 */
[----:B------:R-:W-:-:S04]  /*13d90*/  SHF.R.U32.HI R0, RZ, 0x4, R0 ;  /* 0x00000004ff007819 */ /* 0x000fc80000011600 */
[----:B------:R-:W-:-:S04]  /*13da0*/  LOP3.LUT R0, R0, 0x3fff, RZ, 0xc0, !PT ;  /* 0x00003fff00007812 */ /* 0x000fc800078ec0ff */
[----:B------:R-:W-:-:S05]  /*13db0*/  LOP3.LUT R0, R0, 0x3000000, RZ, 0xfc, !PT ;  /* 0x0300000000007812 */ /* 0x000fca00078efcff */
[----:B------:R-:W-:Y:S01]  /*13dc0*/  IMAD R0, R196, 0x600, R0 ;  /* 0x00000600c4007824 */ /* 0x000fe200078e0200 */
[----:B---3--:R-:W-:Y:S06]  /*13dd0*/  @P1 BRA `(.L_x_633) ;  /* 0x0000000000081947 */ /* 0x008fec0003800000 */
[----:B------:R-:W0:Y:S02]  /*13de0*/  SYNCS.PHASECHK.TRANS64.TRYWAIT P1, [R10+URZ+0x2a850], R3 ;  /* 0x02a850030a0075a7 */ /* 0x000e24000802017f */
[----:B0-----:R-:W-:Y:S05]  /*13df0*/  @!P1 BRA `(.L_x_634) ;  /* 0x000000b400749947 */ /* 0x001fea0003800000 */
.L_x_633:
[----:B------:R-:W-:Y:S05]  /*13e00*/  BSYNC B1 ;  /* 0x0000000000017941 */ /* 0x000fea0003800000 */
.L_x_632:
[----:B------:R-:W-:Y:S01]  /*13e10*/  IMAD.MOV.U32 R5, RZ, RZ, 0x40000040 ;  /* 0x40000040ff057424 */ /* 0x000fe200078e00ff */
[----:B------:R-:W-:Y:S01]  /*13e20*/  MOV R4, R0 ;  /* 0x0000000000047202 */ /* 0x000fe20000000f00 */
[----:B------:R-:W-:-:S03]  /*13e30*/  WARPGROUP.ARRIVE ;  /* 0x00000000000079c5 */ /* 0x000fc60000000000 */
[----:B------:R-:W-:Y:S01]  /*13e40*/  R2UR UR6, R4 ;  /* 0x00000000040672ca */ /* 0x000fe200000e0000 */
[----:B------:R-:W-:Y:S01]  /*13e50*/  VIADD R4, R0, 0x80 ;  /* 0x0000008000047836 */ /* 0x000fe20000000000 */
[----:B------:R-:W-:Y:S01]  /*13e60*/  R2UR UR7, R5 ;  /* 0x00000000050772ca */ /* 0x000fe200000e0000 */
[----:B------:R-:W-:-:S12]  /*13e70*/  IMAD.MOV.U32 R5, RZ, RZ, 0x40000040 ;  /* 0x40000040ff057424 */ /* 0x000fd800078e00ff */
[----:B------:R-:W-:Y:S01]  /*13e80*/  HGMMA.64x128x16.F32.BF16 R24, R156, gdesc[UR4].tnspB, R24, gsb0 ;  /* 0x41e000049c187df0 */ /* 0x000fe20008001818 */
[----:B------:R-:W-:Y:S01]  /*13e90*/  R2UR UR6, R4 ;  /* 0x00000000040672ca */ /* 0x000fe200000e0000 */
[----:B------:R-:W-:Y:S01]  /*13ea0*/  VIADD R4, R0, 0x100 ;  /* 0x0000010000047836 */ /* 0x000fe20000000000 */
[----:B------:R-:W-:Y:S01]  /*13eb0*/  R2UR UR7, R5 ;  /* 0x00000000050772ca */ /* 0x000fe200000e0000 */
[----:B------:R-:W-:Y:S01]  /*13ec0*/  IMAD.MOV.U32 R5, RZ, RZ, 0x40000040 ;  /* 0x40000040ff057424 */ /* 0x000fe200078e00ff */
[----:B------:R-:W-:Y:S02]  /*13ed0*/  WARPGROUP.DEPBAR.LE gsb0, 0x0 ;  /* 0x00008000000079c5 */ /* 0x000fe40000010000 */
[----:B------:R-:W-:-:S09]  /*13ee0*/  WARPGROUP.ARRIVE ;  /* 0x00000000000079c5 */ /* 0x000fd20000000000 */
        /* <DEDUP_REMOVED lines=15> */
[----:B------:R-:W-:Y:S02]  /*13fe0*/  R2UR UR6, R4 ;  /* 0x00000000040672ca */ /* 0x000fe400000e0000 */
[----:B------:R-:W-:Y:S01]  /*13ff0*/  R2UR UR7, R5 ;  /* 0x00000000050772ca */ /* 0x000fe200000e0000 */
[----:B------:R-:W-:Y:S01]  /*14000*/  IMAD.MOV.U32 R5, RZ, RZ, 0x40000040 ;  /* 0x40000040ff057424 */ /* 0x000fe200078e00ff */
[----:B------:R-:W-:Y:S01]  /*14010*/  IADD3 R4, R0, 0x280, RZ ;  /* 0x0000028000047810 */ /* 0x000fe20007ffe0ff */
[----:B------:R-:W-:Y:S02]  /*14020*/  WARPGROUP.DEPBAR.LE gsb0, 0x0 ;  /* 0x00008000000079c5 */ /* 0x000fe40000010000 */
[----:B------:R-:W-:-:S08]  /*14030*/  WARPGROUP.ARRIVE ;  /* 0x00000000000079c5 */ /* 0x000fd00000000000 */
[----:B------:R-:W-:Y:S01]  /*14040*/  HGMMA.64x128x16.F32.BF16 R24, R148, gdesc[UR4].tnspB, R24, gsb0 ;  /* 0x41e0000494187df0 */ /* 0x000fe20008001818 */
[----:B------:R-:W-:Y:S02]  /*14050*/  R2UR UR6, R4 ;  /* 0x00000000040672ca */ /* 0x000fe400000e0000 */
[----:B------:R-:W-:Y:S01]  /*14060*/  R2UR UR7, R5 ;  /* 0x00000000050772ca */ /* 0x000fe200000e0000 */
[----:B------:R-:W-:Y:S02]  /*14070*/  WARPGROUP.DEPBAR.LE gsb0, 0x0 ;  /* 0x00008000000079c5 */ /* 0x000fe40000010000 */
[----:B------:R-:W-:-:S10]  /*14080*/  WARPGROUP.ARRIVE ;  /* 0x00000000000079c5 */ /* 0x000fd40000000000 */
[----:B------:R-:W-:Y:S03]  /*14090*/  HGMMA.64x128x16.F32.BF16 R24, R152, gdesc[UR4].tnspB, R24, gsb0 ;  /* 0x41e0000498187df0 */ /* 0x000fe60008001818 */
[----:B------:R-:W-:Y:S02]  /*140a0*/  WARPGROUP.DEPBAR.LE gsb0, 0x0 ;  /* 0x00008000000079c5 */ /* 0x000fe40000010000 */
[----:B------:R-:W-:Y:S05]  /*140b0*/  @!P0 BRA `(.L_x_635) ;  /* 0x0000000000048947 */ /* 0x000fea0003800000 */
[----:B------:R-:W-:Y:S01]  /*140c0*/  BPT.TRAP 0x1 ;  /* 0x000000040000795c */ /* 0x000fe20000300000 */
.L_x_635:
[----:B------:R-:W-:Y:S02]  /*140d0*/  FMNMX.FTZ R0, R88, R20, !PT ;  /* 0x0000001458007209 */ /* 0x000fe40007810000 */
[----:B------:R-:W-:Y:S02]  /*140e0*/  FMNMX.FTZ R4, R90, R15, !PT ;  /* 0x0000000f5a047209 */ /* 0x000fe40007810000 */
[----:B0-2---:R-:W-:Y:S02]  /*140f0*/  FMNMX.FTZ R3, R89, R0, !PT ;  /* 0x0000000059037209 */ /* 0x005fe40007810000 */
        /* <DEDUP_REMOVED lines=47> */
[----:B0-----:R-:W-:Y:S01]  /*143f0*/  FMNMX.FTZ R12, R5, R0, !PT ;  /* 0x00000000050c7209 */ /* 0x001fe20007810000 */
[----:B------:R-:W-:Y:S01]  /*14400*/  IMAD.U32 R0, RZ, RZ, UR38 ;  /* 0x00000026ff007e24 */ /* 0x000fe2000f8e00ff */
[----:B-1----:R-:W-:-:S03]  /*14410*/  FMNMX.FTZ R13, R9, R4, !PT ;  /* 0x00000004090d7209 */ /* 0x002fc60007810000 */
[----:B------:R-:W0:Y:S04]  /*14420*/  SHFL.BFLY PT, R3, R12, 0x1, 0x1f ;  /* 0x0c201f000c037f89 */ /* 0x000e2800000e0000 */
[----:B------:R-:W1:Y:S01]  /*14430*/  SHFL.BFLY PT, R4, R13, 0x1, 0x1f ;  /* 0x0c201f000d047f89 */ /* 0x000e6200000e0000 */
[----:B0-----:R-:W-:Y:S02]  /*14440*/  FMNMX.FTZ R3, R12, R3, !PT ;  /* 0x000000030c037209 */ /* 0x001fe40007810000 */
[----:B-1----:R-:W-:-:S03]  /*14450*/  FMNMX.FTZ R4, R13, R4, !PT ;  /* 0x000000040d047209 */ /* 0x002fc60007810000 */
[----:B------:R-:W-:-:S04]  /*14460*/  FADD.FTZ R11, -R3, R20 ;  /* 0x00000014030b7221 */ /* 0x000fc80000010100 */
[-C--:B------:R-:W-:Y:S01]  /*14470*/  FMUL.FTZ R20, R11, R0.reuse ;  /* 0x000000000b147220 */ /* 0x080fe20000410000 */
[-C--:B------:R-:W-:Y:S01]  /*14480*/  FMUL.FTZ R11, R3, R0.reuse ;  /* 0x00000000030b7220 */ /* 0x080fe20000410000 */
[C---:B------:R-:W-:Y:S02]  /*14490*/  FADD.FTZ R5, -R4.reuse, R15 ;  /* 0x0000000f04057221 */ /* 0x040fe40000010100 */
[----:B------:R-:W-:Y:S01]  /*144a0*/  MUFU.EX2 R9, R20 ;  /* 0x0000001400097308 */ /* 0x000fe20000000800 */
[-CC-:B------:R-:W-:Y:S01]  /*144b0*/  FFMA.FTZ R139, R89, R0.reuse, -R11.reuse ;  /* 0x00000000598b7223 */ /* 0x180fe2000001080b */
[-CC-:B------:R-:W-:Y:S01]  /*144c0*/  FFMA.FTZ R89, R109, R0.reuse, -R11.reuse ;  /* 0x000000006d597223 */ /* 0x180fe2000001080b */
[-C--:B------:R-:W-:Y:S01]  /*144d0*/  FMUL.FTZ R109, R4, R0.reuse ;  /* 0x00000000046d7220 */ /* 0x080fe20000410000 */
[-CC-:B------:R-:W-:Y:S01]  /*144e0*/  FFMA.FTZ R156, R88, R0.reuse, -R11.reuse ;  /* 0x00000000589c7223 */ /* 0x180fe2000001080b */
[-C--:B------:R-:W-:Y:S01]  /*144f0*/  FFMA.FTZ R142, R108, R0.reuse, -R11 ;  /* 0x000000006c8e7223 */ /* 0x080fe2000001080b */
[-C--:B------:R-:W-:Y:S01]  /*14500*/  FMUL.FTZ R5, R5, R0.reuse ;  /* 0x0000000005057220 */ /* 0x080fe20000410000 */
[-CC-:B------:R-:W-:Y:S01]  /*14510*/  FFMA.FTZ R108, R90, R0.reuse, -R109.reuse ;  /* 0x000000005a6c7223 */ /* 0x180fe2000001086d */
[-C--:B------:R-:W-:Y:S01]  /*14520*/  FFMA.FTZ R157, R91, R0.reuse, -R109 ;  /* 0x000000005b9d7223 */ /* 0x080fe2000001086d */
[-CC-:B------:R-:W-:Y:S01]  /*14530*/  FFMA.FTZ R158, R92, R0.reuse, -R11.reuse ;  /* 0x000000005c9e7223 */ /* 0x180fe2000001080b */
[----:B------:R-:W0:Y:S01]  /*14540*/  MUFU.EX2 R156, R156 ;  /* 0x0000009c009c7308 */ /* 0x000e220000000800 */
[-C--:B------:R-:W-:Y:S01]  /*14550*/  FFMA.FTZ R92, R105, R0.reuse, -R11 ;  /* 0x00000000695c7223 */ /* 0x080fe2000001080b */
[-C--:B------:R-:W-:Y:S01]  /*14560*/  FFMA.FTZ R105, R94, R0.reuse, -R109 ;  /* 0x000000005e697223 */ /* 0x080fe2000001086d */
[-C--:B------:R-:W-:Y:S01]  /*14570*/  FFMA.FTZ R137, R93, R0.reuse, -R11 ;  /* 0x000000005d897223 */ /* 0x080fe2000001080b */
[-C--:B------:R-:W-:Y:S01]  /*14580*/  FFMA.FTZ R159, R95, R0.reuse, -R109 ;  /* 0x000000005f9f7223 */ /* 0x080fe2000001086d */
[-CC-:B------:R-:W-:Y:S01]  /*14590*/  FFMA.FTZ R136, R96, R0.reuse, -R11.reuse ;  /* 0x0000000060887223 */ /* 0x180fe2000001080b */
[-C--:B------:R-:W-:Y:S01]  /*145a0*/  FFMA.FTZ R140, R104, R0.reuse, -R11 ;  /* 0x00000000688c7223 */ /* 0x080fe2000001080b */
[-C--:B------:R-:W-:Y:S01]  /*145b0*/  FFMA.FTZ R104, R98, R0.reuse, -R109 ;  /* 0x0000000062687223 */ /* 0x080fe2000001086d */
[----:B------:R-:W-:Y:S01]  /*145c0*/  MUFU.EX2 R5, R5 ;  /* 0x0000000500057308 */ /* 0x000fe20000000800 */
[-C--:B------:R-:W-:Y:S01]  /*145d0*/  FFMA.FTZ R96, R97, R0.reuse, -R11 ;  /* 0x0000000061607223 */ /* 0x080fe2000001080b */
[-C--:B------:R-:W-:Y:S01]  /*145e0*/  FFMA.FTZ R90, R99, R0.reuse, -R109 ;  /* 0x00000000635a7223 */ /* 0x080fe2000001086d */
[-C--:B------:R-:W-:Y:S01]  /*145f0*/  FFMA.FTZ R138, R100, R0.reuse, -R11 ;  /* 0x00000000648a7223 */ /* 0x080fe2000001080b */
[-C--:B------:R-:W-:Y:S01]  /*14600*/  FFMA.FTZ R102, R102, R0.reuse, -R109 ;  /* 0x0000000066667223 */ /* 0x080fe2000001086d */
[-C--:B------:R-:W-:Y:S01]  /*14610*/  FFMA.FTZ R93, R101, R0.reuse, -R11 ;  /* 0x00000000655d7223 */ /* 0x080fe2000001080b */
[-CC-:B------:R-:W-:Y:S01]  /*14620*/  FFMA.FTZ R91, R103, R0.reuse, -R109.reuse ;  /* 0x00000000675b7223 */ /* 0x180fe2000001086d */
[-CC-:B------:R-:W-:Y:S01]  /*14630*/  FFMA.FTZ R101, R106, R0.reuse, -R109.reuse ;  /* 0x000000006a657223 */ /* 0x180fe2000001086d */
[----:B------:R-:W1:Y:S01]  /*14640*/  MUFU.EX2 R108, R108 ;  /* 0x0000006c006c7308 */ /* 0x000e620000000800 */
[----:B0-----:R-:W-:Y:S01]  /*14650*/  FFMA.FTZ R94, R9, R7, R156 ;  /* 0x00000007095e7223 */ /* 0x001fe2000001009c */
[-CC-:B------:R-:W-:Y:S01]  /*14660*/  FFMA.FTZ R141, R107, R0.reuse, -R109.reuse ;  /* 0x000000006b8d7223 */ /* 0x180fe2000001086d */
[-CC-:B------:R-:W-:Y:S01]  /*14670*/  FFMA.FTZ R100, R110, R0.reuse, -R109.reuse ;  /* 0x000000006e647223 */ /* 0x180fe2000001086d */
[-C--:B------:R-:W-:Y:S01]  /*14680*/  FFMA.FTZ R143, R111, R0.reuse, -R109 ;  /* 0x000000006f8f7223 */ /* 0x080fe2000001086d */
[-C--:B------:R-:W-:Y:S01]  /*14690*/  FFMA.FTZ R144, R112, R0.reuse, -R11 ;  /* 0x0000000070907223 */ /* 0x080fe2000001080b */
[-C--:B------:R-:W-:Y:S01]  /*146a0*/  FFMA.FTZ R99, R114, R0.reuse, -R109 ;  /* 0x0000000072637223 */ /* 0x080fe2000001086d */
[-C--:B------:R-:W-:Y:S01]  /*146b0*/  FFMA.FTZ R88, R113, R0.reuse, -R11 ;  /* 0x0000000071587223 */ /* 0x080fe2000001080b */
[----:B------:R-:W0:Y:S01]  /*146c0*/  MUFU.EX2 R139, R139 ;  /* 0x0000008b008b7308 */ /* 0x000e220000000800 */
[-C--:B------:R-:W-:Y:S01]  /*146d0*/  FFMA.FTZ R145, R115, R0.reuse, -R109 ;  /* 0x0000000073917223 */ /* 0x080fe2000001086d */
[-C--:B------:R-:W-:Y:S01]  /*146e0*/  FFMA.FTZ R146, R116, R0.reuse, -R11 ;  /* 0x0000000074927223 */ /* 0x080fe2000001080b */
[-C--:B------:R-:W-:Y:S01]  /*146f0*/  FFMA.FTZ R98, R118, R0.reuse, -R109 ;  /* 0x0000000076627223 */ /* 0x080fe2000001086d */
[-C--:B------:R-:W-:Y:S01]  /*14700*/  FFMA.FTZ R20, R117, R0.reuse, -R11 ;  /* 0x0000000075147223 */ /* 0x080fe2000001080b */
[-C--:B------:R-:W-:Y:S01]  /*14710*/  FFMA.FTZ R147, R119, R0.reuse, -R109 ;  /* 0x0000000077937223 */ /* 0x080fe2000001086d */
[-C--:B------:R-:W-:Y:S01]  /*14720*/  FFMA.FTZ R148, R120, R0.reuse, -R11 ;  /* 0x0000000078947223 */ /* 0x080fe2000001080b */
[----:B------:R-:W-:Y:S01]  /*14730*/  FFMA.FTZ R97, R122, R0, -R109 ;  /* 0x000000007a617223 */ /* 0x000fe2000001086d */
[----:B------:R-:W2:Y:S01]  /*14740*/  MUFU.EX2 R157, R157 ;  /* 0x0000009d009d7308 */ /* 0x000ea20000000800 */
[----:B-1----:R-:W-:Y:S01]  /*14750*/  FFMA.FTZ R6, R5, R6, R108 ;  /* 0x0000000605067223 */ /* 0x002fe2000001006c */
[-C--:B------:R-:W-:Y:S01]  /*14760*/  FFMA.FTZ R15, R121, R0.reuse, -R11 ;  /* 0x00000000790f7223 */ /* 0x080fe2000001080b */
[-C--:B------:R-:W-:Y:S01]  /*14770*/  FFMA.FTZ R149, R123, R0.reuse, -R109 ;  /* 0x000000007b957223 */ /* 0x080fe2000001086d */
[-CC-:B------:R-:W-:Y:S01]  /*14780*/  FFMA.FTZ R150, R124, R0.reuse, -R11.reuse ;  /* 0x000000007c967223 */ /* 0x180fe2000001080b */
[-C--:B------:R-:W-:Y:S01]  /*14790*/  FFMA.FTZ R13, R125, R0.reuse, -R11 ;  /* 0x000000007d0d7223 */ /* 0x080fe2000001080b */
[-C--:B------:R-:W-:Y:S01]  /*147a0*/  FFMA.FTZ R151, R127, R0.reuse, -R109 ;  /* 0x000000007f977223 */ /* 0x080fe2000001086d */
[-CC-:B------:R-:W-:Y:S01]  /*147b0*/  FFMA.FTZ R152, R128, R0.reuse, -R11.reuse ;  /* 0x0000000080987223 */ /* 0x180fe2000001080b */
[----:B------:R-:W1:Y:S01]  /*147c0*/  MUFU.EX2 R158, R158 ;  /* 0x0000009e009e7308 */ /* 0x000e620000000800 */
[----:B0-----:R-:W-:Y:S01]  /*147d0*/  FADD.FTZ R7, R139, R94 ;  /* 0x0000005e8b077221 */ /* 0x001fe20000010000 */
[-C--:B------:R-:W-:Y:S01]  /*147e0*/  FFMA.FTZ R12, R129, R0.reuse, -R11 ;  /* 0x00000000810c7223 */ /* 0x080fe2000001080b */
[-C--:B------:R-:W-:Y:S01]  /*147f0*/  FFMA.FTZ R153, R131, R0.reuse, -R109 ;  /* 0x0000000083997223 */ /* 0x080fe2000001086d */
[-C--:B------:R-:W-:Y:S01]  /*14800*/  FFMA.FTZ R154, R132, R0.reuse, -R11 ;  /* 0x00000000849a7223 */ /* 0x080fe2000001080b */
[-C--:B------:R-:W-:Y:S01]  /*14810*/  FFMA.FTZ R155, R134, R0.reuse, -R109 ;  /* 0x00000000869b7223 */ /* 0x080fe2000001086d */
[----:B------:R-:W-:-:S02]  /*14820*/  FFMA.FTZ R11, R133, R0, -R11 ;  /* 0x00000000850b7223 */ /* 0x000fc4000001080b */
        /* <DEDUP_REMOVED lines=21> */
[----:B-1----:R-:W-:Y:S01]  /*14980*/  FADD.FTZ R94, R102, R95 ;  /* 0x0000005f665e7221 */ /* 0x002fe20000010000 */
[----:B------:R-:W-:-:S06]  /*14990*/  FFMA.FTZ R95, R126, R0, -R109 ;  /* 0x000000007e5f7223 */ /* 0x000fcc000001086d */
        /* <DEDUP_REMOVED lines=19> */
[----:B0-----:R-:W-:Y:S01]  /*14ad0*/  FADD.FTZ R6, R143, R94 ;  /* 0x0000005e8f067221 */ /* 0x001fe20000010000 */
[----:B------:R-:W-:-:S06]  /*14ae0*/  FFMA.FTZ R94, R130, R0, -R109 ;  /* 0x00000000825e7223 */ /* 0x000fcc000001086d */
        /* <DEDUP_REMOVED lines=20> */
[----:B------:R-:W-:-:S05]  /*14c30*/  VIADD R6, R21, 0x2a840 ;  /* 0x0002a84015067836 */ /* 0x000fca0000000000 */
[----:B------:R-:W-:Y:S01]  /*14c40*/  PRMT R6, R181, 0x654, R6 ;  /* 0x00000654b5067816 */ /* 0x000fe20000000006 */
[----:B------:R-:W2:Y:S01]  /*14c50*/  MUFU.EX2 R150, R150 ;  /* 0x0000009600967308 */ /* 0x000ea20000000800 */
[----:B-1----:R-:W-:Y:S01]  /*14c60*/  FADD.FTZ R7, R15, R106 ;  /* 0x0000006a0f077221 */ /* 0x002fe20000010000 */
[----:B------:R-:W-:Y:S01]  /*14c70*/  FFMA.FTZ R106, R135, R0, -R109 ;  /* 0x00000000876a7223 */ /* 0x000fe2000001086d */
[----:B------:R1:W-:Y:S05]  /*14c80*/  SYNCS.ARRIVE.TRANS64.RED.A1T0 RZ, [R6+URZ], RZ ;  /* 0x000000ff06ff79a7 */ /* 0x0003ea000810043f */
[----:B------:R-:W3:Y:S01]  /*14c90*/  MUFU.EX2 R95, R95 ;  /* 0x0000005f005f7308 */ /* 0x000ee20000000800 */
[----:B0-----:R-:W-:-:S07]  /*14ca0*/  FADD.FTZ R110, R149, R110 ;  /* 0x0000006e956e7221 */ /* 0x001fce0000010000 */
[----:B------:R-:W0:Y:S01]  /*14cb0*/  MUFU.EX2 R13, R13 ;  /* 0x0000000d000d7308 */ /* 0x000e220000000800 */
[----:B--2---:R-:W-:-:S07]  /*14cc0*/  FADD.FTZ R112, R150, R7 ;  /* 0x0000000796707221 */ /* 0x004fce0000010000 */
[----:B------:R-:W2:Y:S01]  /*14cd0*/  MUFU.EX2 R151, R151 ;  /* 0x0000009700977308 */ /* 0x000ea20000000800 */
[----:B---3--:R-:W-:-:S07]  /*14ce0*/  FADD.FTZ R110, R95, R110 ;  /* 0x0000006e5f6e7221 */ /* 0x008fce0000010000 */
[----:B------:R-:W3:Y:S01]  /*14cf0*/  MUFU.EX2 R152, R152 ;  /* 0x0000009800987308 */ /* 0x000ee20000000800 */
[----:B0-----:R-:W-:-:S07]  /*14d00*/  FADD.FTZ R7, R13, R112 ;  /* 0x000000700d077221 */ /* 0x001fce0000010000 */
[----:B------:R-:W1:Y:S01]  /*14d10*/  MUFU.EX2 R94, R94 ;  /* 0x0000005e005e7308 */ /* 0x000e620000000800 */
[----:B--2---:R-:W-:-:S07]  /*14d20*/  FADD.FTZ R21, R151, R110 ;  /* 0x0000006e97157221 */ /* 0x004fce0000010000 */
[----:B------:R-:W0:Y:S01]  /*14d30*/  MUFU.EX2 R12, R12 ;  /* 0x0000000c000c7308 */ /* 0x000e220000000800 */
[----:B---3--:R-:W-:-:S07]  /*14d40*/  FADD.FTZ R7, R152, R7 ;  /* 0x0000000798077221 */ /* 0x008fce0000010000 */
        /* <DEDUP_REMOVED lines=10> */
[----:B--2---:R-:W-:-:S03]  /*14df0*/  FADD.FTZ R7, R11, R110 ;  /* 0x0000006e0b077221 */ /* 0x004fc60000010000 */
[----:B-1----:R-:W-:Y:S01]  /*14e00*/  FADD.FTZ R6, R106, R21 ;  /* 0x000000156a067221 */ /* 0x002fe20000010000 */
[----:B------:R-:W-:Y:S06]  /*14e10*/  @!P0 BRA `(.L_x_636) ;  /* 0x0000000000048947 */ /* 0x000fec0003800000 */
[----:B------:R-:W-:Y:S01]  /*14e20*/  BPT.TRAP 0x1 ;  /* 0x000000040000795c */ /* 0x000fe20000300000 */
.L_x_636:
[----:B------:R-:W-:Y:S01]  /*14e30*/  ISETP.GT.AND P1, PT, R14, RZ, PT ;  /* 0x000000ff0e00720c */ /* 0x000fe20003f24270 */
[----:B------:R-:W-:Y:S01]  /*14e40*/  VIADD R10, R10, 0x2a860 ;  /* 0x0002a8600a0a7836 */ /* 0x000fe20000000000 */
[----:B------:R-:W-:Y:S01]  /*14e50*/  F2FP.BF16.F32.PACK_AB R156, R139, R156 ;  /* 0x0000009c8b9c723e */ /* 0x000fe200000010ff */
[----:B------:R-:W-:Y:S01]  /*14e60*/  VIADD R14, R14, 0xffffffff ;  /* 0xffffffff0e0e7836 */ /* 0x000fe20000000000 */
[----:B------:R-:W-:Y:S01]  /*14e70*/  F2FP.BF16.F32.PACK_AB R158, R137, R158 ;  /* 0x0000009e899e723e */ /* 0x000fe200000010ff */
[----:B------:R-:W-:Y:S01]  /*14e80*/  IMAD.MOV.U32 R194, RZ, RZ, R180 ;  /* 0x000000ffffc27224 */ /* 0x000fe200078e00b4 */
[----:B------:R-:W-:Y:S01]  /*14e90*/  PRMT R10, R181, 0x654, R10 ;  /* 0x00000654b50a7816 */ /* 0x000fe2000000000a */
[----:B------:R-:W-:Y:S01]  /*14ea0*/  IMAD.MOV.U32 R196, RZ, RZ, R173 ;  /* 0x000000ffffc47224 */ /* 0x000fe200078e00ad */
[----:B------:R-:W-:Y:S01]  /*14eb0*/  F2FP.BF16.F32.PACK_AB R146, R20, R146 ;  /* 0x000000921492723e */ /* 0x000fe200000010ff */
[----:B------:R-:W-:Y:S01]  /*14ec0*/  IMAD.MOV.U32 R20, RZ, RZ, R3 ;  /* 0x000000ffff147224 */ /* 0x000fe200078e0003 */
[----:B------:R0:W-:Y:S01]  /*14ed0*/  SYNCS.ARRIVE.TRANS64.RED.A1T0 RZ, [R10+URZ], RZ ;  /* 0x000000ff0aff79a7 */ /* 0x0001e2000810043f */
[----:B------:R-:W-:Y:S01]  /*14ee0*/  F2FP.BF16.F32.PACK_AB R148, R15, R148 ;  /* 0x000000940f94723e */ /* 0x000fe200000010ff */
[----:B------:R-:W-:Y:S01]  /*14ef0*/  IMAD.MOV.U32 R15, RZ, RZ, R4 ;  /* 0x000000ffff0f7224 */ /* 0x000fe200078e0004 */
        /* <DEDUP_REMOVED lines=19> */
[----:B------:R-:W-:Y:S01]  /*15030*/  F2FP.BF16.F32.PACK_AB R155, R106, R155 ;  /* 0x0000009b6a9b723e */ /* 0x000fe200000010ff */
[----:B0-----:R-:W-:Y:S06]  /*15040*/  @P1 BRA `(.L_x_637) ;  /* 0xffffffe0001c1947 */ /* 0x001fec000383ffff */
.L_x_624:
[----:B------:R-:W-:Y:S05]  /*15050*/  BSYNC B0 ;  /* 0x0000000000007941 */ /* 0x000fea0003800000 */
.L_x_623:
        /* <DEDUP_REMOVED lines=67> */
.L_x_638:
[----:B------:R-:W-:Y:S02]  /*15490*/  LEA R10, R173, R2, 0x3 ;  /* 0x00000002ad0a7211 */ /* 0x000fe400078e18ff */
[----:B------:R-:W-:-:S04]  /*154a0*/  SHF.L.U32 R5, R180, 0x1f, RZ ;  /* 0x0000001fb4057819 */ /* 0x000fc800000006ff */
[----:B------:R0:W1:Y:S01]  /*154b0*/  SYNCS.PHASECHK.TRANS64.TRYWAIT P1, [R10+URZ+0x2a850], R5 ;  /* 0x02a850050a0075a7 */ /* 0x000062000802017f */
[----:B------:R-:W-:Y:S05]  /*154c0*/  @!P0 BRA `(.L_x_639) ;  /* 0x0000000000048947 */ /* 0x000fea0003800000 */
[----:B------:R-:W-:Y:S01]  /*154d0*/  BPT.TRAP 0x1 ;  /* 0x000000040000795c */ /* 0x000fe20000300000 */
.L_x_639:
[----:B------:R-:W-:Y:S01]  /*154e0*/  VIADD R2, R2, 0x400 ;  /* 0x0000040002027836 */ /* 0x000fe20000000000 */
[----:B------:R-:W-:Y:S04]  /*154f0*/  BSSY B0, `(.L_x_640) ;  /* 0x0000008000007945 */ /* 0x000fe80003800000 */
[----:B------:R-:W-:-:S04]  /*15500*/  SHF.R.U32.HI R2, RZ, 0x4, R2 ;  /* 0x00000004ff027819 */ /* 0x000fc80000011602 */
[----:B------:R-:W-:-:S04]  /*15510*/  LOP3.LUT R2, R2, 0x3fff, RZ, 0xc0, !PT ;  /* 0x00003fff02027812 */ /* 0x000fc800078ec0ff */
[----:B------:R-:W-:-:S05]  /*15520*/  LOP3.LUT R2, R2, 0x3000000, RZ, 0xfc, !PT ;  /* 0x0300000002027812 */ /* 0x000fca00078efcff */
[----:B------:R-:W-:Y:S01]  /*15530*/  IMAD R2, R173, 0x600, R2 ;  /* 0x00000600ad027824 */ /* 0x000fe200078e0202 */
[----:B-1----:R-:W-:Y:S06]  /*15540*/  @P1 BRA `(.L_x_641) ;  /* 0x0000000000081947 */ /* 0x002fec0003800000 */
[----:B------:R-:W1:Y:S02]  /*15550*/  SYNCS.PHASECHK.TRANS64.TRYWAIT P1, [R10+URZ+0x2a850], R5 ;  /* 0x02a850050a0075a7 */ /* 0x000e64000802017f */
[----:B-1----:R-:W-:Y:S05]  /*15560*/  @!P1 BRA `(.L_x_642) ;  /* 0x0000009c00ac9947 */ /* 0x002fea0003800000 */
.L_x_641:
[----:B------:R-:W-:Y:S05]  /*15570*/  BSYNC B0 ;  /* 0x0000000000007941 */ /* 0x000fea0003800000 */
.L_x_640:
[----:B------:R-:W-:Y:S01]  /*15580*/  IMAD.MOV.U32 R8, RZ, RZ, R2 ;  /* 0x000000ffff087224 */ /* 0x000fe200078e0002 */
[----:B------:R-:W-:Y:S01]  /*15590*/  WARPGROUP.ARRIVE ;  /* 0x00000000000079c5 */ /* 0x000fe20000000000 */
[----:B------:R-:W-:Y:S01]  /*155a0*/  IMAD.MOV.U32 R9, RZ, RZ, 0x40000040 ;  /* 0x40000040ff097424 */ /* 0x000fe200078e00ff */
[----:B01----:R-:W-:Y:S01]  /*155b0*/  SHFL.BFLY PT, R5, R6, 0x2, 0x1f ;  /* 0x0c401f0006057f89 */ /* 0x003fe200000e0000 */
[----:B------:R-:W-:Y:S01]  /*155c0*/  IMAD.MOV.U32 R88, RZ, RZ, -0x800000 ;  /* 0xff800000ff587424 */ /* 0x000fe200078e00ff */
[----:B------:R-:W-:Y:S01]  /*155d0*/  R2UR UR6, R8 ;  /* 0x00000000080672ca */ /* 0x000fe200000e0000 */
[----:B------:R-:W-:Y:S01]  /*155e0*/  VIADD R8, R2, 0x80 ;  /* 0x0000008002087836 */ /* 0x000fe20000000000 */
[----:B------:R-:W-:Y:S01]  /*155f0*/  R2UR UR7, R9 ;  /* 0x00000000090772ca */ /* 0x000fe200000e0000 */
[----:B------:R-:W-:Y:S02]  /*15600*/  IMAD.MOV.U32 R9, RZ, RZ, 0x40000040 ;  /* 0x40000040ff097424 */ /* 0x000fe400078e00ff */
[----:B------:R-:W-:-:S10]  /*15610*/  IMAD.MOV.U32 R89, RZ, RZ, -0x800000 ;  /* 0xff800000ff597424 */ /* 0x000fd400078e00ff */
        /* <DEDUP_REMOVED lines=22> */
[----:B------:R-:W-:Y:S01]  /*15780*/  R2UR UR6, R8 ;  /* 0x00000000080672ca */ /* 0x000fe200000e0000 */
[----:B------:R-:W-:Y:S01]  /*15790*/  VIADD R8, R2, 0x280 ;  /* 0x0000028002087836 */ /* 0x000fe20000000000 */
[----:B------:R-:W-:Y:S01]  /*157a0*/  R2UR UR7, R9 ;  /* 0x00000000090772ca */ /* 0x000fe200000e0000 */
[----:B------:R-:W-:Y:S01]  /*157b0*/  IMAD.MOV.U32 R9, RZ, RZ, 0x40000040 ;  /* 0x40000040ff097424 */ /* 0x000fe200078e00ff */
[----:B------:R-:W0:Y:S02]  /*157c0*/  SHFL.BFLY PT, R2, R7, 0x2, 0x1f ;  /* 0x0c401f0007027f89 */ /* 0x000e2400000e0000 */
[----:B0-----:R-:W-:Y:S01]  /*157d0*/  FADD.FTZ R2, R2, R7 ;  /* 0x0000000702027221 */ /* 0x001fe20000010000 */
[----:B------:R-:W-:Y:S02]  /*157e0*/  WARPGROUP.DEPBAR.LE gsb0, 0x0 ;  /* 0x00008000000079c5 */ /* 0x000fe40000010000 */
[----:B------:R-:W-:-:S06]  /*157f0*/  WARPGROUP.ARRIVE ;  /* 0x00000000000079c5 */ /* 0x000fcc0000000000 */
[----:B------:R-:W-:Y:S01]  /*15800*/  HGMMA.64x128x16.F32.BF16 R24, R148, gdesc[UR4].tnspB, R24, gsb0 ;  /* 0x41e0000494187df0 */ /* 0x000fe20008001818 */
[----:B------:R-:W-:Y:S01]  /*15810*/  R2UR UR6, R8 ;  /* 0x00000000080672ca */ /* 0x000fe200000e0000 */
[----:B------:R-:W-:Y:S01]  /*15820*/  FADD.FTZ R8, R5, R6 ;  /* 0x0000000605087221 */ /* 0x000fe20000010000 */
[----:B------:R-:W-:Y:S01]  /*15830*/  R2UR UR7, R9 ;  /* 0x00000000090772ca */ /* 0x000fe200000e0000 */
[----:B------:R-:W0:Y:S01]  /*15840*/  SHFL.BFLY PT, R5, R2, 0x1, 0x1f ;  /* 0x0c201f0002057f89 */ /* 0x000e2200000e0000 */
[----:B------:R-:W-:-:S03]  /*15850*/  IMAD.MOV.U32 R6, RZ, RZ, RZ ;  /* 0x000000ffff067224 */ /* 0x000fc600078e00ff */
[----:B------:R-:W1:Y:S01]  /*15860*/  SHFL.BFLY PT, R9, R8, 0x1, 0x1f ;  /* 0x0c201f0008097f89 */ /* 0x000e6200000e0000 */
[----:B0-----:R-:W-:Y:S01]  /*15870*/  FADD.FTZ R11, R2, R5 ;  /* 0x00000005020b7221 */ /* 0x001fe20000010000 */
[----:B------:R-:W-:Y:S02]  /*15880*/  IMAD.MOV.U32 R5, RZ, RZ, RZ ;  /* 0x000000ffff057224 */ /* 0x000fe400078e00ff */
[----:B-1----:R-:W-:Y:S02]  /*15890*/  FADD.FTZ R12, R8, R9 ;  /* 0x00000009080c7221 */ /* 0x002fe40000010000 */
[----:B------:R-:W-:-:S03]  /*158a0*/  FSETP.NE.FTZ.AND P1, PT, R11, RZ, PT ;  /* 0x000000ff0b00720b */ /* 0x000fc60003f35000 */
[----:B------:R-:W-:-:S10]  /*158b0*/  FSETP.NE.FTZ.AND P2, PT, R12, RZ, PT ;  /* 0x000000ff0c00720b */ /* 0x000fd40003f55000 */
[----:B------:R-:W0:Y:S01]  /*158c0*/  @P1 MUFU.LG2 R7, R11 ;  /* 0x0000000b00071308 */ /* 0x000e220000000c00 */
[C---:B------:R-:W-:Y:S02]  /*158d0*/  @P1 FMUL.FTZ R2, R0.reuse, 0.69314718246459960938 ;  /* 0x3f31721800021820 */ /* 0x040fe40000410000 */
[----:B------:R-:W-:-:S05]  /*158e0*/  @P2 FMUL.FTZ R0, R0, 0.69314718246459960938 ;  /* 0x3f31721800002820 */ /* 0x000fca0000410000 */
        /* <DEDUP_REMOVED lines=9> */
[----:B------:R-:W-:Y:S03]  /*15980*/  HGMMA.64x128x16.F32.BF16 R24, R152, gdesc[UR4].tnspB, R24, gsb0 ;  /* 0x41e0000498187df0 */ /* 0x000fe60008001818 */
[----:B------:R-:W-:Y:S02]  /*15990*/  WARPGROUP.DEPBAR.LE gsb0, 0x0 ;  /* 0x00008000000079c5 */ /* 0x000fe40000010000 */
[----:B--23--:R-:W-:Y:S05]  /*159a0*/  @!P0 BRA `(.L_x_643) ;  /* 0x0000000000048947 */ /* 0x00cfea0003800000 */
[----:B------:R-:W-:Y:S01]  /*159b0*/  BPT.TRAP 0x1 ;  /* 0x000000040000795c */ /* 0x000fe20000300000 */
.L_x_643:
[----:B------:R-:W-:Y:S02]  /*159c0*/  VIADD R0, R10, 0x2a860 ;  /* 0x0002a8600a007836 */ /* 0x000fe40000000000 */
[-C--:B------:R-:W-:Y:S01]  /*159d0*/  FMUL.FTZ R24, R24, R5.reuse ;  /* 0x0000000518187220 */ /* 0x080fe20000410000 */
[----:B------:R-:W-:Y:S02]  /*159e0*/  VIADD R173, R173, 0x1 ;  /* 0x00000001adad7836 */ /* 0x000fe40000000000 */
[-C--:B------:R-:W-:Y:S01]  /*159f0*/  FMUL.FTZ R91, R25, R5.reuse ;  /* 0x00000005195b7220 */ /* 0x080fe20000410000 */
[-C--:B------:R-:W-:Y:S01]  /*15a00*/  FMUL.FTZ R10, R28, R5.reuse ;  /* 0x000000051c0a7220 */ /* 0x080fe20000410000 */
[----:B------:R-:W-:Y:S01]  /*15a10*/  PRMT R181, R181, 0x654, R0 ;  /* 0x00000654b5b57816 */ /* 0x000fe20000000000 */
[-C--:B------:R-:W-:Y:S01]  /*15a20*/  FMUL.FTZ R0, R36, R5.reuse ;  /* 0x0000000524007220 */ /* 0x080fe20000410000 */
[----:B------:R-:W-:Y:S01]  /*15a30*/  ISETP.NE.AND P0, PT, R173, 0x2, PT ;  /* 0x00000002ad00780c */ /* 0x000fe20003f05270 */
[-C--:B------:R-:W-:Y:S01]  /*15a40*/  FMUL.FTZ R11, R29, R5.reuse ;  /* 0x000000051d0b7220 */ /* 0x080fe20000410000 */
[----:B------:R1:W-:Y:S01]  /*15a50*/  SYNCS.ARRIVE.TRANS64.RED.A1T0 RZ, [R181+URZ], RZ ;  /* 0x000000ffb5ff79a7 */ /* 0x0003e2000810043f */
        /* <DEDUP_REMOVED lines=27> */
[----:B------:R-:W-:Y:S01]  /*15c10*/  SEL R5, RZ, 0x1, P0 ;  /* 0x00000001ff057807 */ /* 0x000fe20000000000 */
[-C--:B0-----:R-:W-:Y:S01]  /*15c20*/  FMUL.FTZ R92, R34, R6.reuse ;  /* 0x00000006225c7220 */ /* 0x081fe20000410000 */
        /* <DEDUP_REMOVED lines=31> */
[----:B------:R-:W-:Y:S01]  /*15e20*/  FMUL.FTZ R87, R87, R6 ;  /* 0x0000000657577220 */ /* 0x000fe20000410000 */
[----:B------:R-:W-:-:S02]  /*15e30*/  LOP3.LUT R180, R180, R5, RZ, 0x3c, !PT ;  /* 0x00000005b4b47212 */ /* 0x000fc400078e3cff */
[----:B------:R-:W-:Y:S02]  /*15e40*/  IADD3 R189, R189, 0x1, RZ ;  /* 0x00000001bdbd7810 */ /* 0x000fe40007ffe0ff */
[----:B-1----:R-:W-:-:S07]  /*15e50*/  SEL R173, R173, RZ, P0 ;  /* 0x000000ffadad7207 */ /* 0x002fce0000000000 */
.L_x_565:
[----:B------:R-:W0:Y:S08]  /*15e60*/  S2UR UR4, SR_CgaCtaId ;  /* 0x00000000000479c3 */ /* 0x000e300000008800 */
[----:B------:R-:W-:Y:S01]  /*15e70*/  BAR.SYNC.DEFER_BLOCKING 0x5, 0x180 ;  /* 0x0146000000007b1d */ /* 0x000fe20000010000 */
[----:B------:R-:W-:-:S05]  /*15e80*/  MOV R2, 0x400 ;  /* 0x0000040000027802 */ /* 0x000fca0000000f00 */
[----:B------:R-:W-:Y:S01]  /*15e90*/  BSSY B0, `(.L_x_644) ;  /* 0x00001f7000007945 */ /* 0x000fe20003800000 */
[----:B0-----:R-:W-:-:S05]  /*15ea0*/  IMAD.U32 R181, RZ, RZ, UR4 ;  /* 0x00000004ffb57e24 */ /* 0x001fca000f8e00ff */
[----:B------:R-:W-:-:S05]  /*15eb0*/  LEA R2, R181, R2, 0x18 ;  /* 0x00000002b5027211 */ /* 0x000fca00078ec0ff */
        /* <DEDUP_REMOVED lines=19> */
[C---:B------:R-:W-:Y:S01]  /*15ff0*/  IADD3 R101, P4, R8.reuse, 0x60, RZ ;  /* 0x0000006008657810 */ /* 0x040fe20007f9e0ff */
[----:B------:R-:W-:Y:S01]  /*16000*/  IMAD.X R7, RZ, RZ, R9, P5 ;  /* 0x000000ffff077224 */ /* 0x000fe200028e0609 */
[----:B------:R-:W-:-:S02]  /*16010*/  IADD3 R103, P3, R8, 0x4000, RZ ;  /* 0x0000400008677810 */ /* 0x000fc40007f7e0ff */
[C---:B------:R-:W-:Y:S01]  /*16020*/  IADD3 R105, P2, R8.reuse, 0x4020, RZ ;  /* 0x0000402008697810 */ /* 0x040fe20007f5e0ff */
[--C-:B------:R-:W-:Y:S01]  /*16030*/  IMAD.X R13, RZ, RZ, R9.reuse, P4 ;  /* 0x000000ffff0d7224 */ /* 0x100fe200020e0609 */
[----:B------:R-:W-:Y:S01]  /*16040*/  BAR.SYNC.DEFER_BLOCKING 0x1, 0x100 ;  /* 0x0044000000007b1d */ /* 0x000fe20000010000 */
[C---:B------:R-:W-:Y:S02]  /*16050*/  IADD3 R107, P1, R8.reuse, 0x4040, RZ ;  /* 0x00004040086b7810 */ /* 0x040fe40007f3e0ff */
[----:B------:R-:W-:Y:S01]  /*16060*/  IADD3 R109, P0, R8, 0x4060, RZ ;  /* 0x00004060086d7810 */ /* 0x000fe20007f1e0ff */
[--C-:B------:R-:W-:Y:S01]  /*16070*/  IMAD.X R25, RZ, RZ, R9.reuse, P2 ;  /* 0x000000ffff197224 */ /* 0x100fe200010e0609 */
[----:B------:R-:W-:Y:S01]  /*16080*/  LOP3.LUT R4, R71, 0x380, RZ, 0xc0, !PT ;  /* 0x0000038047047812 */ /* 0x000fe200078ec0ff */
[--C-:B------:R-:W-:Y:S01]  /*16090*/  IMAD.X R27, RZ, RZ, R9.reuse, P1 ;  /* 0x000000ffff1b7224 */ /* 0x100fe200008e0609 */
[----:B------:R-:W-:Y:S01]  /*160a0*/  LOP3.LUT R6, R79, 0x380, RZ, 0xc0, !PT ;  /* 0x000003804f067812 */ /* 0x000fe200078ec0ff */
[--C-:B----4-:R-:W-:Y:S01]  /*160b0*/  IMAD.X R33, RZ, RZ, R9.reuse, P0 ;  /* 0x000000ffff217224 */ /* 0x110fe200000e0609 */
[----:B------:R-:W-:Y:S01]  /*160c0*/  LOP3.LUT R8, R15, R8, RZ, 0x3c, !PT ;  /* 0x000000080f087212 */ /* 0x000fe200078e3cff */
[----:B------:R-:W-:Y:S01]  /*160d0*/  IMAD.X R15, RZ, RZ, R9, P3 ;  /* 0x000000ffff0f7224 */ /* 0x000fe200018e0609 */
[----:B------:R-:W-:-:S02]  /*160e0*/  SHF.R.U64 R4, R4, 0x3, RZ ;  /* 0x0000000304047819 */ /* 0x000fc400000012ff */
[----:B------:R-:W-:Y:S02]  /*160f0*/  SHF.R.U64 R6, R6, 0x3, RZ ;  /* 0x0000000306067819 */ /* 0x000fe400000012ff */
[----:B------:R-:W-:Y:S02]  /*16100*/  MOV R94, R8 ;  /* 0x00000008005e7202 */ /* 0x000fe40000000f00 */
[----:B------:R-:W-:Y:S02]  /*16110*/  LOP3.LUT R12, R101, 0x380, RZ, 0xc0, !PT ;  /* 0x00000380650c7812 */ /* 0x000fe400078ec0ff */
[----:B------:R-:W-:Y:S02]  /*16120*/  LOP3.LUT R14, R103, 0x380, RZ, 0xc0, !PT ;  /* 0x00000380670e7812 */ /* 0x000fe400078ec0ff */
[----:B------:R-:W-:Y:S02]  /*16130*/  F2FP.BF16.F32.PACK_AB R8, R91, R24 ;  /* 0x000000185b08723e */ /* 0x000fe400000010ff */
[----:B------:R-:W-:-:S02]  /*16140*/  F2FP.BF16.F32.PACK_AB R9, R99, R32 ;  /* 0x000000206309723e */ /* 0x000fc400000010ff */
[----:B------:R-:W-:Y:S02]  /*16150*/  LOP3.LUT R24, R105, 0x380, RZ, 0xc0, !PT ;  /* 0x0000038069187812 */ /* 0x000fe400078ec0ff */
[----:B-1----:R-:W-:Y:S01]  /*16160*/  LOP3.LUT R28, R107, 0x380, RZ, 0xc0, !PT ;  /* 0x000003806b1c7812 */ /* 0x002fe200078ec0ff */
[----:B------:R1:W-:Y:S01]  /*16170*/  STSM.16.M88.4 [R94], R8 ;  /* 0x000000085e007844 */ /* 0x0003e20000000200 */
[----:B------:R-:W-:Y:S02]  /*16180*/  LOP3.LUT R4, R4, R71, RZ, 0x3c, !PT ;  /* 0x0000004704047212 */ /* 0x000fe400078e3cff */
[----:B------:R-:W-:Y:S02]  /*16190*/  LOP3.LUT R6, R6, R79, RZ, 0x3c, !PT ;  /* 0x0000004f06067212 */ /* 0x000fe400078e3cff */
[----:B------:R-:W-:Y:S02]  /*161a0*/  LOP3.LUT R32, R109, 0x380, RZ, 0xc0, !PT ;  /* 0x000003806d207812 */ /* 0x000fe400078ec0ff */
[----:B------:R-:W-:-:S02]  /*161b0*/  SHF.R.U64 R12, R12, 0x3, RZ ;  /* 0x000000030c0c7819 */ /* 0x000fc400000012ff */
[----:B------:R-:W-:Y:S02]  /*161c0*/  SHF.R.U64 R14, R14, 0x3, RZ ;  /* 0x000000030e0e7819 */ /* 0x000fe400000012ff */
[----:B------:R-:W-:Y:S02]  /*161d0*/  SHF.R.U64 R24, R24, 0x3, RZ ;  /* 0x0000000318187819 */ /* 0x000fe400000012ff */
[----:B------:R-:W-:Y:S02]  /*161e0*/  SHF.R.U64 R28, R28, 0x3, RZ ;  /* 0x000000031c1c7819 */ /* 0x000fe400000012ff */
[----:B------:R-:W-:Y:S02]  /*161f0*/  SHF.R.U64 R32, R32, 0x3, RZ ;  /* 0x0000000320207819 */ /* 0x000fe400000012ff */
[----:B------:R-:W-:Y:S02]  /*16200*/  MOV R91, R4 ;  /* 0x00000004005b7202 */ /* 0x000fe40000000f00 */
[----:B------:R-:W-:-:S02]  /*16210*/  MOV R79, R6 ;  /* 0x00000006004f7202 */ /* 0x000fc40000000f00 */
[----:B------:R-:W-:Y:S02]  /*16220*/  F2FP.BF16.F32.PACK_AB R4, R90, R3 ;  /* 0x000000035a04723e */ /* 0x000fe400000010ff */
[----:B------:R-:W-:Y:S02]  /*16230*/  F2FP.BF16.F32.PACK_AB R5, R93, R92 ;  /* 0x0000005c5d05723e */ /* 0x000fe400000010ff */
[----:B------:R-:W-:Y:S02]  /*16240*/  F2FP.BF16.F32.PACK_AB R6, R37, R0 ;  /* 0x000000002506723e */ /* 0x000fe400000010ff */
[----:B------:R-:W-:Y:S01]  /*16250*/  F2FP.BF16.F32.PACK_AB R7, R95, R72 ;  /* 0x000000485f07723e */ /* 0x000fe200000010ff */
[----:B------:R-:W2:Y:S01]  /*16260*/  LDC R0, c[0x0][0xbe8] ;  /* 0x0002fa00ff007b82 */ /* 0x000ea20000000800 */
[----:B------:R-:W-:Y:S02]  /*16270*/  LOP3.LUT R12, R12, R101, RZ, 0x3c, !PT ;  /* 0x000000650c0c7212 */ /* 0x000fe400078e3cff */
[----:B------:R-:W-:Y:S01]  /*16280*/  LOP3.LUT R14, R14, R103, RZ, 0x3c, !PT ;  /* 0x000000670e0e7212 */ /* 0x000fe200078e3cff */
[----:B------:R-:W-:Y:S01]  /*16290*/  STSM.16.M88.4 [R91], R4 ;  /* 0x000000045b007844 */ /* 0x000fe20000000200 */
[----:B-1----:R-:W-:-:S02]  /*162a0*/  F2FP.BF16.F32.PACK_AB R8, R41, R40 ;  /* 0x000000282908723e */ /* 0x002fc400000010ff */
[----:B------:R-:W-:Y:S02]  /*162b0*/  F2FP.BF16.F32.PACK_AB R9, R43, R34 ;  /* 0x000000222b09723e */ /* 0x000fe400000010ff */
[----:B------:R-:W-:Y:S02]  /*162c0*/  F2FP.BF16.F32.PACK_AB R10, R45, R44 ;  /* 0x0000002c2d0a723e */ /* 0x000fe400000010ff */
[----:B------:R-:W-:Y:S02]  /*162d0*/  F2FP.BF16.F32.PACK_AB R11, R47, R46 ;  /* 0x0000002e2f0b723e */ /* 0x000fe400000010ff */
[----:B------:R-:W-:Y:S02]  /*162e0*/  LOP3.LUT R24, R24, R105, RZ, 0x3c, !PT ;  /* 0x0000006918187212 */ /* 0x000fe400078e3cff */
[----:B------:R-:W-:Y:S01]  /*162f0*/  LOP3.LUT R26, R28, R107, RZ, 0x3c, !PT ;  /* 0x0000006b1c1a7212 */ /* 0x000fe200078e3cff */
[----:B------:R1:W-:Y:S01]  /*16300*/  STSM.16.M88.4 [R79], R8 ;  /* 0x000000084f007844 */ /* 0x0003e20000000200 */
[----:B------:R-:W-:-:S02]  /*16310*/  LOP3.LUT R32, R32, R109, RZ, 0x3c, !PT ;  /* 0x0000006d20207212 */ /* 0x000fc400078e3cff */
[----:B------:R-:W-:Y:S02]  /*16320*/  MOV R78, R12 ;  /* 0x0000000c004e7202 */ /* 0x000fe40000000f00 */
[----:B------:R-:W-:Y:S02]  /*16330*/  MOV R71, R14 ;  /* 0x0000000e00477202 */ /* 0x000fe40000000f00 */
[----:B------:R-:W-:Y:S02]  /*16340*/  MOV R70, R24 ;  /* 0x0000001800467202 */ /* 0x000fe40000000f00 */
[----:B------:R-:W-:Y:S02]  /*16350*/  MOV R28, R26 ;  /* 0x0000001a001c7202 */ /* 0x000fe40000000f00 */
[----:B------:R-:W-:Y:S01]  /*16360*/  F2FP.BF16.F32.PACK_AB R12, R49, R48 ;  /* 0x00000030310c723e */ /* 0x000fe200000010ff */
[----:B------:R-:W-:Y:S01]  /*16370*/  IMAD.MOV.U32 R48, RZ, RZ, RZ ;  /* 0x000000ffff307224 */ /* 0x000fe200078e00ff */
[----:B------:R-:W-:-:S02]  /*16380*/  F2FP.BF16.F32.PACK_AB R13, R51, R50 ;  /* 0x00000032330d723e */ /* 0x000fc400000010ff */
[----:B------:R-:W-:Y:S02]  /*16390*/  F2FP.BF16.F32.PACK_AB R14, R53, R52 ;  /* 0x00000034350e723e */ /* 0x000fe400000010ff */
[----:B------:R-:W-:Y:S02]  /*163a0*/  F2FP.BF16.F32.PACK_AB R15, R55, R54 ;  /* 0x00000036370f723e */ /* 0x000fe400000010ff */
[----:B------:R-:W-:Y:S02]  /*163b0*/  F2FP.BF16.F32.PACK_AB R24, R57, R56 ;  /* 0x000000383918723e */ /* 0x000fe400000010ff */
[----:B------:R-:W-:Y:S01]  /*163c0*/  F2FP.BF16.F32.PACK_AB R25, R59, R58 ;  /* 0x0000003a3b19723e */ /* 0x000fe200000010ff */
[----:B------:R-:W-:Y:S01]  /*163d0*/  STSM.16.M88.4 [R78], R12 ;  /* 0x0000000c4e007844 */ /* 0x000fe20000000200 */
[----:B------:R-:W-:Y:S02]  /*163e0*/  F2FP.BF16.F32.PACK_AB R26, R61, R60 ;  /* 0x0000003c3d1a723e */ /* 0x000fe400000010ff */
[----:B------:R-:W-:-:S02]  /*163f0*/  F2FP.BF16.F32.PACK_AB R27, R63, R62 ;  /* 0x0000003e3f1b723e */ /* 0x000fc400000010ff */
[----:B------:R-:W-:Y:S02]  /*16400*/  MOV R3, R32 ;  /* 0x0000002000037202 */ /* 0x000fe40000000f00 */
[----:B------:R-:W-:Y:S01]  /*16410*/  ISETP.NE.U32.AND P0, PT, RZ, UR4, PT ;  /* 0x00000004ff007c0c */ /* 0x000fe2000bf05070 */
[----:B------:R-:W-:Y:S01]  /*16420*/  STSM.16.M88.4 [R71], R24 ;  /* 0x0000001847007844 */ /* 0x000fe20000000200 */
[----:B-1----:R-:W-:Y:S02]  /*16430*/  IADD3 R8, P1, R186, UR4, RZ ;  /* 0x00000004ba087c10 */ /* 0x002fe4000ff3e0ff */
[----:B------:R-:W-:Y:S02]  /*16440*/  F2FP.BF16.F32.PACK_AB R32, R65, R64 ;  /* 0x000000404120723e */ /* 0x000fe400000010ff */
[----:B------:R-:W-:Y:S02]  /*16450*/  F2FP.BF16.F32.PACK_AB R33, R67, R66 ;  /* 0x000000424321723e */ /* 0x000fe400000010ff */
[----:B------:R-:W-:-:S02]  /*16460*/  F2FP.BF16.F32.PACK_AB R34, R69, R68 ;  /* 0x000000444522723e */ /* 0x000fc400000010ff */
[----:B------:R-:W-:Y:S02]  /*16470*/  F2FP.BF16.F32.PACK_AB R37, R75, R74 ;  /* 0x0000004a4b25723e */ /* 0x000fe400000010ff */
[----:B------:R-:W-:Y:S01]  /*16480*/  F2FP.BF16.F32.PACK_AB R4, R81, R80 ;  /* 0x000000505104723e */ /* 0x000fe200000010ff */
[----:B------:R-:W-:Y:S01]  /*16490*/  STSM.16.M88.4 [R70], R32 ;  /* 0x0000002046007844 */ /* 0x000fe20000000200 */
[----:B------:R-:W-:Y:S02]  /*164a0*/  F2FP.BF16.F32.PACK_AB R5, R83, R82 ;  /* 0x000000525305723e */ /* 0x000fe400000010ff */
[----:B------:R-:W-:Y:S01]  /*164b0*/  F2FP.BF16.F32.PACK_AB R6, R85, R84 ;  /* 0x000000545506723e */ /* 0x000fe200000010ff */
[----:B------:R-:W-:Y:S01]  /*164c0*/  STSM.16.M88.4 [R28], R36 ;  /* 0x000000241c007844 */ /* 0x000fe20000000200 */
[----:B------:R-:W-:Y:S02]  /*164d0*/  F2FP.BF16.F32.PACK_AB R7, R87, R86 ;  /* 0x000000565707723e */ /* 0x000fe400000010ff */
[----:B------:R-:W-:-:S02]  /*164e0*/  ISETP.NE.AND.EX P0, PT, RZ, UR5, PT, P0 ;  /* 0x00000005ff007c0c */ /* 0x000fc4000bf05300 */
[----:B------:R-:W-:Y:S01]  /*164f0*/  IADD3.X R9, R187, UR5, RZ, P1, !PT ;  /* 0x00000005bb097c10 */ /* 0x000fe20008ffe4ff */
[----:B------:R-:W-:Y:S01]  /*16500*/  ULDC.64 UR4, c[0x0][0xc08] ;  /* 0x0003020000047ab9 */ /* 0x000fe20000000a00 */
[----:B------:R1:W-:Y:S01]  /*16510*/  STSM.16.M88.4 [R3], R4 ;  /* 0x0000000403007844 */ /* 0x0003e20000000200 */
[----:B------:R-:W-:Y:S01]  /*16520*/  BAR.SYNC.DEFER_BLOCKING 0x1, 0x100 ;  /* 0x0044000000007b1d */ /* 0x000fe20000010000 */
[----:B------:R-:W-:-:S04]  /*16530*/  ISETP.NE.U32.AND P2, PT, RZ, UR4, PT ;  /* 0x00000004ff007c0c */ /* 0x000fc8000bf45070 */
[----:B------:R-:W-:-:S13]  /*16540*/  ISETP.NE.AND.EX P2, PT, RZ, UR5, PT, P2 ;  /* 0x00000005ff007c0c */ /* 0x000fda000bf45320 */
[----:B------:R-:W-:Y:S01]  /*16550*/  @P2 IADD3 R186, P3, R186, UR4, RZ ;  /* 0x00000004baba2c10 */ /* 0x000fe2000ff7e0ff */
[----:B------:R-:W-:Y:S02]  /*16560*/  ULDC UR4, c[0x0][0xa88] ;  /* 0x0002a20000047ab9 */ /* 0x000fe40000000800 */
[----:B-1----:R-:W-:Y:S02]  /*16570*/  MOV R3, UR4 ;  /* 0x0000000400037c02 */ /* 0x002fe40008000f00 */
[----:B------:R-:W-:Y:S01]  /*16580*/  @P2 IADD3.X R187, R187, UR5, RZ, P3, !PT ;  /* 0x00000005bbbb2c10 */ /* 0x000fe20009ffe4ff */
[----:B------:R1:W5:Y:S01]  /*16590*/  @P0 LDG.E R48, desc[UR60][R8.64] ;  /* 0x0000003c08300981 */ /* 0x000362000c1e1900 */
[----:B--2---:R-:W-:-:S03]  /*165a0*/  ISETP.NE.AND P1, PT, R0, 0x1, PT ;  /* 0x000000010000780c */ /* 0x004fc60003f25270 */
[----:B------:R1:W5:Y:S10]  /*165b0*/  @P2 LDG.E R3, desc[UR60][R186.64] ;  /* 0x0000003cba032981 */ /* 0x000374000c1e1900 */
[----:B------:R-:W2:Y:S08]  /*165c0*/  @P1 LDC R10, c[0x0][0xbec] ;  /* 0x0002fb00ff0a1b82 */ /* 0x000eb00000000800 */
[----:B------:R-:W3:Y:S01]  /*165d0*/  @P1 LDC R13, c[0x0][0xbf0] ;  /* 0x0002fc00ff0d1b82 */ /* 0x000ee20000000800 */
[----:B-1----:R-:W-:Y:S05]  /*165e0*/  @P2 BRA `(.L_x_646) ;  /* 0x0000000000102947 */ /* 0x002fea0003800000 */
[----:B------:R-:W-:Y:S05]  /*165f0*/  @!P0 BRA `(.L_x_646) ;  /* 0x00000000000c8947 */ /* 0x000fea0003800000 */
[----:B------:R-:W4:Y:S04]  /*16600*/  LDG.E R4, desc[UR60][R8.64] ;  /* 0x0000003c08047981 */ /* 0x000f28000c1e1900 */
[----:B-----5:R-:W4:Y:S02]  /*16610*/  LDG.E R3, desc[UR60][R8.64+0x4] ;  /* 0x0000043c08037981 */ /* 0x020f24000c1e1900 */
[----:B----4-:R-:W-:-:S07]  /*16620*/  IMAD.IADD R3, R3, 0x1, -R4 ;  /* 0x0000000103037824 */ /* 0x010fce00078e0a04 */
.L_x_646:
[----:B------:R-:W-:Y:S01]  /*16630*/  SHF.R.S32.HI R28, RZ, 0x1f, R185 ;  /* 0x0000001fff1c7819 */ /* 0x000fe200000114b9 */
[----:B------:R-:W-:Y:S01]  /*16640*/  IMAD R15, R190, 0x80, R228 ;  /* 0x00000080be0f7824 */ /* 0x000fe200078e02e4 */
[----:B------:R-:W-:Y:S01]  /*16650*/  ULDC.64 UR4, c[0x0][0xb90] ;  /* 0x0002e40000047ab9 */ /* 0x000fe20000000a00 */
[----:B-----5:R-:W-:Y:S01]  /*16660*/  SHF.R.S32.HI R49, RZ, 0x1f, R48 ;  /* 0x0000001fff317819 */ /* 0x020fe20000011430 */
[----:B------:R-:W-:Y:S01]  /*16670*/  IMAD R9, R192, 0x40, R182 ;  /* 0x00000040c0097824 */ /* 0x000fe200078e02b6 */
[----:B------:R-:W-:Y:S01]  /*16680*/  SEL R193, R193, RZ, !P0 ;  /* 0x000000ffc1c17207 */ /* 0x000fe20004000000 */
[----:B------:R-:W-:Y:S01]  /*16690*/  IMAD R4, R28, UR4, RZ ;  /* 0x000000041c047c24 */ /* 0x000fe2000f8e02ff */
[----:B------:R-:W-:Y:S01]  /*166a0*/  SEL R55, R188, RZ, !P0 ;  /* 0x000000ffbc377207 */ /* 0x000fe20004000000 */
[----:B--2---:R-:W-:-:S04]  /*166b0*/  @P1 IMAD.HI.U32 R6, R15, R10, RZ ;  /* 0x0000000a0f061227 */ /* 0x004fc800078e00ff */
[----:B------:R-:W-:Y:S01]  /*166c0*/  IMAD.MOV.U32 R7, RZ, RZ, R15 ;  /* 0x000000ffff077224 */ /* 0x000fe200078e000f */
[----:B---3--:R-:W-:Y:S01]  /*166d0*/  @P1 SHF.R.U32.HI R7, RZ, R13, R6 ;  /* 0x0000000dff071219 */ /* 0x008fe20000011606 */
[C---:B------:R-:W-:Y:S02]  /*166e0*/  IMAD R11, R185.reuse, UR5, R4 ;  /* 0x00000005b90b7c24 */ /* 0x040fe4000f8e0204 */
[----:B------:R-:W-:Y:S01]  /*166f0*/  IMAD.WIDE.U32 R4, R185, UR4, R48 ;  /* 0x00000004b9047c25 */ /* 0x000fe2000f8e0030 */
[----:B------:R-:W-:-:S03]  /*16700*/  ULDC.64 UR4, c[0x0][0xb98] ;  /* 0x0002e60000047ab9 */ /* 0x000fc60000000a00 */
[----:B------:R-:W-:Y:S02]  /*16710*/  IMAD.IADD R5, R5, 0x1, R11 ;  /* 0x0000000105057824 */ /* 0x000fe400078e020b */
        /* <DEDUP_REMOVED lines=12> */
[----:B------:R-:W-:Y:S01]  /*167e0*/  SHF.R.S32.HI R6, RZ, 0x1f, R9 ;  /* 0x0000001fff067819 */ /* 0x000fe20000011409 */
[----:B------:R-:W-:Y:S01]  /*167f0*/  IMAD R14, R190, 0x80, R226 ;  /* 0x00000080be0e7824 */ /* 0x000fe200078e02e2 */
[----:B------:R-:W-:Y:S01]  /*16800*/  IADD3 R7, P0, R20, 0x1000, RZ ;  /* 0x0000100014077810 */ /* 0x000fe20007f1e0ff */
[----:B------:R-:W-:Y:S01]  /*16810*/  IMAD R57, R3, R0, RZ ;  /* 0x0000000003397224 */ /* 0x000fe200078e02ff */
[----:B------:R-:W-:Y:S01]  /*16820*/  IADD3.X R5, R11, R5, R8, P2, !PT ;  /* 0x000000050b057210 */ /* 0x000fe200017fe408 */
[----:B------:R-:W-:Y:S01]  /*16830*/  IMAD R6, R6, UR4, RZ ;  /* 0x0000000406067c24 */ /* 0x000fe2000f8e02ff */
[----:B------:R-:W-:-:S02]  /*16840*/  LOP3.LUT R8, R7, 0x380, RZ, 0xc0, !PT ;  /* 0x0000038007087812 */ /* 0x000fc400078ec0ff */
[----:B------:R-:W-:Y:S01]  /*16850*/  IADD3 R25, P2, R20, 0x3000, RZ ;  /* 0x0000300014197810 */ /* 0x000fe20007f5e0ff */
[C---:B------:R-:W-:Y:S01]  /*16860*/  IMAD R11, R9.reuse, UR5, R6 ;  /* 0x00000005090b7c24 */ /* 0x040fe2000f8e0206 */
[----:B------:R-:W-:Y:S01]  /*16870*/  SHF.R.U64 R8, R8, 0x3, RZ ;  /* 0x0000000308087819 */ /* 0x000fe200000012ff */
[----:B------:R-:W-:Y:S01]  /*16880*/  IMAD.WIDE.U32 R4, R9, UR4, R4 ;  /* 0x0000000409047c25 */ /* 0x000fe2000f8e0004 */
[----:B------:R-:W-:Y:S01]  /*16890*/  ULDC.64 UR4, c[0x0][0xb50] ;  /* 0x0002d40000047ab9 */ /* 0x000fe20000000a00 */
[----:B------:R-:W-:Y:S02]  /*168a0*/  LOP3.LUT R24, R25, 0x380, RZ, 0xc0, !PT ;  /* 0x0000038019187812 */ /* 0x000fe400078ec0ff */
[----:B------:R-:W-:Y:S01]  /*168b0*/  LOP3.LUT R8, R8, R7, RZ, 0x3c, !PT ;  /* 0x0000000708087212 */ /* 0x000fe200078e3cff */
[----:B------:R-:W-:Y:S01]  /*168c0*/  IMAD.IADD R5, R5, 0x1, R11 ;  /* 0x0000000105057824 */ /* 0x000fe200078e020b */
[----:B------:R-:W-:Y:S01]  /*168d0*/  LEA R7, P4, R4, UR4, 0x2 ;  /* 0x0000000404077c11 */ /* 0x000fe2000f8810ff */
[----:B------:R-:W-:Y:S01]  /*168e0*/  IMAD.X R9, RZ, RZ, R21, P0 ;  /* 0x000000ffff097224 */ /* 0x000fe200000e0615 */
[----:B------:R-:W-:-:S02]  /*168f0*/  SHF.R.U64 R24, R24, 0x3, RZ ;  /* 0x0000000318187819 */ /* 0x000fc400000012ff */
[----:B------:R-:W-:Y:S01]  /*16900*/  LEA.HI.X R10, R4, UR5, R5, 0x2, P4 ;  /* 0x00000005040a7c11 */ /* 0x000fe2000a0f1405 */
[----:B------:R-:W-:Y:S01]  /*16910*/  SHFL.IDX PT, R50, R7, RZ, 0x1c1f ;  /* 0x001c1fff07327589 */ /* 0x000fe200000e0000 */
[----:B------:R-:W-:Y:S01]  /*16920*/  LOP3.LUT P0, RZ, R197, 0x3, RZ, 0xc0, !PT ;  /* 0x00000003c5ff7812 */ /* 0x000fe2000780c0ff */
[----:B------:R-:W-:Y:S01]  /*16930*/  ULDC.64 UR4, c[0x0][0xaa0] ;  /* 0x0002a80000047ab9 */ /* 0x000fe20000000a00 */
[----:B------:R-:W-:Y:S01]  /*16940*/  LOP3.LUT R24, R24, R25, RZ, 0x3c, !PT ;  /* 0x0000001918187212 */ /* 0x000fe200078e3cff */
[----:B------:R-:W1:Y:S01]  /*16950*/  SHFL.IDX PT, R51, R10, RZ, 0x1c1f ;  /* 0x001c1fff0a337589 */ /* 0x000e6200000e0000 */
[----:B------:R-:W-:Y:S01]  /*16960*/  SHF.R.U64 R12, R12, 0x3, RZ ;  /* 0x000000030c0c7819 */ /* 0x000fe200000012ff */
[--C-:B------:R-:W-:Y:S01]  /*16970*/  IMAD.X R25, RZ, RZ, R21.reuse, P2 ;  /* 0x000000ffff197224 */ /* 0x100fe200010e0615 */
[----:B------:R-:W-:Y:S01]  /*16980*/  ISETP.GE.OR P2, PT, R14, R57, P0 ;  /* 0x000000390e00720c */ /* 0x000fe20000746670 */
[----:B------:R-:W-:Y:S01]  /*16990*/  SHFL.IDX PT, R52, R7, 0x1, 0x1c1f ;  /* 0x003c1f0007347f89 */ /* 0x000fe200000e0000 */
[----:B------:R-:W-:Y:S01]  /*169a0*/  LOP3.LUT R12, R12, R13, RZ, 0x3c, !PT ;  /* 0x0000000d0c0c7212 */ /* 0x000fe200078e3cff */
[----:B------:R-:W-:Y:S01]  /*169b0*/  IMAD.X R13, RZ, RZ, R21, P3 ;  /* 0x000000ffff0d7224 */ /* 0x000fe200018e0615 */
[----:B------:R-:W-:Y:S01]  /*169c0*/  IADD3 R6, P3, R20, 0x7000, RZ ;  /* 0x0000700014067810 */ /* 0x000fe20007f7e0ff */
[----:B------:R-:W2:Y:S01]  /*169d0*/  SHFL.IDX PT, R53, R10, 0x1, 0x1c1f ;  /* 0x003c1f000a357f89 */ /* 0x000ea200000e0000 */
[----:B------:R-:W-:-:S02]  /*169e0*/  IADD3 R4, R14, 0x8, RZ ;  /* 0x000000080e047810 */ /* 0x000fc40007ffe0ff */
[----:B------:R-:W-:Y:S01]  /*169f0*/  LOP3.LUT R3, R6, 0x380, RZ, 0xc0, !PT ;  /* 0x0000038006037812 */ /* 0x000fe200078ec0ff */
[----:B------:R-:W-:Y:S01]  /*16a00*/  IMAD.X R45, RZ, RZ, R21, P3 ;  /* 0x000000ffff2d7224 */ /* 0x000fe200018e0615 */
[----:B------:R-:W-:Y:S02]  /*16a10*/  ISETP.GE.OR P0, PT, R4, R57, P0 ;  /* 0x000000390400720c */ /* 0x000fe40000706670 */
[C---:B------:R-:W-:Y:S02]  /*16a20*/  IADD3 R37, P5, R20.reuse, 0x5000, RZ ;  /* 0x0000500014257810 */ /* 0x040fe40007fbe0ff */
[C---:B------:R-:W-:Y:S02]  /*16a30*/  IADD3 R41, P4, R20.reuse, 0x6000, RZ ;  /* 0x0000600014297810 */ /* 0x040fe40007f9e0ff */
[----:B------:R-:W-:Y:S02]  /*16a40*/  LOP3.LUT R5, R20, 0x380, RZ, 0xc0, !PT ;  /* 0x0000038014057812 */ /* 0x000fe400078ec0ff */
[----:B------:R-:W-:-:S02]  /*16a50*/  SHF.R.U64 R3, R3, 0x3, RZ ;  /* 0x0000000303037819 */ /* 0x000fc400000012ff */
[----:B------:R-:W-:Y:S01]  /*16a60*/  LOP3.LUT R32, R33, 0x380, RZ, 0xc0, !PT ;  /* 0x0000038021207812 */ /* 0x000fe200078ec0ff */
[----:B-1----:R1:W-:Y:S01]  /*16a70*/  @!P2 ST.E desc[UR60][R50.64], R88 ;  /* 0x000000583200a985 */ /* 0x0023e2000c10193c */
[----:B------:R-:W-:Y:S02]  /*16a80*/  LOP3.LUT R36, R37, 0x380, RZ, 0xc0, !PT ;  /* 0x0000038025247812 */ /* 0x000fe400078ec0ff */
[----:B------:R-:W-:Y:S02]  /*16a90*/  LOP3.LUT R40, R41, 0x380, RZ, 0xc0, !PT ;  /* 0x0000038029287812 */ /* 0x000fe400078ec0ff */
[----:B------:R-:W-:Y:S02]  /*16aa0*/  SHF.R.U64 R5, R5, 0x3, RZ ;  /* 0x0000000305057819 */ /* 0x000fe400000012ff */
[----:B------:R-:W-:Y:S01]  /*16ab0*/  LOP3.LUT R44, R3, R6, RZ, 0x3c, !PT ;  /* 0x00000006032c7212 */ /* 0x000fe200078e3cff */
[----:B------:R-:W-:Y:S01]  /*16ac0*/  IMAD R3, R49, UR4, RZ ;  /* 0x0000000431037c24 */ /* 0x000fe2000f8e02ff */
[----:B------:R-:W-:Y:S01]  /*16ad0*/  SHF.R.U64 R32, R32, 0x3, RZ ;  /* 0x0000000320207819 */ /* 0x000fe200000012ff */
[----:B------:R-:W3:Y:S01]  /*16ae0*/  @P1 LDC R49, c[0x0][0xbf0] ;  /* 0x0002fc00ff311b82 */ /* 0x000ee20000000800 */
[----:B------:R-:W-:Y:S01]  /*16af0*/  SHF.R.U64 R36, R36, 0x3, RZ ;  /* 0x0000000324247819 */ /* 0x000fe200000012ff */
[----:B--2---:R2:W-:Y:S01]  /*16b00*/  @!P0 ST.E desc[UR60][R52.64], R89 ;  /* 0x0000005934008985 */ /* 0x0045e2000c10193c */
[----:B------:R-:W-:-:S02]  /*16b10*/  SHF.R.U64 R40, R40, 0x3, RZ ;  /* 0x0000000328287819 */ /* 0x000fc400000012ff */
[----:B------:R-:W-:-:S03]  /*16b20*/  LOP3.LUT R20, R5, R20, RZ, 0x3c, !PT ;  /* 0x0000001405147212 */ /* 0x000fc600078e3cff */
[----:B-1----:R-:W1:Y:S01]  /*16b30*/  @P1 LDC R51, c[0x0][0xbec] ;  /* 0x0002fb00ff331b82 */ /* 0x002e620000000800 */
[----:B------:R-:W-:Y:S01]  /*16b40*/  LOP3.LUT R32, R32, R33, RZ, 0x3c, !PT ;  /* 0x0000002120207212 */ /* 0x000fe200078e3cff */
[--C-:B------:R-:W-:Y:S01]  /*16b50*/  IMAD.X R33, RZ, RZ, R21.reuse, P6 ;  /* 0x000000ffff217224 */ /* 0x100fe200030e0615 */
[----:B------:R-:W-:Y:S01]  /*16b60*/  LOP3.LUT R36, R36, R37, RZ, 0x3c, !PT ;  /* 0x0000002524247212 */ /* 0x000fe200078e3cff */
[--C-:B------:R-:W-:Y:S01]  /*16b70*/  IMAD.X R37, RZ, RZ, R21.reuse, P5 ;  /* 0x000000ffff257224 */ /* 0x100fe200028e0615 */
[----:B------:R-:W-:Y:S01]  /*16b80*/  LOP3.LUT R40, R40, R41, RZ, 0x3c, !PT ;  /* 0x0000002928287212 */ /* 0x000fe200078e3cff */
[----:B------:R-:W-:Y:S01]  /*16b90*/  IMAD.X R41, RZ, RZ, R21, P4 ;  /* 0x000000ffff297224 */ /* 0x000fe200020e0615 */
[----:B------:R4:W5:Y:S01]  /*16ba0*/  LD.E.128 R4, desc[UR60][R20.64] ;  /* 0x0000003c14047980 */ /* 0x000962000c101d00 */
[----:B------:R-:W-:-:S03]  /*16bb0*/  IMAD R3, R48, UR5, R3 ;  /* 0x0000000530037c24 */ /* 0x000fc6000f8e0203 */
[----:B------:R-:W5:Y:S04]  /*16bc0*/  LD.E.128 R8, desc[UR60][R8.64] ;  /* 0x0000003c08087980 */ /* 0x000f68000c101d00 */
[----:B------:R-:W5:Y:S01]  /*16bd0*/  LD.E.128 R12, desc[UR60][R12.64] ;  /* 0x0000003c0c0c7980 */ /* 0x000f62000c101d00 */
[----:B----4-:R-:W-:Y:S01]  /*16be0*/  IMAD.WIDE.U32 R20, R48, UR4, RZ ;  /* 0x0000000430147c25 */ /* 0x010fe2000f8e00ff */
[----:B------:R-:W-:Y:S02]  /*16bf0*/  ULDC.64 UR4, c[0x0][0xae8] ;  /* 0x0002ba0000047ab9 */ /* 0x000fe40000000a00 */
[----:B------:R-:W5:Y:S01]  /*16c00*/  LD.E.128 R24, desc[UR60][R24.64] ;  /* 0x0000003c18187980 */ /* 0x000f62000c101d00 */
[----:B------:R-:W-:Y:S02]  /*16c10*/  IMAD.IADD R21, R21, 0x1, R3 ;  /* 0x0000000115157824 */ /* 0x000fe400078e0203 */
[----:B------:R-:W-:Y:S01]  /*16c20*/  IMAD R3, R184, 0x20, R192 ;  /* 0x00000020b8037824 */ /* 0x000fe200078e02c0 */
[----:B------:R-:W5:Y:S01]  /*16c30*/  LD.E.128 R32, desc[UR60][R32.64] ;  /* 0x0000003c20207980 */ /* 0x000f62000c101d00 */
[----:B------:R-:W-:-:S02]  /*16c40*/  IMAD R28, R28, UR4, RZ ;  /* 0x000000041c1c7c24 */ /* 0x000fc4000f8e02ff */
[----:B------:R-:W-:Y:S01]  /*16c50*/  IMAD R50, R190, 0x80, R3 ;  /* 0x00000080be327824 */ /* 0x000fe200078e0203 */
[----:B------:R-:W5:Y:S01]  /*16c60*/  LD.E.128 R36, desc[UR60][R36.64] ;  /* 0x0000003c24247980 */ /* 0x000f62000c101d00 */
[C---:B------:R-:W-:Y:S02]  /*16c70*/  IMAD R3, R185.reuse, UR5, R28 ;  /* 0x00000005b9037c24 */ /* 0x040fe4000f8e021c */
[----:B------:R-:W-:Y:S01]  /*16c80*/  IMAD.WIDE.U32 R20, R185, UR4, R20 ;  /* 0x00000004b9147c25 */ /* 0x000fe2000f8e0014 */
[----:B------:R-:W-:Y:S01]  /*16c90*/  ULDC.64 UR4, c[0x0][0xaf0] ;  /* 0x0002bc0000047ab9 */ /* 0x000fe20000000a00 */
[----:B------:R-:W5:Y:S02]  /*16ca0*/  LD.E.128 R40, desc[UR60][R40.64] ;  /* 0x0000003c28287980 */ /* 0x000f64000c101d00 */
[----:B-1----:R-:W-:Y:S01]  /*16cb0*/  @P1 IMAD.HI.U32 R28, R50, R51, RZ ;  /* 0x00000033321c1227 */ /* 0x002fe200078e00ff */
[----:B------:R-:W-:Y:S01]  /*16cc0*/  IADD3 R21, R21, R3, RZ ;  /* 0x0000000315157210 */ /* 0x000fe20007ffe0ff */
[----:B------:R-:W5:Y:S01]  /*16cd0*/  LD.E.128 R44, desc[UR60][R44.64] ;  /* 0x0000003c2c2c7980 */ /* 0x000f62000c101d00 */
[----:B------:R-:W-:Y:S01]  /*16ce0*/  BSSY B1, `(.L_x_647) ;  /* 0x0000035000017945 */ /* 0x000fe20003800000 */
[----:B------:R-:W-:Y:S01]  /*16cf0*/  IMAD.MOV.U32 R3, RZ, RZ, R50 ;  /* 0x000000ffff037224 */ /* 0x000fe200078e0032 */
[----:B---3--:R-:W-:Y:S01]  /*16d00*/  @P1 SHF.R.U32.HI R3, RZ, R49, R28 ;  /* 0x00000031ff031219 */ /* 0x008fe2000001161c */
[----:B------:R-:W-:Y:S01]  /*16d10*/  IMAD R48, R193, UR4, RZ ;  /* 0x00000004c1307c24 */ /* 0x000fe2000f8e02ff */
[----:B------:R-:W-:Y:S01]  /*16d20*/  @!PT LDS RZ, [RZ] ;  /* 0x00000000fffff984 */ /* 0x000fe20000000800 */
[----:B------:R-:W-:Y:S01]  /*16d30*/  @!PT LDS RZ, [RZ] ;  /* 0x00000000fffff984 */ /* 0x000fe20000000800 */
[----:B------:R-:W-:Y:S01]  /*16d40*/  @!PT LDS RZ, [RZ] ;  /* 0x00000000fffff984 */ /* 0x000fe20000000800 */
[----:B------:R-:W-:Y:S01]  /*16d50*/  @!PT LDS RZ, [RZ] ;  /* 0x00000000fffff984 */ /* 0x000fe20000000800 */
[----:B------:R1:W-:Y:S06]  /*16d60*/  MEMBAR.ALL.CTA ;  /* 0x0000000000007992 */ /* 0x0003ec0000008000 */
[----:B-1----:R-:W1:Y:S01]  /*16d70*/  FENCE.VIEW.ASYNC.S ;  /* 0x00000000000073c6 */ /* 0x002e620000000000 */
[----:B------:R-:W-:Y:S01]  /*16d80*/  IMAD.WIDE.U32 R20, R55, UR4, R20 ;  /* 0x0000000437147c25 */ /* 0x000fe2000f8e0014 */
[----:B------:R-:W-:-:S02]  /*16d90*/  SHF.R.S32.HI R28, RZ, 0x1f, R3 ;  /* 0x0000001fff1c7819 */ /* 0x000fc40000011403 */
[----:B------:R-:W-:Y:S01]  /*16da0*/  SHF.R.S32.HI R54, RZ, 0x1f, R183 ;  /* 0x0000001fff367819 */ /* 0x000fe200000114b7 */
[----:B------:R-:W-:Y:S01]  /*16db0*/  IMAD R49, R55, UR5, R48 ;  /* 0x0000000537317c24 */ /* 0x000fe2000f8e0230 */
[----:B------:R-:W-:Y:S01]  /*16dc0*/  ULDC.64 UR4, c[0x0][0xae0] ;  /* 0x0002b80000047ab9 */ /* 0x000fe20000000a00 */
[----:B------:R-:W-:Y:S01]  /*16dd0*/  IMAD.MOV R51, RZ, RZ, -R3 ;  /* 0x000000ffff337224 */ /* 0x000fe200078e0a03 */
[----:B------:R-:W-:Y:S01]  /*16de0*/  SHF.R.S32.HI R56, RZ, 0x1f, R182 ;  /* 0x0000001fff387819 */ /* 0x000fe200000114b6 */
[----:B------:R-:W-:Y:S02]  /*16df0*/  IMAD.IADD R21, R21, 0x1, R49 ;  /* 0x0000000115157824 */ /* 0x000fe400078e0231 */
[----:B------:R-:W-:Y:S02]  /*16e00*/  IMAD R49, R0, R51, R50 ;  /* 0x0000003300317224 */ /* 0x000fe400078e0232 */
[----:B------:R-:W-:Y:S02]  /*16e10*/  IMAD R28, R28, UR4, RZ ;  /* 0x000000041c1c7c24 */ /* 0x000fe4000f8e02ff */
[----:B------:R-:W-:Y:S01]  /*16e20*/  IMAD.WIDE.U32 R20, R3, UR4, R20 ;  /* 0x0000000403147c25 */ /* 0x000fe2000f8e0014 */
[----:B------:R-:W-:-:S03]  /*16e30*/  SHF.R.S32.HI R0, RZ, 0x1f, R49 ;  /* 0x0000001fff007819 */ /* 0x000fc60000011431 */
[----:B------:R-:W-:Y:S01]  /*16e40*/  IMAD R51, R3, UR5, R28 ;  /* 0x0000000503337c24 */ /* 0x000fe2000f8e021c */
[----:B------:R-:W-:Y:S01]  /*16e50*/  ULDC.64 UR4, c[0x0][0xad8] ;  /* 0x0002b60000047ab9 */ /* 0x000fe20000000a00 */
[----:B------:R-:W-:Y:S02]  /*16e60*/  IMAD R50, R190, 0x80, R192 ;  /* 0x00000080be327824 */ /* 0x000fe400078e02c0 */
[----:B------:R-:W-:Y:S02]  /*16e70*/  IMAD.IADD R21, R21, 0x1, R51 ;  /* 0x0000000115157824 */ /* 0x000fe400078e0233 */
[----:B------:R-:W-:Y:S01]  /*16e80*/  IMAD R28, R0, UR4, RZ ;  /* 0x00000004001c7c24 */ /* 0x000fe2000f8e02ff */
[C---:B------:R-:W-:Y:S01]  /*16e90*/  ISETP.GE.AND P2, PT, R50.reuse, R57, PT ;  /* 0x000000393200720c */ /* 0x040fe20003f46270 */
[----:B------:R-:W-:Y:S02]  /*16ea0*/  VIADD R0, R50, 0x20 ;  /* 0x0000002032007836 */ /* 0x000fe40000000000 */
[----:B------:R-:W-:-:S02]  /*16eb0*/  IMAD R51, R49, UR5, R28 ;  /* 0x0000000531337c24 */ /* 0x000fc4000f8e021c */
[----:B------:R-:W-:Y:S01]  /*16ec0*/  IMAD.WIDE.U32 R20, R49, UR4, R20 ;  /* 0x0000000431147c25 */ /* 0x000fe2000f8e0014 */
[-C--:B------:R-:W-:Y:S01]  /*16ed0*/  ISETP.GE.AND P0, PT, R0, R57.reuse, PT ;  /* 0x000000390000720c */ /* 0x080fe20003f06270 */
[----:B------:R-:W-:Y:S02]  /*16ee0*/  ULDC.64 UR4, c[0x0][0xa80] ;  /* 0x0002a00000047ab9 */ /* 0x000fe40000000a00 */
[----:B------:R-:W-:Y:S01]  /*16ef0*/  VIADD R0, R2, 0x2a820 ;  /* 0x0002a82002007836 */ /* 0x000fe20000000000 */
[----:B------:R-:W-:Y:S01]  /*16f00*/  LEA R28, P3, R20, UR4, 0x1 ;  /* 0x00000004141c7c11 */ /* 0x000fe2000f8608ff */
[----:B------:R-:W-:Y:S02]  /*16f10*/  VIADD R3, R50, 0x40 ;  /* 0x0000004032037836 */ /* 0x000fe40000000000 */
[----:B------:R-:W-:Y:S01]  /*16f20*/  IMAD.IADD R21, R21, 0x1, R51 ;  /* 0x0000000115157824 */ /* 0x000fe200078e0233 */
[----:B------:R-:W-:Y:S01]  /*16f30*/  PRMT R0, RZ, 0x654, R0 ;  /* 0x00000654ff007816 */ /* 0x000fe20000000000 */
[----:B-1----:R2:W1:Y:S01]  /*16f40*/  SHFL.IDX PT, R48, R28, RZ, 0x181f ;  /* 0x00181fff1c307589 */ /* 0x00246200000e0000 */
[----:B------:R-:W-:-:S02]  /*16f50*/  ISETP.GE.AND P1, PT, R3, R57, PT ;  /* 0x000000390300720c */ /* 0x000fc40003f26270 */
[----:B------:R-:W-:Y:S01]  /*16f60*/  LEA.HI.X R3, R20, UR5, R21, 0x1, P3 ;  /* 0x0000000514037c11 */ /* 0x000fe200098f0c15 */
[----:B------:R3:W-:Y:S04]  /*16f70*/  SYNCS.ARRIVE.TRANS64.RED.A1T0 RZ, [R0+URZ], RZ ;  /* 0x000000ff00ff79a7 */ /* 0x0007e8000810043f */
[----:B---3--:R2:W3:Y:S01]  /*16f80*/  SHFL.IDX PT, R0, R3, RZ, 0x181f ;  /* 0x00181fff03007589 */ /* 0x0084e200000e0000 */
[----:B------:R-:W-:Y:S05]  /*16f90*/  @P2 BRA `(.L_x_648) ;  /* 0x0000000000242947 */ /* 0x000fea0003800000 */
[----:B------:R-:W-:Y:S02]  /*16fa0*/  ULDC UR4, c[0x0][0xac8] ;  /* 0x0002b20000047ab9 */ /* 0x000fe40000000800 */
[----:B------:R-:W-:Y:S02]  /*16fb0*/  ISETP.GE.AND P2, PT, R182, UR4, PT ;  /* 0x00000004b6007c0c */ /* 0x000fe4000bf46270 */
[----:B------:R-:W-:-:S11]  /*16fc0*/  ISETP.GE.AND P3, PT, R183, UR4, PT ;  /* 0x00000004b7007c0c */ /* 0x000fd6000bf66270 */
[CC--:B-1----:R-:W-:Y:S02]  /*16fd0*/  @!P2 LEA R20, P4, R182.reuse, R48.reuse, 0x1 ;  /* 0x00000030b614a211 */ /* 0x0c2fe400078808ff */
[C---:B------:R-:W-:Y:S02]  /*16fe0*/  @!P3 LEA R48, P5, R183.reuse, R48, 0x1 ;  /* 0x00000030b730b211 */ /* 0x040fe400078a08ff */
[-C--:B---3--:R-:W-:Y:S02]  /*16ff0*/  @!P2 LEA.HI.X R21, R182, R0.reuse, R56, 0x1, P4 ;  /* 0x00000000b615a211 */ /* 0x088fe400020f0c38 */
[----:B------:R-:W-:-:S03]  /*17000*/  @!P3 LEA.HI.X R49, R183, R0, R54, 0x1, P5 ;  /* 0x00000000b731b211 */ /* 0x000fc600028f0c36 */
[----:B-----5:R4:W-:Y:S04]  /*17010*/  @!P2 ST.E.128 desc[UR60][R20.64], R4 ;  /* 0x000000041400a985 */ /* 0x0209e8000c101d3c */
[----:B------:R4:W-:Y:S02]  /*17020*/  @!P3 ST.E.128 desc[UR60][R48.64], R32 ;  /* 0x000000203000b985 */ /* 0x0009e4000c101d3c */
.L_x_648:
[----:B------:R-:W-:Y:S05]  /*17030*/  BSYNC B1 ;  /* 0x0000000000017941 */ /* 0x000fea0003800000 */
.L_x_647:
[----:B---3--:R3:W0:Y:S01]  /*17040*/  SHFL.IDX PT, R0, R3, 0x1, 0x181f ;  /* 0x00381f0003007f89 */ /* 0x00862200000e0000 */
[----:B------:R-:W-:Y:S03]  /*17050*/  BSSY B1, `(.L_x_649) ;  /* 0x000000c000017945 */ /* 0x000fe60003800000 */
[----:B----45:R3:W4:Y:S01]  /*17060*/  SHFL.IDX PT, R6, R28, 0x1, 0x181f ;  /* 0x00381f001c067f89 */ /* 0x03072200000e0000 */
        /* <DEDUP_REMOVED lines=8> */
[----:B------:R0:W-:Y:S04]  /*170f0*/  @!P3 ST.E.128 desc[UR60][R4.64], R8 ;  /* 0x000000080400b985 */ /* 0x0001e8000c101d3c */
[----:B------:R0:W-:Y:S02]  /*17100*/  @!P4 ST.E.128 desc[UR60][R6.64], R36 ;  /* 0x000000240600c985 */ /* 0x0001e4000c101d3c */
.L_x_650:
[----:B------:R-:W-:Y:S05]  /*17110*/  BSYNC B1 ;  /* 0x0000000000017941 */ /* 0x000fea0003800000 */
.L_x_649:
[----:B0-----:R0:W0:Y:S01]  /*17120*/  SHFL.IDX PT, R0, R3, 0x2, 0x181f ;  /* 0x00581f0003007f89 */ /* 0x00102200000e0000 */
[----:B------:R-:W-:Y:S03]  /*17130*/  BSSY B1, `(.L_x_651) ;  /* 0x000000c000017945 */ /* 0x000fe60003800000 */
[----:B----4-:R4:W0:Y:S01]  /*17140*/  SHFL.IDX PT, R6, R28, 0x2, 0x181f ;  /* 0x00581f001c067f89 */ /* 0x01082200000e0000 */
[----:B------:R-:W-:Y:S05]  /*17150*/  @P1 BRA `(.L_x_652) ;  /* 0x0000000000241947 */ /* 0x000fea0003800000 */
[----:B------:R-:W-:Y:S02]  /*17160*/  ULDC UR4, c[0x0][0xac8] ;  /* 0x0002b20000047ab9 */ /* 0x000fe40000000800 */
[----:B------:R-:W-:Y:S02]  /*17170*/  ISETP.GE.AND P2, PT, R182, UR4, PT ;  /* 0x00000004b6007c0c */ /* 0x000fe4000bf46270 */
[----:B------:R-:W-:-:S11]  /*17180*/  ISETP.GE.AND P3, PT, R183, UR4, PT ;  /* 0x00000004b7007c0c */ /* 0x000fd6000bf66270 */
[CC--:B0-----:R-:W-:Y:S02]  /*17190*/  @!P2 LEA R4, P0, R182.reuse, R6.reuse, 0x1 ;  /* 0x00000006b604a211 */ /* 0x0c1fe400078008ff */
[C---:B------:R-:W-:Y:S02]  /*171a0*/  @!P3 LEA R6, P1, R183.reuse, R6, 0x1 ;  /* 0x00000006b706b211 */ /* 0x040fe400078208ff */
[-C--:B------:R-:W-:Y:S02]  /*171b0*/  @!P2 LEA.HI.X R5, R182, R0.reuse, R56, 0x1, P0 ;  /* 0x00000000b605a211 */ /* 0x080fe400000f0c38 */
[----:B------:R-:W-:-:S03]  /*171c0*/  @!P3 LEA.HI.X R7, R183, R0, R54, 0x1, P1 ;  /* 0x00000000b707b211 */ /* 0x000fc600008f0c36 */
[----:B------:R0:W-:Y:S04]  /*171d0*/  @!P2 ST.E.128 desc[UR60][R4.64], R12 ;  /* 0x0000000c0400a985 */ /* 0x0001e8000c101d3c */
[----:B------:R0:W-:Y:S02]  /*171e0*/  @!P3 ST.E.128 desc[UR60][R6.64], R40 ;  /* 0x000000280600b985 */ /* 0x0001e4000c101d3c */
.L_x_652:
[----:B------:R-:W-:Y:S05]  /*171f0*/  BSYNC B1 ;  /* 0x0000000000017941 */ /* 0x000fea0003800000 */
.L_x_651:
[----:B0-----:R-:W-:Y:S01]  /*17200*/  IADD3 R0, R50, 0x60, RZ ;  /* 0x0000006032007810 */ /* 0x001fe20007ffe0ff */
[----:B--23--:R-:W0:Y:S03]  /*17210*/  SHFL.IDX PT, R3, R3, 0x3, 0x181f ;  /* 0x00781f0003037f89 */ /* 0x00ce2600000e0000 */
[----:B------:R-:W-:Y:S01]  /*17220*/  ISETP.GE.AND P0, PT, R0, R57, PT ;  /* 0x000000390000720c */ /* 0x000fe20003f06270 */
[----:B----4-:R-:W2:-:S12]  /*17230*/  SHFL.IDX PT, R28, R28, 0x3, 0x181f ;  /* 0x00781f001c1c7f89 */ /* 0x010e9800000e0000 */
        /* <DEDUP_REMOVED lines=12> */
.L_x_645:
[----:B------:R-:W-:Y:S01]  /*17300*/  ULDC.64 UR4, c[0x0][0xc00] ;  /* 0x0003000000047ab9 */ /* 0x000fe20000000a00 */
[----:B------:R-:W-:Y:S01]  /*17310*/  IMAD.MOV.U32 R3, RZ, RZ, RZ ;  /* 0x000000ffff037224 */ /* 0x000fe200078e00ff */
[----:B------:R-:W-:Y:S01]  /*17320*/  ISETP.NE.U32.AND P0, PT, RZ, UR4, PT ;  /* 0x00000004ff007c0c */ /* 0x000fe2000bf05070 */
[----:B------:R-:W2:Y:S01]  /*17330*/  LDC R25, c[0x0][0xbe8] ;  /* 0x0002fa00ff197b82 */ /* 0x000ea20000000800 */
[----:B------:R-:W-:Y:S02]  /*17340*/  IADD3 R4, P1, R186, UR4, RZ ;  /* 0x00000004ba047c10 */ /* 0x000fe4000ff3e0ff */
[----:B------:R-:W-:Y:S02]  /*17350*/  ISETP.NE.AND.EX P0, PT, RZ, UR5, PT, P0 ;  /* 0x00000005ff007c0c */ /* 0x000fe4000bf05300 */
[----:B------:R-:W-:Y:S01]  /*17360*/  IADD3.X R5, R187, UR5, RZ, P1, !PT ;  /* 0x00000005bb057c10 */ /* 0x000fe20008ffe4ff */
[----:B------:R-:W-:Y:S02]  /*17370*/  ULDC.64 UR4, c[0x0][0xc08] ;  /* 0x0003020000047ab9 */ /* 0x000fe40000000a00 */
[----:B------:R-:W-:-:S04]  /*17380*/  ISETP.NE.U32.AND P1, PT, RZ, UR4, PT ;  /* 0x00000004ff007c0c */ /* 0x000fc8000bf25070 */
[----:B------:R-:W-:-:S04]  /*17390*/  ISETP.NE.AND.EX P1, PT, RZ, UR5, PT, P1 ;  /* 0x00000005ff007c0c */ /* 0x000fc8000bf25310 */
[----:B------:R3:W5:Y:S09]  /*173a0*/  @P0 LDG.E R3, desc[UR60][R4.64] ;  /* 0x0000003c04030981 */ /* 0x000772000c1e1900 */
[----:B------:R-:W-:Y:S01]  /*173b0*/  @P1 IADD3 R186, P2, R186, UR4, RZ ;  /* 0x00000004baba1c10 */ /* 0x000fe2000ff5e0ff */
[----:B------:R-:W-:-:S02]  /*173c0*/  ULDC UR4, c[0x0][0xa88] ;  /* 0x0002a20000047ab9 */ /* 0x000fc40000000800 */
[----:B------:R-:W-:Y:S01]  /*173d0*/  IMAD.U32 R0, RZ, RZ, UR4 ;  /* 0x00000004ff007e24 */ /* 0x000fe2000f8e00ff */
[----:B------:R-:W-:-:S05]  /*173e0*/  @P1 IADD3.X R187, R187, UR5, RZ, P2, !PT ;  /* 0x00000005bbbb1c10 */ /* 0x000fca00097fe4ff */
[----:B------:R3:W5:Y:S01]  /*173f0*/  @P1 LDG.E R0, desc[UR60][R186.64] ;  /* 0x0000003cba001981 */ /* 0x000762000c1e1900 */
[----:B--2---:R-:W-:Y:S01]  /*17400*/  ISETP.NE.AND P2, PT, R25, 0x1, PT ;  /* 0x000000011900780c */ /* 0x004fe20003f45270 */
[----:B------:R-:W2:-:S12]  /*17410*/  S2R R6, SR_TID.X ;  /* 0x0000000000067919 */ /* 0x000e980000002100 */
[----:B------:R-:W0:Y:S08]  /*17420*/  @P2 LDC R14, c[0x0][0xbec] ;  /* 0x0002fb00ff0e2b82 */ /* 0x000e300000000800 */
[----:B------:R-:W0:Y:S01]  /*17430*/  @P2 LDC R27, c[0x0][0xbf0] ;  /* 0x0002fc00ff1b2b82 */ /* 0x000e220000000800 */
[----:B--2---:R-:W-:-:S05]  /*17440*/  VIADD R6, R6, 0xffffff80 ;  /* 0xffffff8006067836 */ /* 0x004fca0000000000 */
[----:B------:R-:W-:Y:S01]  /*17450*/  ISETP.GE.AND P3, PT, R6, 0x80, PT ;  /* 0x000000800600780c */ /* 0x000fe20003f66270 */
[----:B---3--:R-:W-:-:S12]  /*17460*/  @P1 BRA `(.L_x_654) ;  /* 0x0000000000101947 */ /* 0x008fd80003800000 */
[----:B------:R-:W-:Y:S05]  /*17470*/  @!P0 BRA `(.L_x_654) ;  /* 0x00000000000c8947 */ /* 0x000fea0003800000 */
[----:B------:R-:W2:Y:S04]  /*17480*/  LDG.E R7, desc[UR60][R4.64] ;  /* 0x0000003c04077981 */ /* 0x000ea8000c1e1900 */
[----:B-----5:R-:W2:Y:S02]  /*17490*/  LDG.E R0, desc[UR60][R4.64+0x4] ;  /* 0x0000043c04007981 */ /* 0x020ea4000c1e1900 */
[----:B--2---:R-:W-:-:S07]  /*174a0*/  IMAD.IADD R0, R0, 0x1, -R7 ;  /* 0x0000000100007824 */ /* 0x004fce00078e0a07 */
.L_x_654:
[----:B------:R-:W-:Y:S01]  /*174b0*/  BSSY B1, `(.L_x_655) ;  /* 0x000002e000017945 */ /* 0x000fe20003800000 */
[----:B------:R-:W-:Y:S02]  /*174c0*/  SHF.R.S32.HI R13, RZ, 0x1f, R185 ;  /* 0x0000001fff0d7819 */ /* 0x000fe400000114b9 */
[----:B------:R-:W-:Y:S02]  /*174d0*/  SEL R15, R188, RZ, !P0 ;  /* 0x000000ffbc0f7207 */ /* 0x000fe40004000000 */
[----:B------:R-:W-:Y:S02]  /*174e0*/  SEL R193, R193, RZ, !P0 ;  /* 0x000000ffc1c17207 */ /* 0x000fe40004000000 */
[----:B-----5:R-:W-:Y:S01]  /*174f0*/  SHF.R.S32.HI R10, RZ, 0x1f, R3 ;  /* 0x0000001fff0a7819 */ /* 0x020fe20000011403 */
[----:B------:R-:W-:Y:S06]  /*17500*/  @P3 BRA `(.L_x_656) ;  /* 0x0000000000a03947 */ /* 0x000fec0003800000 */
[----:B------:R-:W2:Y:S01]  /*17510*/  S2R R5, SR_TID.X ;  /* 0x0000000000057919 */ /* 0x000ea20000002100 */
[----:B------:R-:W3:Y:S01]  /*17520*/  LDC R11, c[0x0][0xbe8] ;  /* 0x0002fa00ff0b7b82 */ /* 0x000ee20000000800 */
[----:B--2---:R-:W-:Y:S02]  /*17530*/  IMAD R4, R190, 0x80, R5 ;  /* 0x00000080be047824 */ /* 0x004fe400078e0205 */
[----:B---3--:R-:W-:Y:S02]  /*17540*/  IMAD R5, R0, R11, RZ ;  /* 0x0000000b00057224 */ /* 0x008fe400078e02ff */
        /* <DEDUP_REMOVED lines=10> */
[----:B------:R-:W2:Y:S08]  /*175f0*/  @P0 LDC R9, c[0x0][0xbec] ;  /* 0x0002fb00ff090b82 */ /* 0x000eb00000000800 */
[----:B------:R-:W3:Y:S01]  /*17600*/  @P0 LDC R21, c[0x0][0xbf0] ;  /* 0x0002fc00ff150b82 */ /* 0x000ee20000000800 */
[----:B--2---:R-:W-:-:S04]  /*17610*/  @P0 IMAD.HI.U32 R6, R12, R9, RZ ;  /* 0x000000090c060227 */ /* 0x004fc800078e00ff */
[----:B------:R-:W-:Y:S01]  /*17620*/  IMAD R9, R185, UR5, R8 ;  /* 0x00000005b9097c24 */ /* 0x000fe2000f8e0208 */
[----:B------:R-:W-:Y:S01]  /*17630*/  ULDC.64 UR4, c[0x0][0xb98] ;  /* 0x0002e60000047ab9 */ /* 0x000fe20000000a00 */
[----:B---3--:R-:W-:Y:S01]  /*17640*/  @P0 SHF.R.U32.HI R7, RZ, R21, R6 ;  /* 0x00000015ff070219 */ /* 0x008fe20000011606 */
[----:B------:R-:W-:Y:S02]  /*17650*/  IMAD R6, R193, UR4, RZ ;  /* 0x00000004c1067c24 */ /* 0x000fe4000f8e02ff */
[----:B------:R-:W-:Y:S02]  /*17660*/  IADD3 R5, R5, R9, RZ ;  /* 0x0000000905057210 */ /* 0x000fe40007ffe0ff */
[----:B------:R-:W-:Y:S02]  /*17670*/  IMAD.MOV R9, RZ, RZ, -R7 ;  /* 0x000000ffff097224 */ /* 0x000fe400078e0a07 */
[----:B------:R-:W-:-:S04]  /*17680*/  IMAD.WIDE.U32 R4, R15, UR4, R4 ;  /* 0x000000040f047c25 */ /* 0x000fc8000f8e0004 */
[----:B------:R-:W-:Y:S01]  /*17690*/  IMAD R9, R11, R9, R12 ;  /* 0x000000090b097224 */ /* 0x000fe200078e020c */
[----:B------:R-:W-:Y:S01]  /*176a0*/  SHF.R.S32.HI R11, RZ, 0x1f, R7 ;  /* 0x0000001fff0b7819 */ /* 0x000fe20000011407 */
[----:B------:R-:W-:Y:S01]  /*176b0*/  IMAD R8, R15, UR5, R6 ;  /* 0x000000050f087c24 */ /* 0x000fe2000f8e0206 */
[----:B------:R-:W-:Y:S01]  /*176c0*/  IADD3 R4, P0, R7, R4, RZ ;  /* 0x0000000407047210 */ /* 0x000fe20007f1e0ff */
[----:B------:R-:W-:Y:S01]  /*176d0*/  ULDC.64 UR4, c[0x0][0xb88] ;  /* 0x0002e20000047ab9 */ /* 0x000fe20000000a00 */
        /* <DEDUP_REMOVED lines=11> */
.L_x_656:
[----:B------:R-:W-:Y:S05]  /*17790*/  BSYNC B1 ;  /* 0x0000000000017941 */ /* 0x000fea0003800000 */
.L_x_655:
[----:B------:R-:W-:Y:S01]  /*177a0*/  ULDC.64 UR4, c[0x0][0xaa0] ;  /* 0x0002a80000047ab9 */ /* 0x000fe20000000a00 */
[----:B------:R-:W-:Y:S01]  /*177b0*/  BSSY B1, `(.L_x_657) ;  /* 0x000003a000017945 */ /* 0x000fe20003800000 */
[----:B------:R-:W-:Y:S01]  /*177c0*/  IMAD R4, R10, UR4, RZ ;  /* 0x000000040a047c24 */ /* 0x000fe2000f8e02ff */
[----:B------:R-:W-:Y:S02]  /*177d0*/  SHF.R.S32.HI R12, RZ, 0x1f, R183 ;  /* 0x0000001fff0c7819 */ /* 0x000fe400000114b7 */
[----:B------:R-:W-:Y:S01]  /*177e0*/  SHF.R.S32.HI R20, RZ, 0x1f, R182 ;  /* 0x0000001fff147819 */ /* 0x000fe200000114b6 */
[C---:B--2---:R-:W-:Y:S02]  /*177f0*/  IMAD R7, R3.reuse, UR5, R4 ;  /* 0x0000000503077c24 */ /* 0x044fe4000f8e0204 */
[----:B------:R-:W-:Y:S01]  /*17800*/  IMAD.WIDE.U32 R4, R3, UR4, RZ ;  /* 0x0000000403047c25 */ /* 0x000fe2000f8e00ff */
[----:B------:R-:W-:-:S03]  /*17810*/  ULDC.64 UR4, c[0x0][0xae8] ;  /* 0x0002ba0000047ab9 */ /* 0x000fc60000000a00 */
[----:B------:R-:W-:Y:S02]  /*17820*/  IMAD R3, R184, 0x20, R192 ;  /* 0x00000020b8037824 */ /* 0x000fe400078e02c0 */
[----:B------:R-:W-:Y:S02]  /*17830*/  IMAD.IADD R5, R5, 0x1, R7 ;  /* 0x0000000105057824 */ /* 0x000fe400078e0207 */
[----:B------:R-:W-:Y:S02]  /*17840*/  IMAD R9, R190, 0x80, R3 ;  /* 0x00000080be097824 */ /* 0x000fe400078e0203 */
[----:B------:R-:W-:Y:S02]  /*17850*/  IMAD R8, R13, UR4, RZ ;  /* 0x000000040d087c24 */ /* 0x000fe4000f8e02ff */
[----:B0-----:R-:W-:-:S04]  /*17860*/  @P2 IMAD.HI.U32 R6, R9, R14, RZ ;  /* 0x0000000e09062227 */ /* 0x001fc800078e00ff */
[C---:B------:R-:W-:Y:S02]  /*17870*/  IMAD R7, R185.reuse, UR5, R8 ;  /* 0x00000005b9077c24 */ /* 0x040fe4000f8e0208 */
[----:B------:R-:W-:Y:S01]  /*17880*/  IMAD.WIDE.U32 R4, R185, UR4, R4 ;  /* 0x00000004b9047c25 */ /* 0x000fe2000f8e0004 */
[----:B------:R-:W-:-:S03]  /*17890*/  ULDC.64 UR4, c[0x0][0xaf0] ;  /* 0x0002bc0000047ab9 */ /* 0x000fc60000000a00 */
[----:B------:R-:W-:Y:S01]  /*178a0*/  IMAD.MOV.U32 R3, RZ, RZ, R9 ;  /* 0x000000ffff037224 */ /* 0x000fe200078e0009 */
[----:B------:R-:W-:Y:S01]  /*178b0*/  @P2 SHF.R.U32.HI R3, RZ, R27, R6 ;  /* 0x0000001bff032219 */ /* 0x000fe20000011606 */
[----:B------:R-:W-:Y:S02]  /*178c0*/  IMAD R8, R193, UR4, RZ ;  /* 0x00000004c1087c24 */ /* 0x000fe4000f8e02ff */
[----:B------:R-:W-:Y:S01]  /*178d0*/  IMAD.IADD R5, R5, 0x1, R7 ;  /* 0x0000000105057824 */ /* 0x000fe200078e0207 */
[----:B------:R-:W-:Y:S01]  /*178e0*/  SHF.R.S32.HI R6, RZ, 0x1f, R3 ;  /* 0x0000001fff067819 */ /* 0x000fe20000011403 */
[C---:B------:R-:W-:Y:S02]  /*178f0*/  IMAD R7, R15.reuse, UR5, R8 ;  /* 0x000000050f077c24 */ /* 0x040fe4000f8e0208 */
[----:B------:R-:W-:Y:S01]  /*17900*/  IMAD.WIDE.U32 R4, R15, UR4, R4 ;  /* 0x000000040f047c25 */ /* 0x000fe2000f8e0004 */
[----:B------:R-:W-:-:S03]  /*17910*/  ULDC.64 UR4, c[0x0][0xae0] ;  /* 0x0002b80000047ab9 */ /* 0x000fc60000000a00 */
[----:B------:R-:W-:Y:S01]  /*17920*/  IMAD.MOV R8, RZ, RZ, -R3 ;  /* 0x000000ffff087224 */ /* 0x000fe200078e0a03 */
[----:B------:R-:W-:Y:S01]  /*17930*/  IADD3 R5, R5, R7, RZ ;  /* 0x0000000705057210 */ /* 0x000fe20007ffe0ff */
        /* <DEDUP_REMOVED lines=10> */
[C---:B------:R-:W-:Y:S02]  /*179e0*/  IMAD R3, R7.reuse, UR5, R6 ;  /* 0x0000000507037c24 */ /* 0x040fe4000f8e0206 */
[----:B------:R-:W-:Y:S01]  /*179f0*/  IMAD.WIDE.U32 R4, R7, UR4, R4 ;  /* 0x0000000407047c25 */ /* 0x000fe2000f8e0004 */
[----:B------:R-:W-:Y:S01]  /*17a00*/  ISETP.GE.AND P2, PT, R8, R25, PT ;  /* 0x000000190800720c */ /* 0x000fe20003f46270 */
[----:B------:R-:W-:-:S02]  /*17a10*/  ULDC.64 UR4, c[0x0][0xa80] ;  /* 0x0002a00000047ab9 */ /* 0x000fc40000000a00 */
[----:B------:R-:W-:Y:S01]  /*17a20*/  VIADD R0, R8, 0x20 ;  /* 0x0000002008007836 */ /* 0x000fe20000000000 */
[----:B------:R-:W-:Y:S01]  /*17a30*/  LEA R6, P3, R4, UR4, 0x1 ;  /* 0x0000000404067c11 */ /* 0x000fe2000f8608ff */
[----:B------:R-:W-:-:S03]  /*17a40*/  IMAD.IADD R3, R5, 0x1, R3 ;  /* 0x0000000105037824 */ /* 0x000fc600078e0203 */
[-C--:B------:R-:W-:Y:S01]  /*17a50*/  ISETP.GE.AND P1, PT, R0, R25.reuse, PT ;  /* 0x000000190000720c */ /* 0x080fe20003f26270 */
[----:B------:R-:W-:Y:S01]  /*17a60*/  VIADD R0, R8, 0x40 ;  /* 0x0000004008007836 */ /* 0x000fe20000000000 */
[----:B------:R-:W-:Y:S02]  /*17a70*/  LEA.HI.X R3, R4, UR5, R3, 0x1, P3 ;  /* 0x0000000504037c11 */ /* 0x000fe400098f0c03 */
[----:B------:R0:W2:Y:S02]  /*17a80*/  SHFL.IDX PT, R4, R6, RZ, 0x181f ;  /* 0x00181fff06047589 */ /* 0x0000a400000e0000 */
[----:B------:R-:W-:Y:S02]  /*17a90*/  ISETP.GE.AND P0, PT, R0, R25, PT ;  /* 0x000000190000720c */ /* 0x000fe40003f06270 */
[----:B------:R0:W3:Y:S01]  /*17aa0*/  SHFL.IDX PT, R0, R3, RZ, 0x181f ;  /* 0x00181fff03007589 */ /* 0x0000e200000e0000 */
[----:B------:R-:W-:Y:S10]  /*17ab0*/  @P2 BRA `(.L_x_658) ;  /* 0x0000000000242947 */ /* 0x000ff40003800000 */
        /* <DEDUP_REMOVED lines=9> */
.L_x_658:
[----:B------:R-:W-:Y:S05]  /*17b50*/  BSYNC B1 ;  /* 0x0000000000017941 */ /* 0x000fea0003800000 */
.L_x_657:
[----:B---3--:R3:W0:Y:S01]  /*17b60*/  SHFL.IDX PT, R0, R3, 0x1, 0x181f ;  /* 0x00381f0003007f89 */ /* 0x00862200000e0000 */
[----:B------:R-:W-:Y:S03]  /*17b70*/  BSSY B1, `(.L_x_659) ;  /* 0x000000c000017945 */ /* 0x000fe60003800000 */
[----:B--2---:R3:W2:Y:S01]  /*17b80*/  SHFL.IDX PT, R4, R6, 0x1, 0x181f ;  /* 0x00381f0006047f89 */ /* 0x0046a200000e0000 */
        /* <DEDUP_REMOVED lines=10> */
.L_x_660:
[----:B------:R-:W-:Y:S05]  /*17c30*/  BSYNC B1 ;  /* 0x0000000000017941 */ /* 0x000fea0003800000 */
.L_x_659:
[----:B0-----:R0:W0:Y:S01]  /*17c40*/  SHFL.IDX PT, R0, R3, 0x2, 0x181f ;  /* 0x00581f0003007f89 */ /* 0x00102200000e0000 */
[----:B------:R-:W-:Y:S03]  /*17c50*/  BSSY B1, `(.L_x_661) ;  /* 0x000000c000017945 */ /* 0x000fe60003800000 */
[----:B--2---:R2:W0:Y:S01]  /*17c60*/  SHFL.IDX PT, R4, R6, 0x2, 0x181f ;  /* 0x00581f0006047f89 */ /* 0x00442200000e0000 */
        /* <DEDUP_REMOVED lines=8> */
[----:B------:R0:W-:Y:S04]  /*17cf0*/  @!P2 ST.E.128 desc[UR60][R10.64], RZ ;  /* 0x000000ff0a00a985 */ /* 0x0001e8000c101d3c */
[----:B------:R0:W-:Y:S02]  /*17d00*/  @!P3 ST.E.128 desc[UR60][R4.64], RZ ;  /* 0x000000ff0400b985 */ /* 0x0001e4000c101d3c */
.L_x_662:
[----:B------:R-:W-:Y:S05]  /*17d10*/  BSYNC B1 ;  /* 0x0000000000017941 */ /* 0x000fea0003800000 */
.L_x_661:
[----:B0-----:R-:W-:Y:S01]  /*17d20*/  VIADD R0, R8, 0x60 ;  /* 0x0000006008007836 */ /* 0x001fe20000000000 */
[----:B---3--:R-:W0:Y:S04]  /*17d30*/  SHFL.IDX PT, R3, R3, 0x3, 0x181f ;  /* 0x00781f0003037f89 */ /* 0x008e2800000e0000 */
[----:B------:R-:W-:Y:S01]  /*17d40*/  ISETP.GE.AND P0, PT, R0, R25, PT ;  /* 0x000000190000720c */ /* 0x000fe20003f06270 */
[----:B------:R3:W0:-:S12]  /*17d50*/  SHFL.IDX PT, R4, R6, 0x3, 0x181f ;  /* 0x00781f0006047f89 */ /* 0x00061800000e0000 */
[----:B---3--:R-:W-:Y:S05]  /*17d60*/  @P0 BRA `(.L_x_653) ;  /* 0x0000000000240947 */ /* 0x008fea0003800000 */
[----:B------:R-:W-:Y:S02]  /*17d70*/  ULDC UR4, c[0x0][0xac8] ;  /* 0x0002b20000047ab9 */ /* 0x000fe40000000800 */
[----:B------:R-:W-:Y:S02]  /*17d80*/  ISETP.GE.AND P2, PT, R182, UR4, PT ;  /* 0x00000004b6007c0c */ /* 0x000fe4000bf46270 */
[----:B------:R-:W-:-:S11]  /*17d90*/  ISETP.GE.AND P3, PT, R183, UR4, PT ;  /* 0x00000004b7007c0c */ /* 0x000fd6000bf66270 */
[CC--:B0-2---:R-:W-:Y:S02]  /*17da0*/  @!P2 LEA R6, P0, R182.reuse, R4.reuse, 0x1 ;  /* 0x00000004b606a211 */ /* 0x0c5fe400078008ff */
[C---:B------:R-:W-:Y:S02]  /*17db0*/  @!P3 LEA R4, P1, R183.reuse, R4, 0x1 ;  /* 0x00000004b704b211 */ /* 0x040fe400078208ff */
[-C--:B------:R-:W-:Y:S02]  /*17dc0*/  @!P2 LEA.HI.X R7, R182, R3.reuse, R20, 0x1, P0 ;  /* 0x00000003b607a211 */ /* 0x080fe400000f0c14 */
[----:B------:R-:W-:-:S03]  /*17dd0*/  @!P3 LEA.HI.X R5, R183, R3, R12, 0x1, P1 ;  /* 0x00000003b705b211 */ /* 0x000fc600008f0c0c */
[----:B------:R3:W-:Y:S04]  /*17de0*/  @!P2 ST.E.128 desc[UR60][R6.64], RZ ;  /* 0x000000ff0600a985 */ /* 0x0007e8000c101d3c */
[----:B------:R3:W-:Y:S02]  /*17df0*/  @!P3 ST.E.128 desc[UR60][R4.64], RZ ;  /* 0x000000ff0400b985 */ /* 0x0007e4000c101d3c */
.L_x_653:
[----:B------:R-:W-:Y:S05]  /*17e00*/  BSYNC B0 ;  /* 0x0000000000007941 */ /* 0x000fea0003800000 */
.L_x_644:
[----:B------:R-:W-:Y:S02]  /*17e10*/  ULDC UR4, c[0x0][0xc3c] ;  /* 0x00030f0000047ab9 */ /* 0x000fe40000000800 */
[----:B-1----:R-:W-:-:S13]  /*17e20*/  ISETP.GE.AND P0, PT, R31, UR4, PT ;  /* 0x000000041f007c0c */ /* 0x002fda000bf06270 */
[----:B------:R-:W-:Y:S05]  /*17e30*/  @!P0 BRA `(.L_x_663) ;  /* 0xfffffe9400548947 */ /* 0x000fea000383ffff */
[----:B------:R-:W-:Y:S05]  /*17e40*/  BRA `(.L_x_448) ;  /* 0x00000068000c7947 */ /* 0x000fea0003800000 */
.L_x_446:
[----:B------:R-:W-:-:S08]  /*17e50*/  NOP ;  /* 0x0000000000007918 */ /* 0x000fd00000000000 */
[----:B0-----:R-:W0:-:S00]  /*17e60*/  USETMAXREG.DEALLOC.CTAPOOL 0x28 ;  /* 0x00000028000079c8 */ /* 0x001e0000080e0500 */
[----:B0-----:R-:W-:Y:S01]  /*17e70*/  LOP3.LUT R2, R2, 0x3, RZ, 0xc0, !PT ;  /* 0x0000000302027812 */ /* 0x001fe200078ec0ff */
[----:B------:R-:W-:Y:S01]  /*17e80*/  IMAD.MOV.U32 R4, RZ, RZ, RZ ;  /* 0x000000ffff047224 */ /* 0x000fe200078e00ff */
[----:B------:R-:W-:-:S04]  /*17e90*/  LOP3.LUT R23, R23, 0xffffffdf, RZ, 0xc0, !PT ;  /* 0xffffffdf17177812 */ /* 0x000fc800078ec0ff */
[----:B------:R-:W0:Y:S02]  /*17ea0*/  SHFL.IDX PT, R2, R2, RZ, 0x1f ;  /* 0x00001fff02027589 */ /* 0x000e2400000e0000 */
[----:B0-----:R-:W-:-:S13]  /*17eb0*/  ISETP.NE.AND P0, PT, R2, RZ, PT ;  /* 0x000000ff0200720c */ /* 0x001fda0003f05270 */
[----:B------:R-:W-:Y:S01]  /*17ec0*/  @P0 LOP3.LUT R23, R23, 0x20, RZ, 0xfc, !PT ;  /* 0x0000002017170812 */ /* 0x000fe200078efcff */
[----:B------:R-:W-:Y:S06]  /*17ed0*/  @!P0 BRA `(.L_x_664) ;  /* 0x00000000001c8947 */ /* 0x000fec0003800000 */
[----:B------:R-:W0:Y:S08]  /*17ee0*/  S2UR UR5, SR_CgaCtaId ;  /* 0x00000000000579c3 */ /* 0x000e300000008800 */
[----:B------:R-:W-:Y:S06]  /*17ef0*/  BAR.SYNC.DEFER_BLOCKING 0x5, 0x180 ;  /* 0x0146000000007b1d */ /* 0x000fec0000010000 */
[----:B------:R-:W-:-:S02]  /*17f00*/  UMOV UR4, 0x400 ;  /* 0x0000040000047882 */ /* 0x000fc40000000000 */
[----:B0-----:R-:W-:-:S09]  /*17f10*/  ULEA UR4, UR5, UR4, 0x18 ;  /* 0x0000000405047291 */ /* 0x001fd2000f8ec03f */
[----:B------:R-:W0:Y:S01]  /*17f20*/  LDS.128 R16, [UR4+0x2a8d0] ;  /* 0x02a8d004ff107984 */ /* 0x000e220008000c00 */
[----:B------:R-:W-:Y:S06]  /*17f30*/  BAR.ARV 0x4, 0x180 ;  /* 0x0106000000007b1d */ /* 0x000fec0000002000 */
[----:B------:R-:W-:Y:S05]  /*17f40*/  BRA `(.L_x_665) ;  /* 0x0000000400fc7947 */ /* 0x000fea0003800000 */
.L_x_664:
[----:B------:R-:W-:Y:S01]  /*17f50*/  LOP3.LUT R5, R0, 0x1f, RZ, 0xc0, !PT ;  /* 0x0000001f00057812 */ /* 0x000fe200078ec0ff */
[----:B------:R-:W-:Y:S01]  /*17f60*/  ULDC UR4, c[0x0][0xc3c] ;  /* 0x00030f0000047ab9 */ /* 0x000fe20000000800 */
[----:B------:R-:W0:Y:S01]  /*17f70*/  S2UR UR6, SR_CTAID.X ;  /* 0x00000000000679c3 */ /* 0x000e220000002500 */
[----:B------:R-:W-:Y:S01]  /*17f80*/  ULDC UR5, c[0x0][0xc38] ;  /* 0x00030e0000057ab9 */ /* 0x000fe20000000800 */
[----:B------:R-:W-:-:S04]  /*17f90*/  ISETP.NE.AND P0, PT, R5, 0x1f, PT ;  /* 0x0000001f0500780c */ /* 0x000fc80003f05270 */
[----:B------:R-:W-:-:S13]  /*17fa0*/  ISETP.GE.OR P1, PT, R5, UR4, !P0 ;  /* 0x0000000405007c0c */ /* 0x000fda000c726670 */
[----:B------:R-:W1:Y:S02]  /*17fb0*/  @!P1 LDC.64 R2, c[0x0][0xc80] ;  /* 0x00032000ff029b82 */ /* 0x000e640000000a00 */
[----:B-1----:R-:W-:-:S05]  /*17fc0*/  @!P1 IMAD.WIDE.U32 R2, R5, 0x4, R2 ;  /* 0x0000000405029825 */ /* 0x002fca00078e0002 */
        /* <DEDUP_REMOVED lines=8> */
[----:B--2---:R-:W1:Y:S02]  /*18050*/  SHFL.UP PT, R6, R4, 0x1, RZ ;  /* 0x0420000004067989 */ /* 0x004e6400000e00ff */
        /* <DEDUP_REMOVED lines=11> */
[----:B------:R-:W1:Y:S02]  /*18110*/  SHFL.UP PT, R7, R2, 0x10, RZ ;  /* 0x0600000002077989 */ /* 0x000e6400000e00ff */
[----:B-1----:R-:W-:-:S05]  /*18120*/  SEL R7, R7, RZ, P5 ;  /* 0x000000ff07077207 */ /* 0x002fca0002800000 */
[----:B------:R-:W-:-:S05]  /*18130*/  IMAD.IADD R7, R2, 0x1, R7 ;  /* 0x0000000102077824 */ /* 0x000fca00078e0207 */
[----:B------:R-:W1:Y:S02]  /*18140*/  SHFL.IDX PT, R6, R7, 0x1f, 0x1f ;  /* 0x03e01f0007067f89 */ /* 0x000e6400000e0000 */
[----:B-1----:R-:W-:-:S04]  /*18150*/  IMAD R6, R6, UR5, RZ ;  /* 0x0000000506067c24 */ /* 0x002fc8000f8e02ff */
[----:B------:R-:W-:Y:S01]  /*18160*/  IMAD.MOV.U32 R3, RZ, RZ, R6 ;  /* 0x000000ffff037224 */ /* 0x000fe200078e0006 */
[----:B0-----:R-:W-:-:S13]  /*18170*/  ISETP.GT.AND P6, PT, R6, UR6, PT ;  /* 0x0000000606007c0c */ /* 0x001fda000bfc4270 */
[----:B------:R-:W-:Y:S05]  /*18180*/  @P6 BRA `(.L_x_666) ;  /* 0x00000000009c6947 */ /* 0x000fea0003800000 */
[----:B------:R-:W0:Y:S01]  /*18190*/  LDC R10, c[0x0][0xc3c] ;  /* 0x00030f00ff0a7b82 */ /* 0x000e220000000800 */
[----:B------:R-:W-:Y:S01]  /*181a0*/  IMAD.MOV.U32 R6, RZ, RZ, R3 ;  /* 0x000000ffff067224 */ /* 0x000fe200078e0003 */
[----:B------:R-:W-:Y:S01]  /*181b0*/  UMOV UR4, URZ ;  /* 0x0000003f00047c82 */ /* 0x000fe20008000000 */
[----:B------:R-:W-:Y:S01]  /*181c0*/  ULDC UR7, c[0x0][0xc3c] ;  /* 0x00030f0000077ab9 */ /* 0x000fe20000000800 */
[----:B------:R-:W-:-:S05]  /*181d0*/  ULDC UR5, c[0x0][0xc38] ;  /* 0x00030e0000057ab9 */ /* 0x000fca0000000800 */
.L_x_670:
[----:B------:R-:W-:Y:S01]  /*181e0*/  UIADD3 UR4, UR4, 0x1f, URZ ;  /* 0x0000001f04047890 */ /* 0x000fe2000fffe03f */
[----:B------:R-:W-:-:S05]  /*181f0*/  IMAD.U32 R19, RZ, RZ, UR7 ;  /* 0x00000007ff137e24 */ /* 0x000fca000f8e00ff */
        /* <DEDUP_REMOVED lines=10> */
.L_x_669:
[----:B------:R-:W-:Y:S05]  /*182a0*/  BSYNC B0 ;  /* 0x0000000000007941 */ /* 0x000fea0003800000 */
.L_x_668:
[----:B0----5:R-:W0:Y:S02]  /*182b0*/  SHFL.UP PT, R2, R4, 0x1, RZ ;  /* 0x0420000004027989 */ /* 0x021e2400000e00ff */
        /* <DEDUP_REMOVED lines=20> */
.L_x_666:
        /* <DEDUP_REMOVED lines=13> */
[----:B------:R-:W-:-:S06]  /*184d0*/  VIADD R16, R19, 0xffffffff ;  /* 0xffffffff13107836 */ /* 0x000fcc0000000000 */
[----:B------:R2:W3:Y:S02]  /*184e0*/  SHFL.IDX PT, R16, R7, R16, 0x1f ;  /* 0x00001f1007107589 */ /* 0x0004e400000e0000 */
.L_x_671:
[----:B---3--:R-:W-:Y:S01]  /*184f0*/  IMAD R16, R16, UR5, R9 ;  /* 0x0000000510107c24 */ /* 0x008fe2000f8e0209 */
[----:B0-----:R-:W-:Y:S01]  /*18500*/  IABS R2, R4 ;  /* 0x0000000400027213 */ /* 0x001fe20000000000 */
[----:B-12---:R-:W-:Y:S02]  /*18510*/  IMAD.MOV R7, RZ, RZ, -R3 ;  /* 0x000000ffff077224 */ /* 0x006fe400078e0a03 */
[----:B------:R-:W-:Y:S01]  /*18520*/  VIADD R19, R19, UR4 ;  /* 0x0000000413137c36 */ /* 0x000fe20008000000 */
[----:B------:R-:W-:Y:S01]  /*18530*/  IADD3 R9, -R16, UR6, RZ ;  /* 0x0000000610097c10 */ /* 0x000fe2000fffe1ff */
[----:B------:R-:W-:Y:S01]  /*18540*/  IMAD R7, R7, R10, RZ ;  /* 0x0000000a07077224 */ /* 0x000fe200078e02ff */
[----:B------:R-:W-:Y:S01]  /*18550*/  IADD3 R8, RZ, -R2, RZ ;  /* 0x80000002ff087210 */ /* 0x000fe20007ffe0ff */
[----:B------:R-:W-:Y:S01]  /*18560*/  IMAD.MOV.U32 R2, RZ, RZ, RZ ;  /* 0x000000ffff027224 */ /* 0x000fe200078e00ff */
[----:B------:R-:W-:-:S03]  /*18570*/  IABS R6, R9 ;  /* 0x0000000900067213 */ /* 0x000fc60000000000 */
[----:B------:R-:W-:-:S04]  /*18580*/  IMAD.HI.U32 R2, R3, R7, R2 ;  /* 0x0000000703027227 */ /* 0x000fc800078e0002 */
[----:B------:R-:W-:Y:S02]  /*18590*/  IMAD.MOV.U32 R3, RZ, RZ, R6 ;  /* 0x000000ffff037224 */ /* 0x000fe400078e0006 */
[----:B------:R-:W-:Y:S02]  /*185a0*/  IMAD.MOV.U32 R6, RZ, RZ, R8 ;  /* 0x000000ffff067224 */ /* 0x000fe400078e0008 */
[----:B------:R-:W-:-:S04]  /*185b0*/  IMAD.HI.U32 R2, R2, R3, RZ ;  /* 0x0000000302027227 */ /* 0x000fc800078e00ff */
[----:B------:R-:W-:-:S05]  /*185c0*/  IMAD R3, R2, R6, R3 ;  /* 0x0000000602037224 */ /* 0x000fca00078e0203 */
[----:B------:R-:W-:-:S13]  /*185d0*/  ISETP.GT.U32.AND P1, PT, R10, R3, PT ;  /* 0x000000030a00720c */ /* 0x000fda0003f24070 */
[----:B------:R-:W-:Y:S02]  /*185e0*/  @!P1 IMAD.IADD R3, R3, 0x1, -R10 ;  /* 0x0000000103039824 */ /* 0x000fe400078e0a0a */
        /* <DEDUP_REMOVED lines=12> */
.L_x_667:
[----:B------:R-:W-:Y:S02]  /*186b0*/  IMAD.MOV.U32 R17, RZ, RZ, RZ ;  /* 0x000000ffff117224 */ /* 0x000fe400078e00ff */
[----:B------:R-:W-:Y:S02]  /*186c0*/  IMAD.U32 R16, RZ, RZ, UR6 ;  /* 0x00000006ff107e24 */ /* 0x000fe4000f8e00ff */
[----:B------:R-:W-:-:S07]  /*186d0*/  IMAD.MOV.U32 R18, RZ, RZ, RZ ;  /* 0x000000ffff127224 */ /* 0x000fce00078e00ff */
.L_x_672:
[----:B------:R-:W-:-:S13]  /*186e0*/  ISETP.NE.AND P0, PT, R5, RZ, PT ;  /* 0x000000ff0500720c */ /* 0x000fda0003f05270 */
[----:B------:R-:W0:Y:S01]  /*186f0*/  @!P0 S2R R3, SR_CgaCtaId ;  /* 0x0000000000038919 */ /* 0x000e220000008800 */
[----:B------:R-:W-:-:S04]  /*18700*/  @!P0 MOV R2, 0x400 ;  /* 0x0000040000028802 */ /* 0x000fc80000000f00 */
[----:B0-----:R-:W-:-:S05]  /*18710*/  @!P0 LEA R2, R3, R2, 0x18 ;  /* 0x0000000203028211 */ /* 0x001fca00078ec0ff */
[----:B------:R1:W-:Y:S01]  /*18720*/  @!P0 STS.128 [R2+0x2a8d0], R16 ;  /* 0x02a8d01002008388 */ /* 0x0003e20000000c00 */
[----:B------:R-:W-:Y:S06]  /*18730*/  BAR.ARV 0x5, 0x180 ;  /* 0x0146000000007b1d */ /* 0x000fec0000002000 */
.L_x_665:
[----:B------:R2:W-:Y:S01]  /*18740*/  STL [R1+0x28], RZ ;  /* 0x000028ff01007387 */ /* 0x0005e20000100800 */
[----:B------:R-:W-:Y:S01]  /*18750*/  ULDC UR4, c[0x0][0xc3c] ;  /* 0x00030f0000047ab9 */ /* 0x000fe20000000800 */
[----:B------:R-:W-:Y:S01]  /*18760*/  IMAD.MOV.U32 R29, RZ, RZ, 0x1 ;  /* 0x00000001ff1d7424 */ /* 0x000fe200078e00ff */
[----:B0-----:R-:W-:Y:S01]  /*18770*/  ISETP.GE.AND P0, PT, R19, UR4, PT ;  /* 0x0000000413007c0c */ /* 0x001fe2000bf06270 */
[----:B------:R-:W-:-:S12]  /*18780*/  IMAD.MOV.U32 R28, RZ, RZ, RZ ;  /* 0x000000ffff1c7224 */ /* 0x000fd800078e00ff */
[----:B--2---:R-:W-:Y:S05]  /*18790*/  @P0 BRA `(.L_x_673) ;  /* 0x0000005800d40947 */ /* 0x004fea0003800000 */
[----:B-1----:R-:W2:Y:S01]  /*187a0*/  LDL R2, [R1+0x38] ;  /* 0x0000380001027983 */ /* 0x002ea20000100800 */
[----:B------:R-:W0:Y:S01]  /*187b0*/  S2UR UR5, SR_CgaCtaId ;  /* 0x00000000000579c3 */ /* 0x000e220000008800 */
[----:B------:R-:W-:Y:S01]  /*187c0*/  LOP3.LUT R4, R0, 0x7f, RZ, 0xc0, !PT ;  /* 0x0000007f00047812 */ /* 0x000fe200078ec0ff */
[----:B------:R-:W-:Y:S01]  /*187d0*/  BSSY B8, `(.L_x_673) ;  /* 0x00005b1000087945 */ /* 0x000fe20003800000 */
[----:B------:R1:W-:Y:S01]  /*187e0*/  STL [R1+0x28], RZ ;  /* 0x000028ff01007387 */ /* 0x0003e20000100800 */
[----:B------:R-:W-:Y:S01]  /*187f0*/  IMAD.MOV.U32 R29, RZ, RZ, 0x1 ;  /* 0x00000001ff1d7424 */ /* 0x000fe200078e00ff */
[----:B------:R-:W-:Y:S01]  /*18800*/  MOV R28, RZ ;  /* 0x000000ff001c7202 */ /* 0x000fe20000000f00 */
[----:B------:R-:W-:Y:S01]  /*18810*/  IMAD.SHL.U32 R36, R4, 0x8, RZ ;  /* 0x0000000804247824 */ /* 0x000fe200078e00ff */
[----:B------:R-:W-:Y:S01]  /*18820*/  ULDC.64 UR36, c[0x0][0x198] ;  /* 0x0000660000247ab9 */ /* 0x000fe20000000a00 */
[----:B------:R-:W-:Y:S01]  /*18830*/  IMAD.MOV.U32 R31, RZ, RZ, 0x1 ;  /* 0x00000001ff1f7424 */ /* 0x000fe200078e00ff */
[----:B------:R-:W-:Y:S01]  /*18840*/  ULDC UR38, c[0x0][0xc] ;  /* 0x0000030000267ab9 */ /* 0x000fe20000000800 */
[----:B------:R-:W-:Y:S01]  /*18850*/  IMAD.MOV.U32 R26, RZ, RZ, RZ ;  /* 0x000000ffff1a7224 */ /* 0x000fe200078e00ff */
[----:B--2---:R-:W-:Y:S01]  /*18860*/  R2UR UR4, R2 ;  /* 0x00000000020472ca */ /* 0x004fe200000e0000 */
[----:B------:R-:W-:-:S05]  /*18870*/  IMAD.SHL.U32 R2, R0, 0x8, RZ ;  /* 0x0000000800027824 */ /* 0x000fca00078e00ff */
[C---:B------:R-:W-:Y:S02]  /*18880*/  LOP3.LUT R3, R2.reuse, 0x1f8, RZ, 0xc0, !PT ;  /* 0x000001f802037812 */ /* 0x040fe400078ec0ff */
[----:B------:R-:W-:Y:S02]  /*18890*/  LOP3.LUT R2, R2, 0x38, RZ, 0xc0, !PT ;  /* 0x0000003802027812 */ /* 0x000fe400078ec0ff */
[----:B------:R-:W-:Y:S01]  /*188a0*/  LOP3.LUT R3, R3, 0x38, R0, 0x78, !PT ;  /* 0x0000003803037812 */ /* 0x000fe200078e7800 */
[----:B------:R-:W-:Y:S02]  /*188b0*/  IMAD.SHL.U32 R0, R0, 0x10, RZ ;  /* 0x0000001000007824 */ /* 0x000fe400078e00ff */
[----:B------:R-:W-:Y:S01]  /*188c0*/  ULOP3.LUT UR39, UR4, 0x2, URZ, 0xfc, !UPT ;  /* 0x0000000204277892 */ /* 0x000fe2000f8efc3f */
[----:B------:R-:W-:Y:S02]  /*188d0*/  LOP3.LUT R36, R3, 0x200, R36, 0xf8, !PT ;  /* 0x0000020003247812 */ /* 0x000fe400078ef824 */
[----:B------:R-:W-:Y:S01]  /*188e0*/  UMOV UR4, 0x400 ;  /* 0x0000040000047882 */ /* 0x000fe20000000000 */
[----:B------:R-:W-:Y:S01]  /*188f0*/  SHF.R.U32.HI R3, RZ, 0x3, R4 ;  /* 0x00000003ff037819 */ /* 0x000fe20000011604 */
[----:B0-----:R-:W-:-:S03]  /*18900*/  ULEA UR4, UR5, UR4, 0x18 ;  /* 0x0000000405047291 */ /* 0x001fc6000f8ec03f */
[----:B------:R-:W-:Y:S02]  /*18910*/  LOP3.LUT R4, R3, 0x70, R0, 0xf8, !PT ;  /* 0x0000007003047812 */ /* 0x000fe400078ef800 */
[C---:B------:R-:W-:Y:S01]  /*18920*/  LOP3.LUT R3, R2.reuse, 0x40, RZ, 0xfc, !PT ;  /* 0x0000004002037812 */ /* 0x040fe200078efcff */
[----:B------:R-:W-:Y:S01]  /*18930*/  IMAD.U32 R22, RZ, RZ, UR4 ;  /* 0x00000004ff167e24 */ /* 0x000fe2000f8e00ff */
[----:B------:R-:W-:-:S03]  /*18940*/  LOP3.LUT R0, R2, 0x80, RZ, 0xfc, !PT ;  /* 0x0000008002007812 */ /* 0x000fc600078efcff */
[----:B-1----:R-:W-:-:S07]  /*18950*/  IMAD R37, R36, 0x2, R22 ;  /* 0x0000000224257824 */ /* 0x002fce00078e0216 */
.L_x_774:
[----:B0-----:R-:W0:Y:S02]  /*18960*/  LDC.64 R32, c[0x0][0xc88] ;  /* 0x00032200ff207b82 */ /* 0x001e240000000a00 */
[----:B0-----:R-:W-:-:S06]  /*18970*/  IMAD.WIDE R32, R19, 0x4, R32 ;  /* 0x0000000413207825 */ /* 0x001fcc00078e0220 */
[----:B--2---:R-:W2:Y:S01]  /*18980*/  LDG.E R32, desc[UR60][R32.64] ;  /* 0x0000003c20207981 */ /* 0x004ea2000c1e1900 */
[----:B------:R-:W-:Y:S05]  /*18990*/  YIELD ;  /* 0x0000000000007946 */ /* 0x000fea0003800000 */
[----:B------:R-:W-:Y:S01]  /*189a0*/  ULDC.64 UR4, c[0x0][0xa28] ;  /* 0x00028a0000047ab9 */ /* 0x000fe20000000a00 */
[----:B------:R-:W-:Y:S01]  /*189b0*/  ULDC.64 UR8, c[0x0][0xa18] ;  /* 0x0002860000087ab9 */ /* 0x000fe20000000a00 */
[----:B------:R-:W-:Y:S01]  /*189c0*/  ISETP.NE.U32.AND P0, PT, RZ, UR4, PT ;  /* 0x00000004ff007c0c */ /* 0x000fe2000bf05070 */
[----:B------:R-:W-:Y:S01]  /*189d0*/  IMAD.MOV.U32 R9, RZ, RZ, RZ ;  /* 0x000000ffff097224 */ /* 0x000fe200078e00ff */
[----:B------:R-:W-:-:S02]  /*189e0*/  ULDC.64 UR6, c[0x0][0xa10] ;  /* 0x0002840000067ab9 */ /* 0x000fc40000000a00 */
[----:B------:R-:W-:Y:S02]  /*189f0*/  ISETP.NE.AND.EX P0, PT, RZ, UR5, PT, P0 ;  /* 0x00000005ff007c0c */ /* 0x000fe4000bf05300 */
[----:B------:R-:W-:-:S04]  /*18a00*/  ISETP.NE.U32.AND P2, PT, RZ, UR8, PT ;  /* 0x00000008ff007c0c */ /* 0x000fc8000bf45070 */
[----:B------:R-:W-:Y:S01]  /*18a10*/  ISETP.NE.AND.EX P2, PT, RZ, UR9, PT, P2 ;  /* 0x00000009ff007c0c */ /* 0x000fe2000bf45320 */
[----:B------:R-:W-:Y:S01]  /*18a20*/  IMAD.MOV.U32 R35, RZ, RZ, RZ ;  /* 0x000000ffff237224 */ /* 0x000fe200078e00ff */
[----:B--2---:R-:W-:-:S05]  /*18a30*/  SHF.R.S32.HI R0, RZ, 0x1f, R32 ;  /* 0x0000001fff007819 */ /* 0x004fca0000011420 */
[C---:B------:R-:W-:Y:S01]  /*18a40*/  @P0 LEA R2, P1, R32.reuse, UR4, 0x2 ;  /* 0x0000000420020c11 */ /* 0x040fe2000f8210ff */
[C---:B------:R-:W-:Y:S01]  /*18a50*/  IMAD.SHL.U32 R24, R32.reuse, 0x4, RZ ;  /* 0x0000000420187824 */ /* 0x040fe200078e00ff */
[C-C-:B------:R-:W-:Y:S01]  /*18a60*/  SHF.L.U64.HI R25, R32.reuse, 0x2, R0.reuse ;  /* 0x0000000220197819 */ /* 0x140fe20000010200 */
[----:B------:R0:W-:Y:S01]  /*18a70*/  STL [R1+0x14], R0 ;  /* 0x0000140001007387 */ /* 0x0001e20000100800 */
[----:B------:R-:W-:Y:S01]  /*18a80*/  @P0 LEA.HI.X R3, R32, UR5, R0, 0x2, P1 ;  /* 0x0000000520030c11 */ /* 0x000fe200088f1400 */
[----:B------:R-:W-:-:S04]  /*18a90*/  ULDC.64 UR4, c[0x0][0xa00] ;  /* 0x0002800000047ab9 */ /* 0x000fc80000000a00 */
[----:B-1----:R1:W2:Y:S01]  /*18aa0*/  @P0 LDG.E R9, desc[UR60][R2.64] ;  /* 0x0000003c02090981 */ /* 0x0022a2000c1e1900 */
[----:B------:R-:W-:Y:S02]  /*18ab0*/  ISETP.NE.U32.AND P0, PT, RZ, UR4, PT ;  /* 0x00000004ff007c0c */ /* 0x000fe4000bf05070 */
[----:B------:R-:W-:Y:S01]  /*18ac0*/  ISETP.NE.U32.AND P1, PT, RZ, UR6, PT ;  /* 0x00000006ff007c0c */ /* 0x000fe2000bf25070 */
[----:B0-----:R-:W-:Y:S01]  /*18ad0*/  IMAD.MOV.U32 R0, RZ, RZ, RZ ;  /* 0x000000ffff007224 */ /* 0x001fe200078e00ff */
[----:B------:R-:W-:Y:S02]  /*18ae0*/  ISETP.NE.AND.EX P0, PT, RZ, UR5, PT, P0 ;  /* 0x00000005ff007c0c */ /* 0x000fe4000bf05300 */
[----:B------:R-:W-:Y:S02]  /*18af0*/  ISETP.NE.AND.EX P1, PT, RZ, UR7, PT, P1 ;  /* 0x00000007ff007c0c */ /* 0x000fe4000bf25310 */
[C---:B------:R-:W-:Y:S02]  /*18b00*/  IADD3 R4, P4, R24.reuse, UR6, RZ ;  /* 0x0000000618047c10 */ /* 0x040fe4000ff9e0ff */
[----:B-1----:R-:W-:Y:S01]  /*18b10*/  IADD3 R2, P3, R24, UR4, RZ ;  /* 0x0000000418027c10 */ /* 0x002fe2000ff7e0ff */
[----:B------:R-:W-:Y:S01]  /*18b20*/  ULDC UR4, c[0x0][0x288] ;  /* 0x0000a20000047ab9 */ /* 0x000fe20000000800 */
[----:B------:R-:W-:-:S02]  /*18b30*/  IADD3.X R5, R25, UR7, RZ, P4, !PT ;  /* 0x0000000719057c10 */ /* 0x000fc4000a7fe4ff */
[C---:B------:R-:W-:Y:S02]  /*18b40*/  IADD3.X R3, R25.reuse, UR5, RZ, P3, !PT ;  /* 0x0000000519037c10 */ /* 0x040fe40009ffe4ff */
[----:B------:R-:W-:Y:S01]  /*18b50*/  @P2 IADD3 R6, P3, R24, UR8, RZ ;  /* 0x0000000818062c10 */ /* 0x000fe2000ff7e0ff */
[----:B------:R-:W-:Y:S01]  /*18b60*/  IMAD.U32 R8, RZ, RZ, UR4 ;  /* 0x00000004ff087e24 */ /* 0x000fe2000f8e00ff */
[----:B------:R-:W-:Y:S01]  /*18b70*/  ULDC.64 UR4, c[0x0][0x418] ;  /* 0x0001060000047ab9 */ /* 0x000fe20000000a00 */
[----:B------:R-:W5:Y:S01]  /*18b80*/  @P0 LDG.E R35, desc[UR60][R2.64] ;  /* 0x0000003c02230981 */ /* 0x000f62000c1e1900 */
[----:B------:R-:W-:-:S03]  /*18b90*/  @P2 IADD3.X R7, R25, UR9, RZ, P3, !PT ;  /* 0x0000000919072c10 */ /* 0x000fc60009ffe4ff */
[----:B------:R-:W5:Y:S04]  /*18ba0*/  @P1 LDG.E R0, desc[UR60][R4.64] ;  /* 0x0000003c04001981 */ /* 0x000f68000c1e1900 */
[----:B------:R0:W3:Y:S01]  /*18bb0*/  @P2 LDG.E R8, desc[UR60][R6.64] ;  /* 0x0000003c06082981 */ /* 0x0000e2000c1e1900 */
[----:B------:R-:W-:-:S03]  /*18bc0*/  UISETP.NE.U32.AND UP0, UPT, UR4, URZ, UPT ;  /* 0x0000003f0400728c */ /* 0x000fc6000bf05070 */
[----:B------:R-:W-:Y:S01]  /*18bd0*/  ULDC UR4, c[0x0][0x424] ;  /* 0x0001090000047ab9 */ /* 0x000fe20000000800 */
[----:B------:R-:W-:-:S03]  /*18be0*/  UISETP.NE.AND.EX UP0, UPT, UR5, URZ, UPT, UP0 ;  /* 0x0000003f0500728c */ /* 0x000fc6000bf05300 */
[----:B------:R-:W-:Y:S01]  /*18bf0*/  ULDC UR5, c[0x0][0x2f0] ;  /* 0x0000bc0000057ab9 */ /* 0x000fe20000000800 */
[----:B------:R-:W-:-:S04]  /*18c00*/  USEL UR4, UR4, 0x1, UP0 ;  /* 0x0000000104047887 */ /* 0x000fc80008000000 */
[----:B------:R-:W-:-:S03]  /*18c10*/  UIMAD UR4, UR4, UR5, URZ ;  /* 0x00000005040472a4 */ /* 0x000fc6000f8e023f */
[----:B------:R-:W-:Y:S02]  /*18c20*/  ULDC UR5, c[0x0][0x348] ;  /* 0x0000d20000057ab9 */ /* 0x000fe40000000800 */
[----:B0-----:R-:W-:Y:S01]  /*18c30*/  MOV R6, UR5 ;  /* 0x0000000500067c02 */ /* 0x001fe20008000f00 */
[----:B--2---:R-:W-:Y:S04]  /*18c40*/  STL [R1+0x4], R9 ;  /* 0x0000040901007387 */ /* 0x004fe80000100800 */
[----:B---3--:R0:W-:Y:S02]  /*18c50*/  STL [R1+0x20], R8 ;  /* 0x0000200801007387 */ /* 0x0081e40000100800 */
[----:B0-----:R-:W-:Y:S01]  /*18c60*/  IMAD.U32 R8, RZ, RZ, UR4 ;  /* 0x00000004ff087e24 */ /* 0x001fe2000f8e00ff */
[----:B------:R-:W-:Y:S06]  /*18c70*/  @P2 BRA `(.L_x_674) ;  /* 0x0000000000142947 */ /* 0x000fec0003800000 */
[----:B------:R-:W-:Y:S05]  /*18c80*/  @!P0 BRA `(.L_x_674) ;  /* 0x0000000000108947 */ /* 0x000fea0003800000 */
[----:B------:R-:W2:Y:S04]  /*18c90*/  LDG.E R10, desc[UR60][R2.64] ;  /* 0x0000003c020a7981 */ /* 0x000ea8000c1e1900 */
[----:B------:R-:W2:Y:S02]  /*18ca0*/  LDG.E R7, desc[UR60][R2.64+0x4] ;  /* 0x0000043c02077981 */ /* 0x000ea4000c1e1900 */
[----:B--2---:R-:W-:-:S05]  /*18cb0*/  IMAD.IADD R2, R7, 0x1, -R10 ;  /* 0x0000000107027824 */ /* 0x004fca00078e0a0a */
[----:B------:R0:W-:Y:S02]  /*18cc0*/  STL [R1+0x20], R2 ;  /* 0x0000200201007387 */ /* 0x0001e40000100800 */
.L_x_674:
[----:B------:R-:W-:Y:S01]  /*18cd0*/  ULDC.64 UR4, c[0x0][0xa20] ;  /* 0x0002880000047ab9 */ /* 0x000fe20000000a00 */
[----:B------:R-:W-:Y:S01]  /*18ce0*/  IMAD.MOV.U32 R33, RZ, RZ, R32 ;  /* 0x000000ffff217224 */ /* 0x000fe200078e0020 */
[----:B------:R-:W-:-:S04]  /*18cf0*/  ISETP.NE.U32.AND P0, PT, RZ, UR4, PT ;  /* 0x00000004ff007c0c */ /* 0x000fc8000bf05070 */
[----:B------:R-:W-:-:S13]  /*18d00*/  ISETP.NE.AND.EX P0, PT, RZ, UR5, PT, P0 ;  /* 0x00000005ff007c0c */ /* 0x000fda000bf05300 */
[----:B------:R-:W-:Y:S05]  /*18d10*/  @!P0 BRA `(.L_x_675) ;  /* 0x0000000000108947 */ /* 0x000fea0003800000 */
[----:B0-----:R-:W-:-:S04]  /*18d20*/  IADD3 R2, P0, R24, UR4, RZ ;  /* 0x0000000418027c10 */ /* 0x001fc8000ff1e0ff */
[----:B------:R-:W-:-:S05]  /*18d30*/  IADD3.X R3, R25, UR5, RZ, P0, !PT ;  /* 0x0000000519037c10 */ /* 0x000fca00087fe4ff */
[----:B------:R0:W5:Y:S01]  /*18d40*/  LDG.E R8, desc[UR60][R2.64] ;  /* 0x0000003c02087981 */ /* 0x000162000c1e1900 */
[----:B------:R-:W-:Y:S05]  /*18d50*/  BRA `(.L_x_676) ;  /* 0x0000000000247947 */ /* 0x000fea0003800000 */
.L_x_675:
[----:B------:R-:W-:Y:S02]  /*18d60*/  ULDC.64 UR4, c[0x0][0xa08] ;  /* 0x0002820000047ab9 */ /* 0x000fe40000000a00 */
[----:B------:R-:W-:-:S04]  /*18d70*/  ISETP.NE.U32.AND P0, PT, RZ, UR4, PT ;  /* 0x00000004ff007c0c */ /* 0x000fc8000bf05070 */
[----:B------:R-:W-:-:S13]  /*18d80*/  ISETP.NE.AND.EX P0, PT, RZ, UR5, PT, P0 ;  /* 0x00000005ff007c0c */ /* 0x000fda000bf05300 */
[----:B------:R-:W-:Y:S05]  /*18d90*/  @!P0 BRA `(.L_x_676) ;  /* 0x0000000000148947 */ /* 0x000fea0003800000 */
[----:B0-----:R-:W0:Y:S02]  /*18da0*/  LDC.64 R2, c[0x0][0xa08] ;  /* 0x00028200ff027b82 */ /* 0x001e240000000a00 */
[----:B0-----:R-:W-:-:S05]  /*18db0*/  IMAD.WIDE R2, R33, 0x4, R2 ;  /* 0x0000000421027825 */ /* 0x001fca00078e0202 */
[----:B------:R-:W2:Y:S04]  /*18dc0*/  LDG.E R8, desc[UR60][R2.64] ;  /* 0x0000003c02087981 */ /* 0x000ea8000c1e1900 */
[----:B------:R-:W2:Y:S02]  /*18dd0*/  LDG.E R7, desc[UR60][R2.64+0x4] ;  /* 0x0000043c02077981 */ /* 0x000ea4000c1e1900 */
[----:B--2---:R-:W-:-:S07]  /*18de0*/  IMAD.IADD R8, R7, 0x1, -R8 ;  /* 0x0000000107087824 */ /* 0x004fce00078e0a08 */
.L_x_676:
[----:B0-----:R-:W2:Y:S04]  /*18df0*/  @P1 LDG.E R3, desc[UR60][R4.64] ;  /* 0x0000003c04031981 */ /* 0x001ea8000c1e1900 */
[----:B------:R-:W2:Y:S01]  /*18e00*/  @P1 LDG.E R2, desc[UR60][R4.64+0x4] ;  /* 0x0000043c04021981 */ /* 0x000ea2000c1e1900 */
[----:B------:R-:W-:Y:S01]  /*18e10*/  BSSY B0, `(.L_x_677) ;  /* 0x000013b000007945 */ /* 0x000fe20003800000 */
[----:B--2---:R-:W-:Y:S02]  /*18e20*/  @P1 IMAD.IADD R6, R2, 0x1, -R3 ;  /* 0x0000000102061824 */ /* 0x004fe400078e0a03 */
[----:B-----5:R-:W-:-:S04]  /*18e30*/  IMAD.IADD R3, R8, 0x1, -R9 ;  /* 0x0000000108037824 */ /* 0x020fc800078e0a09 */
[----:B------:R-:W-:-:S05]  /*18e40*/  IMAD.IADD R2, R3, 0x1, R6 ;  /* 0x0000000103027824 */ /* 0x000fca00078e0206 */
[----:B------:R0:W-:Y:S02]  /*18e50*/  STL [R1], R2 ;  /* 0x0000000201007387 */ /* 0x0001e40000100800 */
[----:B0-----:R-:W-:-:S04]  /*18e60*/  VIADD R2, R2, 0x5f ;  /* 0x0000005f02027836 */ /* 0x001fc80000000000 */
[----:B------:R-:W-:-:S05]  /*18e70*/  IMAD.HI R2, R2, 0x2aaaaaab, RZ ;  /* 0x2aaaaaab02027827 */ /* 0x000fca00078e02ff */
[----:B------:R-:W-:-:S04]  /*18e80*/  SHF.R.U32.HI R7, RZ, 0x1f, R2 ;  /* 0x0000001fff077819 */ /* 0x000fc80000011602 */
[----:B------:R-:W-:Y:S01]  /*18e90*/  LEA.HI.SX32 R4, R2, R7, 0x1c ;  /* 0x0000000702047211 */ /* 0x000fe200078fe2ff */
[----:B------:R-:W-:-:S04]  /*18ea0*/  IMAD.MOV R2, RZ, RZ, -R3 ;  /* 0x000000ffff027224 */ /* 0x000fc800078e0a03 */
[----:B------:R-:W-:Y:S01]  /*18eb0*/  IMAD R7, R4, 0x60, -R3 ;  /* 0x0000006004077824 */ /* 0x000fe200078e0a03 */
[----:B------:R-:W-:Y:S01]  /*18ec0*/  VIMNMX R2, RZ, R2, !PT ;  /* 0x00000002ff027248 */ /* 0x000fe20007fe0100 */
[----:B------:R0:W-:Y:S03]  /*18ed0*/  STL [R1+0x24], R4 ;  /* 0x0000240401007387 */ /* 0x0001e60000100800 */
[----:B------:R-:W-:-:S04]  /*18ee0*/  VIMNMX R7, R7, R6, PT ;  /* 0x0000000607077248 */ /* 0x000fc80003fe0100 */
[----:B------:R-:W-:Y:S01]  /*18ef0*/  ISETP.GT.AND P0, PT, R7, R2, PT ;  /* 0x000000020700720c */ /* 0x000fe20003f04270 */
[----:B------:R-:W-:-:S05]  /*18f00*/  IMAD.WIDE.U32 R2, R2, -0x55555555, RZ ;  /* 0xaaaaaaab02027825 */ /* 0x000fca00078e00ff */
[----:B------:R-:W-:-:S05]  /*18f10*/  SHF.R.U32.HI R5, RZ, 0x6, R3 ;  /* 0x00000006ff057819 */ /* 0x000fca0000011603 */
[----:B------:R-:W-:Y:S02]  /*18f20*/  IMAD.MOV.U32 R2, RZ, RZ, R5 ;  /* 0x000000ffff027224 */ /* 0x000fe400078e0005 */
[----:B0-----:R-:W-:-:S05]  /*18f30*/  @P0 IADD3 R4, R7, 0x5f, RZ ;  /* 0x0000005f07040810 */ /* 0x001fca0007ffe0ff */
[----:B------:R-:W-:-:S05]  /*18f40*/  @P0 IMAD.HI R4, R4, 0x2aaaaaab, RZ ;  /* 0x2aaaaaab04040827 */ /* 0x000fca00078e02ff */
[----:B------:R-:W-:-:S04]  /*18f50*/  @P0 SHF.R.U32.HI R3, RZ, 0x1f, R4 ;  /* 0x0000001fff030819 */ /* 0x000fc80000011604 */
[----:B------:R-:W-:Y:S02]  /*18f60*/  @P0 LEA.HI.SX32 R2, R4, R3, 0x1c ;  /* 0x0000000304020211 */ /* 0x000fe400078fe2ff */
[----:B------:R-:W-:Y:S02]  /*18f70*/  PLOP3.LUT P0, PT, PT, PT, PT, 0x80, 0x0 ;  /* 0x000000000000781c */ /* 0x000fe40003f0f070 */
[----:B------:R-:W-:-:S13]  /*18f80*/  ISETP.GT.AND P2, PT, R2, R5, PT ;  /* 0x000000050200720c */ /* 0x000fda0003f44270 */
[----:B------:R-:W-:Y:S05]  /*18f90*/  @!P2 BRA `(.L_x_678) ;  /* 0x000000100088a947 */ /* 0x000fea0003800000 */
[----:B------:R-:W-:Y:S01]  /*18fa0*/  UMOV UR4, 0xffffffff ;  /* 0xffffffff00047882 */ /* 0x000fe20000000000 */
[----:B------:R-:W-:Y:S02]  /*18fb0*/  SEL R4, R33, RZ, !P1 ;  /* 0x000000ff21047207 */ /* 0x000fe40004800000 */
[----:B------:R-:W-:Y:S05]  /*18fc0*/  BRA.DIV UR4, `(.L_x_679) ;  /* 0x0000006604287947 */ /* 0x000fea000b800000 */
[----:B------:R-:W0:Y:S02]  /*18fd0*/  S2R R3, SR_TID.X ;  /* 0x0000000000037919 */ /* 0x000e240000002100 */
[----:B0-----:R-:W-:-:S04]  /*18fe0*/  SHF.R.U32.HI R3, RZ, 0x5, R3 ;  /* 0x00000005ff037819 */ /* 0x001fc80000011603 */
[----:B------:R-:W-:-:S05]  /*18ff0*/  LOP3.LUT R3, R3, 0x3, RZ, 0xc0, !PT ;  /* 0x0000000303037812 */ /* 0x000fca00078ec0ff */
[----:B------:R0:W1:Y:S02]  /*19000*/  SHFL.IDX PT, R14, R3, RZ, 0x1f ;  /* 0x00001fff030e7589 */ /* 0x00006400000e0000 */
.L_x_830:
[----:B-1----:R-:W-:Y:S02]  /*19010*/  ISETP.NE.AND P0, PT, R14, RZ, PT ;  /* 0x000000ff0e00720c */ /* 0x002fe40003f05270 */
[----:B------:R-:W-:-:S11]  /*19020*/  PLOP3.LUT P6, PT, PT, PT, PT, 0x8, 0x0 ;  /* 0x000000000000781c */ /* 0x000fd60003fce170 */
[----:B------:R-:W-:Y:S05]  /*19030*/  @P0 BRA `(.L_x_680) ;  /* 0x00000000000c0947 */ /* 0x000fea0003800000 */
[----:B------:R-:W-:-:S03]  /*19040*/  UMOV UR4, 0xffffffff ;  /* 0xffffffff00047882 */ /* 0x000fc60000000000 */
[----:B------:R-:W-:Y:S05]  /*19050*/  BRA.DIV UR4, `(.L_x_681) ;  /* 0x0000006604387947 */ /* 0x000fea000b800000 */
[----:B------:R-:W-:-:S13]  /*19060*/  ELECT P6, URZ, PT ;  /* 0x00000000003f782f */ /* 0x000fda00038c0000 */
.L_x_680:
[----:B0-----:R-:W2:Y:S01]  /*19070*/  LDL R3, [R1+0x28] ;  /* 0x0000280001037983 */ /* 0x001ea20000100800 */
[----:B------:R-:W-:Y:S01]  /*19080*/  BSSY B1, `(.L_x_682) ;  /* 0x0000008000017945 */ /* 0x000fe20003800000 */
[----:B--2---:R-:W-:-:S05]  /*19090*/  VIADD R6, R3, 0x1 ;  /* 0x0000000103067836 */ /* 0x004fca0000000000 */
[----:B------:R-:W-:-:S04]  /*190a0*/  LEA.HI R3, R6, R6, RZ, 0x1 ;  /* 0x0000000606037211 */ /* 0x000fc800078f08ff */
[----:B------:R-:W-:-:S05]  /*190b0*/  LOP3.LUT R3, R3, 0xfffffffe, RZ, 0xc0, !PT ;  /* 0xfffffffe03037812 */ /* 0x000fca00078ec0ff */
[----:B------:R-:W-:-:S05]  /*190c0*/  IMAD.IADD R3, R6, 0x1, -R3 ;  /* 0x0000000106037824 */ /* 0x000fca00078e0a03 */
[----:B------:R-:W-:-:S04]  /*190d0*/  SHF.L.U32 R3, R3, 0x1f, RZ ;  /* 0x0000001f03037819 */ /* 0x000fc800000006ff */
[----:B------:R-:W0:Y:S02]  /*190e0*/  SYNCS.PHASECHK.TRANS64.TRYWAIT P0, [R22+URZ+0x2a820], R3 ;  /* 0x02a82003160075a7 */ /* 0x000e24000800017f */
[----:B0-----:R-:W-:Y:S05]  /*190f0*/  @!P0 BRA `(.L_x_683) ;  /* 0x0000006400308947 */ /* 0x001fea0003800000 */
.L_x_833:
[----:B------:R-:W-:Y:S05]  /*19100*/  BSYNC B1 ;  /* 0x0000000000017941 */ /* 0x000fea0003800000 */
.L_x_682:
[----:B------:R-:W-:Y:S04]  /*19110*/  BSSY B1, `(.L_x_684) ;  /* 0x000007c000017945 */ /* 0x000fe80003800000 */
[----:B------:R-:W-:Y:S05]  /*19120*/  @!P6 BRA `(.L_x_685) ;  /* 0x0000000400e8e947 */ /* 0x000fea0003800000 */
[----:B------:R-:W-:Y:S01]  /*19130*/  IMAD R9, R26, 0x8, R22 ;  /* 0x000000081a097824 */ /* 0x000fe200078e0216 */
[----:B------:R-:W-:Y:S01]  /*19140*/  SHF.L.U32 R8, R31, 0x1f, RZ ;  /* 0x0000001f1f087819 */ /* 0x000fe200000006ff */
[----:B------:R-:W1:Y:S01]  /*19150*/  S2R R6, SR_TID.X ;  /* 0x0000000000067919 */ /* 0x000e620000002100 */
[----:B------:R-:W-:Y:S02]  /*19160*/  BSSY B2, `(.L_x_686) ;  /* 0x0000005000027945 */ /* 0x000fe40003800000 */
[----:B------:R-:W2:Y:S01]  /*19170*/  SYNCS.PHASECHK.TRANS64.TRYWAIT P0, [R9+URZ+0x2a8a0], R8 ;  /* 0x02a8a008090075a7 */ /* 0x000ea2000800017f */
[----:B-1----:R-:W-:-:S04]  /*19180*/  LOP3.LUT R6, R6, 0x7f, RZ, 0xc0, !PT ;  /* 0x0000007f06067812 */ /* 0x002fc800078ec0ff */
[----:B------:R-:W-:Y:S01]  /*19190*/  ISETP.NE.AND P1, PT, R6, RZ, PT ;  /* 0x000000ff0600720c */ /* 0x000fe20003f25270 */
[----:B--2---:R-:W-:-:S12]  /*191a0*/  @!P0 BRA `(.L_x_687) ;  /* 0x0000006400188947 */ /* 0x004fd80003800000 */
.L_x_834:
[----:B------:R-:W-:Y:S05]  /*191b0*/  BSYNC B2 ;  /* 0x0000000000027941 */ /* 0x000fea0003800000 */
.L_x_686:
[----:B------:R-:W-:Y:S04]  /*191c0*/  BSSY B2, `(.L_x_688) ;  /* 0x0000009000027945 */ /* 0x000fe80003800000 */
[----:B------:R-:W-:Y:S05]  /*191d0*/  @P1 BRA `(.L_x_689) ;  /* 0x00000000001c1947 */ /* 0x000fea0003800000 */
[----:B------:R-:W2:Y:S01]  /*191e0*/  S2R R6, SR_TID.X ;  /* 0x0000000000067919 */ /* 0x000ea20000002100 */
[----:B0-----:R-:W-:-:S04]  /*191f0*/  IMAD.MOV.U32 R3, RZ, RZ, 0x9000 ;  /* 0x00009000ff037424 */ /* 0x001fc800078e00ff */
[----:B------:R3:W-:Y:S01]  /*19200*/  SYNCS.ARRIVE.TRANS64 RZ, [R9+URZ+0x2a890], R3 ;  /* 0x02a8900309ff79a7 */ /* 0x0007e2000800003f */
[----:B--2---:R-:W-:-:S04]  /*19210*/  LOP3.LUT R6, R6, 0x1f, RZ, 0xc0, !PT ;  /* 0x0000001f06067812 */ /* 0x004fc800078ec0ff */
[----:B------:R-:W-:-:S13]  /*19220*/  ISETP.NE.AND P0, PT, R6, RZ, PT ;  /* 0x000000ff0600720c */ /* 0x000fda0003f05270 */
[----:B---3--:R-:W-:Y:S05]  /*19230*/  @!P0 BRA `(.L_x_689) ;  /* 0x0000000000048947 */ /* 0x008fea0003800000 */
[----:B------:R-:W-:Y:S01]  /*19240*/  BPT.TRAP 0x1 ;  /* 0x000000040000795c */ /* 0x000fe20000300000 */
.L_x_689:
[----:B------:R-:W-:Y:S05]  /*19250*/  BSYNC B2 ;  /* 0x0000000000027941 */ /* 0x000fea0003800000 */
.L_x_688:
[----:B------:R-:W-:Y:S01]  /*19260*/  IMAD.MOV.U32 R12, RZ, RZ, RZ ;  /* 0x000000ffff0c7224 */ /* 0x000fe200078e00ff */
[----:B------:R-:W-:Y:S01]  /*19270*/  UIADD3 UR4, UP0, UR36, 0x570, URZ ;  /* 0x0000057024047890 */ /* 0x000fe2000ff1e03f */
[----:B------:R-:W-:Y:S01]  /*19280*/  IMAD R6, R2, 0x60, R0 ;  /* 0x0000006002067824 */ /* 0x000fe200078e0200 */
[----:B------:R-:W-:Y:S01]  /*19290*/  PLOP3.LUT P0, PT, PT, PT, PT, 0x80, 0x0 ;  /* 0x000000000000781c */ /* 0x000fe20003f0f070 */
[----:B------:R-:W-:Y:S01]  /*192a0*/  IMAD R7, R26, 0x9000, R22 ;  /* 0x000090001a077824 */ /* 0x000fe200078e0216 */
[----:B------:R-:W-:Y:S01]  /*192b0*/  R2UR UR10, R12 ;  /* 0x000000000c0a72ca */ /* 0x000fe200000e0000 */
[----:B------:R-:W-:Y:S01]  /*192c0*/  VIADD R6, R6, 0xffffffa0 ;  /* 0xffffffa006067836 */ /* 0x000fe20000000000 */
[----:B------:R-:W-:Y:S01]  /*192d0*/  UIADD3.X UR5, URZ, UR37, URZ, UP0, !UPT ;  /* 0x000000253f057290 */ /* 0x000fe200087fe43f */
[----:B0-----:R-:W-:Y:S01]  /*192e0*/  VIADD R3, R9, 0x2a890 ;  /* 0x0002a89009037836 */ /* 0x001fe20000000000 */
[----:B------:R-:W-:Y:S01]  /*192f0*/  UMOV UR6, 0x0 ;  /* 0x0000000000067882 */ /* 0x000fe20000000000 */
[----:B------:R-:W-:Y:S01]  /*19300*/  VIADD R10, R7, 0x18400 ;  /* 0x00018400070a7836 */ /* 0x000fe20000000000 */
[----:B------:R-:W-:-:S09]  /*19310*/  UMOV UR7, 0x12f00000 ;  /* 0x12f0000000077882 */ /* 0x000fd20000000000 */
.L_x_690:
[----:B------:R-:W-:-:S13]  /*19320*/  @P0 ELECT P2, URZ, PT ;  /* 0x00000000003f082f */ /* 0x000fda0003840000 */
[----:B------:R-:W-:Y:S02]  /*19330*/  @P2 R2UR UR13, R4 ;  /* 0x00000000040d22ca */ /* 0x000fe400000e0000 */
[----:B------:R-:W-:Y:S02]  /*19340*/  @P2 R2UR UR12, R18 ;  /* 0x00000000120c22ca */ /* 0x000fe400000e0000 */
[----:B------:R-:W-:Y:S02]  /*19350*/  @P2 R2UR UR11, R6 ;  /* 0x00000000060b22ca */ /* 0x000fe400000e0000 */
[----:B------:R-:W-:Y:S02]  /*19360*/  @P2 R2UR UR9, R3 ;  /* 0x00000000030922ca */ /* 0x000fe400000e0000 */
[----:B------:R-:W-:Y:S02]  /*19370*/  @P2 R2UR UR8, R10 ;  /* 0x000000000a0822ca */ /* 0x000fe400000e0000 */
[----:B------:R-:W-:-:S02]  /*19380*/  @P2 PLOP3.LUT P0, PT, P2, PT, PT, 0x8, 0x0 ;  /* 0x000000000000281c */ /* 0x000fc4000170e170 */
[----:B------:R-:W-:-:S09]  /*19390*/  PLOP3.LUT P2, PT, PT, PT, PT, 0x8, 0x0 ;  /* 0x000000000000781c */ /* 0x000fd20003f4e170 */
[----:B------:R0:W-:Y:S02]  /*193a0*/  UTMALDG.4D [UR8], [UR4], desc[UR6] ;  /* 0x00000608040075b4 */ /* 0x0001e40008019000 */
[----:B0-----:R-:W-:Y:S05]  /*193b0*/  @P0 BRA.U.ANY `(.L_x_690) ;  /* 0xfffffffd00d80947 */ /* 0x001fea000393ffff */
[----:B------:R-:W-:Y:S01]  /*193c0*/  MOV R13, 0x40 ;  /* 0x00000040000d7802 */ /* 0x000fe20000000f00 */
[----:B------:R-:W-:Y:S01]  /*193d0*/  VIADD R10, R7, 0x1b400 ;  /* 0x0001b400070a7836 */ /* 0x000fe20000000000 */
[----:B------:R-:W-:Y:S01]  /*193e0*/  PLOP3.LUT P0, PT, PT, PT, PT, 0x80, 0x0 ;  /* 0x000000000000781c */ /* 0x000fe20003f0f070 */
[----:B------:R-:W-:Y:S01]  /*193f0*/  UMOV UR6, 0x0 ;  /* 0x0000000000067882 */ /* 0x000fe20000000000 */
[----:B------:R-:W-:Y:S01]  /*19400*/  R2UR UR10, R13 ;  /* 0x000000000d0a72ca */ /* 0x000fe200000e0000 */
[----:B------:R-:W-:-:S14]  /*19410*/  UMOV UR7, 0x12f00000 ;  /* 0x12f0000000077882 */ /* 0x000fdc0000000000 */
.L_x_691:
        /* <DEDUP_REMOVED lines=10> */
[----:B------:R-:W-:Y:S01]  /*194c0*/  PLOP3.LUT P0, PT, PT, PT, PT, 0x80, 0x0 ;  /* 0x000000000000781c */ /* 0x000fe20003f0f070 */
[----:B------:R-:W-:Y:S01]  /*194d0*/  VIADD R7, R7, 0x1e400 ;  /* 0x0001e40007077836 */ /* 0x000fe20000000000 */
[----:B------:R-:W-:Y:S01]  /*194e0*/  UMOV UR6, 0x0 ;  /* 0x0000000000067882 */ /* 0x000fe20000000000 */
[----:B------:R-:W-:Y:S01]  /*194f0*/  UMOV UR7, 0x12f00000 ;  /* 0x12f0000000077882 */ /* 0x000fe20000000000 */
[----:B------:R-:W-:-:S09]  /*19500*/  UMOV UR10, 0x80 ;  /* 0x00000080000a7882 */ /* 0x000fd20000000000 */
.L_x_692:
        /* <DEDUP_REMOVED lines=10> */
[----:B------:R-:W0:Y:S01]  /*195b0*/  SYNCS.PHASECHK.TRANS64.TRYWAIT P0, [R9+URZ+0x2a8c0], R8 ;  /* 0x02a8c008090075a7 */ /* 0x000e22000800017f */
[----:B------:R-:W-:Y:S04]  /*195c0*/  BSSY B2, `(.L_x_693) ;  /* 0x0000002000027945 */ /* 0x000fe80003800000 */
[----:B0-----:R-:W-:Y:S05]  /*195d0*/  @!P0 BRA `(.L_x_694) ;  /* 0x0000006000208947 */ /* 0x001fea0003800000 */
.L_x_835:
[----:B------:R-:W-:Y:S05]  /*195e0*/  BSYNC B2 ;  /* 0x0000000000027941 */ /* 0x000fea0003800000 */
.L_x_693:
[----:B------:R-:W-:Y:S01]  /*195f0*/  BSSY B2, `(.L_x_695) ;  /* 0x000000b000027945 */ /* 0x000fe20003800000 */
[----:B------:R-:W-:Y:S02]  /*19600*/  IMAD.MOV.U32 R10, RZ, RZ, 0x0 ;  /* 0x00000000ff0a7424 */ /* 0x000fe400078e00ff */
[----:B------:R-:W-:Y:S01]  /*19610*/  IMAD.MOV.U32 R11, RZ, RZ, 0x12f00000 ;  /* 0x12f00000ff0b7424 */ /* 0x000fe200078e00ff */
[----:B------:R-:W-:Y:S06]  /*19620*/  @P1 BRA `(.L_x_696) ;  /* 0x00000000001c1947 */ /* 0x000fec0003800000 */
[----:B------:R-:W2:Y:S01]  /*19630*/  S2R R7, SR_TID.X ;  /* 0x0000000000077919 */ /* 0x000ea20000002100 */
[----:B------:R-:W-:-:S04]  /*19640*/  IMAD.MOV.U32 R3, RZ, RZ, 0x6000 ;  /* 0x00006000ff037424 */ /* 0x000fc800078e00ff */
[----:B------:R3:W-:Y:S01]  /*19650*/  SYNCS.ARRIVE.TRANS64 RZ, [R9+URZ+0x2a8b0], R3 ;  /* 0x02a8b00309ff79a7 */ /* 0x0007e2000800003f */
[----:B--2---:R-:W-:-:S04]  /*19660*/  LOP3.LUT R7, R7, 0x1f, RZ, 0xc0, !PT ;  /* 0x0000001f07077812 */ /* 0x004fc800078ec0ff */
[----:B------:R-:W-:-:S13]  /*19670*/  ISETP.NE.AND P0, PT, R7, RZ, PT ;  /* 0x000000ff0700720c */ /* 0x000fda0003f05270 */
[----:B---3--:R-:W-:Y:S05]  /*19680*/  @!P0 BRA `(.L_x_696) ;  /* 0x0000000000048947 */ /* 0x008fea0003800000 */
[----:B------:R-:W-:Y:S01]  /*19690*/  BPT.TRAP 0x1 ;  /* 0x000000040000795c */ /* 0x000fe20000300000 */
.L_x_696:
[----:B------:R-:W-:Y:S05]  /*196a0*/  BSYNC B2 ;  /* 0x0000000000027941 */ /* 0x000fea0003800000 */
.L_x_695:
[----:B------:R-:W-:Y:S01]  /*196b0*/  R2UR UR10, R12 ;  /* 0x000000000c0a72ca */ /* 0x000fe200000e0000 */
[----:B------:R-:W-:Y:S01]  /*196c0*/  IMAD R3, R26, 0x6000, R22 ;  /* 0x000060001a037824 */ /* 0x000fe200078e0216 */
[----:B------:R-:W-:Y:S01]  /*196d0*/  R2UR UR6, R10 ;  /* 0x000000000a0672ca */ /* 0x000fe200000e0000 */
[----:B------:R-:W-:Y:S01]  /*196e0*/  UIADD3 UR4, UP0, UR36, 0x670, URZ ;  /* 0x0000067024047890 */ /* 0x000fe2000ff1e03f */
[----:B------:R-:W-:Y:S01]  /*196f0*/  R2UR UR7, R11 ;  /* 0x000000000b0772ca */ /* 0x000fe200000e0000 */
[----:B01----:R-:W-:Y:S01]  /*19700*/  VIADD R9, R9, 0x2a8b0 ;  /* 0x0002a8b009097836 */ /* 0x003fe20000000000 */
[----:B------:R-:W-:Y:S01]  /*19710*/  PLOP3.LUT P0, PT, PT, PT, PT, 0x80, 0x0 ;  /* 0x000000000000781c */ /* 0x000fe20003f0f070 */
[----:B------:R-:W-:Y:S01]  /*19720*/  VIADD R7, R3, 0x400 ;  /* 0x0000040003077836 */ /* 0x000fe20000000000 */
[----:B------:R-:W-:-:S12]  /*19730*/  UIADD3.X UR5, URZ, UR37, URZ, UP0, !UPT ;  /* 0x000000253f057290 */ /* 0x000fd800087fe43f */
.L_x_697:
        /* <DEDUP_REMOVED lines=10> */
[----:B------:R-:W-:Y:S01]  /*197e0*/  R2UR UR10, R13 ;  /* 0x000000000d0a72ca */ /* 0x000fe200000e0000 */
[----:B------:R-:W-:Y:S01]  /*197f0*/  VIADD R3, R3, 0x3400 ;  /* 0x0000340003037836 */ /* 0x000fe20000000000 */
[----:B------:R-:W-:Y:S02]  /*19800*/  R2UR UR6, R10 ;  /* 0x000000000a0672ca */ /* 0x000fe400000e0000 */
[----:B------:R-:W-:Y:S02]  /*19810*/  R2UR UR7, R11 ;  /* 0x000000000b0772ca */ /* 0x000fe400000e0000 */
[----:B------:R-:W-:-:S13]  /*19820*/  PLOP3.LUT P0, PT, PT, PT, PT, 0x80, 0x0 ;  /* 0x000000000000781c */ /* 0x000fda0003f0f070 */
.L_x_698:
        /* <DEDUP_REMOVED lines=9> */
[----:B-1----:R-:W-:Y:S05]  /*198c0*/  @P0 BRA.U.ANY `(.L_x_698) ;  /* 0xfffffffd00d80947 */ /* 0x002fea000393ffff */
.L_x_685:
[----:B------:R-:W-:Y:S05]  /*198d0*/  BSYNC B1 ;  /* 0x0000000000017941 */ /* 0x000fea0003800000 */
.L_x_684:
[----:B------:R-:W-:Y:S01]  /*198e0*/  IADD3 R7, R2, -0x2, RZ ;  /* 0xfffffffe02077810 */ /* 0x000fe20007ffe0ff */
[----:B------:R-:W-:Y:S01]  /*198f0*/  VIADD R26, R26, 0x1 ;  /* 0x000000011a1a7836 */ /* 0x000fe20000000000 */
[----:B------:R-:W-:Y:S02]  /*19900*/  PLOP3.LUT P0, PT, PT, PT, PT, 0x8, 0x0 ;  /* 0x000000000000781c */ /* 0x000fe40003f0e170 */
[----:B------:R-:W-:Y:S02]  /*19910*/  ISETP.GE.AND P2, PT, R7, R5, PT ;  /* 0x000000050700720c */ /* 0x000fe40003f46270 */
[----:B------:R-:W-:-:S04]  /*19920*/  ISETP.NE.AND P1, PT, R26, 0x2, PT ;  /* 0x000000021a00780c */ /* 0x000fc80003f25270 */
[----:B------:R-:W-:Y:S02]  /*19930*/  SEL R2, RZ, 0x1, P1 ;  /* 0x00000001ff027807 */ /* 0x000fe40000800000 */
[----:B------:R-:W-:Y:S02]  /*19940*/  SEL R26, R26, RZ, P1 ;  /* 0x000000ff1a1a7207 */ /* 0x000fe40000800000 */
[----:B------:R-:W-:-:S03]  /*19950*/  LOP3.LUT R31, R31, R2, RZ, 0x3c, !PT ;  /* 0x000000021f1f7212 */ /* 0x000fc600078e3cff */
[----:B------:R-:W-:Y:S05]  /*19960*/  @!P2 BRA `(.L_x_678) ;  /* 0x000000080014a947 */ /* 0x000fea0003800000 */
.L_x_714:
[----:B------:R-:W-:Y:S05]  /*19970*/  YIELD ;  /* 0x0000000000007946 */ /* 0x000fea0003800000 */
        /* <DEDUP_REMOVED lines=10> */
.L_x_836:
[----:B------:R-:W-:Y:S05]  /*19a20*/  BSYNC B2 ;  /* 0x0000000000027941 */ /* 0x000fea0003800000 */
.L_x_701:
[----:B------:R-:W-:Y:S04]  /*19a30*/  BSSY B2, `(.L_x_703) ;  /* 0x0000009000027945 */ /* 0x000fe80003800000 */
[----:B------:R-:W-:Y:S05]  /*19a40*/  @P2 BRA `(.L_x_704) ;  /* 0x00000000001c2947 */ /* 0x000fea0003800000 */
[----:B0-----:R-:W0:Y:S01]  /*19a50*/  S2R R3, SR_TID.X ;  /* 0x0000000000037919 */ /* 0x001e220000002100 */
[----:B------:R-:W-:-:S04]  /*19a60*/  IMAD.MOV.U32 R2, RZ, RZ, 0x9000 ;  /* 0x00009000ff027424 */ /* 0x000fc800078e00ff */
[----:B------:R2:W-:Y:S01]  /*19a70*/  SYNCS.ARRIVE.TRANS64 RZ, [R6+URZ+0x2a890], R2 ;  /* 0x02a8900206ff79a7 */ /* 0x0005e2000800003f */
[----:B0-----:R-:W-:-:S04]  /*19a80*/  LOP3.LUT R3, R3, 0x1f, RZ, 0xc0, !PT ;  /* 0x0000001f03037812 */ /* 0x001fc800078ec0ff */
[----:B------:R-:W-:-:S13]  /*19a90*/  ISETP.NE.AND P1, PT, R3, RZ, PT ;  /* 0x000000ff0300720c */ /* 0x000fda0003f25270 */
[----:B--2---:R-:W-:Y:S05]  /*19aa0*/  @!P1 BRA `(.L_x_704) ;  /* 0x0000000000049947 */ /* 0x004fea0003800000 */
[----:B------:R-:W-:Y:S01]  /*19ab0*/  BPT.TRAP 0x1 ;  /* 0x000000040000795c */ /* 0x000fe20000300000 */
.L_x_704:
[----:B------:R-:W-:Y:S05]  /*19ac0*/  BSYNC B2 ;  /* 0x0000000000027941 */ /* 0x000fea0003800000 */
.L_x_703:
[----:B------:R-:W-:Y:S01]  /*19ad0*/  IMAD.MOV.U32 R11, RZ, RZ, RZ ;  /* 0x000000ffff0b7224 */ /* 0x000fe200078e00ff */
[----:B------:R-:W-:Y:S01]  /*19ae0*/  UIADD3 UR4, UP0, UR36, 0x570, URZ ;  /* 0x0000057024047890 */ /* 0x000fe2000ff1e03f */
[----:B0-----:R-:W-:Y:S01]  /*19af0*/  IMAD R3, R26, 0x9000, R22 ;  /* 0x000090001a037824 */ /* 0x001fe200078e0216 */
[----:B------:R-:W-:Y:S01]  /*19b00*/  PLOP3.LUT P1, PT, PT, PT, PT, 0x80, 0x0 ;  /* 0x000000000000781c */ /* 0x000fe20003f2f070 */
[----:B------:R-:W-:Y:S01]  /*19b10*/  IMAD R8, R7, 0x60, R0 ;  /* 0x0000006007087824 */ /* 0x000fe200078e0200 */
[----:B------:R-:W-:Y:S01]  /*19b20*/  R2UR UR10, R11 ;  /* 0x000000000b0a72ca */ /* 0x000fe200000e0000 */
[----:B------:R-:W-:Y:S01]  /*19b30*/  VIADD R2, R6, 0x2a890 ;  /* 0x0002a89006027836 */ /* 0x000fe20000000000 */
[----:B------:R-:W-:Y:S01]  /*19b40*/  UIADD3.X UR5, URZ, UR37, URZ, UP0, !UPT ;  /* 0x000000253f057290 */ /* 0x000fe200087fe43f */
[----:B------:R-:W-:Y:S01]  /*19b50*/  VIADD R10, R3, 0x18400 ;  /* 0x00018400030a7836 */ /* 0x000fe20000000000 */
[----:B------:R-:W-:Y:S01]  /*19b60*/  UMOV UR6, 0x0 ;  /* 0x0000000000067882 */ /* 0x000fe20000000000 */
[----:B------:R-:W-:-:S10]  /*19b70*/  UMOV UR7, 0x12f00000 ;  /* 0x12f0000000077882 */ /* 0x000fd40000000000 */
.L_x_705:
        /* <DEDUP_REMOVED lines=10> */
[----:B------:R-:W-:Y:S01]  /*19c20*/  IMAD.MOV.U32 R12, RZ, RZ, 0x40 ;  /* 0x00000040ff0c7424 */ /* 0x000fe200078e00ff */
[----:B------:R-:W-:Y:S01]  /*19c30*/  PLOP3.LUT P1, PT, PT, PT, PT, 0x80, 0x0 ;  /* 0x000000000000781c */ /* 0x000fe20003f2f070 */
[----:B------:R-:W-:Y:S01]  /*19c40*/  VIADD R10, R3, 0x1b400 ;  /* 0x0001b400030a7836 */ /* 0x000fe20000000000 */
[----:B------:R-:W-:Y:S01]  /*19c50*/  UMOV UR6, 0x0 ;  /* 0x0000000000067882 */ /* 0x000fe20000000000 */
[----:B------:R-:W-:Y:S01]  /*19c60*/  UMOV UR7, 0x12f00000 ;  /* 0x12f0000000077882 */ /* 0x000fe20000000000 */
[----:B------:R-:W-:-:S15]  /*19c70*/  R2UR UR10, R12 ;  /* 0x000000000c0a72ca */ /* 0x000fde00000e0000 */
.L_x_706:
        /* <DEDUP_REMOVED lines=15> */
.L_x_707:
        /* <DEDUP_REMOVED lines=13> */
.L_x_837:
[----:B------:R-:W-:Y:S05]  /*19e40*/  BSYNC B2 ;  /* 0x0000000000027941 */ /* 0x000fea0003800000 */
.L_x_708:
[----:B------:R-:W-:Y:S01]  /*19e50*/  BSSY B2, `(.L_x_710) ;  /* 0x000000b000027945 */ /* 0x000fe20003800000 */
[----:B------:R-:W-:Y:S01]  /*19e60*/  IMAD.MOV.U32 R2, RZ, RZ, 0x0 ;  /* 0x00000000ff027424 */ /* 0x000fe200078e00ff */
[----:B------:R-:W-:Y:S02]  /*19e70*/  MOV R3, 0x12f00000 ;  /* 0x12f0000000037802 */ /* 0x000fe40000000f00 */
[----:B------:R-:W-:Y:S05]  /*19e80*/  @P2 BRA `(.L_x_711) ;  /* 0x00000000001c2947 */ /* 0x000fea0003800000 */
[----:B------:R-:W2:Y:S01]  /*19e90*/  S2R R10, SR_TID.X ;  /* 0x00000000000a7919 */ /* 0x000ea20000002100 */
[----:B01----:R-:W-:-:S04]  /*19ea0*/  IMAD.MOV.U32 R9, RZ, RZ, 0x6000 ;  /* 0x00006000ff097424 */ /* 0x003fc800078e00ff */
[----:B------:R3:W-:Y:S01]  /*19eb0*/  SYNCS.ARRIVE.TRANS64 RZ, [R6+URZ+0x2a8b0], R9 ;  /* 0x02a8b00906ff79a7 */ /* 0x0007e2000800003f */
[----:B--2---:R-:W-:-:S04]  /*19ec0*/  LOP3.LUT R10, R10, 0x1f, RZ, 0xc0, !PT ;  /* 0x0000001f0a0a7812 */ /* 0x004fc800078ec0ff */
[----:B------:R-:W-:-:S13]  /*19ed0*/  ISETP.NE.AND P1, PT, R10, RZ, PT ;  /* 0x000000ff0a00720c */ /* 0x000fda0003f25270 */
[----:B---3--:R-:W-:Y:S05]  /*19ee0*/  @!P1 BRA `(.L_x_711) ;  /* 0x0000000000049947 */ /* 0x008fea0003800000 */
[----:B------:R-:W-:Y:S01]  /*19ef0*/  BPT.TRAP 0x1 ;  /* 0x000000040000795c */ /* 0x000fe20000300000 */
.L_x_711:
[----:B------:R-:W-:Y:S05]  /*19f00*/  BSYNC B2 ;  /* 0x0000000000027941 */ /* 0x000fea0003800000 */
.L_x_710:
[----:B------:R-:W-:Y:S01]  /*19f10*/  R2UR UR10, R11 ;  /* 0x000000000b0a72ca */ /* 0x000fe200000e0000 */
[----:B01----:R-:W-:Y:S01]  /*19f20*/  IMAD R9, R26, 0x6000, R22 ;  /* 0x000060001a097824 */ /* 0x003fe200078e0216 */
[----:B------:R-:W-:Y:S01]  /*19f30*/  R2UR UR6, R2 ;  /* 0x00000000020672ca */ /* 0x000fe200000e0000 */
[----:B------:R-:W-:Y:S01]  /*19f40*/  UIADD3 UR4, UP0, UR36, 0x670, URZ ;  /* 0x0000067024047890 */ /* 0x000fe2000ff1e03f */
[----:B------:R-:W-:Y:S01]  /*19f50*/  R2UR UR7, R3 ;  /* 0x00000000030772ca */ /* 0x000fe200000e0000 */
[----:B------:R-:W-:Y:S01]  /*19f60*/  VIADD R6, R6, 0x2a8b0 ;  /* 0x0002a8b006067836 */ /* 0x000fe20000000000 */
[----:B------:R-:W-:Y:S01]  /*19f70*/  PLOP3.LUT P1, PT, PT, PT, PT, 0x80, 0x0 ;  /* 0x000000000000781c */ /* 0x000fe20003f2f070 */
[----:B------:R-:W-:Y:S01]  /*19f80*/  VIADD R10, R9, 0x400 ;  /* 0x00000400090a7836 */ /* 0x000fe20000000000 */
[----:B------:R-:W-:-:S12]  /*19f90*/  UIADD3.X UR5, URZ, UR37, URZ, UP0, !UPT ;  /* 0x000000253f057290 */ /* 0x000fd800087fe43f */
.L_x_712:
        /* <DEDUP_REMOVED lines=15> */
.L_x_713:
        /* <DEDUP_REMOVED lines=10> */
.L_x_700:
[----:B------:R-:W-:Y:S05]  /*1a130*/  BSYNC B1 ;  /* 0x0000000000017941 */ /* 0x000fea0003800000 */
.L_x_699:
[C---:B------:R-:W-:Y:S01]  /*1a140*/  ISETP.GT.AND P2, PT, R7.reuse, R5, PT ;  /* 0x000000050700720c */ /* 0x040fe20003f44270 */
[----:B------:R-:W-:Y:S02]  /*1a150*/  VIADD R26, R26, 0x1 ;  /* 0x000000011a1a7836 */ /* 0x000fe40000000000 */
[----:B------:R-:W-:-:S03]  /*1a160*/  VIADD R7, R7, 0xffffffff ;  /* 0xffffffff07077836 */ /* 0x000fc60000000000 */
[----:B------:R-:W-:-:S04]  /*1a170*/  ISETP.NE.AND P1, PT, R26, 0x2, PT ;  /* 0x000000021a00780c */ /* 0x000fc80003f25270 */
[----:B------:R-:W-:Y:S02]  /*1a180*/  SEL R2, RZ, 0x1, P1 ;  /* 0x00000001ff027807 */ /* 0x000fe40000800000 */
[----:B------:R-:W-:Y:S02]  /*1a190*/  SEL R26, R26, RZ, P1 ;  /* 0x000000ff1a1a7207 */ /* 0x000fe40000800000 */
[----:B------:R-:W-:Y:S01]  /*1a1a0*/  LOP3.LUT R31, R31, R2, RZ, 0x3c, !PT ;  /* 0x000000021f1f7212 */ /* 0x000fe200078e3cff */
[----:B------:R-:W-:Y:S06]  /*1a1b0*/  @P2 BRA `(.L_x_714) ;  /* 0xfffffff400ec2947 */ /* 0x000fec000383ffff */
.L_x_678:
[----:B------:R-:W-:Y:S05]  /*1a1c0*/  BSYNC B0 ;  /* 0x0000000000007941 */ /* 0x000fea0003800000 */
.L_x_677:
[----:B------:R-:W2:Y:S01]  /*1a1d0*/  LDL R30, [R1] ;  /* 0x00000000011e7983 */ /* 0x000ea20000100800 */
[----:B------:R-:W-:Y:S05]  /*1a1e0*/  @!P0 WARPSYNC.ALL ;  /* 0x0000000000008948 */ /* 0x000fea0003800000 */
[----:B------:R-:W-:Y:S06]  /*1a1f0*/  @!P0 BAR.SYNC.DEFER_BLOCKING 0xc, 0x180 ;  /* 0x0306000000008b1d */ /* 0x000fec0000010000 */
[----:B------:R-:W-:Y:S01]  /*1a200*/  BSSY B7, `(.L_x_715) ;  /* 0x000036f000077945 */ /* 0x000fe20003800000 */
[----:B--2---:R-:W-:-:S13]  /*1a210*/  ISETP.GT.AND P0, PT, R30, RZ, PT ;  /* 0x000000ff1e00720c */ /* 0x004fda0003f04270 */
[----:B------:R-:W-:Y:S05]  /*1a220*/  @P0 BRA `(.L_x_716) ;  /* 0x0000000000440947 */ /* 0x000fea0003800000 */
[----:B------:R-:W1:Y:S02]  /*1a230*/  S2R R2, SR_TID.X ;  /* 0x0000000000027919 */ /* 0x000e640000002100 */
        /* <DEDUP_REMOVED lines=14> */
[----:B0-----:R-:W-:Y:S01]  /*1a320*/  IADD3 R16, R0, UR38, R7 ;  /* 0x0000002600107c10 */ /* 0x001fe2000fffe007 */
[----:B------:R-:W-:Y:S06]  /*1a330*/  BRA `(.L_x_717) ;  /* 0x00000034006c7947 */ /* 0x000fec0003800000 */
.L_x_716:
        /* <DEDUP_REMOVED lines=8> */
[----:B------:R-:W-:Y:S01]  /*1a3c0*/  IMAD.U32 R4, RZ, RZ, UR6 ;  /* 0x00000006ff047e24 */ /* 0x000fe2000f8e00ff */
[----:B------:R-:W-:Y:S01]  /*1a3d0*/  MOV R6, UR8 ;  /* 0x0000000800067c02 */ /* 0x000fe20008000f00 */
[----:B0-----:R-:W0:Y:S01]  /*1a3e0*/  LDC.64 R2, c[0x4][R2] ;  /* 0x0100000002027b82 */ /* 0x001e220000000a00 */
[----:B------:R-:W-:Y:S02]  /*1a3f0*/  IMAD.U32 R5, RZ, RZ, UR7 ;  /* 0x00000007ff057e24 */ /* 0x000fe4000f8e00ff */
[----:B------:R-:W-:Y:S02]  /*1a400*/  IMAD.U32 R7, RZ, RZ, UR9 ;  /* 0x00000009ff077e24 */ /* 0x000fe4000f8e00ff */
[----:B------:R-:W-:-:S02]  /*1a410*/  IMAD.U32 R10, RZ, RZ, UR4 ;  /* 0x00000004ff0a7e24 */ /* 0x000fc4000f8e00ff */
[----:B------:R-:W-:Y:S02]  /*1a420*/  IMAD.U32 R11, RZ, RZ, UR5 ;  /* 0x00000005ff0b7e24 */ /* 0x000fe4000f8e00ff */
[----:B------:R-:W-:Y:S02]  /*1a430*/  IMAD.MOV.U32 R8, RZ, RZ, 0x70 ;  /* 0x00000070ff087424 */ /* 0x000fe400078e00ff */
[----:B------:R-:W-:Y:S02]  /*1a440*/  IMAD.MOV.U32 R12, RZ, RZ, 0x1 ;  /* 0x00000001ff0c7424 */ /* 0x000fe400078e00ff */
[----:B------:R-:W-:-:S07]  /*1a450*/  IMAD.MOV.U32 R13, RZ, RZ, RZ ;  /* 0x000000ffff0d7224 */ /* 0x000fce00078e00ff */
[----:B------:R-:W-:-:S07]  /*1a460*/  LEPC R20, `(.L_x_719) ;  /* 0x000000001014794e */ /* 0x000fce0000000000 */
[----:B0-----:R-:W-:Y:S05]  /*1a470*/  CALL.ABS.NOINC R2 ;  /* 0x0000000002007343 */ /* 0x001fea0003c00000 */
.L_x_719:
[----:B------:R-:W-:Y:S05]  /*1a480*/  BSYNC B6 ;  /* 0x0000000000067941 */ /* 0x000fea0003800000 */
.L_x_718:
        /* <DEDUP_REMOVED lines=8> */
[----:B0-----:R0:W1:Y:S01]  /*1a510*/  LDC.64 R2, c[0x4][R27] ;  /* 0x010000001b027b82 */ /* 0x0010620000000a00 */
        /* <DEDUP_REMOVED lines=11> */
.L_x_722:
        /* <DEDUP_REMOVED lines=15> */
.L_x_721:
[----:B------:R-:W-:Y:S05]  /*1a6c0*/  BSYNC B6 ;  /* 0x0000000000067941 */ /* 0x000fea0003800000 */
.L_x_720:
[----:B------:R-:W2:Y:S01]  /*1a6d0*/  LDL R20, [R1+0x24] ;  /* 0x0000240001147983 */ /* 0x000ea20000100800 */
[----:B------:R-:W-:Y:S01]  /*1a6e0*/  ULDC.64 UR4, c[0x0][0x9f8] ;  /* 0x00027e0000047ab9 */ /* 0x000fe20000000a00 */
[----:B------:R-:W1:Y:S01]  /*1a6f0*/  LDC R0, c[0x0][0x430] ;  /* 0x00010c00ff007b82 */ /* 0x000e620000000800 */
[----:B------:R-:W-:Y:S01]  /*1a700*/  ISETP.NE.U32.AND P0, PT, RZ, UR4, PT ;  /* 0x00000004ff007c0c */ /* 0x000fe2000bf05070 */
[----:B------:R-:W3:Y:S03]  /*1a710*/  LDL R2, [R1+0x4] ;  /* 0x0000040001027983 */ /* 0x000ee60000100800 */
[----:B------:R-:W-:Y:S01]  /*1a720*/  ISETP.NE.AND.EX P0, PT, RZ, UR5, PT, P0 ;  /* 0x00000005ff007c0c */ /* 0x000fe2000bf05300 */
[----:B------:R-:W4:-:S12]  /*1a730*/  S2R R21, SR_TID.X ;  /* 0x0000000000157919 */ /* 0x000f180000002100 */
[----:B------:R-:W-:Y:S01]  /*1a740*/  @P0 IADD3 R24, P1, R24, UR4, RZ ;  /* 0x0000000418180c10 */ /* 0x000fe2000ff3e0ff */
[----:B------:R-:W0:Y:S01]  /*1a750*/  S2R R34, SR_TID.X ;  /* 0x0000000000227919 */ /* 0x000e220000002100 */
[----:B------:R-:W-:Y:S02]  /*1a760*/  ULDC UR4, c[0x0][0x320] ;  /* 0x0000c80000047ab9 */ /* 0x000fe40000000800 */
[----:B------:R-:W-:-:S05]  /*1a770*/  @P0 IADD3.X R25, R25, UR5, RZ, P1, !PT ;  /* 0x0000000519190c10 */ /* 0x000fca0008ffe4ff */
[----:B------:R-:W3:Y:S01]  /*1a780*/  @P0 LDG.E R33, desc[UR60][R24.64] ;  /* 0x0000003c18210981 */ /* 0x000ee2000c1e1900 */
[----:B-1----:R-:W-:Y:S02]  /*1a790*/  ISETP.NE.AND P1, PT, R0, 0x1, PT ;  /* 0x000000010000780c */ /* 0x002fe40003f25270 */
[----:B----4-:R-:W-:-:S11]  /*1a7a0*/  LOP3.LUT R21, R21, 0x7f, RZ, 0xc0, !PT ;  /* 0x0000007f15157812 */ /* 0x010fd600078ec0ff */
[----:B------:R-:W1:Y:S01]  /*1a7b0*/  @P1 LDC R7, c[0x0][0x434] ;  /* 0x00010d00ff071b82 */ /* 0x000e620000000800 */
[----:B------:R-:W-:-:S07]  /*1a7c0*/  SHF.R.U32.HI R21, RZ, 0x3, R21 ;  /* 0x00000003ff157819 */ /* 0x000fce0000011615 */
[----:B------:R-:W4:Y:S01]  /*1a7d0*/  @P1 LDC R5, c[0x0][0x438] ;  /* 0x00010e00ff051b82 */ /* 0x000f220000000800 */
[----:B0-----:R-:W-:-:S05]  /*1a7e0*/  IMAD.SHL.U32 R34, R34, 0x10, RZ ;  /* 0x0000001022227824 */ /* 0x001fca00078e00ff */
[----:B------:R-:W-:Y:S02]  /*1a7f0*/  LOP3.LUT R34, R21, 0x70, R34, 0xf8, !PT ;  /* 0x0000007015227812 */ /* 0x000fe400078ef822 */
[----:B------:R-:W0:Y:S02]  /*1a800*/  S2R R21, SR_TID.X ;  /* 0x0000000000157919 */ /* 0x000e240000002100 */
[----:B0-----:R-:W-:-:S05]  /*1a810*/  IMAD.SHL.U32 R21, R21, 0x8, RZ ;  /* 0x0000000815157824 */ /* 0x001fca00078e00ff */
[----:B------:R-:W-:Y:S02]  /*1a820*/  LOP3.LUT R21, R21, 0x38, RZ, 0xc0, !PT ;  /* 0x0000003815157812 */ /* 0x000fe400078ec0ff */
[----:B------:R-:W-:Y:S01]  /*1a830*/  LOP3.LUT R23, R23, 0xfffffff7, RZ, 0xc0, !PT ;  /* 0xfffffff717177812 */ /* 0x000fe200078ec0ff */
[----:B------:R-:W-:Y:S01]  /*1a840*/  UMOV UR5, 0xffffffff ;  /* 0xffffffff00057882 */ /* 0x000fe20000000000 */
[----:B--2---:R-:W-:-:S04]  /*1a850*/  VIADD R27, R20, 0xffffffff ;  /* 0xffffffff141b7836 */ /* 0x004fc80000000000 */
[----:B------:R-:W-:-:S05]  /*1a860*/  IMAD R6, R27, 0x60, R34 ;  /* 0x000000601b067824 */ /* 0x000fca00078e0222 */
[----:B------:R-:W-:-:S04]  /*1a870*/  ISETP.GE.AND P0, PT, R6, R30, PT ;  /* 0x0000001e0600720c */ /* 0x000fc80003f06270 */
[----:B------:R-:W-:Y:S01]  /*1a880*/  ISETP.GT.U32.OR P0, PT, R34, 0x5f, P0 ;  /* 0x0000005f2200780c */ /* 0x000fe20000704470 */
[----:B---3--:R-:W-:-:S04]  /*1a890*/  IMAD.IADD R6, R6, 0x1, R2 ;  /* 0x0000000106067824 */ /* 0x008fc800078e0202 */
[----:B-1----:R-:W-:-:S08]  /*1a8a0*/  @P1 IMAD.HI.U32 R7, R6, R7, RZ ;  /* 0x0000000706071227 */ /* 0x002fd000078e00ff */
[----:B------:R-:W0:Y:S01]  /*1a8b0*/  @!P0 LDC.64 R2, c[0x0][0x428] ;  /* 0x00010a00ff028b82 */ /* 0x000e220000000a00 */
[--C-:B------:R-:W-:Y:S01]  /*1a8c0*/  IMAD.MOV.U32 R4, RZ, RZ, R6.reuse ;  /* 0x000000ffff047224 */ /* 0x100fe200078e0006 */
[----:B----4-:R-:W-:Y:S02]  /*1a8d0*/  @P1 SHF.R.U32.HI R4, RZ, R5, R7 ;  /* 0x00000005ff041219 */ /* 0x010fe40000011607 */
[----:B------:R-:W-:Y:S02]  /*1a8e0*/  LOP3.LUT R20, R21, 0x40, RZ, 0xfc, !PT ;  /* 0x0000004015147812 */ /* 0x000fe400078efcff */
[----:B------:R-:W-:Y:S02]  /*1a8f0*/  IADD3 R5, -R4, RZ, RZ ;  /* 0x000000ff04057210 */ /* 0x000fe40007ffe1ff */
[----:B------:R-:W-:Y:S02]  /*1a900*/  ISETP.GE.AND P2, PT, R20, UR4, PT ;  /* 0x0000000414007c0c */ /* 0x000fe4000bf46270 */
[----:B------:R-:W-:Y:S01]  /*1a910*/  SHF.R.S32.HI R8, RZ, 0x1f, R33 ;  /* 0x0000001fff087819 */ /* 0x000fe20000011421 */
[----:B------:R-:W-:Y:S01]  /*1a920*/  IMAD R0, R0, R5, R6 ;  /* 0x0000000500007224 */ /* 0x000fe200078e0206 */
[----:B------:R-:W-:-:S02]  /*1a930*/  @!P0 SHF.R.S32.HI R5, RZ, 0x1f, R4 ;  /* 0x0000001fff058819 */ /* 0x000fc40000011404 */
[----:B------:R-:W-:Y:S02]  /*1a940*/  SEL R30, RZ, 0xffffffff, P2 ;  /* 0xffffffffff1e7807 */ /* 0x000fe40001000000 */
[----:B------:R-:W-:Y:S01]  /*1a950*/  ISETP.GE.AND P1, PT, R21, UR4, PT ;  /* 0x0000000415007c0c */ /* 0x000fe2000bf26270 */
[----:B------:R-:W-:Y:S02]  /*1a960*/  ULDC UR4, c[0x0][0x2f4] ;  /* 0x0000bd0000047ab9 */ /* 0x000fe40000000800 */
[----:B------:R-:W-:Y:S02]  /*1a970*/  IMAD.SHL.U32 R30, R30, 0x2, RZ ;  /* 0x000000021e1e7824 */ /* 0x000fe400078e00ff */
[-C--:B0-----:R-:W-:Y:S02]  /*1a980*/  @!P0 IMAD R6, R8, R2.reuse, RZ ;  /* 0x0000000208068224 */ /* 0x081fe400078e02ff */
[----:B------:R-:W-:Y:S01]  /*1a990*/  @!P0 IMAD.WIDE.U32 R4, R33, R2, R4 ;  /* 0x0000000221048225 */ /* 0x000fe200078e0004 */
[----:B------:R-:W-:-:S03]  /*1a9a0*/  SEL R2, RZ, 0x1, P1 ;  /* 0x00000001ff027807 */ /* 0x000fc60000800000 */
[----:B------:R-:W-:Y:S01]  /*1a9b0*/  @!P0 IMAD R6, R33, R3, R6 ;  /* 0x0000000321068224 */ /* 0x000fe200078e0206 */
[----:B------:R-:W-:Y:S02]  /*1a9c0*/  LOP3.LUT R30, R30, 0x2, R2, 0xe2, !PT ;  /* 0x000000021e1e7812 */ /* 0x000fe400078ee202 */
[----:B------:R-:W0:Y:S01]  /*1a9d0*/  @!P0 LDC.64 R2, c[0x0][0x418] ;  /* 0x00010600ff028b82 */ /* 0x000e220000000a00 */
[----:B------:R-:W-:Y:S02]  /*1a9e0*/  @!P0 IMAD.IADD R6, R5, 0x1, R6 ;  /* 0x0000000105068824 */ /* 0x000fe400078e0206 */
[----:B------:R-:W-:Y:S01]  /*1a9f0*/  IMAD.U32 R5, RZ, RZ, UR39 ;  /* 0x00000027ff057e24 */ /* 0x000fe2000f8e00ff */
[----:B0-----:R-:W-:-:S04]  /*1aa00*/  @!P0 LEA R2, P1, R4, R2, 0x2 ;  /* 0x0000000204028211 */ /* 0x001fc800078210ff */
[----:B------:R-:W-:Y:S01]  /*1aa10*/  @!P0 LEA.HI.X R3, R4, R3, R6, 0x2, P1 ;  /* 0x0000000304038211 */ /* 0x000fe200008f1406 */
[----:B------:R-:W-:-:S06]  /*1aa20*/  IMAD.MOV.U32 R4, RZ, RZ, RZ ;  /* 0x000000ffff047224 */ /* 0x000fcc00078e00ff */
[----:B------:R0:W5:Y:S01]  /*1aa30*/  @!P0 LDG.E R4, desc[UR60][R2.64] ;  /* 0x0000003c02048981 */ /* 0x000162000c1e1900 */
[----:B------:R-:W-:Y:S02]  /*1aa40*/  ISETP.GT.U32.AND P0, PT, R34, 0x5f, PT ;  /* 0x0000005f2200780c */ /* 0x000fe40003f04070 */
[----:B------:R-:W-:Y:S02]  /*1aa50*/  ISETP.NE.AND P3, PT, R5, 0x3, PT ;  /* 0x000000030500780c */ /* 0x000fe40003f65270 */
[----:B------:R-:W-:-:S09]  /*1aa60*/  ISETP.GE.AND P2, PT, R21, UR4, PT ;  /* 0x0000000415007c0c */ /* 0x000fd2000bf46270 */
[----:B------:R-:W-:-:S04]  /*1aa70*/  @P0 LOP3.LUT R23, R23, 0x8, RZ, 0xfc, !PT ;  /* 0x0000000817170812 */ /* 0x000fc800078efcff */
[----:B------:R-:W-:-:S04]  /*1aa80*/  LOP3.LUT R23, R23, 0xffffffef, RZ, 0xc0, !PT ;  /* 0xffffffef17177812 */ /* 0x000fc800078ec0ff */
[----:B------:R-:W-:Y:S01]  /*1aa90*/  @P3 LOP3.LUT R23, R23, 0x10, RZ, 0xfc, !PT ;  /* 0x0000001017173812 */ /* 0x000fe200078efcff */
[----:B------:R1:W-:Y:S03]  /*1aaa0*/  STL [R1+0x8], R8 ;  /* 0x0000080801007387 */ /* 0x0003e60000100800 */
[----:B------:R-:W-:Y:S02]  /*1aab0*/  LOP3.LUT R23, R23, 0xfffffffb, RZ, 0xc0, !PT ;  /* 0xfffffffb17177812 */ /* 0x000fe400078ec0ff */
[----:B------:R-:W-:Y:S02]  /*1aac0*/  ISETP.GE.AND P1, PT, R20, UR4, PT ;  /* 0x0000000414007c0c */ /* 0x000fe4000bf26270 */
[----:B------:R-:W-:Y:S02]  /*1aad0*/  @P2 LOP3.LUT R23, R23, 0x4, RZ, 0xfc, !PT ;  /* 0x0000000417172812 */ /* 0x000fe400078efcff */
[----:B-1----:R-:W-:-:S02]  /*1aae0*/  LOP3.LUT R8, R21, 0x80, RZ, 0xfc, !PT ;  /* 0x0000008015087812 */ /* 0x002fc400078efcff */
[----:B------:R-:W-:Y:S02]  /*1aaf0*/  LOP3.LUT R23, R23, 0xfffffffe, RZ, 0xc0, !PT ;  /* 0xfffffffe17177812 */ /* 0x000fe400078ec0ff */
[----:B------:R-:W-:Y:S02]  /*1ab00*/  ISETP.GE.AND P0, PT, R8, UR4, PT ;  /* 0x0000000408007c0c */ /* 0x000fe4000bf06270 */
[----:B------:R-:W-:-:S04]  /*1ab10*/  LOP3.LUT R23, R23, 0xfffffffd, RZ, 0xc0, !PT ;  /* 0xfffffffd17177812 */ /* 0x000fc800078ec0ff */
[----:B------:R-:W-:-:S07]  /*1ab20*/  @P1 LOP3.LUT R23, R23, 0x2, RZ, 0xfc, !PT ;  /* 0x0000000217171812 */ /* 0x000fce00078efcff */
[----:B------:R-:W-:Y:S01]  /*1ab30*/  @P0 LOP3.LUT R23, R23, 0x1, RZ, 0xfc, !PT ;  /* 0x0000000117170812 */ /* 0x000fe200078efcff */
[----:B0-----:R-:W-:Y:S06]  /*1ab40*/  BRA.DIV UR5, `(.L_x_723) ;  /* 0x0000004e05007947 */ /* 0x001fec000b800000 */
.L_x_840:
[----:B------:R-:W-:Y:S01]  /*1ab50*/  SHF.R.S32.HI R34, RZ, 0x1f, R18 ;  /* 0x0000001fff227819 */ /* 0x000fe20000011412 */
[----:B------:R-:W-:Y:S06]  /*1ab60*/  @!P3 BRA `(.L_x_724) ;  /* 0x000000000004b947 */ /* 0x000fec0003800000 */
[----:B------:R-:W-:Y:S01]  /*1ab70*/  BPT.TRAP 0x1 ;  /* 0x000000040000795c */ /* 0x000fe20000300000 */
.L_x_724:
        /* <DEDUP_REMOVED lines=25> */
.L_x_841:
[----:B------:R-:W-:Y:S05]  /*1ad10*/  BSYNC B0 ;  /* 0x0000000000007941 */ /* 0x000fea0003800000 */
.L_x_725:
[----:B------:R-:W2:Y:S01]  /*1ad20*/  LDL R9, [R1] ;  /* 0x0000000001097983 */ /* 0x000ea20000100800 */
[----:B------:R-:W-:Y:S01]  /*1ad30*/  ULDC.64 UR4, c[0x0][0x300] ;  /* 0x0000c00000047ab9 */ /* 0x000fe20000000a00 */
[----:B------:R-:W-:Y:S01]  /*1ad40*/  LOP3.LUT P4, RZ, R23, 0x4, RZ, 0xc0, !PT ;  /* 0x0000000417ff7812 */ /* 0x000fe2000788c0ff */
[----:B------:R-:W-:Y:S01]  /*1ad50*/  IMAD R5, R5, UR4, RZ ;  /* 0x0000000405057c24 */ /* 0x000fe2000f8e02ff */
[----:B------:R-:W1:Y:S01]  /*1ad60*/  S2R R8, SR_TID.X ;  /* 0x0000000000087919 */ /* 0x000e620000002100 */
[C---:B0-----:R-:W-:Y:S01]  /*1ad70*/  IMAD.WIDE.U32 R2, R0.reuse, UR4, RZ ;  /* 0x0000000400027c25 */ /* 0x041fe2000f8e00ff */
[C---:B------:R-:W-:Y:S02]  /*1ad80*/  LOP3.LUT P3, RZ, R23.reuse, 0x2, RZ, 0xc0, !PT ;  /* 0x0000000217ff7812 */ /* 0x040fe4000786c0ff */
[----:B------:R-:W-:Y:S01]  /*1ad90*/  LOP3.LUT P2, RZ, R23, 0x1, RZ, 0xc0, !PT ;  /* 0x0000000117ff7812 */ /* 0x000fe2000784c0ff */
[----:B------:R-:W-:Y:S01]  /*1ada0*/  IMAD R5, R0, UR5, R5 ;  /* 0x0000000500057c24 */ /* 0x000fe2000f8e0205 */
[----:B------:R-:W-:-:S02]  /*1adb0*/  ULDC.64 UR4, c[0x0][0x310] ;  /* 0x0000c40000047ab9 */ /* 0x000fc40000000a00 */
[----:B------:R-:W-:Y:S02]  /*1adc0*/  IMAD R6, R6, UR4, RZ ;  /* 0x0000000406067c24 */ /* 0x000fe4000f8e02ff */
[----:B------:R-:W-:Y:S01]  /*1add0*/  IADD3 R3, R3, R5, RZ ;  /* 0x0000000503037210 */ /* 0x000fe20007ffe0ff */
[----:B------:R-:W-:Y:S02]  /*1ade0*/  IMAD R5, R28, 0x4800, R36 ;  /* 0x000048001c057824 */ /* 0x000fe400078e0224 */
        /* <DEDUP_REMOVED lines=10> */
[----:B-1----:R-:W-:Y:S01]  /*1ae90*/  LOP3.LUT R8, R8, 0x7f, RZ, 0xc0, !PT ;  /* 0x0000007f08087812 */ /* 0x002fe200078ec0ff */
[----:B------:R-:W-:-:S03]  /*1aea0*/  UMOV UR4, 0xffffffff ;  /* 0xffffffff00047882 */ /* 0x000fc60000000000 */
[----:B------:R-:W-:Y:S02]  /*1aeb0*/  SHF.R.U32.HI R8, RZ, 0x3, R8 ;  /* 0x00000003ff087819 */ /* 0x000fe40000011608 */
[----:B------:R-:W-:Y:S01]  /*1aec0*/  LEA.HI.X R0, R2, UR5, R0, 0x1, P0 ;  /* 0x0000000502007c11 */ /* 0x000fe200080f0c00 */
[----:B--2---:R-:W-:Y:S02]  /*1aed0*/  IMAD R6, R27, -0x60, R9 ;  /* 0xffffffa01b067824 */ /* 0x004fe400078e0209 */
[----:B------:R-:W0:Y:S02]  /*1aee0*/  S2R R9, SR_TID.X ;  /* 0x0000000000097919 */ /* 0x000e240000002100 */
        /* <DEDUP_REMOVED lines=31> */
[----:B------:R-:W-:Y:S01]  /*1b0e0*/  @P1 LEA R8, R5, R22, 0x1 ;  /* 0x0000001605081211 */ /* 0x000fe200078e08ff */
        /* <DEDUP_REMOVED lines=26> */
[----:B0-----:R-:W-:-:S05]  /*1b290*/  @P1 LEA R3, P0, R9, R3, 0x1 ;  /* 0x0000000309031211 */ /* 0x001fca00078008ff */
[----:B-1----:R-:W-:-:S05]  /*1b2a0*/  @P1 IMAD.X R2, RZ, RZ, R2, P0 ;  /* 0x000000ffff021224 */ /* 0x002fca00000e0602 */
[----:B------:R-:W-:-:S04]  /*1b2b0*/  @P1 LOP3.LUT R3, R3, R2, RZ, 0x3c, !PT ;  /* 0x0000000203031212 */ /* 0x000fc800078e3cff */
[----:B------:R-:W-:-:S04]  /*1b2c0*/  @P1 LOP3.LUT R2, R3, R2, RZ, 0x3c, !PT ;  /* 0x0000000203021212 */ /* 0x000fc800078e3cff */
[----:B------:R-:W-:-:S05]  /*1b2d0*/  @P1 LOP3.LUT R3, R3, R2, RZ, 0x3c, !PT ;  /* 0x0000000203031212 */ /* 0x000fca00078e3cff */
[----:B------:R-:W-:Y:S04]  /*1b2e0*/  @P1 LDGSTS.E.BYPASS.LTC128B.128 [R8+0x1a400], desc[UR60][R2.64], !P4 ;  /* 0x1a40000002081fae */ /* 0x000fe8000e101d7c */
[----:B------:R-:W-:Y:S04]  /*1b2f0*/  @P1 LDGSTS.E.BYPASS.LTC128B.128 [R8+0x1d400], desc[UR60][R2.64+0x80], !P3 ;  /* 0x1d40008002081fae */ /* 0x000fe8000d901d7c */
[----:B------:R0:W-:Y:S04]  /*1b300*/  @P1 LDGSTS.E.BYPASS.LTC128B.128 [R8+0x20400], desc[UR60][R2.64+0x100], !P2 ;  /* 0x2040010002081fae */ /* 0x0001e8000d101d7c */
[----:B0-2---:R0:W1:Y:S02]  /*1b310*/  SHFL.IDX PT, R2, R4, 0x5, 0x181f ;  /* 0x00b81f0004027f89 */ /* 0x00506400000e0000 */
.L_x_855:
        /* <DEDUP_REMOVED lines=12> */
.L_x_728:
        /* <DEDUP_REMOVED lines=10> */
.L_x_729:
[----:B-1----:R1:W5:Y:S01]  /*1b480*/  LDL.LU R3, [R1+0x14] ;  /* 0x0000140001037983 */ /* 0x0023620000300800 */
[----:B------:R1:W-:Y:S02]  /*1b490*/  SYNCS.ARRIVE.TRANS64.A1T0 RZ, [R7+URZ+0x2a830], RZ ;  /* 0x02a830ff07ff79a7 */ /* 0x0003e4000810003f */
[----:B------:R-:W-:Y:S05]  /*1b4a0*/  WARPSYNC.ALL ;  /* 0x0000000000007948 */ /* 0x000fea0003800000 */
[----:B------:R-:W-:Y:S01]  /*1b4b0*/  ULDC.64 UR6, c[0x0][0xa00] ;  /* 0x0002800000067ab9 */ /* 0x000fe20000000a00 */
[----:B------:R-:W-:Y:S01]  /*1b4c0*/  ULDC.64 UR4, c[0x0][0x298] ;  /* 0x0000a60000047ab9 */ /* 0x000fe20000000a00 */
[----:B------:R-:W-:Y:S01]  /*1b4d0*/  BAR.SYNC.DEFER_BLOCKING 0x8, 0x180 ;  /* 0x0206000000007b1d */ /* 0x000fe20000010000 */
[----:B------:R-:W-:Y:S01]  /*1b4e0*/  ISETP.NE.U32.AND P0, PT, RZ, UR6, PT ;  /* 0x00000006ff007c0c */ /* 0x000fe2000bf05070 */
[----:B0-----:R-:W-:Y:S01]  /*1b4f0*/  IMAD.WIDE.U32 R4, R35, UR4, RZ ;  /* 0x0000000423047c25 */ /* 0x001fe2000f8e00ff */
[----:B------:R-:W-:-:S02]  /*1b500*/  SHF.R.S32.HI R0, RZ, 0x1f, R35 ;  /* 0x0000001fff007819 */ /* 0x000fc40000011423 */
[----:B------:R-:W-:Y:S01]  /*1b510*/  ISETP.NE.AND.EX P0, PT, RZ, UR7, PT, P0 ;  /* 0x00000007ff007c0c */ /* 0x000fe2000bf05300 */
[----:B------:R-:W-:Y:S01]  /*1b520*/  VIADD R2, R22, 0xc400 ;  /* 0x0000c40016027836 */ /* 0x000fe20000000000 */
[----:B------:R-:W-:Y:S01]  /*1b530*/  BSSY B6, `(.L_x_730) ;  /* 0x000001a000067945 */ /* 0x000fe20003800000 */
[----:B------:R-:W-:Y:S01]  /*1b540*/  IMAD R0, R0, UR4, RZ ;  /* 0x0000000400007c24 */ /* 0x000fe2000f8e02ff */
[----:B------:R-:W-:-:S03]  /*1b550*/  SEL R32, R32, RZ, !P0 ;  /* 0x000000ff20207207 */ /* 0x000fc60004000000 */
[----:B------:R-:W-:-:S04]  /*1b560*/  IMAD R0, R35, UR5, R0 ;  /* 0x0000000523007c24 */ /* 0x000fc8000f8e0200 */
[----:B------:R-:W-:Y:S01]  /*1b570*/  IMAD.IADD R35, R5, 0x1, R0 ;  /* 0x0000000105237824 */ /* 0x000fe200078e0200 */
[----:B-----5:R-:W-:Y:S02]  /*1b580*/  SEL R3, R3, RZ, !P0 ;  /* 0x000000ff03037207 */ /* 0x020fe40004000000 */
[----:B------:R-:W-:-:S03]  /*1b590*/  LOP3.LUT P0, RZ, R2, 0x3ff, RZ, 0xc0, !PT ;  /* 0x000003ff02ff7812 */ /* 0x000fc6000780c0ff */
[----:B------:R0:W-:Y:S04]  /*1b5a0*/  STL [R1+0x14], R3 ;  /* 0x0000140301007387 */ /* 0x0001e80000100800 */
[----:B------:R0:W-:Y:S06]  /*1b5b0*/  STL.64 [R1+0x18], R4 ;  /* 0x0000180401007387 */ /* 0x0001ec0000100a00 */
[----:B------:R-:W-:Y:S05]  /*1b5c0*/  @!P0 BRA `(.L_x_731) ;  /* 0x0000000000408947 */ /* 0x000fea0003800000 */
[----:B------:R-:W-:Y:S01]  /*1b5d0*/  MOV R2, 0x0 ;  /* 0x0000000000027802 */ /* 0x000fe20000000f00 */
[----:B------:R-:W-:Y:S01]  /*1b5e0*/  ULDC.64 UR4, c[0x4][0x90] ;  /* 0x0100240000047ab9 */ /* 0x000fe20000000a00 */
[----:B------:R-:W-:Y:S01]  /*1b5f0*/  ULDC.64 UR6, c[0x4][0x98] ;  /* 0x0100260000067ab9 */ /* 0x000fe20000000a00 */
[----:B------:R-:W-:Y:S01]  /*1b600*/  ULDC.64 UR8, c[0x4][0x20] ;  /* 0x0100080000087ab9 */ /* 0x000fe20000000a00 */
[----:B0-----:R-:W-:Y:S01]  /*1b610*/  IMAD.U32 R4, RZ, RZ, UR4 ;  /* 0x00000004ff047e24 */ /* 0x001fe2000f8e00ff */
[----:B------:R-:W-:Y:S01]  /*1b620*/  MOV R5, UR5 ;  /* 0x0000000500057c02 */ /* 0x000fe20008000f00 */
[----:B------:R-:W0:Y:S01]  /*1b630*/  LDC.64 R2, c[0x4][R2] ;  /* 0x0100000002027b82 */ /* 0x000e220000000a00 */
[----:B------:R-:W-:Y:S02]  /*1b640*/  IMAD.U32 R6, RZ, RZ, UR6 ;  /* 0x00000006ff067e24 */ /* 0x000fe4000f8e00ff */
[----:B-1----:R-:W-:Y:S02]  /*1b650*/  IMAD.U32 R7, RZ, RZ, UR7 ;  /* 0x00000007ff077e24 */ /* 0x002fe4000f8e00ff */
[----:B------:R-:W-:-:S02]  /*1b660*/  IMAD.U32 R10, RZ, RZ, UR8 ;  /* 0x00000008ff0a7e24 */ /* 0x000fc4000f8e00ff */
[----:B------:R-:W-:Y:S02]  /*1b670*/  IMAD.U32 R11, RZ, RZ, UR9 ;  /* 0x00000009ff0b7e24 */ /* 0x000fe4000f8e00ff */
[----:B------:R-:W-:Y:S02]  /*1b680*/  IMAD.MOV.U32 R8, RZ, RZ, 0x70 ;  /* 0x00000070ff087424 */ /* 0x000fe400078e00ff */
[----:B------:R-:W-:Y:S02]  /*1b690*/  IMAD.MOV.U32 R12, RZ, RZ, 0x1 ;  /* 0x00000001ff0c7424 */ /* 0x000fe400078e00ff */
[----:B------:R-:W-:-:S07]  /*1b6a0*/  IMAD.MOV.U32 R13, RZ, RZ, RZ ;  /* 0x000000ffff0d7224 */ /* 0x000fce00078e00ff */
[----:B------:R-:W-:-:S07]  /*1b6b0*/  LEPC R20, `(.L_x_731) ;  /* 0x000000001014794e */ /* 0x000fce0000000000 */
[----:B0-----:R-:W-:Y:S05]  /*1b6c0*/  CALL.ABS.NOINC R2 ;  /* 0x0000000002007343 */ /* 0x001fea0003c00000 */
.L_x_731:
[----:B------:R-:W-:Y:S05]  /*1b6d0*/  BSYNC B6 ;  /* 0x0000000000067941 */ /* 0x000fea0003800000 */
.L_x_730:
[----:B------:R-:W2:Y:S01]  /*1b6e0*/  LDL.LU R20, [R1+0x14] ;  /* 0x0000140001147983 */ /* 0x000ea20000300800 */
[----:B------:R-:W-:Y:S01]  /*1b6f0*/  ULDC.64 UR4, c[0x0][0x2d8] ;  /* 0x0000b60000047ab9 */ /* 0x000fe20000000a00 */
[----:B------:R-:W3:Y:S02]  /*1b700*/  LDC R8, c[0x0][0x448] ;  /* 0x00011200ff087b82 */ /* 0x000ee40000000800 */
[----:B0-----:R-:W4:Y:S01]  /*1b710*/  LDL.LU.64 R2, [R1+0x18] ;  /* 0x0000180001027983 */ /* 0x001f220000300a00 */
[----:B------:R-:W-:Y:S02]  /*1b720*/  IMAD.SHL.U32 R4, R17, 0x80, RZ ;  /* 0x0000008011047824 */ /* 0x000fe400078e00ff */
[----:B------:R-:W-:Y:S01]  /*1b730*/  IMAD R0, R34, UR4, RZ ;  /* 0x0000000422007c24 */ /* 0x000fe2000f8e02ff */
[----:B------:R0:W5:Y:S03]  /*1b740*/  LDL R17, [R1+0x20] ;  /* 0x0000200001117983 */ /* 0x0001660000100800 */
[----:B------:R-:W-:Y:S01]  /*1b750*/  IMAD R0, R18, UR5, R0 ;  /* 0x0000000512007c24 */ /* 0x000fe2000f8e0200 */
[----:B---3--:R-:W-:Y:S01]  /*1b760*/  ISETP.NE.AND P0, PT, R8, 0x1, PT ;  /* 0x000000010800780c */ /* 0x008fe20003f05270 */
[----:B------:R-:W3:Y:S02]  /*1b770*/  S2R R9, SR_TID.X ;  /* 0x0000000000097919 */ /* 0x000ee40000002100 */
[----:B---3--:R-:W-:-:S05]  /*1b780*/  IMAD.SHL.U32 R9, R9, 0x8, RZ ;  /* 0x0000000809097824 */ /* 0x008fca00078e00ff */
[----:B------:R-:W-:Y:S01]  /*1b790*/  LOP3.LUT R9, R9, 0x38, RZ, 0xc0, !PT ;  /* 0x0000003809097812 */ /* 0x000fe200078ec0ff */
[----:B----4-:R-:W-:Y:S02]  /*1b7a0*/  IMAD.MOV.U32 R3, RZ, RZ, R35 ;  /* 0x000000ffff037224 */ /* 0x010fe400078e0023 */
[----:B------:R-:W-:Y:S01]  /*1b7b0*/  IMAD.WIDE.U32 R2, R18, UR4, R2 ;  /* 0x0000000412027c25 */ /* 0x000fe2000f8e0002 */
[----:B------:R-:W-:-:S03]  /*1b7c0*/  ULDC.64 UR4, c[0x0][0x2e0] ;  /* 0x0000b80000047ab9 */ /* 0x000fc60000000a00 */
[----:B--2---:R-:W-:Y:S02]  /*1b7d0*/  IMAD R5, R20, UR4, RZ ;  /* 0x0000000414057c24 */ /* 0x004fe4000f8e02ff */
[----:B------:R-:W2:Y:S01]  /*1b7e0*/  S2R R20, SR_TID.X ;  /* 0x0000000000147919 */ /* 0x000ea20000002100 */
[----:B------:R-:W-:Y:S02]  /*1b7f0*/  IMAD.IADD R3, R3, 0x1, R0 ;  /* 0x0000000103037824 */ /* 0x000fe400078e0200 */
[C---:B------:R-:W-:Y:S02]  /*1b800*/  IMAD R0, R32.reuse, UR5, R5 ;  /* 0x0000000520007c24 */ /* 0x040fe4000f8e0205 */
[----:B------:R-:W-:Y:S01]  /*1b810*/  IMAD.WIDE.U32 R2, R32, UR4, R2 ;  /* 0x0000000420027c25 */ /* 0x000fe2000f8e0002 */
[----:B------:R-:W1:Y:S01]  /*1b820*/  @P0 LDC R5, c[0x0][0x44c] ;  /* 0x00011300ff050b82 */ /* 0x000e620000000800 */
[----:B------:R-:W-:-:S03]  /*1b830*/  ULDC.64 UR4, c[0x0][0x2d0] ;  /* 0x0000b40000047ab9 */ /* 0x000fc60000000a00 */
[----:B------:R-:W-:-:S04]  /*1b840*/  IADD3 R3, R3, R0, RZ ;  /* 0x0000000003037210 */ /* 0x000fc80007ffe0ff */
[----:B------:R-:W3:Y:S01]  /*1b850*/  @P0 LDC R0, c[0x0][0x450] ;  /* 0x00011400ff000b82 */ /* 0x000ee20000000800 */
[----:B--2---:R-:W-:-:S04]  /*1b860*/  LOP3.LUT R20, R20, 0x7f, RZ, 0xc0, !PT ;  /* 0x0000007f14147812 */ /* 0x004fc800078ec0ff */
[----:B------:R-:W-:Y:S02]  /*1b870*/  SHF.R.U32.HI R21, RZ, 0x3, R20 ;  /* 0x00000003ff157819 */ /* 0x000fe40000011614 */
[----:B------:R-:W2:Y:S02]  /*1b880*/  S2R R20, SR_TID.X ;  /* 0x0000000000147919 */ /* 0x000ea40000002100 */
[----:B--2---:R-:W-:-:S05]  /*1b890*/  IMAD.SHL.U32 R20, R20, 0x10, RZ ;  /* 0x0000001014147824 */ /* 0x004fca00078e00ff */
[----:B------:R-:W-:-:S04]  /*1b8a0*/  LOP3.LUT R20, R21, 0x70, R20, 0xf8, !PT ;  /* 0x0000007015147812 */ /* 0x000fc800078ef814 */
[----:B------:R-:W-:Y:S01]  /*1b8b0*/  LOP3.LUT R6, R20, R4, RZ, 0xfc, !PT ;  /* 0x0000000414067212 */ /* 0x000fe200078efcff */
[----:B------:R-:W2:Y:S04]  /*1b8c0*/  S2R R21, SR_TID.X ;  /* 0x0000000000157919 */ /* 0x000ea80000002100 */
[----:B-1----:R-:W-:-:S04]  /*1b8d0*/  @P0 IMAD.HI.U32 R7, R6, R5, RZ ;  /* 0x0000000506070227 */ /* 0x002fc800078e00ff */
[----:B------:R-:W-:Y:S01]  /*1b8e0*/  IMAD.MOV.U32 R5, RZ, RZ, R6 ;  /* 0x000000ffff057224 */ /* 0x000fe200078e0006 */
[----:B---3--:R-:W-:Y:S01]  /*1b8f0*/  @P0 SHF.R.U32.HI R5, RZ, R0, R7 ;  /* 0x00000000ff050219 */ /* 0x008fe20000011607 */
[----:B------:R-:W1:Y:S04]  /*1b900*/  S2R R20, SR_TID.X ;  /* 0x0000000000147919 */ /* 0x000e680000002100 */
        /* <DEDUP_REMOVED lines=10> */
[----:B--2---:R-:W-:Y:S02]  /*1b9b0*/  IMAD.SHL.U32 R21, R21, 0x8, RZ ;  /* 0x0000000815157824 */ /* 0x004fe400078e00ff */
[----:B------:R-:W-:-:S04]  /*1b9c0*/  IMAD.WIDE.U32 R2, R0, UR4, R2 ;  /* 0x0000000400027c25 */ /* 0x000fc8000f8e0002 */
[----:B------:R-:W-:Y:S01]  /*1b9d0*/  IMAD R5, R0, UR5, R5 ;  /* 0x0000000500057c24 */ /* 0x000fe2000f8e0205 */
[----:B------:R-:W-:Y:S01]  /*1b9e0*/  ULDC.64 UR4, c[0x0][0x280] ;  /* 0x0000a00000047ab9 */ /* 0x000fe20000000a00 */
[----:B------:R-:W-:Y:S02]  /*1b9f0*/  LOP3.LUT R21, R21, 0x38, RZ, 0xc0, !PT ;  /* 0x0000003815157812 */ /* 0x000fe400078ec0ff */
[----:B------:R-:W-:Y:S01]  /*1ba00*/  IMAD.IADD R5, R3, 0x1, R5 ;  /* 0x0000000103057824 */ /* 0x000fe200078e0205 */
[C---:B------:R-:W-:Y:S01]  /*1ba10*/  LEA R0, P0, R2.reuse, UR4, 0x1 ;  /* 0x0000000402007c11 */ /* 0x040fe2000f8008ff */
[----:B------:R-:W-:Y:S01]  /*1ba20*/  ULDC UR4, c[0x0][0x2b8] ;  /* 0x0000ae0000047ab9 */ /* 0x000fe20000000800 */
[C---:B------:R-:W-:Y:S02]  /*1ba30*/  LOP3.LUT R10, R21.reuse, 0x40, RZ, 0xfc, !PT ;  /* 0x00000040150a7812 */ /* 0x040fe400078efcff */
[----:B------:R-:W-:Y:S02]  /*1ba40*/  LOP3.LUT R11, R21, 0x80, RZ, 0xfc, !PT ;  /* 0x00000080150b7812 */ /* 0x000fe400078efcff */
[----:B------:R-:W-:Y:S01]  /*1ba50*/  LEA.HI.X R5, R2, UR5, R5, 0x1, P0 ;  /* 0x0000000502057c11 */ /* 0x000fe200080f0c05 */
[----:B------:R-:W-:Y:S01]  /*1ba60*/  UMOV UR5, 0xffffffff ;  /* 0xffffffff00057882 */ /* 0x000fe20000000000 */
[----:B-1----:R-:W-:-:S02]  /*1ba70*/  LOP3.LUT R20, R20, 0x7f, RZ, 0xc0, !PT ;  /* 0x0000007f14147812 */ /* 0x002fc400078ec0ff */
[----:B------:R-:W-:Y:S02]  /*1ba80*/  ISETP.GE.AND P3, PT, R9, UR4, PT ;  /* 0x0000000409007c0c */ /* 0x000fe4000bf66270 */
[----:B------:R-:W-:Y:S02]  /*1ba90*/  ISETP.GE.AND P2, PT, R10, UR4, PT ;  /* 0x000000040a007c0c */ /* 0x000fe4000bf46270 */
[----:B------:R-:W-:Y:S02]  /*1baa0*/  ISETP.GE.AND P0, PT, R11, UR4, PT ;  /* 0x000000040b007c0c */ /* 0x000fe4000bf06270 */
[----:B------:R-:W-:Y:S01]  /*1bab0*/  SHF.R.U32.HI R10, RZ, 0x3, R20 ;  /* 0x00000003ff0a7819 */ /* 0x000fe20000011614 */
[----:B0-----:R-:W-:Y:S10]  /*1bac0*/  BRA.DIV UR5, `(.L_x_732) ;  /* 0x0000004605907947 */ /* 0x001ff4000b800000 */
[----:B------:R-:W0:Y:S01]  /*1bad0*/  SHFL.IDX PT, R3, R0, RZ, 0x181f ;  /* 0x00181fff00037589 */ /* 0x000e2200000e0000 */
[----:B-----5:R-:W-:Y:S02]  /*1bae0*/  IMAD R6, R17, R8, RZ ;  /* 0x0000000811067224 */ /* 0x020fe400078e02ff */
[----:B------:R-:W-:Y:S01]  /*1baf0*/  IMAD.IADD R4, R10, 0x1, R4 ;  /* 0x000000010a047824 */ /* 0x000fe200078e0204 */
[----:B------:R-:W1:Y:S04]  /*1bb00*/  SHFL.IDX PT, R2, R5, RZ, 0x181f ;  /* 0x00181fff05027589 */ /* 0x000e6800000e0000 */
[----:B------:R-:W-:Y:S01]  /*1bb10*/  ISETP.GE.AND P1, PT, R4, R6, PT ;  /* 0x000000060400720c */ /* 0x000fe20003f26270 */
[----:B------:R-:W-:-:S12]  /*1bb20*/  SHFL.IDX PT, R14, R0, 0x7, 0x181f ;  /* 0x00f81f00000e7f89 */ /* 0x000fd800000e0000 */
[----:B0-----:R-:W-:-:S04]  /*1bb30*/  @!P1 LEA R7, P4, R9, R3, 0x1 ;  /* 0x0000000309079211 */ /* 0x001fc800078808ff */
[----:B-1----:R-:W-:Y:S01]  /*1bb40*/  @!P1 IADD3.X R3, RZ, R2, RZ, P4, !PT ;  /* 0x00000002ff039210 */ /* 0x002fe200027fe4ff */
        /* <DEDUP_REMOVED lines=71> */
.L_x_872:
[----:B0-----:R-:W-:Y:S01]  /*1bfc0*/  VIADD R3, R4, 0x70 ;  /* 0x0000007004037836 */ /* 0x001fe20000000000 */
[----:B------:R-:W-:Y:S04]  /*1bfd0*/  BSSY B0, `(.L_x_733) ;  /* 0x000000b000007945 */ /* 0x000fe80003800000 */
        /* <DEDUP_REMOVED lines=10> */
.L_x_734:
[----:B------:R-:W-:Y:S05]  /*1c080*/  BSYNC B0 ;  /* 0x0000000000007941 */ /* 0x000fea0003800000 */
.L_x_733:
[----:B------:R-:W-:Y:S01]  /*1c090*/  NOP ;  /* 0x0000000000007918 */ /* 0x000fe20000000000 */
[----:B------:R-:W-:-:S13]  /*1c0a0*/  PLOP3.LUT P0, PT, PT, PT, PT, 0x80, 0x0 ;  /* 0x000000000000781c */ /* 0x000fda0003f0f070 */
.L_x_735:
        /* <DEDUP_REMOVED lines=18> */
.L_x_873:
[----:B------:R-:W-:Y:S05]  /*1c1d0*/  BSYNC B0 ;  /* 0x0000000000007941 */ /* 0x000fea0003800000 */
.L_x_736:
[----:B------:R-:W2:Y:S01]  /*1c1e0*/  LDL R0, [R1] ;  /* 0x0000000001007983 */ /* 0x000ea20000100800 */
[----:B------:R-:W-:Y:S01]  /*1c1f0*/  BSSY B0, `(.L_x_738) ;  /* 0x00000fe000007945 */ /* 0x000fe20003800000 */
[----:B--2---:R-:W-:-:S13]  /*1c200*/  ISETP.GE.AND P0, PT, R0, 0x61, PT ;  /* 0x000000610000780c */ /* 0x004fda0003f06270 */
[----:B------:R-:W-:Y:S05]  /*1c210*/  @!P0 BRA `(.L_x_739) ;  /* 0x0000000c00ec8947 */ /* 0x000fea0003800000 */
[----:B------:R-:W2:Y:S01]  /*1c220*/  LDL.LU R0, [R1+0x24] ;  /* 0x0000240001007983 */ /* 0x000ea20000300800 */
[----:B------:R-:W-:Y:S02]  /*1c230*/  IMAD.MOV.U32 R17, RZ, RZ, R29 ;  /* 0x000000ffff117224 */ /* 0x000fe400078e001d */
[----:B------:R-:W-:Y:S02]  /*1c240*/  IMAD.MOV.U32 R10, RZ, RZ, R28 ;  /* 0x000000ffff0a7224 */ /* 0x000fe400078e001c */
[----:B------:R-:W-:Y:S01]  /*1c250*/  IMAD.MOV.U32 R32, RZ, RZ, R27 ;  /* 0x000000ffff207224 */ /* 0x000fe200078e001b */
[----:B--2---:R-:W-:-:S07]  /*1c260*/  IADD3 R0, R0, -0x2, RZ ;  /* 0xfffffffe00007810 */ /* 0x004fce0007ffe0ff */
.L_x_752:
[----:B------:R-:W2:Y:S01]  /*1c270*/  LDL R2, [R1+0x4] ;  /* 0x0000040001027983 */ /* 0x000ea20000100800 */
[----:B------:R-:W1:Y:S03]  /*1c280*/  LDC R7, c[0x0][0x430] ;  /* 0x00010c00ff077b82 */ /* 0x000e660000000800 */
[----:B------:R-:W3:Y:S01]  /*1c290*/  LDL R8, [R1+0x8] ;  /* 0x0000080001087983 */ /* 0x000ee20000100800 */
[----:B0-----:R-:W0:Y:S01]  /*1c2a0*/  S2R R3, SR_TID.X ;  /* 0x0000000000037919 */ /* 0x001e220000002100 */
[----:B------:R-:W4:Y:S01]  /*1c2b0*/  S2R R9, SR_TID.X ;  /* 0x0000000000097919 */ /* 0x000f220000002100 */
[----:B-1----:R-:W-:-:S13]  /*1c2c0*/  ISETP.NE.AND P0, PT, R7, 0x1, PT ;  /* 0x000000010700780c */ /* 0x002fda0003f05270 */
[----:B------:R-:W1:Y:S01]  /*1c2d0*/  @P0 LDC R5, c[0x0][0x434] ;  /* 0x00010d00ff050b82 */ /* 0x000e620000000800 */
[----:B0-----:R-:W-:-:S04]  /*1c2e0*/  LOP3.LUT R3, R3, 0x7f, RZ, 0xc0, !PT ;  /* 0x0000007f03037812 */ /* 0x001fc800078ec0ff */
[----:B------:R-:W-:Y:S01]  /*1c2f0*/  SHF.R.U32.HI R3, RZ, 0x3, R3 ;  /* 0x00000003ff037819 */ /* 0x000fe20000011603 */
[----:B----4-:R-:W-:-:S05]  /*1c300*/  IMAD.SHL.U32 R9, R9, 0x10, RZ ;  /* 0x0000001009097824 */ /* 0x010fca00078e00ff */
[----:B------:R-:W-:Y:S02]  /*1c310*/  LOP3.LUT R9, R3, 0x70, R9, 0xf8, !PT ;  /* 0x0000007003097812 */ /* 0x000fe400078ef809 */
[----:B------:R-:W0:Y:S02]  /*1c320*/  @P0 LDC R3, c[0x0][0x438] ;  /* 0x00010e00ff030b82 */ /* 0x000e240000000800 */
[----:B------:R-:W-:Y:S01]  /*1c330*/  ISETP.GT.U32.AND P2, PT, R9, 0x5f, PT ;  /* 0x0000005f0900780c */ /* 0x000fe20003f44070 */
[----:B--2---:R-:W-:-:S04]  /*1c340*/  IMAD R4, R0, 0x60, R2 ;  /* 0x0000006000047824 */ /* 0x004fc800078e0202 */
[----:B------:R-:W-:-:S04]  /*1c350*/  IMAD.IADD R4, R9, 0x1, R4 ;  /* 0x0000000109047824 */ /* 0x000fc800078e0204 */
[----:B-1----:R-:W-:-:S04]  /*1c360*/  @P0 IMAD.HI.U32 R6, R4, R5, RZ ;  /* 0x0000000504060227 */ /* 0x002fc800078e00ff */
[----:B------:R-:W-:Y:S01]  /*1c370*/  IMAD.MOV.U32 R2, RZ, RZ, R4 ;  /* 0x000000ffff027224 */ /* 0x000fe200078e0004 */
[----:B0-----:R-:W-:-:S05]  /*1c380*/  @P0 SHF.R.U32.HI R2, RZ, R3, R6 ;  /* 0x00000003ff020219 */ /* 0x001fca0000011606 */
[----:B------:R-:W-:-:S04]  /*1c390*/  IMAD.MOV R3, RZ, RZ, -R2 ;  /* 0x000000ffff037224 */ /* 0x000fc800078e0a02 */
[----:B------:R-:W-:Y:S02]  /*1c3a0*/  IMAD R7, R7, R3, R4 ;  /* 0x0000000307077224 */ /* 0x000fe400078e0204 */
[----:B------:R-:W0:Y:S01]  /*1c3b0*/  @!P2 LDC.64 R4, c[0x0][0x428] ;  /* 0x00010a00ff04ab82 */ /* 0x000e220000000a00 */
[----:B------:R-:W-:-:S03]  /*1c3c0*/  @!P2 SHF.R.S32.HI R3, RZ, 0x1f, R2 ;  /* 0x0000001fff03a819 */ /* 0x000fc60000011402 */
[----:B0-----:R-:W-:-:S04]  /*1c3d0*/  @!P2 IMAD.WIDE.U32 R2, R33, R4, R2 ;  /* 0x000000042102a225 */ /* 0x001fc800078e0002 */
[----:B---3--:R-:W-:-:S04]  /*1c3e0*/  @!P2 IMAD R4, R8, R4, RZ ;  /* 0x000000040804a224 */ /* 0x008fc800078e02ff */
[----:B------:R-:W-:Y:S02]  /*1c3f0*/  @!P2 IMAD R9, R33, R5, R4 ;  /* 0x000000052109a224 */ /* 0x000fe400078e0204 */
[----:B------:R-:W0:Y:S02]  /*1c400*/  @!P2 LDC.64 R4, c[0x0][0x418] ;  /* 0x00010600ff04ab82 */ /* 0x000e240000000a00 */
[----:B------:R-:W-:Y:S02]  /*1c410*/  @!P2 IMAD.IADD R3, R9, 0x1, R3 ;  /* 0x000000010903a824 */ /* 0x000fe400078e0203 */
[----:B------:R-:W-:Y:S01]  /*1c420*/  IMAD.MOV.U32 R6, RZ, RZ, RZ ;  /* 0x000000ffff067224 */ /* 0x000fe200078e00ff */
[----:B0-----:R-:W-:-:S04]  /*1c430*/  @!P2 LEA R4, P0, R2, R4, 0x2 ;  /* 0x000000040204a211 */ /* 0x001fc800078010ff */
[----:B------:R-:W-:-:S05]  /*1c440*/  @!P2 LEA.HI.X R5, R2, R5, R3, 0x2, P0 ;  /* 0x000000050205a211 */ /* 0x000fca00000f1403 */
[----:B------:R0:W5:Y:S01]  /*1c450*/  @!P2 LDG.E R6, desc[UR60][R4.64] ;  /* 0x0000003c0406a981 */ /* 0x000162000c1e1900 */
[----:B------:R-:W-:Y:S02]  /*1c460*/  LOP3.LUT P1, RZ, R23, 0x10, RZ, 0xc0, !PT ;  /* 0x0000001017ff7812 */ /* 0x000fe4000782c0ff */
[----:B------:R-:W-:-:S04]  /*1c470*/  IADD3 R28, R10, 0x1, RZ ;  /* 0x000000010a1c7810 */ /* 0x000fc80007ffe0ff */
[C---:B------:R-:W-:Y:S01]  /*1c480*/  ISETP.NE.AND P0, PT, R28.reuse, 0x2, PT ;  /* 0x000000021c00780c */ /* 0x040fe20003f05270 */
[----:B------:R-:W-:Y:S05]  /*1c490*/  YIELD ;  /* 0x0000000000007946 */ /* 0x000fea0003800000 */
[----:B------:R-:W-:Y:S01]  /*1c4a0*/  SEL R2, RZ, 0x1, P0 ;  /* 0x00000001ff027807 */ /* 0x000fe20000000000 */
[----:B------:R-:W-:Y:S01]  /*1c4b0*/  IMAD.MOV.U32 R27, RZ, RZ, R0 ;  /* 0x000000ffff1b7224 */ /* 0x000fe200078e0000 */
[----:B------:R-:W-:Y:S02]  /*1c4c0*/  SEL R28, R28, RZ, P0 ;  /* 0x000000ff1c1c7207 */ /* 0x000fe40000000000 */
[----:B------:R-:W-:Y:S01]  /*1c4d0*/  LOP3.LUT R29, R17, R2, RZ, 0x3c, !PT ;  /* 0x00000002111d7212 */ /* 0x000fe200078e3cff */
[----:B0-----:R-:W-:Y:S06]  /*1c4e0*/  @!P1 BRA `(.L_x_740) ;  /* 0x0000000000049947 */ /* 0x001fec0003800000 */
[----:B------:R-:W-:Y:S01]  /*1c4f0*/  BPT.TRAP 0x1 ;  /* 0x000000040000795c */ /* 0x000fe20000300000 */
.L_x_740:
[----:B------:R-:W-:Y:S01]  /*1c500*/  IMAD R5, R28, 0x8, R22 ;  /* 0x000000081c057824 */ /* 0x000fe200078e0216 */
[----:B------:R-:W-:Y:S01]  /*1c510*/  SHF.L.U32 R0, R29, 0x1f, RZ ;  /* 0x0000001f1d007819 */ /* 0x000fe200000006ff */
[----:B------:R-:W-:Y:S03]  /*1c520*/  BSSY B1, `(.L_x_741) ;  /* 0x0000003000017945 */ /* 0x000fe60003800000 */
[----:B------:R-:W0:Y:S02]  /*1c530*/  SYNCS.PHASECHK.TRANS64.TRYWAIT P0, [R5+URZ+0x2a840], R0 ;  /* 0x02a84000050075a7 */ /* 0x000e24000800017f */
[----:B0-----:R-:W-:Y:S05]  /*1c540*/  @!P0 BRA `(.L_x_742) ;  /* 0x0000004400bc8947 */ /* 0x001fea0003800000 */
.L_x_874:
[----:B------:R-:W-:Y:S05]  /*1c550*/  BSYNC B1 ;  /* 0x0000000000017941 */ /* 0x000fea0003800000 */
.L_x_741:
[----:B------:R-:W-:Y:S01]  /*1c560*/  SHF.R.S32.HI R20, RZ, 0x1f, R7 ;  /* 0x0000001fff147819 */ /* 0x000fe20000011407 */
[----:B------:R-:W-:Y:S01]  /*1c570*/  ULDC.64 UR4, c[0x0][0x300] ;  /* 0x0000c00000047ab9 */ /* 0x000fe20000000a00 */
[----:B-----5:R-:W-:Y:S01]  /*1c580*/  SHF.R.S32.HI R21, RZ, 0x1f, R6 ;  /* 0x0000001fff157819 */ /* 0x020fe20000011406 */
[----:B------:R-:W-:Y:S01]  /*1c590*/  IMAD.WIDE.U32 R2, R7, UR4, RZ ;  /* 0x0000000407027c25 */ /* 0x000fe2000f8e00ff */
[C---:B------:R-:W-:Y:S02]  /*1c5a0*/  LOP3.LUT P3, RZ, R23.reuse, 0x4, RZ, 0xc0, !PT ;  /* 0x0000000417ff7812 */ /* 0x040fe4000786c0ff */
[C---:B------:R-:W-:Y:S01]  /*1c5b0*/  LOP3.LUT P2, RZ, R23.reuse, 0x2, RZ, 0xc0, !PT ;  /* 0x0000000217ff7812 */ /* 0x040fe2000784c0ff */
[----:B0-----:R-:W-:Y:S01]  /*1c5c0*/  IMAD R0, R20, UR4, RZ ;  /* 0x0000000414007c24 */ /* 0x001fe2000f8e02ff */
[----:B------:R-:W-:Y:S01]  /*1c5d0*/  LOP3.LUT P1, RZ, R23, 0x1, RZ, 0xc0, !PT ;  /* 0x0000000117ff7812 */ /* 0x000fe2000782c0ff */
[----:B------:R-:W-:Y:S02]  /*1c5e0*/  IMAD R4, R28, 0x4800, R36 ;  /* 0x000048001c047824 */ /* 0x000fe400078e0224 */
[----:B------:R-:W-:Y:S01]  /*1c5f0*/  IMAD R0, R7, UR5, R0 ;  /* 0x0000000507007c24 */ /* 0x000fe2000f8e0200 */
[----:B------:R-:W-:-:S03]  /*1c600*/  ULDC.64 UR4, c[0x0][0x310] ;  /* 0x0000c40000047ab9 */ /* 0x000fc60000000a00 */
[----:B------:R-:W-:Y:S02]  /*1c610*/  IMAD.IADD R3, R3, 0x1, R0 ;  /* 0x0000000103037824 */ /* 0x000fe400078e0200 */
[----:B------:R-:W-:Y:S02]  /*1c620*/  IMAD R0, R21, UR4, RZ ;  /* 0x0000000415007c24 */ /* 0x000fe4000f8e02ff */
[----:B------:R-:W-:-:S04]  /*1c630*/  IMAD.WIDE.U32 R2, R6, UR4, R2 ;  /* 0x0000000406027c25 */ /* 0x000fc8000f8e0002 */
        /* <DEDUP_REMOVED lines=13> */
[----:B------:R-:W-:Y:S01]  /*1c710*/  IMAD R4, R4, 0x2, R22 ;  /* 0x0000000204047824 */ /* 0x000fe200078e0216 */
[----:B------:R-:W1:Y:S04]  /*1c720*/  SHFL.IDX PT, R2, R9, RZ, 0x181f ;  /* 0x00181fff09027589 */ /* 0x000e6800000e0000 */
[----:B------:R-:W2:Y:S04]  /*1c730*/  SHFL.IDX PT, R3, R8, RZ, 0x181f ;  /* 0x00181fff08037589 */ /* 0x000ea800000e0000 */
[----:B------:R-:W-:Y:S01]  /*1c740*/  SHFL.IDX PT, R35, R8, 0x2, 0x181f ;  /* 0x00581f0008237f89 */ /* 0x000fe200000e0000 */
[----:B0-----:R-:W-:-:S05]  /*1c750*/  IMAD.SHL.U32 R11, R11, 0x8, RZ ;  /* 0x000000080b0b7824 */ /* 0x001fca00078e00ff */
[----:B------:R-:W-:-:S05]  /*1c760*/  LOP3.LUT R11, R11, 0x38, RZ, 0xc0, !PT ;  /* 0x000000380b0b7812 */ /* 0x000fca00078ec0ff */
[----:B------:R-:W-:-:S05]  /*1c770*/  IMAD.SHL.U32 R0, R11, 0x2, RZ ;  /* 0x000000020b007824 */ /* 0x000fca00078e00ff */
[----:B-1----:R-:W-:-:S05]  /*1c780*/  IADD3 R2, P0, R2, R0, RZ ;  /* 0x0000000002027210 */ /* 0x002fca0007f1e0ff */
[----:B--2---:R-:W-:-:S05]  /*1c790*/  IMAD.X R3, RZ, RZ, R3, P0 ;  /* 0x000000ffff037224 */ /* 0x004fca00000e0603 */
[----:B------:R-:W-:Y:S04]  /*1c7a0*/  LDGSTS.E.BYPASS.LTC128B.128 [R4+0x18400], desc[UR60][R2.64], !P3 ;  /* 0x1840000002047fae */ /* 0x000fe8000d901d7c */
[----:B------:R-:W-:Y:S04]  /*1c7b0*/  LDGSTS.E.BYPASS.LTC128B.128 [R4+0x1b400], desc[UR60][R2.64+0x80], !P2 ;  /* 0x1b40008002047fae */ /* 0x000fe8000d101d7c */
[----:B------:R0:W-:Y:S04]  /*1c7c0*/  LDGSTS.E.BYPASS.LTC128B.128 [R4+0x1e400], desc[UR60][R2.64+0x100], !P1 ;  /* 0x1e40010002047fae */ /* 0x0001e8000c901d7c */
[----:B0-----:R-:W0:Y:S04]  /*1c7d0*/  SHFL.IDX PT, R2, R9, 0x1, 0x181f ;  /* 0x00381f0009027f89 */ /* 0x001e2800000e0000 */
[----:B------:R-:W1:Y:S01]  /*1c7e0*/  SHFL.IDX PT, R3, R8, 0x1, 0x181f ;  /* 0x00381f0008037f89 */ /* 0x000e6200000e0000 */
[----:B0-----:R-:W-:-:S04]  /*1c7f0*/  IADD3 R2, P0, R2, R0, RZ ;  /* 0x0000000002027210 */ /* 0x001fc80007f1e0ff */
[----:B-1----:R-:W-:-:S05]  /*1c800*/  IADD3.X R3, RZ, R3, RZ, P0, !PT ;  /* 0x00000003ff037210 */ /* 0x002fca00007fe4ff */
        /* <DEDUP_REMOVED lines=25> */
.L_x_888:
        /* <DEDUP_REMOVED lines=10> */
.L_x_744:
        /* <DEDUP_REMOVED lines=10> */
.L_x_745:
[----:B------:R2:W-:Y:S01]  /*1cae0*/  SYNCS.ARRIVE.TRANS64.A1T0 RZ, [R5+URZ+0x2a830], RZ ;  /* 0x02a830ff05ff79a7 */ /* 0x0005e2000810003f */
[----:B------:R-:W-:Y:S05]  /*1caf0*/  @!P2 BRA `(.L_x_746) ;  /* 0x000000000004a947 */ /* 0x000fea0003800000 */
[----:B------:R-:W-:Y:S01]  /*1cb00*/  BPT.TRAP 0x1 ;  /* 0x000000040000795c */ /* 0x000fe20000300000 */
.L_x_746:
[----:B-1----:R-:W-:Y:S01]  /*1cb10*/  SHF.L.U32 R2, R17, 0x1f, RZ ;  /* 0x0000001f11027819 */ /* 0x002fe200000006ff */
[----:B--2---:R-:W-:Y:S01]  /*1cb20*/  IMAD R5, R10, 0x8, R22 ;  /* 0x000000080a057824 */ /* 0x004fe200078e0216 */
[----:B------:R-:W-:Y:S03]  /*1cb30*/  BSSY B1, `(.L_x_747) ;  /* 0x0000003000017945 */ /* 0x000fe60003800000 */
[----:B------:R-:W1:Y:S02]  /*1cb40*/  SYNCS.PHASECHK.TRANS64.TRYWAIT P0, [R5+URZ+0x2a860], R2 ;  /* 0x02a86002050075a7 */ /* 0x000e64000800017f */
[----:B-1----:R-:W-:Y:S05]  /*1cb50*/  @!P0 BRA `(.L_x_748) ;  /* 0x0000004800288947 */ /* 0x002fea0003800000 */
.L_x_889:
[----:B------:R-:W-:Y:S05]  /*1cb60*/  BSYNC B1 ;  /* 0x0000000000017941 */ /* 0x000fea0003800000 */
.L_x_747:
[----:B------:R-:W0:Y:S01]  /*1cb70*/  LDL R4, [R1] ;  /* 0x0000000001047983 */ /* 0x000e220000100800 */
[----:B------:R-:W2:Y:S01]  /*1cb80*/  S2R R3, SR_TID.X ;  /* 0x0000000000037919 */ /* 0x000ea20000002100 */
[----:B------:R-:W-:Y:S01]  /*1cb90*/  UMOV UR4, 0xffffffff ;  /* 0xffffffff00047882 */ /* 0x000fe20000000000 */
[----:B------:R-:W-:Y:S02]  /*1cba0*/  LOP3.LUT P0, RZ, R30, 0x2, RZ, 0xc0, !PT ;  /* 0x000000021eff7812 */ /* 0x000fe4000780c0ff */
[----:B--2---:R-:W-:-:S04]  /*1cbb0*/  LOP3.LUT R3, R3, 0x7f, RZ, 0xc0, !PT ;  /* 0x0000007f03037812 */ /* 0x004fc800078ec0ff */
[----:B------:R-:W-:Y:S01]  /*1cbc0*/  SHF.R.U32.HI R3, RZ, 0x3, R3 ;  /* 0x00000003ff037819 */ /* 0x000fe20000011603 */
[----:B0-----:R-:W-:Y:S02]  /*1cbd0*/  IMAD R8, R32, -0x60, R4 ;  /* 0xffffffa020087824 */ /* 0x001fe400078e0204 */
[----:B------:R-:W-:Y:S02]  /*1cbe0*/  IMAD R4, R10, 0x3000, R36 ;  /* 0x000030000a047824 */ /* 0x000fe400078e0224 */
[----:B------:R-:W-:Y:S01]  /*1cbf0*/  IMAD.IADD R8, R8, 0x1, -R3 ;  /* 0x0000000108087824 */ /* 0x000fe200078e0a03 */
[----:B------:R-:W-:Y:S06]  /*1cc00*/  BRA.DIV UR4, `(.L_x_749) ;  /* 0x0000004a04107947 */ /* 0x000fec000b800000 */
[----:B-1----:R-:W0:Y:S01]  /*1cc10*/  SHFL.IDX PT, R2, R24, RZ, 0x181f ;  /* 0x00181fff18027589 */ /* 0x002e2200000e0000 */
        /* <DEDUP_REMOVED lines=44> */
.L_x_903:
        /* <DEDUP_REMOVED lines=21> */
.L_x_750:
        /* <DEDUP_REMOVED lines=10> */
.L_x_751:
[----:B------:R-:W-:Y:S01]  /*1d0d0*/  ULDC.64 UR4, c[0x0][0x330] ;  /* 0x0000cc0000047ab9 */ /* 0x000fe20000000a00 */
[----:B------:R1:W-:Y:S01]  /*1d0e0*/  SYNCS.ARRIVE.TRANS64.A1T0 RZ, [R5+URZ+0x2a850], RZ ;  /* 0x02a850ff05ff79a7 */ /* 0x0003e2000810003f */
[----:B------:R-:W-:Y:S01]  /*1d0f0*/  IMAD.MOV.U32 R3, RZ, RZ, R21 ;  /* 0x000000ffff037224 */ /* 0x000fe200078e0015 */
[----:B------:R-:W-:Y:S01]  /*1d100*/  MOV R10, R28 ;  /* 0x0000001c000a7202 */ /* 0x000fe20000000f00 */
[----:B------:R-:W-:Y:S02]  /*1d110*/  VIADD R0, R27, 0xffffffff ;  /* 0xffffffff1b007836 */ /* 0x000fe40000000000 */
[----:B------:R-:W-:-:S04]  /*1d120*/  IMAD.WIDE.U32 R2, R18, UR4, R2 ;  /* 0x0000000412027c25 */ /* 0x000fc8000f8e0002 */
[----:B-1----:R-:W-:Y:S02]  /*1d130*/  IMAD R5, R34, UR4, RZ ;  /* 0x0000000422057c24 */ /* 0x002fe4000f8e02ff */
[----:B------:R-:W-:Y:S02]  /*1d140*/  IMAD.MOV.U32 R17, RZ, RZ, R29 ;  /* 0x000000ffff117224 */ /* 0x000fe400078e001d */
[----:B------:R-:W-:Y:S01]  /*1d150*/  IMAD R5, R18, UR5, R5 ;  /* 0x0000000512057c24 */ /* 0x000fe2000f8e0205 */
[----:B------:R-:W-:Y:S01]  /*1d160*/  ULDC.64 UR4, c[0x0][0x318] ;  /* 0x0000c60000047ab9 */ /* 0x000fe20000000a00 */
[----:B------:R-:W-:Y:S01]  /*1d170*/  IMAD.MOV.U32 R32, RZ, RZ, R27 ;  /* 0x000000ffff207224 */ /* 0x000fe200078e001b */
[----:B0-----:R-:W-:Y:S01]  /*1d180*/  LEA R24, P0, R2, UR4, 0x1 ;  /* 0x0000000402187c11 */ /* 0x001fe2000f8008ff */
[----:B------:R-:W-:-:S05]  /*1d190*/  IMAD.IADD R25, R5, 0x1, R3 ;  /* 0x0000000105197824 */ /* 0x000fca00078e0203 */
[----:B------:R-:W-:Y:S02]  /*1d1a0*/  LEA.HI.X R25, R2, UR5, R25, 0x1, P0 ;  /* 0x0000000502197c11 */ /* 0x000fe400080f0c19 */
[----:B------:R-:W-:-:S13]  /*1d1b0*/  ISETP.GT.AND P0, PT, R27, RZ, PT ;  /* 0x000000ff1b00720c */ /* 0x000fda0003f04270 */
[----:B------:R-:W-:Y:S05]  /*1d1c0*/  @P0 BRA `(.L_x_752) ;  /* 0xfffffff000280947 */ /* 0x000fea000383ffff */
.L_x_739:
[----:B------:R-:W-:Y:S05]  /*1d1d0*/  BSYNC B0 ;  /* 0x0000000000007941 */ /* 0x000fea0003800000 */
.L_x_738:
        /* <DEDUP_REMOVED lines=17> */
.L_x_754:
[----:B------:R-:W-:Y:S05]  /*1d2f0*/  BSYNC B0 ;  /* 0x0000000000007941 */ /* 0x000fea0003800000 */
.L_x_753:
[----:B------:R-:W-:-:S13]  /*1d300*/  LOP3.LUT P0, RZ, R23, 0x10, RZ, 0xc0, !PT ;  /* 0x0000001017ff7812 */ /* 0x000fda000780c0ff */
[----:B------:R-:W-:Y:S05]  /*1d310*/  @!P0 BRA `(.L_x_755) ;  /* 0x0000000000048947 */ /* 0x000fea0003800000 */
[----:B------:R-:W-:Y:S01]  /*1d320*/  BPT.TRAP 0x1 ;  /* 0x000000040000795c */ /* 0x000fe20000300000 */
.L_x_755:
[----:B------:R-:W2:Y:S01]  /*1d330*/  LDL.LU R2, [R1] ;  /* 0x0000000001027983 */ /* 0x000ea20000300800 */
[----:B------:R-:W-:Y:S01]  /*1d340*/  IMAD R0, R28, 0x8, R22 ;  /* 0x000000081c007824 */ /* 0x000fe200078e0216 */
[----:B0-----:R-:W-:Y:S01]  /*1d350*/  SHF.L.U32 R3, R29, 0x1f, RZ ;  /* 0x0000001f1d037819 */ /* 0x001fe200000006ff */
[----:B------:R-:W-:Y:S03]  /*1d360*/  BSSY B0, `(.L_x_756) ;  /* 0x0000004000007945 */ /* 0x000fe60003800000 */
[----:B------:R-:W0:Y:S01]  /*1d370*/  SYNCS.PHASECHK.TRANS64.TRYWAIT P0, [R0+URZ+0x2a860], R3 ;  /* 0x02a86003000075a7 */ /* 0x000e22000800017f */
[----:B--2---:R-:W-:Y:S01]  /*1d380*/  IMAD R6, R27, -0x60, R2 ;  /* 0xffffffa01b067824 */ /* 0x004fe200078e0202 */
[----:B0-----:R-:W-:Y:S06]  /*1d390*/  @!P0 BRA `(.L_x_757) ;  /* 0x00000048001c8947 */ /* 0x001fec0003800000 */
.L_x_904:
[----:B------:R-:W-:Y:S05]  /*1d3a0*/  BSYNC B0 ;  /* 0x0000000000007941 */ /* 0x000fea0003800000 */
.L_x_756:
[----:B------:R-:W1:Y:S01]  /*1d3b0*/  S2R R2, SR_TID.X ;  /* 0x0000000000027919 */ /* 0x000e620000002100 */
[----:B------:R-:W-:Y:S01]  /*1d3c0*/  UMOV UR4, 0xffffffff ;  /* 0xffffffff00047882 */ /* 0x000fe20000000000 */
[----:B------:R-:W-:Y:S01]  /*1d3d0*/  IMAD R4, R28, 0x3000, R36 ;  /* 0x000030001c047824 */ /* 0x000fe200078e0224 */
[----:B-1----:R-:W-:-:S04]  /*1d3e0*/  LOP3.LUT R2, R2, 0x7f, RZ, 0xc0, !PT ;  /* 0x0000007f02027812 */ /* 0x002fc800078ec0ff */
[----:B------:R-:W-:-:S05]  /*1d3f0*/  SHF.R.U32.HI R2, RZ, 0x3, R2 ;  /* 0x00000003ff027819 */ /* 0x000fca0000011602 */
[----:B------:R-:W-:Y:S01]  /*1d400*/  IMAD.IADD R6, R6, 0x1, -R2 ;  /* 0x0000000106067824 */ /* 0x000fe200078e0a02 */
[----:B------:R-:W-:Y:S06]  /*1d410*/  BRA.DIV UR4, `(.L_x_758) ;  /* 0x0000004a04107947 */ /* 0x000fec000b800000 */
[----:B------:R-:W1:Y:S01]  /*1d420*/  S2R R7, SR_TID.X ;  /* 0x0000000000077919 */ /* 0x000e620000002100 */
[----:B------:R-:W-:Y:S01]  /*1d430*/  LOP3.LUT R2, R30, 0x1, RZ, 0xc0, !PT ;  /* 0x000000011e027812 */ /* 0x000fe200078ec0ff */
[----:B------:R-:W-:Y:S01]  /*1d440*/  IMAD R4, R4, 0x2, R22 ;  /* 0x0000000204047824 */ /* 0x000fe200078e0216 */
[----:B------:R-:W-:Y:S01]  /*1d450*/  LOP3.LUT P0, RZ, R30, 0x2, RZ, 0xc0, !PT ;  /* 0x000000021eff7812 */ /* 0x000fe2000780c0ff */
[----:B------:R-:W2:Y:S01]  /*1d460*/  SHFL.IDX PT, R14, R24, RZ, 0x181f ;  /* 0x00181fff180e7589 */ /* 0x000ea200000e0000 */
[----:B------:R-:W-:Y:S02]  /*1d470*/  ISETP.NE.U32.AND P1, PT, R2, 0x1, PT ;  /* 0x000000010200780c */ /* 0x000fe40003f25070 */
[C---:B------:R-:W-:Y:S01]  /*1d480*/  ISETP.LT.OR P3, PT, R6.reuse, 0x1, !P0 ;  /* 0x000000010600780c */ /* 0x040fe20004761670 */
[----:B0-----:R-:W0:Y:S01]  /*1d490*/  SHFL.IDX PT, R3, R25, RZ, 0x181f ;  /* 0x00181fff19037589 */ /* 0x001e2200000e0000 */
[----:B------:R-:W-:-:S03]  /*1d4a0*/  ISETP.LT.OR P2, PT, R6, 0x1, P1 ;  /* 0x000000010600780c */ /* 0x000fc60000f41670 */
[----:B------:R-:W-:Y:S04]  /*1d4b0*/  SHFL.IDX PT, R8, R25, 0x1, 0x181f ;  /* 0x00381f0019087f89 */ /* 0x000fe800000e0000 */
[----:B------:R-:W-:Y:S01]  /*1d4c0*/  SHFL.IDX PT, R10, R24, 0x2, 0x181f ;  /* 0x00581f00180a7f89 */ /* 0x000fe200000e0000 */
[----:B-1----:R-:W-:-:S05]  /*1d4d0*/  IMAD.SHL.U32 R7, R7, 0x8, RZ ;  /* 0x0000000807077824 */ /* 0x002fca00078e00ff */
[----:B------:R-:W-:-:S05]  /*1d4e0*/  LOP3.LUT R7, R7, 0x38, RZ, 0xc0, !PT ;  /* 0x0000003807077812 */ /* 0x000fca00078ec0ff */
[----:B------:R-:W-:Y:S02]  /*1d4f0*/  IMAD.SHL.U32 R5, R7, 0x2, RZ ;  /* 0x0000000207057824 */ /* 0x000fe400078e00ff */
[----:B------:R-:W-:Y:S03]  /*1d500*/  SHFL.IDX PT, R7, R25, 0x2, 0x181f ;  /* 0x00581f0019077f89 */ /* 0x000fe600000e0000 */
[----:B--2---:R-:W-:Y:S02]  /*1d510*/  IADD3 R2, P4, R14, R5, RZ ;  /* 0x000000050e027210 */ /* 0x004fe40007f9e0ff */
[----:B------:R-:W1:Y:S03]  /*1d520*/  SHFL.IDX PT, R14, R24, 0x1, 0x181f ;  /* 0x00381f00180e7f89 */ /* 0x000e6600000e0000 */
[----:B0-----:R-:W-:-:S05]  /*1d530*/  IMAD.X R3, RZ, RZ, R3, P4 ;  /* 0x000000ffff037224 */ /* 0x001fca00020e0603 */
[----:B------:R-:W-:Y:S01]  /*1d540*/  LDGSTS.E.BYPASS.LTC128B.128 [R4+0x400], desc[UR60][R2.64], !P2 ;  /* 0x0040000002047fae */ /* 0x000fe2000d101d7c */
[----:B------:R-:W-:-:S03]  /*1d550*/  ISETP.LT.OR P2, PT, R6, 0x11, P1 ;  /* 0x000000110600780c */ /* 0x000fc60000f41670 */
[----:B------:R1:W-:Y:S01]  /*1d560*/  LDGSTS.E.BYPASS.LTC128B.128 [R4+0x3400], desc[UR60][R2.64+0x80], !P3 ;  /* 0x0340008002047fae */ /* 0x0003e2000d901d7c */
[----:B------:R-:W-:Y:S02]  /*1d570*/  ISETP.LT.OR P3, PT, R6, 0x11, !P0 ;  /* 0x000000110600780c */ /* 0x000fe40004761670 */
        /* <DEDUP_REMOVED lines=9> */
[----:B------:R-:W2:Y:S03]  /*1d610*/  SHFL.IDX PT, R10, R24, 0x4, 0x181f ;  /* 0x00981f00180a7f89 */ /* 0x000ea600000e0000 */
[----:B------:R-:W-:Y:S02]  /*1d620*/  IMAD.X R3, RZ, RZ, R7, P4 ;  /* 0x000000ffff037224 */ /* 0x000fe400020e0607 */
[----:B------:R-:W3:Y:S04]  /*1d630*/  SHFL.IDX PT, R7, R25, 0x4, 0x181f ;  /* 0x00981f0019077f89 */ /* 0x000ee800000e0000 */
[----:B------:R-:W-:Y:S01]  /*1d640*/  LDGSTS.E.BYPASS.LTC128B.128 [R4+0x1400], desc[UR60][R2.64], !P2 ;  /* 0x0140000002047fae */ /* 0x000fe2000d101d7c */
[----:B------:R-:W-:-:S03]  /*1d650*/  ISETP.LT.OR P2, PT, R6, 0x31, P1 ;  /* 0x000000310600780c */ /* 0x000fc60000f41670 */
[----:B------:R0:W-:Y:S01]  /*1d660*/  LDGSTS.E.BYPASS.LTC128B.128 [R4+0x4400], desc[UR60][R2.64+0x80], !P3 ;  /* 0x0440008002047fae */ /* 0x0001e2000d901d7c */
[----:B------:R-:W-:-:S03]  /*1d670*/  ISETP.LT.OR P3, PT, R6, 0x31, !P0 ;  /* 0x000000310600780c */ /* 0x000fc60004761670 */
[----:B------:R-:W4:Y:S01]  /*1d680*/  SHFL.IDX PT, R25, R25, 0x5, 0x181f ;  /* 0x00b81f0019197f89 */ /* 0x000f2200000e0000 */
[----:B0-----:R-:W-:-:S03]  /*1d690*/  IADD3 R2, P4, R14, R5, RZ ;  /* 0x000000050e027210 */ /* 0x001fc60007f9e0ff */
[----:B------:R0:W0:Y:S01]  /*1d6a0*/  SHFL.IDX PT, R14, R24, 0x5, 0x181f ;  /* 0x00b81f00180e7f89 */ /* 0x00002200000e0000 */
[----:B-1----:R-:W-:-:S05]  /*1d6b0*/  IADD3.X R3, RZ, R8, RZ, P4, !PT ;  /* 0x00000008ff037210 */ /* 0x002fca00027fe4ff */
        /* <DEDUP_REMOVED lines=8> */
.L_x_918:
        /* <DEDUP_REMOVED lines=11> */
.L_x_759:
        /* <DEDUP_REMOVED lines=10> */
.L_x_760:
[----:B------:R-:W-:Y:S01]  /*1d890*/  VIADD R28, R28, 0x1 ;  /* 0x000000011c1c7836 */ /* 0x000fe20000000000 */
[----:B------:R1:W-:Y:S04]  /*1d8a0*/  SYNCS.ARRIVE.TRANS64.A1T0 RZ, [R0+URZ+0x2a850], RZ ;  /* 0x02a850ff00ff79a7 */ /* 0x0003e8000810003f */
[----:B------:R-:W-:-:S04]  /*1d8b0*/  ISETP.NE.AND P0, PT, R28, 0x2, PT ;  /* 0x000000021c00780c */ /* 0x000fc80003f05270 */
[----:B-1----:R-:W-:Y:S02]  /*1d8c0*/  SEL R0, RZ, 0x1, P0 ;  /* 0x00000001ff007807 */ /* 0x002fe40000000000 */
[----:B------:R-:W-:Y:S02]  /*1d8d0*/  SEL R28, R28, RZ, P0 ;  /* 0x000000ff1c1c7207 */ /* 0x000fe40000000000 */
[----:B------:R-:W-:-:S07]  /*1d8e0*/  LOP3.LUT R29, R29, R0, RZ, 0x3c, !PT ;  /* 0x000000001d1d7212 */ /* 0x000fce00078e3cff */
.L_x_717:
[----:B------:R-:W-:Y:S05]  /*1d8f0*/  BSYNC B7 ;  /* 0x0000000000077941 */ /* 0x000fea0003800000 */
.L_x_715:
[----:B------:R-:W-:-:S13]  /*1d900*/  LOP3.LUT P0, RZ, R23, 0x20, RZ, 0xc0, !PT ;  /* 0x0000002017ff7812 */ /* 0x000fda000780c0ff */
[----:B------:R-:W-:Y:S05]  /*1d910*/  @!P0 BRA `(.L_x_761) ;  /* 0x0000000000248947 */ /* 0x000fea0003800000 */
[----:B------:R-:W-:Y:S05]  /*1d920*/  WARPSYNC.ALL ;  /* 0x0000000000007948 */ /* 0x000fea0003800000 */
[----:B------:R-:W1:Y:S08]  /*1d930*/  S2UR UR5, SR_CgaCtaId ;  /* 0x00000000000579c3 */ /* 0x000e700000008800 */
[----:B------:R-:W-:Y:S06]  /*1d940*/  BAR.SYNC.DEFER_BLOCKING 0x5, 0x180 ;  /* 0x0146000000007b1d */ /* 0x000fec0000010000 */
[----:B------:R-:W-:-:S02]  /*1d950*/  UMOV UR4, 0x400 ;  /* 0x0000040000047882 */ /* 0x000fc40000000000 */
[----:B-1----:R-:W-:-:S06]  /*1d960*/  ULEA UR4, UR5, UR4, 0x18 ;  /* 0x0000000405047291 */ /* 0x002fcc000f8ec03f */
[----:B0-----:R-:W-:-:S05]  /*1d970*/  IMAD.U32 R22, RZ, RZ, UR4 ;  /* 0x00000004ff167e24 */ /* 0x001fca000f8e00ff */
[----:B------:R2:W3:Y:S01]  /*1d980*/  LDS.128 R16, [R22+0x2a8d0] ;  /* 0x02a8d00016107984 */ /* 0x0004e20000000c00 */
[----:B------:R-:W-:Y:S06]  /*1d990*/  BAR.ARV 0x4, 0x180 ;  /* 0x0106000000007b1d */ /* 0x000fec0000002000 */
[----:B------:R-:W-:Y:S05]  /*1d9a0*/  BRA `(.L_x_762) ;  /* 0x0000000800407947 */ /* 0x000fea0003800000 */
.L_x_761:
[----:B------:R-:W1:Y:S01]  /*1d9b0*/  S2R R8, SR_TID.X ;  /* 0x0000000000087919 */ /* 0x000e620000002100 */
[----:B------:R-:W-:Y:S01]  /*1d9c0*/  UMOV UR4, 0xffffffff ;  /* 0xffffffff00047882 */ /* 0x000fe20000000000 */
[----:B-1----:R-:W-:-:S04]  /*1d9d0*/  LOP3.LUT R8, R8, 0x1f, RZ, 0xc0, !PT ;  /* 0x0000001f08087812 */ /* 0x002fc800078ec0ff */
[----:B------:R-:W-:Y:S01]  /*1d9e0*/  ISETP.NE.AND P0, PT, R8, 0x1f, PT ;  /* 0x0000001f0800780c */ /* 0x000fe20003f05270 */
[----:B------:R-:W-:-:S12]  /*1d9f0*/  BRA.DIV UR4, `(.L_x_763) ;  /* 0x0000004a04847947 */ /* 0x000fd8000b800000 */
[----:B------:R-:W-:Y:S01]  /*1da00*/  IMAD.IADD R5, R19, 0x1, R8 ;  /* 0x0000000113057824 */ /* 0x000fe200078e0208 */
[----:B------:R-:W-:-:S04]  /*1da10*/  ULDC UR4, c[0x0][0xc3c] ;  /* 0x00030f0000047ab9 */ /* 0x000fc80000000800 */
[----:B------:R-:W-:-:S13]  /*1da20*/  ISETP.GE.OR P1, PT, R5, UR4, !P0 ;  /* 0x0000000405007c0c */ /* 0x000fda000c726670 */
[----:B0-----:R-:W0:Y:S02]  /*1da30*/  @!P1 LDC.64 R2, c[0x0][0xc80] ;  /* 0x00032000ff029b82 */ /* 0x001e240000000a00 */
[----:B0-----:R-:W-:-:S06]  /*1da40*/  @!P1 IMAD.WIDE R2, R5, 0x4, R2 ;  /* 0x0000000405029825 */ /* 0x001fcc00078e0202 */
        /* <DEDUP_REMOVED lines=9> */
[----:B------:R-:W0:Y:S02]  /*1dae0*/  SHFL.UP PT, R14, R4, 0x1, RZ ;  /* 0x04200000040e7989 */ /* 0x000e2400000e00ff */
[----:B0-----:R-:W-:-:S05]  /*1daf0*/  SEL R5, R14, RZ, P1 ;  /* 0x000000ff0e057207 */ /* 0x001fca0000800000 */
[----:B------:R-:W-:Y:S02]  /*1db00*/  IMAD.IADD R6, R4, 0x1, R5 ;  /* 0x0000000104067824 */ /* 0x000fe400078e0205 */
[----:B------:R-:W-:Y:S04]  /*1db10*/  SHFL.IDX PT, R5, R16, RZ, 0x1f ;  /* 0x00001fff10057589 */ /* 0x000fe800000e0000 */
        /* <DEDUP_REMOVED lines=12> */
[----:B------:R0:W1:Y:S02]  /*1dbe0*/  SHFL.IDX PT, R14, R2, 0x1f, 0x1f ;  /* 0x03e01f00020e7f89 */ /* 0x00006400000e0000 */
.L_x_928:
[----:B------:R-:W-:Y:S02]  /*1dbf0*/  ULDC UR4, c[0x0][0xc38] ;  /* 0x00030e0000047ab9 */ /* 0x000fe40000000800 */
[----:B------:R-:W-:-:S04]  /*1dc00*/  IMAD.U32 R7, RZ, RZ, UR4 ;  /* 0x00000004ff077e24 */ /* 0x000fc8000f8e00ff */
[----:B-1----:R-:W-:-:S04]  /*1dc10*/  IMAD R3, R14, R7, RZ ;  /* 0x000000070e037224 */ /* 0x002fc800078e02ff */
[----:B------:R-:W-:-:S05]  /*1dc20*/  IMAD.IADD R6, R0, 0x1, R3 ;  /* 0x0000000100067824 */ /* 0x000fca00078e0203 */
[----:B------:R-:W-:-:S13]  /*1dc30*/  ISETP.GT.AND P6, PT, R6, R5, PT ;  /* 0x000000050600720c */ /* 0x000fda0003fc4270 */
[----:B------:R-:W-:Y:S05]  /*1dc40*/  @P6 BRA `(.L_x_764) ;  /* 0x00000000009c6947 */ /* 0x000fea0003800000 */
.L_x_769:
[----:B------:R-:W1:Y:S01]  /*1dc50*/  LDC R0, c[0x0][0xc3c] ;  /* 0x00030f00ff007b82 */ /* 0x000e620000000800 */
[----:B------:R-:W-:-:S05]  /*1dc60*/  VIADD R19, R19, 0x1f ;  /* 0x0000001f13137836 */ /* 0x000fca0000000000 */
[----:B-1----:R-:W-:-:S13]  /*1dc70*/  ISETP.GE.AND P6, PT, R19, R0, PT ;  /* 0x000000001300720c */ /* 0x002fda0003fc6270 */
[----:B------:R-:W-:Y:S05]  /*1dc80*/  @P6 BRA `(.L_x_765) ;  /* 0x0000000400446947 */ /* 0x000fea0003800000 */
[----:B0-----:R-:W0:Y:S01]  /*1dc90*/  S2R R2, SR_TID.X ;  /* 0x0000000000027919 */ /* 0x001e220000002100 */
[----:B------:R-:W-:Y:S01]  /*1dca0*/  BSSY B0, `(.L_x_766) ;  /* 0x0000009000007945 */ /* 0x000fe20003800000 */
[----:B------:R-:W-:Y:S01]  /*1dcb0*/  IMAD.MOV.U32 R4, RZ, RZ, RZ ;  /* 0x000000ffff047224 */ /* 0x000fe200078e00ff */
[----:B0-----:R-:W-:-:S05]  /*1dcc0*/  LOP3.LUT R2, R2, 0x1f, RZ, 0xc0, !PT ;  /* 0x0000001f02027812 */ /* 0x001fca00078ec0ff */
[----:B------:R-:W-:-:S05]  /*1dcd0*/  IMAD.IADD R7, R19, 0x1, R2 ;  /* 0x0000000113077824 */ /* 0x000fca00078e0202 */
[----:B------:R-:W-:-:S13]  /*1dce0*/  ISETP.GE.OR P6, PT, R7, R0, !P0 ;  /* 0x000000000700720c */ /* 0x000fda00047c6670 */
[----:B------:R-:W-:Y:S05]  /*1dcf0*/  @P6 BRA `(.L_x_767) ;  /* 0x00000000000c6947 */ /* 0x000fea0003800000 */
[----:B------:R-:W0:Y:S02]  /*1dd00*/  LDC.64 R2, c[0x0][0xc80] ;  /* 0x00032000ff027b82 */ /* 0x000e240000000a00 */
[----:B0-----:R-:W-:-:S05]  /*1dd10*/  IMAD.WIDE R2, R7, 0x4, R2 ;  /* 0x0000000407027825 */ /* 0x001fca00078e0202 */
[----:B------:R0:W5:Y:S02]  /*1dd20*/  LDG.E R4, desc[UR60][R2.64] ;  /* 0x0000003c02047981 */ /* 0x000164000c1e1900 */
.L_x_767:
[----:B------:R-:W-:Y:S05]  /*1dd30*/  BSYNC B0 ;  /* 0x0000000000007941 */ /* 0x000fea0003800000 */
.L_x_766:
[----:B------:R-:W-:-:S03]  /*1dd40*/  UMOV UR4, 0xffffffff ;  /* 0xffffffff00047882 */ /* 0x000fc60000000000 */
[----:B------:R-:W-:Y:S05]  /*1dd50*/  BRA.DIV UR4, `(.L_x_768) ;  /* 0x0000004a04d07947 */ /* 0x000fea000b800000 */
[----:B-----5:R-:W1:Y:S02]  /*1dd60*/  SHFL.UP PT, R14, R4, 0x1, RZ ;  /* 0x04200000040e7989 */ /* 0x020e6400000e00ff */
[----:B-1----:R-:W-:-:S05]  /*1dd70*/  SEL R13, R14, RZ, P1 ;  /* 0x000000ff0e0d7207 */ /* 0x002fca0000800000 */
[----:B------:R-:W-:-:S05]  /*1dd80*/  IMAD.IADD R13, R4, 0x1, R13 ;  /* 0x00000001040d7824 */ /* 0x000fca00078e020d */
[----:B------:R-:W1:Y:S02]  /*1dd90*/  SHFL.UP PT, R14, R13, 0x2, RZ ;  /* 0x044000000d0e7989 */ /* 0x000e6400000e00ff */
[----:B-1----:R-:W-:-:S05]  /*1dda0*/  SEL R0, R14, RZ, P2 ;  /* 0x000000ff0e007207 */ /* 0x002fca0001000000 */
        /* <DEDUP_REMOVED lines=11> */
.L_x_936:
[----:B------:R-:W-:Y:S02]  /*1de60*/  ULDC UR4, c[0x0][0xc38] ;  /* 0x00030e0000047ab9 */ /* 0x000fe40000000800 */
[----:B------:R-:W-:-:S04]  /*1de70*/  IMAD.U32 R7, RZ, RZ, UR4 ;  /* 0x00000004ff077e24 */ /* 0x000fc8000f8e00ff */
[----:B-1----:R-:W-:-:S04]  /*1de80*/  IMAD R3, R14, R7, RZ ;  /* 0x000000070e037224 */ /* 0x002fc800078e02ff */
[----:B------:R-:W-:-:S05]  /*1de90*/  IMAD.IADD R6, R3, 0x1, R6 ;  /* 0x0000000103067824 */ /* 0x000fca00078e0206 */
[----:B------:R-:W-:-:S13]  /*1dea0*/  ISETP.GT.AND P6, PT, R6, R5, PT ;  /* 0x000000050600720c */ /* 0x000fda0003fc4270 */
[----:B------:R-:W-:Y:S05]  /*1deb0*/  @!P6 BRA `(.L_x_769) ;  /* 0xfffffffc0064e947 */ /* 0x000fea000383ffff */
.L_x_764:
[----:B------:R-:W-:Y:S01]  /*1dec0*/  IMAD.IADD R6, R6, 0x1, -R3 ;  /* 0x0000000106067824 */ /* 0x000fe200078e0a03 */
[----:B------:R-:W-:-:S03]  /*1ded0*/  UMOV UR4, 0xffffffff ;  /* 0xffffffff00047882 */ /* 0x000fc60000000000 */
[----:B------:R-:W-:-:S05]  /*1dee0*/  IMAD R0, R2, R7, R6 ;  /* 0x0000000702007224 */ /* 0x000fca00078e0206 */
[----:B------:R-:W-:Y:S01]  /*1def0*/  ISETP.GT.AND P6, PT, R0, R5, PT ;  /* 0x000000050000720c */ /* 0x000fe20003fc4270 */
[----:B------:R-:W-:-:S12]  /*1df00*/  BRA.DIV UR4, `(.L_x_770) ;  /* 0x0000004e04207947 */ /* 0x000fd8000b800000 */
[----:B------:R-:W-:-:S04]  /*1df10*/  VOTE.ANY R3, PT, !P6 ;  /* 0x0000000000037806 */ /* 0x000fc800070e0100 */
[----:B------:R-:W1:Y:S02]  /*1df20*/  POPC R0, R3 ;  /* 0x0000000300007309 */ /* 0x000e640000000000 */
[----:B-1----:R1:W2:Y:S02]  /*1df30*/  SHFL.IDX PT, R4, R4, R0, 0x1f ;  /* 0x00001f0004047589 */ /* 0x0022a400000e0000 */
.L_x_940:
[----:B------:R-:W-:Y:S01]  /*1df40*/  ISETP.NE.AND P0, PT, R3, RZ, PT ;  /* 0x000000ff0300720c */ /* 0x000fe20003f05270 */
[----:B------:R-:W-:-:S12]  /*1df50*/  IMAD.MOV.U32 R14, RZ, RZ, RZ ;  /* 0x000000ffff0e7224 */ /* 0x000fd800078e00ff */
[----:B------:R-:W-:Y:S05]  /*1df60*/  @!P0 BRA `(.L_x_771) ;  /* 0x0000000000108947 */ /* 0x000fea0003800000 */
[----:B------:R-:W-:Y:S01]  /*1df70*/  UMOV UR4, 0xffffffff ;  /* 0xffffffff00047882 */ /* 0x000fe20000000000 */
[----:B------:R-:W-:Y:S02]  /*1df80*/  VIADD R12, R0, 0xffffffff ;  /* 0xffffffff000c7836 */ /* 0x000fe40000000000 */
[----:B------:R-:W-:Y:S05]  /*1df90*/  BRA.DIV UR4, `(.L_x_772) ;  /* 0x0000004e04447947 */ /* 0x000fea000b800000 */
[----:B------:R3:W4:Y:S02]  /*1dfa0*/  SHFL.IDX PT, R14, R2, R12, 0x1f ;  /* 0x00001f0c020e7589 */ /* 0x00072400000e0000 */
.L_x_771:
[----:B--2---:R-:W-:Y:S01]  /*1dfb0*/  IABS R8, R4 ;  /* 0x0000000400087213 */ /* 0x004fe20000000000 */
[----:B----4-:R-:W-:Y:S02]  /*1dfc0*/  IMAD R16, R14, R7, R6 ;  /* 0x000000070e107224 */ /* 0x010fe400078e0206 */
[----:B------:R-:W-:Y:S01]  /*1dfd0*/  IMAD.IADD R19, R0, 0x1, R19 ;  /* 0x0000000100137824 */ /* 0x000fe200078e0213 */
[----:B------:R-:W2:Y:S08]  /*1dfe0*/  I2F.RP R9, R8 ;  /* 0x0000000800097306 */ /* 0x000eb00000209400 */
[----:B--2---:R-:W0:Y:S02]  /*1dff0*/  MUFU.RCP R9, R9 ;  /* 0x0000000900097308 */ /* 0x004e240000001000 */
[----:B0--3--:R-:W-:-:S06]  /*1e000*/  VIADD R2, R9, 0xffffffe ;  /* 0x0ffffffe09027836 */ /* 0x009fcc0000000000 */
[----:B------:R0:W2:Y:S02]  /*1e010*/  F2I.FTZ.U32.TRUNC.NTZ R3, R2 ;  /* 0x0000000200037305 */ /* 0x0000a4000021f000 */
[----:B0-----:R-:W-:Y:S01]  /*1e020*/  MOV R2, RZ ;  /* 0x000000ff00027202 */ /* 0x001fe20000000f00 */
[----:B--2---:R-:W-:-:S04]  /*1e030*/  IMAD.MOV R7, RZ, RZ, -R3 ;  /* 0x000000ffff077224 */ /* 0x004fc800078e0a03 */
        /* <DEDUP_REMOVED lines=15> */
[----:B------:R-:W-:-:S04]  /*1e130*/  @P0 VIADD R3, R3, 0x1 ;  /* 0x0000000103030836 */ /* 0x000fc80000000000 */
[----:B------:R-:W-:Y:S01]  /*1e140*/  @!P2 IMAD.MOV R3, RZ, RZ, -R3 ;  /* 0x000000ffff03a224 */ /* 0x000fe200078e0a03 */
[----:B------:R-:W-:-:S05]  /*1e150*/  @!P1 LOP3.LUT R3, RZ, R4, RZ, 0x33, !PT ;  /* 0x00000004ff039212 */ /* 0x000fca00078e33ff */
[--C-:B------:R-:W-:Y:S02]  /*1e160*/  IMAD.MOV R17, RZ, RZ, -R3.reuse ;  /* 0x000000ffff117224 */ /* 0x100fe400078e0a03 */
[----:B------:R-:W-:Y:S02]  /*1e170*/  IMAD.MOV.U32 R18, RZ, RZ, R3 ;  /* 0x000000ffff127224 */ /* 0x000fe400078e0003 */
[----:B------:R-:W-:Y:S01]  /*1e180*/  IMAD R17, R4, R17, R7 ;  /* 0x0000001104117224 */ /* 0x000fe200078e0207 */
[----:B------:R-:W-:Y:S06]  /*1e190*/  BRA `(.L_x_773) ;  /* 0x00000000001c7947 */ /* 0x000fec0003800000 */
.L_x_765:
[----:B------:R-:W-:Y:S01]  /*1e1a0*/  UMOV UR4, URZ ;  /* 0x0000003f00047c82 */ /* 0x000fe20008000000 */
[----:B------:R-:W-:Y:S01]  /*1e1b0*/  UMOV UR5, URZ ;  /* 0x0000003f00057c82 */ /* 0x000fe20008000000 */
[----:B------:R-:W-:Y:S01]  /*1e1c0*/  ULDC UR6, c[0x0][0xc3c] ;  /* 0x00030f0000067ab9 */ /* 0x000fe20000000800 */
[----:B------:R-:W-:Y:S01]  /*1e1d0*/  MOV R16, R5 ;  /* 0x0000000500107202 */ /* 0x000fe20000000f00 */
[----:B------:R-:W-:Y:S02]  /*1e1e0*/  IMAD.U32 R17, RZ, RZ, UR4 ;  /* 0x00000004ff117e24 */ /* 0x000fe4000f8e00ff */
[----:B------:R-:W-:Y:S02]  /*1e1f0*/  IMAD.U32 R18, RZ, RZ, UR5 ;  /* 0x00000005ff127e24 */ /* 0x000fe4000f8e00ff */
[----:B------:R-:W-:-:S07]  /*1e200*/  IMAD.U32 R19, RZ, RZ, UR6 ;  /* 0x00000006ff137e24 */ /* 0x000fce000f8e00ff */
.L_x_773:
[----:B-1----:R-:W1:Y:S01]  /*1e210*/  S2R R0, SR_TID.X ;  /* 0x0000000000007919 */ /* 0x002e620000002100 */
[----:B------:R-:W-:Y:S05]  /*1e220*/  WARPSYNC.ALL ;  /* 0x0000000000007948 */ /* 0x000fea0003800000 */
[----:B------:R-:W-:Y:S01]  /*1e230*/  BAR.SYNC.DEFER_BLOCKING 0x4, 0x180 ;  /* 0x0106000000007b1d */ /* 0x000fe20000010000 */
[----:B-1----:R-:W-:-:S04]  /*1e240*/  LOP3.LUT R0, R0, 0x1f, RZ, 0xc0, !PT ;  /* 0x0000001f00007812 */ /* 0x002fc800078ec0ff */
[----:B------:R-:W-:-:S13]  /*1e250*/  ISETP.NE.AND P0, PT, R0, RZ, PT ;  /* 0x000000ff0000720c */ /* 0x000fda0003f05270 */
[----:B------:R-:W1:Y:S01]  /*1e260*/  @!P0 S2R R3, SR_CgaCtaId ;  /* 0x0000000000038919 */ /* 0x000e620000008800 */
[----:B------:R-:W-:-:S04]  /*1e270*/  @!P0 MOV R0, 0x400 ;  /* 0x0000040000008802 */ /* 0x000fc80000000f00 */
[----:B-1----:R-:W-:-:S05]  /*1e280*/  @!P0 LEA R22, R3, R0, 0x18 ;  /* 0x0000000003168211 */ /* 0x002fca00078ec0ff */
[----:B------:R1:W-:Y:S01]  /*1e290*/  @!P0 STS.128 [R22+0x2a8d0], R16 ;  /* 0x02a8d01016008388 */ /* 0x0003e20000000c00 */
[----:B------:R-:W-:Y:S06]  /*1e2a0*/  BAR.ARV 0x5, 0x180 ;  /* 0x0146000000007b1d */ /* 0x000fec0000002000 */
.L_x_762:
[----:B------:R-:W-:Y:S02]  /*1e2b0*/  ULDC UR4, c[0x0][0xc3c] ;  /* 0x00030f0000047ab9 */ /* 0x000fe40000000800 */
[----:B---3--:R-:W-:-:S13]  /*1e2c0*/  ISETP.GE.AND P0, PT, R19, UR4, PT ;  /* 0x0000000413007c0c */ /* 0x008fda000bf06270 */
[----:B------:R-:W-:Y:S05]  /*1e2d0*/  @!P0 BRA `(.L_x_774) ;  /* 0xffffffa400a08947 */ /* 0x000fea000383ffff */
[----:B------:R-:W-:Y:S05]  /*1e2e0*/  BSYNC B8 ;  /* 0x0000000000087941 */ /* 0x000fea0003800000 */
.L_x_673:
[----:B------:R-:W3:Y:S01]  /*1e2f0*/  LDL.LU R0, [R1+0x28] ;  /* 0x0000280001007983 */ /* 0x000ee20000300800 */
[----:B------:R-:W-:Y:S01]  /*1e300*/  BSSY B0, `(.L_x_775) ;  /* 0x000000b000007945 */ /* 0x000fe20003800000 */
[----:B------:R-:W4:Y:S01]  /*1e310*/  S2R R5, SR_CgaCtaId ;  /* 0x0000000000057919 */ /* 0x000f220000008800 */
[----:B---3--:R-:W-:-:S05]  /*1e320*/  VIADD R0, R0, 0x1 ;  /* 0x0000000100007836 */ /* 0x008fca0000000000 */
[----:B01----:R-:W-:-:S04]  /*1e330*/  LEA.HI R2, R0, R0, RZ, 0x1 ;  /* 0x0000000000027211 */ /* 0x003fc800078f08ff */
[----:B------:R-:W-:Y:S02]  /*1e340*/  LOP3.LUT R3, R2, 0xfffffffe, RZ, 0xc0, !PT ;  /* 0xfffffffe02037812 */ /* 0x000fe400078ec0ff */
[----:B------:R-:W-:-:S03]  /*1e350*/  MOV R2, 0x400 ;  /* 0x0000040000027802 */ /* 0x000fc60000000f00 */
[----:B------:R-:W-:Y:S01]  /*1e360*/  IMAD.IADD R0, R0, 0x1, -R3 ;  /* 0x0000000100007824 */ /* 0x000fe200078e0a03 */
[----:B----4-:R-:W-:-:S04]  /*1e370*/  LEA R5, R5, R2, 0x18 ;  /* 0x0000000205057211 */ /* 0x010fc800078ec0ff */
[----:B------:R-:W-:-:S04]  /*1e380*/  SHF.L.U32 R0, R0, 0x1f, RZ ;  /* 0x0000001f00007819 */ /* 0x000fc800000006ff */
[----:B------:R-:W0:Y:S02]  /*1e390*/  SYNCS.PHASECHK.TRANS64.TRYWAIT P0, [R5+URZ+0x2a820], R0 ;  /* 0x02a82000050075a7 */ /* 0x000e24000800017f */
[----:B0-----:R-:W-:Y:S05]  /*1e3a0*/  @!P0 BRA `(.L_x_776) ;  /* 0x0000004800648947 */ /* 0x001fea0003800000 */
.L_x_943:
[----:B------:R-:W-:Y:S05]  /*1e3b0*/  BSYNC B0 ;  /* 0x0000000000007941 */ /* 0x000fea0003800000 */
.L_x_775:
[----:B------:R-:W-:-:S03]  /*1e3c0*/  UMOV UR4, 0xffffffff ;  /* 0xffffffff00047882 */ /* 0x000fc60000000000 */
[----:B------:R-:W-:Y:S05]  /*1e3d0*/  BRA.DIV UR4, `(.L_x_777) ;  /* 0x0000004a046c7947 */ /* 0x000fea000b800000 */
[----:B0-----:R-:W0:Y:S02]  /*1e3e0*/  S2R R0, SR_TID.X ;  /* 0x0000000000007919 */ /* 0x001e240000002100 */
[----:B0-----:R-:W-:-:S04]  /*1e3f0*/  SHF.R.U32.HI R0, RZ, 0x5, R0 ;  /* 0x00000005ff007819 */ /* 0x001fc80000011600 */
[----:B------:R-:W-:-:S05]  /*1e400*/  LOP3.LUT R0, R0, 0x3, RZ, 0xc0, !PT ;  /* 0x0000000300007812 */ /* 0x000fca00078ec0ff */
[----:B------:R0:W1:Y:S02]  /*1e410*/  SHFL.IDX PT, R14, R0, RZ, 0x1f ;  /* 0x00001fff000e7589 */ /* 0x00006400000e0000 */
.L_x_946:
[----:B-1----:R-:W-:-:S13]  /*1e420*/  ISETP.NE.AND P0, PT, R14, RZ, PT ;  /* 0x000000ff0e00720c */ /* 0x002fda0003f05270 */
[----:B------:R-:W-:Y:S05]  /*1e430*/  @P0 BRA `(.L_x_448) ;  /* 0x0000000000900947 */ /* 0x000fea0003800000 */
[----:B------:R-:W-:-:S03]  /*1e440*/  UMOV UR4, 0xffffffff ;  /* 0xffffffff00047882 */ /* 0x000fc60000000000 */
[----:B------:R-:W-:Y:S05]  /*1e450*/  BRA.DIV UR4, `(.L_x_778) ;  /* 0x0000004a04807947 */ /* 0x000fea000b800000 */
[----:B------:R-:W-:-:S13]  /*1e460*/  ELECT P6, URZ, PT ;  /* 0x00000000003f782f */ /* 0x000fda00038c0000 */
.L_x_949:
[----:B------:R-:W-:Y:S05]  /*1e470*/  @!P6 BRA `(.L_x_448) ;  /* 0x000000000080e947 */ /* 0x000fea0003800000 */
[----:B0-----:R-:W3:Y:S02]  /*1e480*/  LDL R0, [R1+0x38] ;  /* 0x0000380001007983 */ /* 0x001ee40000100800 */
[----:B---3--:R-:W-:-:S13]  /*1e490*/  R2UR UR4, R0 ;  /* 0x00000000000472ca */ /* 0x008fda00000e0000 */
[----:B------:R-:W-:-:S06]  /*1e4a0*/  ULOP3.LUT UR4, UR4, 0x2, URZ, 0xfc, !UPT ;  /* 0x0000000204047892 */ /* 0x000fcc000f8efc3f */
[----:B------:R-:W-:-:S05]  /*1e4b0*/  IMAD.U32 R0, RZ, RZ, UR4 ;  /* 0x00000004ff007e24 */ /* 0x000fca000f8e00ff */
[----:B------:R-:W-:-:S13]  /*1e4c0*/  ISETP.NE.AND P0, PT, R0, 0x3, PT ;  /* 0x000000030000780c */ /* 0x000fda0003f05270 */
[----:B------:R-:W-:Y:S05]  /*1e4d0*/  @!P0 BRA `(.L_x_779) ;  /* 0x0000000000048947 */ /* 0x000fea0003800000 */
[----:B------:R-:W-:Y:S01]  /*1e4e0*/  BPT.TRAP 0x1 ;  /* 0x000000040000795c */ /* 0x000fe20000300000 */
.L_x_779:
[C---:B------:R-:W-:Y:S01]  /*1e4f0*/  IMAD R3, R28.reuse, 0x8, R5 ;  /* 0x000000081c037824 */ /* 0x040fe200078e0205 */
[----:B------:R-:W-:Y:S01]  /*1e500*/  SHF.L.U32 R2, R29, 0x1f, RZ ;  /* 0x0000001f1d027819 */ /* 0x000fe200000006ff */
[----:B------:R-:W-:-:S03]  /*1e510*/  VIADD R28, R28, 0x1 ;  /* 0x000000011c1c7836 */ /* 0x000fc60000000000 */
[----:B------:R-:W0:Y:S02]  /*1e520*/  SYNCS.PHASECHK.TRANS64.TRYWAIT P1, [R3+URZ+0x2a840], R2 ;  /* 0x02a84002030075a7 */ /* 0x000e24000802017f */
[----:B------:R-:W-:-:S04]  /*1e530*/  ISETP.NE.AND P2, PT, R28, 0x2, PT ;  /* 0x000000021c00780c */ /* 0x000fc80003f45270 */
[----:B------:R-:W-:Y:S01]  /*1e540*/  SEL R0, RZ, 0x1, P2 ;  /* 0x00000001ff007807 */ /* 0x000fe20001000000 */
[----:B0-----:R-:W-:Y:S08]  /*1e550*/  @!P1 BRA `(.L_x_780) ;  /* 0x0000004800609947 */ /* 0x001ff00003800000 */
.L_x_950:
[----:B------:R-:W-:Y:S02]  /*1e560*/  SEL R28, R28, RZ, P2 ;  /* 0x000000ff1c1c7207 */ /* 0x000fe40001000000 */
[----:B------:R-:W-:Y:S01]  /*1e570*/  LOP3.LUT R0, R29, R0, RZ, 0x3c, !PT ;  /* 0x000000001d007212 */ /* 0x000fe200078e3cff */
[----:B------:R-:W-:Y:S06]  /*1e580*/  @!P0 BRA `(.L_x_781) ;  /* 0x0000000000048947 */ /* 0x000fec0003800000 */
[----:B------:R-:W-:Y:S01]  /*1e590*/  BPT.TRAP 0x1 ;  /* 0x000000040000795c */ /* 0x000fe20000300000 */
.L_x_781:
[----:B------:R-:W-:Y:S01]  /*1e5a0*/  IMAD R5, R28, 0x8, R5 ;  /* 0x000000081c057824 */ /* 0x000fe200078e0205 */
[----:B------:R-:W-:-:S04]  /*1e5b0*/  SHF.L.U32 R0, R0, 0x1f, RZ ;  /* 0x0000001f00007819 */ /* 0x000fc800000006ff */
[----:B------:R-:W1:Y:S02]  /*1e5c0*/  SYNCS.PHASECHK.TRANS64.TRYWAIT P1, [R5+URZ+0x2a840], R0 ;  /* 0x02a84000050075a7 */ /* 0x000e64000802017f */
[----:B-1----:R-:W-:Y:S05]  /*1e5d0*/  @!P1 BRA `(.L_x_782) ;  /* 0x0000004800549947 */ /* 0x002fea0003800000 */
.L_x_951:
[----:B------:R-:W-:Y:S05]  /*1e5e0*/  @!P0 BRA `(.L_x_783) ;  /* 0x0000000000048947 */ /* 0x000fea0003800000 */
[----:B------:R-:W-:Y:S01]  /*1e5f0*/  BPT.TRAP 0x1 ;  /* 0x000000040000795c */ /* 0x000fe20000300000 */
.L_x_783:
[----:B------:R-:W3:Y:S02]  /*1e600*/  SYNCS.PHASECHK.TRANS64.TRYWAIT P1, [R3+URZ+0x2a860], R2 ;  /* 0x02a86002030075a7 */ /* 0x000ee4000802017f */
[----:B---3--:R-:W-:Y:S05]  /*1e610*/  @!P1 BRA `(.L_x_784) ;  /* 0x0000004800589947 */ /* 0x008fea0003800000 */
.L_x_952:
[----:B------:R-:W-:Y:S05]  /*1e620*/  @!P0 BRA `(.L_x_785) ;  /* 0x0000000000048947 */ /* 0x000fea0003800000 */
[----:B------:R-:W-:Y:S01]  /*1e630*/  BPT.TRAP 0x1 ;  /* 0x000000040000795c */ /* 0x000fe20000300000 */
.L_x_785:
[----:B----4-:R4:W0:Y:S02]  /*1e640*/  SYNCS.PHASECHK.TRANS64.TRYWAIT P0, [R5+URZ+0x2a860], R0 ;  /* 0x02a86000050075a7 */ /* 0x010824000800017f */
[----:B0-----:R-:W-:Y:S05]  /*1e650*/  @!P0 NANOSLEEP.SYNCS 0x989680 ;  /* 0x009896800000895d */ /* 0x001fea0003900000 */
[----:B------:R-:W0:Y:S02]  /*1e660*/  @!P0 SYNCS.PHASECHK.TRANS64 P0, [R5+URZ+0x2a860], R0 ;  /* 0x02a86000050085a7 */ /* 0x000e24000800007f */
[----:B0-----:R-:W-:Y:S05]  /*1e670*/  @!P0 BRA `(.L_x_785) ;  /* 0xfffffffc00f08947 */ /* 0x001fea000383ffff */
.L_x_448:
[----:B------:R-:W-:Y:S05]  /*1e680*/  BSYNC B9 ;  /* 0x0000000000097941 */ /* 0x000fea0003800000 */
.L_x_445:
[----:B------:R-:W-:Y:S05]  /*1e690*/  EXIT ;  /* 0x000000000000794d */ /* 0x000fea0003800000 */
.L_x_466:
[----:B0-----:R0:W1:Y:S02]  /*1e6a0*/  SYNCS.PHASECHK.TRANS64.TRYWAIT P6, [R88+URZ+0x2a890], R89 ;  /* 0x02a89059580075a7 */ /* 0x00106400080c017f */
[----:B-1----:R-:W-:Y:S05]  /*1e6b0*/  @!P6 NANOSLEEP.SYNCS 0x989680 ;  /* 0x009896800000e95d */ /* 0x002fea0003900000 */
[----:B------:R-:W1:Y:S02]  /*1e6c0*/  @!P6 SYNCS.PHASECHK.TRANS64 P6, [R88+URZ+0x2a890], R89 ;  /* 0x02a890595800e5a7 */ /* 0x000e6400080c007f */
[----:B-1----:R-:W-:Y:S05]  /*1e6d0*/  @!P6 BRA `(.L_x_466) ;  /* 0xfffffffc00f0e947 */ /* 0x002fea000383ffff */
[----:B------:R-:W-:Y:S05]  /*1e6e0*/  BRA `(.L_x_786) ;  /* 0xfffffe5000147947 */ /* 0x000fea000383ffff */
.L_x_467:
[----:B------:R-:W-:Y:S01]  /*1e6f0*/  BSSY B1, `(.L_x_787) ;  /* 0x0000008000017945 */ /* 0x000fe20003800000 */
[----:B------:R-:W-:Y:S01]  /*1e700*/  MOV R13, R118 ;  /* 0x00000076000d7202 */ /* 0x000fe20000000f00 */
[----:B------:R-:W-:Y:S02]  /*1e710*/  IMAD.MOV.U32 R12, RZ, RZ, RZ ;  /* 0x000000ffff0c7224 */ /* 0x000fe400078e00ff */
[----:B------:R-:W-:Y:S02]  /*1e720*/  IMAD.MOV.U32 R11, RZ, RZ, 0x1c1f ;  /* 0x00001c1fff0b7424 */ /* 0x000fe400078e00ff */
[----:B------:R-:W-:-:S07]  /*1e730*/  IMAD.MOV.U32 R15, RZ, RZ, -0x1 ;  /* 0xffffffffff0f7424 */ /* 0x000fce00078e00ff */
[----:B0-----:R-:W-:Y:S05]  /*1e740*/  WARPSYNC.COLLECTIVE R15, `(.L_x_788) ;  /* 0x000000000f087348 */ /* 0x001fea0003c00000 */
[----:B------:R1:W2:Y:S02]  /*1e750*/  SHFL.IDX P6, R14, R13, R12, R11 ;  /* 0x0000000c0d0e7389 */ /* 0x0002a400000c000b */
[----:B012---:R-:W-:Y:S01]  /*1e760*/  ENDCOLLECTIVE ;  /* 0x000000000000791b */ /* 0x007fe20003800000 */
.L_x_788:
[----:B------:R-:W-:Y:S05]  /*1e770*/  BSYNC B1 ;  /* 0x0000000000017941 */ /* 0x000fea0003800000 */
.L_x_787:
[----:B------:R-:W-:Y:S02]  /*1e780*/  IMAD.MOV.U32 R13, RZ, RZ, R119 ;  /* 0x000000ffff0d7224 */ /* 0x000fe400078e0077 */
[----:B------:R-:W-:Y:S02]  /*1e790*/  IMAD.MOV.U32 R12, RZ, RZ, RZ ;  /* 0x000000ffff0c7224 */ /* 0x000fe400078e00ff */
[----:B------:R-:W-:Y:S02]  /*1e7a0*/  IMAD.MOV.U32 R11, RZ, RZ, 0x1c1f ;  /* 0x00001c1fff0b7424 */ /* 0x000fe400078e00ff */
[----:B------:R-:W-:Y:S02]  /*1e7b0*/  IMAD.MOV.U32 R15, RZ, RZ, -0x1 ;  /* 0xffffffffff0f7424 */ /* 0x000fe400078e00ff */
[----:B------:R-:W-:-:S07]  /*1e7c0*/  IMAD.MOV.U32 R82, RZ, RZ, R14 ;  /* 0x000000ffff527224 */ /* 0x000fce00078e000e */
[----:B------:R-:W-:Y:S05]  /*1e7d0*/  WARPSYNC.COLLECTIVE R15, `(.L_x_789) ;  /* 0x000000000f087348 */ /* 0x000fea0003c00000 */
[----:B------:R0:W1:Y:S02]  /*1e7e0*/  SHFL.IDX P6, R14, R13, R12, R11 ;  /* 0x0000000c0d0e7389 */ /* 0x00006400000c000b */
[----:B01----:R-:W-:Y:S01]  /*1e7f0*/  ENDCOLLECTIVE ;  /* 0x000000000000791b */ /* 0x003fe20003800000 */
.L_x_789:
[----:B------:R-:W-:Y:S01]  /*1e800*/  IMAD.MOV.U32 R11, RZ, RZ, R14 ;  /* 0x000000ffff0b7224 */ /* 0x000fe200078e000e */
[----:B------:R-:W-:Y:S06]  /*1e810*/  BRA `(.L_x_790) ;  /* 0xfffffe4c00dc7947 */ /* 0x000fec000383ffff */
.L_x_492:
[----:B------:R-:W-:Y:S01]  /*1e820*/  BSSY B1, `(.L_x_791) ;  /* 0x0000008000017945 */ /* 0x000fe20003800000 */
[----:B0---4-:R-:W-:Y:S01]  /*1e830*/  MOV R13, R118 ;  /* 0x00000076000d7202 */ /* 0x011fe20000000f00 */
[----:B------:R-:W-:Y:S02]  /*1e840*/  IMAD.MOV.U32 R12, RZ, RZ, 0x1 ;  /* 0x00000001ff0c7424 */ /* 0x000fe400078e00ff */
[----:B---3--:R-:W-:Y:S02]  /*1e850*/  IMAD.MOV.U32 R11, RZ, RZ, 0x1c1f ;  /* 0x00001c1fff0b7424 */ /* 0x008fe400078e00ff */
[----:B------:R-:W-:-:S07]  /*1e860*/  IMAD.MOV.U32 R15, RZ, RZ, -0x1 ;  /* 0xffffffffff0f7424 */ /* 0x000fce00078e00ff */
[----:B-12---:R-:W-:Y:S05]  /*1e870*/  WARPSYNC.COLLECTIVE R15, `(.L_x_792) ;  /* 0x000000000f087348 */ /* 0x006fea0003c00000 */
[----:B------:R0:W3:Y:S02]  /*1e880*/  SHFL.IDX P6, R14, R13, R12, R11 ;  /* 0x0000000c0d0e7389 */ /* 0x0000e400000c000b */
[----:B0123--:R-:W-:Y:S01]  /*1e890*/  ENDCOLLECTIVE ;  /* 0x000000000000791b */ /* 0x00ffe20003800000 */
.L_x_792:
[----:B------:R-:W-:Y:S05]  /*1e8a0*/  BSYNC B1 ;  /* 0x0000000000017941 */ /* 0x000fea0003800000 */
.L_x_791:
[----:B------:R-:W-:Y:S02]  /*1e8b0*/  IMAD.MOV.U32 R13, RZ, RZ, R119 ;  /* 0x000000ffff0d7224 */ /* 0x000fe400078e0077 */
[----:B------:R-:W-:Y:S02]  /*1e8c0*/  IMAD.MOV.U32 R12, RZ, RZ, 0x1 ;  /* 0x00000001ff0c7424 */ /* 0x000fe400078e00ff */
[----:B------:R-:W-:Y:S02]  /*1e8d0*/  IMAD.MOV.U32 R11, RZ, RZ, 0x1c1f ;  /* 0x00001c1fff0b7424 */ /* 0x000fe400078e00ff */
[----:B------:R-:W-:Y:S02]  /*1e8e0*/  IMAD.MOV.U32 R15, RZ, RZ, -0x1 ;  /* 0xffffffffff0f7424 */ /* 0x000fe400078e00ff */
[----:B------:R-:W-:-:S07]  /*1e8f0*/  IMAD.MOV.U32 R118, RZ, RZ, R14 ;  /* 0x000000ffff767224 */ /* 0x000fce00078e000e */
[----:B------:R-:W-:Y:S05]  /*1e900*/  WARPSYNC.COLLECTIVE R15, `(.L_x_793) ;  /* 0x000000000f087348 */ /* 0x000fea0003c00000 */
[----:B------:R0:W1:Y:S02]  /*1e910*/  SHFL.IDX P6, R14, R13, R12, R11 ;  /* 0x0000000c0d0e7389 */ /* 0x00006400000c000b */
[----:B01----:R-:W-:Y:S01]  /*1e920*/  ENDCOLLECTIVE ;  /* 0x000000000000791b */ /* 0x003fe20003800000 */
.L_x_793:
[----:B------:R-:W-:Y:S01]  /*1e930*/  IMAD.MOV.U32 R119, RZ, RZ, R14 ;  /* 0x000000ffff777224 */ /* 0x000fe200078e000e */
[----:B------:R-:W-:Y:S06]  /*1e940*/  BRA `(.L_x_794) ;  /* 0xfffffe6400407947 */ /* 0x000fec000383ffff */
.L_x_522:
[----:B-1----:R1:W2:Y:S02]  /*1e950*/  SYNCS.PHASECHK.TRANS64.TRYWAIT P6, [R88+URZ+0x2a890], R89 ;  /* 0x02a89059580075a7 */ /* 0x0022a400080c017f */
[----:B--2---:R-:W-:Y:S05]  /*1e960*/  @!P6 NANOSLEEP.SYNCS 0x989680 ;  /* 0x009896800000e95d */ /* 0x004fea0003900000 */
[----:B------:R-:W2:Y:S02]  /*1e970*/  @!P6 SYNCS.PHASECHK.TRANS64 P6, [R88+URZ+0x2a890], R89 ;  /* 0x02a890595800e5a7 */ /* 0x000ea400080c007f */
[----:B--2---:R-:W-:Y:S05]  /*1e980*/  @!P6 BRA `(.L_x_522) ;  /* 0xfffffffc00f0e947 */ /* 0x004fea000383ffff */
[----:B------:R-:W-:Y:S05]  /*1e990*/  BRA `(.L_x_795) ;  /* 0xfffffe8400707947 */ /* 0x000fea000383ffff */
.L_x_523:
[----:B------:R-:W-:Y:S01]  /*1e9a0*/  BSSY B1, `(.L_x_796) ;  /* 0x0000008000017945 */ /* 0x000fe20003800000 */
[----:B------:R-:W-:Y:S01]  /*1e9b0*/  MOV R13, R118 ;  /* 0x00000076000d7202 */ /* 0x000fe20000000f00 */
[----:B------:R-:W-:Y:S02]  /*1e9c0*/  IMAD.MOV.U32 R12, RZ, RZ, RZ ;  /* 0x000000ffff0c7224 */ /* 0x000fe400078e00ff */
[----:B------:R-:W-:Y:S02]  /*1e9d0*/  IMAD.MOV.U32 R11, RZ, RZ, 0x1c1f ;  /* 0x00001c1fff0b7424 */ /* 0x000fe400078e00ff */
[----:B------:R-:W-:-:S07]  /*1e9e0*/  IMAD.MOV.U32 R15, RZ, RZ, -0x1 ;  /* 0xffffffffff0f7424 */ /* 0x000fce00078e00ff */
[----:B-1----:R-:W-:Y:S05]  /*1e9f0*/  WARPSYNC.COLLECTIVE R15, `(.L_x_797) ;  /* 0x000000000f087348 */ /* 0x002fea0003c00000 */
[----:B------:R0:W2:Y:S02]  /*1ea00*/  SHFL.IDX P6, R14, R13, R12, R11 ;  /* 0x0000000c0d0e7389 */ /* 0x0000a400000c000b */
[----:B012---:R-:W-:Y:S01]  /*1ea10*/  ENDCOLLECTIVE ;  /* 0x000000000000791b */ /* 0x007fe20003800000 */
.L_x_797:
[----:B------:R-:W-:Y:S05]  /*1ea20*/  BSYNC B1 ;  /* 0x0000000000017941 */ /* 0x000fea0003800000 */
.L_x_796:
        /* <DEDUP_REMOVED lines=8> */
.L_x_798:
[----:B------:R-:W-:Y:S01]  /*1eab0*/  IMAD.MOV.U32 R11, RZ, RZ, R14 ;  /* 0x000000ffff0b7224 */ /* 0x000fe200078e000e */
[----:B------:R-:W-:Y:S06]  /*1eac0*/  BRA `(.L_x_799) ;  /* 0xfffffe84003c7947 */ /* 0x000fec000383ffff */
.L_x_536:
[----:B------:R-:W-:Y:S01]  /*1ead0*/  BSSY B1, `(.L_x_800) ;  /* 0x0000008000017945 */ /* 0x000fe20003800000 */
[----:B--234-:R-:W-:Y:S01]  /*1eae0*/  MOV R13, R118 ;  /* 0x00000076000d7202 */ /* 0x01cfe20000000f00 */
[----:B------:R-:W-:Y:S02]  /*1eaf0*/  IMAD.MOV.U32 R12, RZ, RZ, 0x1 ;  /* 0x00000001ff0c7424 */ /* 0x000fe400078e00ff */
[----:B------:R-:W-:Y:S02]  /*1eb00*/  IMAD.MOV.U32 R11, RZ, RZ, 0x1c1f ;  /* 0x00001c1fff0b7424 */ /* 0x000fe400078e00ff */
[----:B------:R-:W-:-:S07]  /*1eb10*/  IMAD.MOV.U32 R15, RZ, RZ, -0x1 ;  /* 0xffffffffff0f7424 */ /* 0x000fce00078e00ff */
[----:B01----:R-:W-:Y:S05]  /*1eb20*/  WARPSYNC.COLLECTIVE R15, `(.L_x_801) ;  /* 0x000000000f087348 */ /* 0x003fea0003c00000 */
[----:B------:R2:W3:Y:S02]  /*1eb30*/  SHFL.IDX P6, R14, R13, R12, R11 ;  /* 0x0000000c0d0e7389 */ /* 0x0004e400000c000b */
[----:B0123--:R-:W-:Y:S01]  /*1eb40*/  ENDCOLLECTIVE ;  /* 0x000000000000791b */ /* 0x00ffe20003800000 */
.L_x_801:
[----:B------:R-:W-:Y:S05]  /*1eb50*/  BSYNC B1 ;  /* 0x0000000000017941 */ /* 0x000fea0003800000 */
.L_x_800:
        /* <DEDUP_REMOVED lines=8> */
.L_x_802:
[----:B------:R-:W-:Y:S01]  /*1ebe0*/  IMAD.MOV.U32 R119, RZ, RZ, R14 ;  /* 0x000000ffff777224 */ /* 0x000fe200078e000e */
[----:B------:R-:W-:Y:S06]  /*1ebf0*/  BRA `(.L_x_803) ;  /* 0xfffffe9c00007947 */ /* 0x000fec000383ffff */
.L_x_549:
[----:B0-----:R0:W1:Y:S02]  /*1ec00*/  SYNCS.PHASECHK.TRANS64.TRYWAIT P4, [R88+URZ+0x2a890], R89 ;  /* 0x02a89059580075a7 */ /* 0x001064000808017f */
[----:B-1----:R-:W-:Y:S05]  /*1ec10*/  @!P4 NANOSLEEP.SYNCS 0x989680 ;  /* 0x009896800000c95d */ /* 0x002fea0003900000 */
[----:B------:R-:W1:Y:S02]  /*1ec20*/  @!P4 SYNCS.PHASECHK.TRANS64 P4, [R88+URZ+0x2a890], R89 ;  /* 0x02a890595800c5a7 */ /* 0x000e64000808007f */
[----:B-1----:R-:W-:Y:S05]  /*1ec30*/  @!P4 BRA `(.L_x_549) ;  /* 0xfffffffc00f0c947 */ /* 0x002fea000383ffff */
[----:B------:R-:W-:Y:S05]  /*1ec40*/  BRA `(.L_x_804) ;  /* 0xfffffeb400007947 */ /* 0x000fea000383ffff */
.L_x_550:
        /* <DEDUP_REMOVED lines=8> */
.L_x_806:
[----:B------:R-:W-:Y:S05]  /*1ecd0*/  BSYNC B1 ;  /* 0x0000000000017941 */ /* 0x000fea0003800000 */
.L_x_805:
        /* <DEDUP_REMOVED lines=8> */
.L_x_807:
[----:B------:R-:W-:Y:S01]  /*1ed60*/  IMAD.MOV.U32 R36, RZ, RZ, R14 ;  /* 0x000000ffff247224 */ /* 0x000fe200078e000e */
[----:B------:R-:W-:Y:S06]  /*1ed70*/  BRA `(.L_x_808) ;  /* 0xfffffeb400247947 */ /* 0x000fec000383ffff */
.L_x_553:
[----:B------:R-:W-:Y:S01]  /*1ed80*/  BSSY B1, `(.L_x_809) ;  /* 0x0000008000017945 */ /* 0x000fe20003800000 */
[----:B----4-:R-:W-:Y:S01]  /*1ed90*/  MOV R13, R39 ;  /* 0x00000027000d7202 */ /* 0x010fe20000000f00 */
[----:B------:R-:W-:Y:S02]  /*1eda0*/  IMAD.MOV.U32 R12, RZ, RZ, 0x1 ;  /* 0x00000001ff0c7424 */ /* 0x000fe400078e00ff */
[----:B------:R-:W-:Y:S02]  /*1edb0*/  IMAD.MOV.U32 R11, RZ, RZ, 0x1c1f ;  /* 0x00001c1fff0b7424 */ /* 0x000fe400078e00ff */
[----:B------:R-:W-:-:S07]  /*1edc0*/  IMAD.MOV.U32 R15, RZ, RZ, -0x1 ;  /* 0xffffffffff0f7424 */ /* 0x000fce00078e00ff */
[----:B0123--:R-:W-:Y:S05]  /*1edd0*/  WARPSYNC.COLLECTIVE R15, `(.L_x_810) ;  /* 0x000000000f087348 */ /* 0x00ffea0003c00000 */
[----:B------:R4:W0:Y:S02]  /*1ede0*/  SHFL.IDX P6, R14, R13, R12, R11 ;  /* 0x0000000c0d0e7389 */ /* 0x00082400000c000b */
[----:B01234-:R-:W-:Y:S01]  /*1edf0*/  ENDCOLLECTIVE ;  /* 0x000000000000791b */ /* 0x01ffe20003800000 */
.L_x_810:
[----:B------:R-:W-:Y:S05]  /*1ee00*/  BSYNC B1 ;  /* 0x0000000000017941 */ /* 0x000fea0003800000 */
.L_x_809:
        /* <DEDUP_REMOVED lines=8> */
.L_x_811:
[----:B------:R-:W-:Y:S01]  /*1ee90*/  IMAD.MOV.U32 R36, RZ, RZ, R14 ;  /* 0x000000ffff247224 */ /* 0x000fe200078e000e */
[----:B------:R-:W-:Y:S06]  /*1eea0*/  BRA `(.L_x_812) ;  /* 0xfffffeb400807947 */ /* 0x000fec000383ffff */
.L_x_557:
[----:B---3--:R3:W0:Y:S02]  /*1eeb0*/  SYNCS.PHASECHK.TRANS64.TRYWAIT P0, [R88+URZ+0x2a8b0], R89 ;  /* 0x02a8b059580075a7 */ /* 0x008624000800017f */
[----:B0-----:R-:W-:Y:S05]  /*1eec0*/  @!P0 NANOSLEEP.SYNCS 0x989680 ;  /* 0x009896800000895d */ /* 0x001fea0003900000 */
[----:B------:R-:W0:Y:S02]  /*1eed0*/  @!P0 SYNCS.PHASECHK.TRANS64 P0, [R88+URZ+0x2a8b0], R89 ;  /* 0x02a8b059580085a7 */ /* 0x000e24000800007f */
[----:B0-----:R-:W-:Y:S05]  /*1eee0*/  @!P0 BRA `(.L_x_557) ;  /* 0xfffffffc00f08947 */ /* 0x001fea000383ffff */
[----:B------:R-:W-:Y:S05]  /*1eef0*/  BRA `(.L_x_813) ;  /* 0xfffffeb800587947 */ /* 0x000fea000383ffff */
.L_x_575:
[----:B------:R-:W-:Y:S01]  /*1ef00*/  BSSY B1, `(.L_x_814) ;  /* 0x0000008000017945 */ /* 0x000fe20003800000 */
[----:B------:R-:W-:Y:S01]  /*1ef10*/  MOV R13, R25 ;  /* 0x00000019000d7202 */ /* 0x000fe20000000f00 */
[----:B------:R-:W-:Y:S02]  /*1ef20*/  IMAD.MOV.U32 R12, RZ, RZ, RZ ;  /* 0x000000ffff0c7224 */ /* 0x000fe400078e00ff */
[----:B------:R-:W-:Y:S02]  /*1ef30*/  IMAD.MOV.U32 R11, RZ, RZ, 0x1c1f ;  /* 0x00001c1fff0b7424 */ /* 0x000fe400078e00ff */
[----:B------:R-:W-:-:S07]  /*1ef40*/  IMAD.MOV.U32 R15, RZ, RZ, -0x1 ;  /* 0xffffffffff0f7424 */ /* 0x000fce00078e00ff */
[----:B----4-:R-:W-:Y:S05]  /*1ef50*/  WARPSYNC.COLLECTIVE R15, `(.L_x_815) ;  /* 0x000000000f087348 */ /* 0x010fea0003c00000 */
[----:B------:R0:W1:Y:S02]  /*1ef60*/  SHFL.IDX P6, R14, R13, R12, R11 ;  /* 0x0000000c0d0e7389 */ /* 0x00006400000c000b */
[----:B01--4-:R-:W-:Y:S01]  /*1ef70*/  ENDCOLLECTIVE ;  /* 0x000000000000791b */ /* 0x013fe20003800000 */
.L_x_815:
[----:B------:R-:W-:Y:S05]  /*1ef80*/  BSYNC B1 ;  /* 0x0000000000017941 */ /* 0x000fea0003800000 */
.L_x_814:
        /* <DEDUP_REMOVED lines=8> */
.L_x_816:
[----:B------:R-:W-:Y:S01]  /*1f010*/  MOV R13, R27 ;  /* 0x0000001b000d7202 */ /* 0x000fe20000000f00 */
[----:B------:R-:W-:-:S07]  /*1f020*/  IMAD.MOV.U32 R0, RZ, RZ, R14 ;  /* 0x000000ffff007224 */ /* 0x000fce00078e000e */
[----:B------:R-:W-:Y:S05]  /*1f030*/  WARPSYNC.COLLECTIVE R15, `(.L_x_817) ;  /* 0x000000000f087348 */ /* 0x000fea0003c00000 */
[----:B------:R0:W1:Y:S02]  /*1f040*/  SHFL.IDX P6, R14, R13, R12, R11 ;  /* 0x0000000c0d0e7389 */ /* 0x00006400000c000b */
[----:B01----:R-:W-:Y:S01]  /*1f050*/  ENDCOLLECTIVE ;  /* 0x000000000000791b */ /* 0x003fe20003800000 */
.L_x_817:
[----:B------:R-:W-:Y:S02]  /*1f060*/  IMAD.MOV.U32 R13, RZ, RZ, R26 ;  /* 0x000000ffff0d7224 */ /* 0x000fe400078e001a */
[----:B------:R-:W-:-:S07]  /*1f070*/  IMAD.MOV.U32 R5, RZ, RZ, R14 ;  /* 0x000000ffff057224 */ /* 0x000fce00078e000e */
[----:B------:R-:W-:Y:S05]  /*1f080*/  WARPSYNC.COLLECTIVE R15, `(.L_x_818) ;  /* 0x000000000f087348 */ /* 0x000fea0003c00000 */
[----:B------:R0:W1:Y:S02]  /*1f090*/  SHFL.IDX P6, R14, R13, R12, R11 ;  /* 0x0000000c0d0e7389 */ /* 0x00006400000c000b */
[----:B01----:R-:W-:Y:S01]  /*1f0a0*/  ENDCOLLECTIVE ;  /* 0x000000000000791b */ /* 0x003fe20003800000 */
.L_x_818:
[----:B------:R-:W-:Y:S05]  /*1f0b0*/  BRA `(.L_x_819) ;  /* 0xfffffec400947947 */ /* 0x000fea000383ffff */
.L_x_579:
[----:B0-----:R0:W1:Y:S02]  /*1f0c0*/  SYNCS.PHASECHK.TRANS64.TRYWAIT P0, [R2+URZ+0x2a800], R5 ;  /* 0x02a80005020075a7 */ /* 0x001064000800017f */
[----:B-1----:R-:W-:Y:S05]  /*1f0d0*/  @!P0 NANOSLEEP.SYNCS 0x989680 ;  /* 0x009896800000895d */ /* 0x002fea0003900000 */
[----:B------:R-:W1:Y:S02]  /*1f0e0*/  @!P0 SYNCS.PHASECHK.TRANS64 P0, [R2+URZ+0x2a800], R5 ;  /* 0x02a80005020085a7 */ /* 0x000e64000800007f */
[----:B-1----:R-:W-:Y:S05]  /*1f0f0*/  @!P0 BRA `(.L_x_579) ;  /* 0xfffffffc00f08947 */ /* 0x002fea000383ffff */
[----:B------:R-:W-:Y:S05]  /*1f100*/  BRA `(.L_x_820) ;  /* 0xfffffed000007947 */ /* 0x000fea000383ffff */
.L_x_603:
[----:B------:R-:W-:Y:S01]  /*1f110*/  BSSY B1, `(.L_x_821) ;  /* 0x0000008000017945 */ /* 0x000fe20003800000 */
[----:B------:R-:W-:Y:S02]  /*1f120*/  IMAD.MOV.U32 R13, RZ, RZ, R25 ;  /* 0x000000ffff0d7224 */ /* 0x000fe400078e0019 */
[----:B------:R-:W-:Y:S02]  /*1f130*/  IMAD.MOV.U32 R12, RZ, RZ, RZ ;  /* 0x000000ffff0c7224 */ /* 0x000fe400078e00ff */
[----:B------:R-:W-:Y:S02]  /*1f140*/  IMAD.MOV.U32 R11, RZ, RZ, 0x1c1f ;  /* 0x00001c1fff0b7424 */ /* 0x000fe400078e00ff */
[----:B------:R-:W-:-:S07]  /*1f150*/  IMAD.MOV.U32 R15, RZ, RZ, -0x1 ;  /* 0xffffffffff0f7424 */ /* 0x000fce00078e00ff */
[----:B----4-:R-:W-:Y:S05]  /*1f160*/  WARPSYNC.COLLECTIVE R15, `(.L_x_822) ;  /* 0x000000000f087348 */ /* 0x010fea0003c00000 */
[----:B------:R0:W1:Y:S02]  /*1f170*/  SHFL.IDX P6, R14, R13, R12, R11 ;  /* 0x0000000c0d0e7389 */ /* 0x00006400000c000b */
[----:B01--4-:R-:W-:Y:S01]  /*1f180*/  ENDCOLLECTIVE ;  /* 0x000000000000791b */ /* 0x013fe20003800000 */
.L_x_822:
[----:B------:R-:W-:Y:S05]  /*1f190*/  BSYNC B1 ;  /* 0x0000000000017941 */ /* 0x000fea0003800000 */
.L_x_821:
[----:B------:R-:W-:Y:S01]  /*1f1a0*/  IMAD.MOV.U32 R13, RZ, RZ, R24 ;  /* 0x000000ffff0d7224 */ /* 0x000fe200078e0018 */
[----:B------:R-:W-:Y:S01]  /*1f1b0*/  MOV R11, 0x1c1f ;  /* 0x00001c1f000b7802 */ /* 0x000fe20000000f00 */
[----:B------:R-:W-:Y:S02]  /*1f1c0*/  IMAD.MOV.U32 R12, RZ, RZ, RZ ;  /* 0x000000ffff0c7224 */ /* 0x000fe400078e00ff */
[----:B------:R-:W-:Y:S02]  /*1f1d0*/  IMAD.MOV.U32 R15, RZ, RZ, -0x1 ;  /* 0xffffffffff0f7424 */ /* 0x000fe400078e00ff */
[----:B------:R-:W-:-:S07]  /*1f1e0*/  IMAD.MOV.U32 R3, RZ, RZ, R14 ;  /* 0x000000ffff037224 */ /* 0x000fce00078e000e */
[----:B------:R-:W-:Y:S05]  /*1f1f0*/  WARPSYNC.COLLECTIVE R15, `(.L_x_823) ;  /* 0x000000000f087348 */ /* 0x000fea0003c00000 */
[----:B------:R0:W1:Y:S02]  /*1f200*/  SHFL.IDX P6, R14, R13, R12, R11 ;  /* 0x0000000c0d0e7389 */ /* 0x00006400000c000b */
[----:B01----:R-:W-:Y:S01]  /*1f210*/  ENDCOLLECTIVE ;  /* 0x000000000000791b */ /* 0x003fe20003800000 */
.L_x_823:
[----:B------:R-:W-:Y:S02]  /*1f220*/  IMAD.MOV.U32 R13, RZ, RZ, R27 ;  /* 0x000000ffff0d7224 */ /* 0x000fe400078e001b */
[----:B------:R-:W-:-:S07]  /*1f230*/  IMAD.MOV.U32 R0, RZ, RZ, R14 ;  /* 0x000000ffff007224 */ /* 0x000fce00078e000e */
[----:B------:R-:W-:Y:S05]  /*1f240*/  WARPSYNC.COLLECTIVE R15, `(.L_x_824) ;  /* 0x000000000f087348 */ /* 0x000fea0003c00000 */
[----:B------:R0:W1:Y:S02]  /*1f250*/  SHFL.IDX P6, R14, R13, R12, R11 ;  /* 0x0000000c0d0e7389 */ /* 0x00006400000c000b */
[----:B01----:R-:W-:Y:S01]  /*1f260*/  ENDCOLLECTIVE ;  /* 0x000000000000791b */ /* 0x003fe20003800000 */
.L_x_824:
[----:B------:R-:W-:Y:S02]  /*1f270*/  IMAD.MOV.U32 R13, RZ, RZ, R26 ;  /* 0x000000ffff0d7224 */ /* 0x000fe400078e001a */
[----:B------:R-:W-:-:S07]  /*1f280*/  IMAD.MOV.U32 R21, RZ, RZ, R14 ;  /* 0x000000ffff157224 */ /* 0x000fce00078e000e */
[----:B------:R-:W-:Y:S05]  /*1f290*/  WARPSYNC.COLLECTIVE R15, `(.L_x_825) ;  /* 0x000000000f087348 */ /* 0x000fea0003c00000 */
[----:B------:R0:W1:Y:S02]  /*1f2a0*/  SHFL.IDX P6, R14, R13, R12, R11 ;  /* 0x0000000c0d0e7389 */ /* 0x00006400000c000b */
[----:B01----:R-:W-:Y:S01]  /*1f2b0*/  ENDCOLLECTIVE ;  /* 0x000000000000791b */ /* 0x003fe20003800000 */
.L_x_825:
[----:B------:R-:W-:Y:S01]  /*1f2c0*/  IMAD.MOV.U32 R20, RZ, RZ, R14 ;  /* 0x000000ffff147224 */ /* 0x000fe200078e000e */
[----:B------:R-:W-:Y:S06]  /*1f2d0*/  BRA `(.L_x_826) ;  /* 0xfffffeec00a87947 */ /* 0x000fec000383ffff */
.L_x_607:
[----:B0-----:R0:W1:Y:S02]  /*1f2e0*/  SYNCS.PHASECHK.TRANS64.TRYWAIT P0, [R2+URZ+0x2a800], R5 ;  /* 0x02a80005020075a7 */ /* 0x001064000800017f */
[----:B-1----:R-:W-:Y:S05]  /*1f2f0*/  @!P0 NANOSLEEP.SYNCS 0x989680 ;  /* 0x009896800000895d */ /* 0x002fea0003900000 */
[----:B------:R-:W1:Y:S02]  /*1f300*/  @!P0 SYNCS.PHASECHK.TRANS64 P0, [R2+URZ+0x2a800], R5 ;  /* 0x02a80005020085a7 */ /* 0x000e64000800007f */
[----:B-1----:R-:W-:Y:S05]  /*1f310*/  @!P0 BRA `(.L_x_607) ;  /* 0xfffffffc00f08947 */ /* 0x002fea000383ffff */
[----:B------:R-:W-:Y:S05]  /*1f320*/  BRA `(.L_x_827) ;  /* 0xfffffef400ac7947 */ /* 0x000fea000383ffff */
.L_x_621:
[----:B-1----:R1:W2:Y:S02]  /*1f330*/  SYNCS.PHASECHK.TRANS64.TRYWAIT P1, [R5+URZ+0x2a830], R0 ;  /* 0x02a83000050075a7 */ /* 0x0022a4000802017f */
[----:B--2---:R-:W-:Y:S05]  /*1f340*/  @!P1 NANOSLEEP.SYNCS 0x989680 ;  /* 0x009896800000995d */ /* 0x004fea0003900000 */
[----:B------:R-:W2:Y:S02]  /*1f350*/  @!P1 SYNCS.PHASECHK.TRANS64 P1, [R5+URZ+0x2a830], R0 ;  /* 0x02a83000050095a7 */ /* 0x000ea4000802007f */
[----:B--2---:R-:W-:Y:S05]  /*1f360*/  @!P1 BRA `(.L_x_621) ;  /* 0xfffffffc00f09947 */ /* 0x004fea000383ffff */
[----:B------:R-:W-:Y:S05]  /*1f370*/  BRA `(.L_x_620) ;  /* 0xffffff1800a87947 */ /* 0x000fea000383ffff */
.L_x_629:
[----:B-1----:R1:W2:Y:S02]  /*1f380*/  SYNCS.PHASECHK.TRANS64.TRYWAIT P1, [R21+URZ+0x2a830], R0 ;  /* 0x02a83000150075a7 */ /* 0x0022a4000802017f */
[----:B--2---:R-:W-:Y:S05]  /*1f390*/  @!P1 NANOSLEEP.SYNCS 0x989680 ;  /* 0x009896800000995d */ /* 0x004fea0003900000 */
[----:B------:R-:W2:Y:S02]  /*1f3a0*/  @!P1 SYNCS.PHASECHK.TRANS64 P1, [R21+URZ+0x2a830], R0 ;  /* 0x02a83000150095a7 */ /* 0x000ea4000802007f */
[----:B--2---:R-:W-:Y:S05]  /*1f3b0*/  @!P1 BRA `(.L_x_629) ;  /* 0xfffffffc00f09947 */ /* 0x004fea000383ffff */
[----:B------:R-:W-:Y:S05]  /*1f3c0*/  BRA `(.L_x_628) ;  /* 0xffffff3c00887947 */ /* 0x000fea000383ffff */
.L_x_634:
[----:B0-----:R0:W1:Y:S02]  /*1f3d0*/  SYNCS.PHASECHK.TRANS64.TRYWAIT P1, [R10+URZ+0x2a850], R3 ;  /* 0x02a850030a0075a7 */ /* 0x001064000802017f */
[----:B-1----:R-:W-:Y:S05]  /*1f3e0*/  @!P1 NANOSLEEP.SYNCS 0x989680 ;  /* 0x009896800000995d */ /* 0x002fea0003900000 */
[----:B------:R-:W1:Y:S02]  /*1f3f0*/  @!P1 SYNCS.PHASECHK.TRANS64 P1, [R10+URZ+0x2a850], R3 ;  /* 0x02a850030a0095a7 */ /* 0x000e64000802007f */
[----:B-1----:R-:W-:Y:S05]  /*1f400*/  @!P1 BRA `(.L_x_634) ;  /* 0xfffffffc00f09947 */ /* 0x002fea000383ffff */
[----:B------:R-:W-:Y:S05]  /*1f410*/  BRA `(.L_x_633) ;  /* 0xffffff4800787947 */ /* 0x000fea000383ffff */
.L_x_642:
[----:B-1----:R1:W2:Y:S02]  /*1f420*/  SYNCS.PHASECHK.TRANS64.TRYWAIT P1, [R10+URZ+0x2a850], R5 ;  /* 0x02a850050a0075a7 */ /* 0x0022a4000802017f */
[----:B--2---:R-:W-:Y:S05]  /*1f430*/  @!P1 NANOSLEEP.SYNCS 0x989680 ;  /* 0x009896800000995d */ /* 0x004fea0003900000 */
[----:B------:R-:W2:Y:S02]  /*1f440*/  @!P1 SYNCS.PHASECHK.TRANS64 P1, [R10+URZ+0x2a850], R5 ;  /* 0x02a850050a0095a7 */ /* 0x000ea4000802007f */
[----:B--2---:R-:W-:Y:S05]  /*1f450*/  @!P1 BRA `(.L_x_642) ;  /* 0xfffffffc00f09947 */ /* 0x004fea000383ffff */
[----:B------:R-:W-:Y:S05]  /*1f460*/  BRA `(.L_x_641) ;  /* 0xffffff6000407947 */ /* 0x000fea000383ffff */
.L_x_679:
        /* <DEDUP_REMOVED lines=8> */
[----:B------:R-:W-:Y:S05]  /*1f4f0*/  WARPSYNC.COLLECTIVE R15, `(.L_x_829) ;  /* 0x000000000f087348 */ /* 0x000fea0003c00000 */
[----:B------:R0:W1:Y:S02]  /*1f500*/  SHFL.IDX P6, R14, R13, R12, R11 ;  /* 0x0000000c0d0e7389 */ /* 0x00006400000c000b */
[----:B01----:R-:W-:Y:S01]  /*1f510*/  ENDCOLLECTIVE ;  /* 0x000000000000791b */ /* 0x003fe20003800000 */
.L_x_829:
[----:B------:R-:W-:Y:S05]  /*1f520*/  BSYNC B1 ;  /* 0x0000000000017941 */ /* 0x000fea0003800000 */
.L_x_828:
[----:B------:R-:W-:Y:S05]  /*1f530*/  BRA `(.L_x_830) ;  /* 0xffffff9800b47947 */ /* 0x000fea000383ffff */
.L_x_681:
[----:B------:R-:W-:Y:S01]  /*1f540*/  BSSY B1, `(.L_x_831) ;  /* 0x0000006000017945 */ /* 0x000fe20003800000 */
[----:B------:R-:W-:-:S07]  /*1f550*/  IMAD.MOV.U32 R15, RZ, RZ, -0x1 ;  /* 0xffffffffff0f7424 */ /* 0x000fce00078e00ff */
[----:B0-----:R-:W-:Y:S05]  /*1f560*/  WARPSYNC.COLLECTIVE R15, `(.L_x_832) ;  /* 0x000000000f0c7348 */ /* 0x001fea0003c00000 */
[----:B------:R-:W-:Y:S02]  /*1f570*/  ELECT P6, UR62, PT ;  /* 0x00000000003e782f */ /* 0x000fe400038c0000 */
[----:B------:R-:W-:Y:S01]  /*1f580*/  MOV R14, UR62 ;  /* 0x0000003e000e7c02 */ /* 0x000fe20008000f00 */
[----:B0-----:R-:W-:Y:S10]  /*1f590*/  ENDCOLLECTIVE ;  /* 0x000000000000791b */ /* 0x001ff40003800000 */
.L_x_832:
[----:B------:R-:W-:Y:S05]  /*1f5a0*/  BSYNC B1 ;  /* 0x0000000000017941 */ /* 0x000fea0003800000 */
.L_x_831:
[----:B------:R-:W-:Y:S05]  /*1f5b0*/  BRA `(.L_x_680) ;  /* 0xffffff9800ac7947 */ /* 0x000fea000383ffff */
.L_x_683:
[----:B0-----:R0:W1:Y:S02]  /*1f5c0*/  SYNCS.PHASECHK.TRANS64.TRYWAIT P0, [R22+URZ+0x2a820], R3 ;  /* 0x02a82003160075a7 */ /* 0x001064000800017f */
[----:B-1----:R-:W-:Y:S05]  /*1f5d0*/  @!P0 NANOSLEEP.SYNCS 0x989680 ;  /* 0x009896800000895d */ /* 0x002fea0003900000 */
[----:B------:R-:W1:Y:S02]  /*1f5e0*/  @!P0 SYNCS.PHASECHK.TRANS64 P0, [R22+URZ+0x2a820], R3 ;  /* 0x02a82003160085a7 */ /* 0x000e64000800007f */
[----:B-1----:R-:W-:Y:S05]  /*1f5f0*/  @!P0 BRA `(.L_x_683) ;  /* 0xfffffffc00f08947 */ /* 0x002fea000383ffff */
[----:B------:R-:W-:Y:S05]  /*1f600*/  BRA `(.L_x_833) ;  /* 0xffffff9800bc7947 */ /* 0x000fea000383ffff */
.L_x_687:
[----:B-1----:R1:W2:Y:S02]  /*1f610*/  SYNCS.PHASECHK.TRANS64.TRYWAIT P0, [R9+URZ+0x2a8a0], R8 ;  /* 0x02a8a008090075a7 */ /* 0x0022a4000800017f */
[----:B--2---:R-:W-:Y:S05]  /*1f620*/  @!P0 NANOSLEEP.SYNCS 0x989680 ;  /* 0x009896800000895d */ /* 0x004fea0003900000 */
[----:B------:R-:W2:Y:S02]  /*1f630*/  @!P0 SYNCS.PHASECHK.TRANS64 P0, [R9+URZ+0x2a8a0], R8 ;  /* 0x02a8a008090085a7 */ /* 0x000ea4000800007f */
[----:B--2---:R-:W-:Y:S05]  /*1f640*/  @!P0 BRA `(.L_x_687) ;  /* 0xfffffffc00f08947 */ /* 0x004fea000383ffff */
[----:B------:R-:W-:Y:S05]  /*1f650*/  BRA `(.L_x_834) ;  /* 0xffffff9800d47947 */ /* 0x000fea000383ffff */
.L_x_694:
[----:B0-----:R0:W2:Y:S02]  /*1f660*/  SYNCS.PHASECHK.TRANS64.TRYWAIT P0, [R9+URZ+0x2a8c0], R8 ;  /* 0x02a8c008090075a7 */ /* 0x0010a4000800017f */
[----:B--2---:R-:W-:Y:S05]  /*1f670*/  @!P0 NANOSLEEP.SYNCS 0x989680 ;  /* 0x009896800000895d */ /* 0x004fea0003900000 */
[----:B------:R-:W2:Y:S02]  /*1f680*/  @!P0 SYNCS.PHASECHK.TRANS64 P0, [R9+URZ+0x2a8c0], R8 ;  /* 0x02a8c008090085a7 */ /* 0x000ea4000800007f */
[----:B--2---:R-:W-:Y:S05]  /*1f690*/  @!P0 BRA `(.L_x_694) ;  /* 0xfffffffc00f08947 */ /* 0x004fea000383ffff */
[----:B------:R-:W-:Y:S05]  /*1f6a0*/  BRA `(.L_x_835) ;  /* 0xffffff9c00cc7947 */ /* 0x000fea000383ffff */
.L_x_702:
[----:B-1----:R1:W2:Y:S02]  /*1f6b0*/  SYNCS.PHASECHK.TRANS64.TRYWAIT P1, [R6+URZ+0x2a8a0], R9 ;  /* 0x02a8a009060075a7 */ /* 0x0022a4000802017f */
[----:B--2---:R-:W-:Y:S05]  /*1f6c0*/  @!P1 NANOSLEEP.SYNCS 0x989680 ;  /* 0x009896800000995d */ /* 0x004fea0003900000 */
[----:B------:R-:W2:Y:S02]  /*1f6d0*/  @!P1 SYNCS.PHASECHK.TRANS64 P1, [R6+URZ+0x2a8a0], R9 ;  /* 0x02a8a009060095a7 */ /* 0x000ea4000802007f */
[----:B--2---:R-:W-:Y:S05]  /*1f6e0*/  @!P1 BRA `(.L_x_702) ;  /* 0xfffffffc00f09947 */ /* 0x004fea000383ffff */
[----:B------:R-:W-:Y:S05]  /*1f6f0*/  BRA `(.L_x_836) ;  /* 0xffffffa000c87947 */ /* 0x000fea000383ffff */
.L_x_709:
[----:B0-----:R0:W2:Y:S02]  /*1f700*/  SYNCS.PHASECHK.TRANS64.TRYWAIT P1, [R6+URZ+0x2a8c0], R9 ;  /* 0x02a8c009060075a7 */ /* 0x0010a4000802017f */
[----:B--2---:R-:W-:Y:S05]  /*1f710*/  @!P1 NANOSLEEP.SYNCS 0x989680 ;  /* 0x009896800000995d */ /* 0x004fea0003900000 */
[----:B------:R-:W2:Y:S02]  /*1f720*/  @!P1 SYNCS.PHASECHK.TRANS64 P1, [R6+URZ+0x2a8c0], R9 ;  /* 0x02a8c009060095a7 */ /* 0x000ea4000802007f */
[----:B--2---:R-:W-:Y:S05]  /*1f730*/  @!P1 BRA `(.L_x_709) ;  /* 0xfffffffc00f09947 */ /* 0x004fea000383ffff */
[----:B------:R-:W-:Y:S05]  /*1f740*/  BRA `(.L_x_837) ;  /* 0xffffffa400bc7947 */ /* 0x000fea000383ffff */
.L_x_723:
[----:B------:R-:W0:Y:S01]  /*1f750*/  S2R R7, SR_TID.X ;  /* 0x0000000000077919 */ /* 0x000e220000002100 */
[----:B------:R-:W-:Y:S01]  /*1f760*/  BSSY B0, `(.L_x_838) ;  /* 0x000000a000007945 */ /* 0x000fe20003800000 */
[----:B------:R-:W-:Y:S02]  /*1f770*/  IMAD.MOV.U32 R12, RZ, RZ, RZ ;  /* 0x000000ffff0c7224 */ /* 0x000fe400078e00ff */
[----:B------:R-:W-:Y:S02]  /*1f780*/  IMAD.MOV.U32 R11, RZ, RZ, 0x1f ;  /* 0x0000001fff0b7424 */ /* 0x000fe400078e00ff */
[----:B------:R-:W-:Y:S01]  /*1f790*/  IMAD.MOV.U32 R15, RZ, RZ, -0x1 ;  /* 0xffffffffff0f7424 */ /* 0x000fe200078e00ff */
[----:B0-----:R-:W-:-:S04]  /*1f7a0*/  SHF.R.U32.HI R7, RZ, 0x5, R7 ;  /* 0x00000005ff077819 */ /* 0x001fc80000011607 */
[----:B------:R-:W-:-:S05]  /*1f7b0*/  LOP3.LUT R7, R7, 0x3, RZ, 0xc0, !PT ;  /* 0x0000000307077812 */ /* 0x000fca00078ec0ff */
[----:B------:R-:W-:-:S07]  /*1f7c0*/  IMAD.MOV.U32 R13, RZ, RZ, R7 ;  /* 0x000000ffff0d7224 */ /* 0x000fce00078e0007 */
[----:B-----5:R-:W-:Y:S05]  /*1f7d0*/  WARPSYNC.COLLECTIVE R15, `(.L_x_839) ;  /* 0x000000000f087348 */ /* 0x020fea0003c00000 */
[----:B------:R0:W1:Y:S02]  /*1f7e0*/  SHFL.IDX P6, R14, R13, R12, R11 ;  /* 0x0000000c0d0e7389 */ /* 0x00006400000c000b */
[----:B01---5:R-:W-:Y:S01]  /*1f7f0*/  ENDCOLLECTIVE ;  /* 0x000000000000791b */ /* 0x023fe20003800000 */
.L_x_839:
[----:B------:R-:W-:Y:S05]  /*1f800*/  BSYNC B0 ;  /* 0x0000000000007941 */ /* 0x000fea0003800000 */
.L_x_838:
[----:B------:R-:W-:Y:S05]  /*1f810*/  BRA `(.L_x_840) ;  /* 0xffffffb000cc7947 */ /* 0x000fea000383ffff */
.L_x_726:
[----:B0-----:R0:W1:Y:S02]  /*1f820*/  SYNCS.PHASECHK.TRANS64.TRYWAIT P0, [R7+URZ+0x2a840], R2 ;  /* 0x02a84002070075a7 */ /* 0x001064000800017f */
[----:B-1----:R-:W-:Y:S05]  /*1f830*/  @!P0 NANOSLEEP.SYNCS 0x989680 ;  /* 0x009896800000895d */ /* 0x002fea0003900000 */
[----:B------:R-:W1:Y:S02]  /*1f840*/  @!P0 SYNCS.PHASECHK.TRANS64 P0, [R7+URZ+0x2a840], R2 ;  /* 0x02a84002070085a7 */ /* 0x000e64000800007f */
[----:B-1----:R-:W-:Y:S05]  /*1f850*/  @!P0 BRA `(.L_x_726) ;  /* 0xfffffffc00f08947 */ /* 0x002fea000383ffff */
[----:B------:R-:W-:Y:S05]  /*1f860*/  BRA `(.L_x_841) ;  /* 0xffffffb400287947 */ /* 0x000fea000383ffff */
.L_x_727:
[----:B------:R-:W-:Y:S01]  /*1f870*/  BSSY B0, `(.L_x_842) ;  /* 0x0000008000007945 */ /* 0x000fe20003800000 */
[----:B------:R-:W-:Y:S02]  /*1f880*/  IMAD.MOV.U32 R13, RZ, RZ, R0 ;  /* 0x000000ffff0d7224 */ /* 0x000fe400078e0000 */
[----:B------:R-:W-:Y:S02]  /*1f890*/  IMAD.MOV.U32 R12, RZ, RZ, RZ ;  /* 0x000000ffff0c7224 */ /* 0x000fe400078e00ff */
[----:B------:R-:W-:Y:S02]  /*1f8a0*/  IMAD.MOV.U32 R11, RZ, RZ, 0x181f ;  /* 0x0000181fff0b7424 */ /* 0x000fe400078e00ff */
[----:B------:R-:W-:-:S07]  /*1f8b0*/  IMAD.MOV.U32 R15, RZ, RZ, -0x1 ;  /* 0xffffffffff0f7424 */ /* 0x000fce00078e00ff */
[----:B------:R-:W-:Y:S05]  /*1f8c0*/  WARPSYNC.COLLECTIVE R15, `(.L_x_843) ;  /* 0x000000000f087348 */ /* 0x000fea0003c00000 */
[----:B------:R0:W1:Y:S02]  /*1f8d0*/  SHFL.IDX P6, R14, R13, R12, R11 ;  /* 0x0000000c0d0e7389 */ /* 0x00006400000c000b */
[----:B01----:R-:W-:Y:S01]  /*1f8e0*/  ENDCOLLECTIVE ;  /* 0x000000000000791b */ /* 0x003fe20003800000 */
.L_x_843:
[----:B------:R-:W-:Y:S05]  /*1f8f0*/  BSYNC B0 ;  /* 0x0000000000007941 */ /* 0x000fea0003800000 */
.L_x_842:
[----:B------:R-:W-:Y:S01]  /*1f900*/  IMAD.MOV.U32 R13, RZ, RZ, R4 ;  /* 0x000000ffff0d7224 */ /* 0x000fe200078e0004 */
[----:B------:R-:W-:Y:S01]  /*1f910*/  MOV R2, R14 ;  /* 0x0000000e00027202 */ /* 0x000fe20000000f00 */
[----:B------:R-:W-:Y:S02]  /*1f920*/  IMAD.MOV.U32 R12, RZ, RZ, RZ ;  /* 0x000000ffff0c7224 */ /* 0x000fe400078e00ff */
[----:B------:R-:W-:Y:S02]  /*1f930*/  IMAD.MOV.U32 R11, RZ, RZ, 0x181f ;  /* 0x0000181fff0b7424 */ /* 0x000fe400078e00ff */
[----:B------:R-:W-:Y:S02]  /*1f940*/  IMAD.MOV.U32 R15, RZ, RZ, -0x1 ;  /* 0xffffffffff0f7424 */ /* 0x000fe400078e00ff */
[----:B------:R-:W-:-:S07]  /*1f950*/  @P0 IMAD R8, R5, 0x2, R22 ;  /* 0x0000000205080824 */ /* 0x000fce00078e0216 */
[----:B------:R-:W-:Y:S05]  /*1f960*/  WARPSYNC.COLLECTIVE R15, `(.L_x_844) ;  /* 0x000000000f087348 */ /* 0x000fea0003c00000 */
[----:B------:R0:W1:Y:S02]  /*1f970*/  SHFL.IDX P6, R14, R13, R12, R11 ;  /* 0x0000000c0d0e7389 */ /* 0x00006400000c000b */
[----:B01----:R-:W-:Y:S01]  /*1f980*/  ENDCOLLECTIVE ;  /* 0x000000000000791b */ /* 0x003fe20003800000 */
.L_x_844:
[----:B------:R-:W-:Y:S02]  /*1f990*/  IMAD.MOV.U32 R13, RZ, RZ, R0 ;  /* 0x000000ffff0d7224 */ /* 0x000fe400078e0000 */
[----:B------:R-:W-:Y:S02]  /*1f9a0*/  IMAD.MOV.U32 R12, RZ, RZ, 0x1 ;  /* 0x00000001ff0c7424 */ /* 0x000fe400078e00ff */
[----:B------:R-:W-:-:S07]  /*1f9b0*/  IMAD.MOV.U32 R3, RZ, RZ, R14 ;  /* 0x000000ffff037224 */ /* 0x000fce00078e000e */
[----:B------:R-:W-:Y:S05]  /*1f9c0*/  WARPSYNC.COLLECTIVE R15, `(.L_x_845) ;  /* 0x000000000f087348 */ /* 0x000fea0003c00000 */
[----:B------:R0:W1:Y:S02]  /*1f9d0*/  SHFL.IDX P6, R14, R13, R12, R11 ;  /* 0x0000000c0d0e7389 */ /* 0x00006400000c000b */
[----:B01----:R-:W-:Y:S01]  /*1f9e0*/  ENDCOLLECTIVE ;  /* 0x000000000000791b */ /* 0x003fe20003800000 */
.L_x_845:
        /* <DEDUP_REMOVED lines=18> */
.L_x_846:
[----:B------:R-:W-:Y:S02]  /*1fb10*/  IMAD.MOV.U32 R13, RZ, RZ, R0 ;  /* 0x000000ffff0d7224 */ /* 0x000fe400078e0000 */
[----:B------:R-:W-:Y:S02]  /*1fb20*/  IMAD.MOV.U32 R12, RZ, RZ, 0x2 ;  /* 0x00000002ff0c7424 */ /* 0x000fe400078e00ff */
[----:B------:R-:W-:-:S07]  /*1fb30*/  IMAD.MOV.U32 R3, RZ, RZ, R14 ;  /* 0x000000ffff037224 */ /* 0x000fce00078e000e */
[----:B------:R-:W-:Y:S05]  /*1fb40*/  WARPSYNC.COLLECTIVE R15, `(.L_x_847) ;  /* 0x000000000f087348 */ /* 0x000fea0003c00000 */
[----:B------:R0:W1:Y:S02]  /*1fb50*/  SHFL.IDX P6, R14, R13, R12, R11 ;  /* 0x0000000c0d0e7389 */ /* 0x00006400000c000b */
[----:B01----:R-:W-:Y:S01]  /*1fb60*/  ENDCOLLECTIVE ;  /* 0x000000000000791b */ /* 0x003fe20003800000 */
.L_x_847:
        /* <DEDUP_REMOVED lines=17> */
.L_x_848:
[----:B------:R-:W-:Y:S02]  /*1fc80*/  @P1 IMAD R8, R5, 0x2, R22 ;  /* 0x0000000205081824 */ /* 0x000fe400078e0216 */
[----:B------:R-:W-:Y:S02]  /*1fc90*/  IMAD.MOV.U32 R13, RZ, RZ, R0 ;  /* 0x000000ffff0d7224 */ /* 0x000fe400078e0000 */
[----:B------:R-:W-:Y:S02]  /*1fca0*/  IMAD.MOV.U32 R12, RZ, RZ, 0x3 ;  /* 0x00000003ff0c7424 */ /* 0x000fe400078e00ff */
[----:B------:R-:W-:-:S07]  /*1fcb0*/  IMAD.MOV.U32 R3, RZ, RZ, R14 ;  /* 0x000000ffff037224 */ /* 0x000fce00078e000e */
[----:B------:R-:W-:Y:S05]  /*1fcc0*/  WARPSYNC.COLLECTIVE R15, `(.L_x_849) ;  /* 0x000000000f087348 */ /* 0x000fea0003c00000 */
[----:B------:R0:W1:Y:S02]  /*1fcd0*/  SHFL.IDX P6, R14, R13, R12, R11 ;  /* 0x0000000c0d0e7389 */ /* 0x00006400000c000b */
[----:B01----:R-:W-:Y:S01]  /*1fce0*/  ENDCOLLECTIVE ;  /* 0x000000000000791b */ /* 0x003fe20003800000 */
.L_x_849:
[----:B------:R-:W-:-:S04]  /*1fcf0*/  @P1 LEA R3, P0, R9, R3, 0x1 ;  /* 0x0000000309031211 */ /* 0x000fc800078008ff */
[----:B------:R-:W-:-:S04]  /*1fd00*/  @P1 IADD3.X R2, RZ, R2, RZ, P0, !PT ;  /* 0x00000002ff021210 */ /* 0x000fc800007fe4ff */
        /* <DEDUP_REMOVED lines=15> */
.L_x_850:
[----:B------:R-:W-:Y:S02]  /*1fe00*/  @P1 IMAD R8, R5, 0x2, R22 ;  /* 0x0000000205081824 */ /* 0x000fe400078e0216 */
[----:B------:R-:W-:Y:S01]  /*1fe10*/  IMAD.MOV.U32 R13, RZ, RZ, R0 ;  /* 0x000000ffff0d7224 */ /* 0x000fe200078e0000 */
[----:B------:R-:W-:Y:S01]  /*1fe20*/  MOV R12, 0x4 ;  /* 0x00000004000c7802 */ /* 0x000fe20000000f00 */
[----:B------:R-:W-:-:S07]  /*1fe30*/  IMAD.MOV.U32 R3, RZ, RZ, R14 ;  /* 0x000000ffff037224 */ /* 0x000fce00078e000e */
[----:B------:R-:W-:Y:S05]  /*1fe40*/  WARPSYNC.COLLECTIVE R15, `(.L_x_851) ;  /* 0x000000000f087348 */ /* 0x000fea0003c00000 */
[----:B------:R0:W1:Y:S02]  /*1fe50*/  SHFL.IDX P6, R14, R13, R12, R11 ;  /* 0x0000000c0d0e7389 */ /* 0x00006400000c000b */
[----:B01----:R-:W-:Y:S01]  /*1fe60*/  ENDCOLLECTIVE ;  /* 0x000000000000791b */ /* 0x003fe20003800000 */
.L_x_851:
        /* <DEDUP_REMOVED lines=17> */
.L_x_852:
[----:B------:R-:W-:Y:S02]  /*1ff80*/  @P1 IMAD R8, R5, 0x2, R22 ;  /* 0x0000000205081824 */ /* 0x000fe400078e0216 */
[----:B------:R-:W-:Y:S02]  /*1ff90*/  IMAD.MOV.U32 R13, RZ, RZ, R0 ;  /* 0x000000ffff0d7224 */ /* 0x000fe400078e0000 */
[----:B------:R-:W-:Y:S02]  /*1ffa0*/  IMAD.MOV.U32 R12, RZ, RZ, 0x5 ;  /* 0x00000005ff0c7424 */ /* 0x000fe400078e00ff */
[----:B------:R-:W-:-:S07]  /*1ffb0*/  IMAD.MOV.U32 R3, RZ, RZ, R14 ;  /* 0x000000ffff037224 */ /* 0x000fce00078e000e */
[----:B------:R-:W-:Y:S05]  /*1ffc0*/  WARPSYNC.COLLECTIVE R15, `(.L_x_853) ;  /* 0x000000000f087348 */ /* 0x000fea0003c00000 */
[----:B------:R0:W1:Y:S02]  /*1ffd0*/  SHFL.IDX P6, R14, R13, R12, R11 ;  /* 0x0000000c0d0e7389 */ /* 0x00006400000c000b */
[----:B01----:R-:W-:Y:S01]  /*1ffe0*/  ENDCOLLECTIVE ;  /* 0x000000000000791b */ /* 0x003fe20003800000 */
.L_x_853:
        /* <DEDUP_REMOVED lines=10> */
.L_x_854:
        /* <DEDUP_REMOVED lines=8> */
.L_x_732:
        /* <DEDUP_REMOVED lines=9> */
.L_x_856:
[----:B------:R-:W-:Y:S01]  /*201a0*/  ISETP.GE.AND P1, PT, R4, R6, PT ;  /* 0x000000060400720c */ /* 0x000fe20003f26270 */
[----:B------:R-:W-:Y:S02]  /*201b0*/  IMAD.MOV.U32 R13, RZ, RZ, R0 ;  /* 0x000000ffff0d7224 */ /* 0x000fe400078e0000 */
[----:B------:R-:W-:-:S10]  /*201c0*/  IMAD.MOV.U32 R2, RZ, RZ, R14 ;  /* 0x000000ffff027224 */ /* 0x000fd400078e000e */
[----:B------:R-:W-:Y:S05]  /*201d0*/  WARPSYNC.COLLECTIVE R15, `(.L_x_857) ;  /* 0x000000000f087348 */ /* 0x000fea0003c00000 */
[----:B------:R0:W1:Y:S02]  /*201e0*/  SHFL.IDX P6, R14, R13, R12, R11 ;  /* 0x0000000c0d0e7389 */ /* 0x00006400000c000b */
[----:B01----:R-:W-:Y:S01]  /*201f0*/  ENDCOLLECTIVE ;  /* 0x000000000000791b */ /* 0x003fe20003800000 */
.L_x_857:
[----:B------:R-:W-:Y:S02]  /*20200*/  IMAD.MOV.U32 R13, RZ, RZ, R5 ;  /* 0x000000ffff0d7224 */ /* 0x000fe400078e0005 */
[----:B------:R-:W-:Y:S02]  /*20210*/  IMAD.MOV.U32 R12, RZ, RZ, 0x1 ;  /* 0x00000001ff0c7424 */ /* 0x000fe400078e00ff */
[----:B------:R-:W-:-:S07]  /*20220*/  IMAD.MOV.U32 R3, RZ, RZ, R14 ;  /* 0x000000ffff037224 */ /* 0x000fce00078e000e */
[----:B------:R-:W-:Y:S05]  /*20230*/  WARPSYNC.COLLECTIVE R15, `(.L_x_858) ;  /* 0x000000000f087348 */ /* 0x000fea0003c00000 */
[----:B------:R0:W1:Y:S02]  /*20240*/  SHFL.IDX P6, R14, R13, R12, R11 ;  /* 0x0000000c0d0e7389 */ /* 0x00006400000c000b */
[----:B01----:R-:W-:Y:S01]  /*20250*/  ENDCOLLECTIVE ;  /* 0x000000000000791b */ /* 0x003fe20003800000 */
.L_x_858:
[----:B------:R-:W-:-:S05]  /*20260*/  @!P1 LEA R7, P4, R9, R3, 0x1 ;  /* 0x0000000309079211 */ /* 0x000fca00078808ff */
[----:B------:R-:W-:Y:S01]  /*20270*/  @!P1 IMAD.X R3, RZ, RZ, R2, P4 ;  /* 0x000000ffff039224 */ /* 0x000fe200020e0602 */
[----:B------:R-:W-:Y:S01]  /*20280*/  @!P1 MOV R2, R7 ;  /* 0x0000000700029202 */ /* 0x000fe20000000f00 */
[----:B------:R-:W-:Y:S02]  /*20290*/  VIADD R7, R4, 0x10 ;  /* 0x0000001004077836 */ /* 0x000fe40000000000 */
[----:B------:R-:W-:Y:S02]  /*202a0*/  IMAD.MOV.U32 R13, RZ, RZ, R0 ;  /* 0x000000ffff0d7224 */ /* 0x000fe400078e0000 */
        /* <DEDUP_REMOVED lines=11> */
.L_x_859:
[----:B------:R-:W-:Y:S02]  /*20360*/  IMAD.MOV.U32 R13, RZ, RZ, R5 ;  /* 0x000000ffff0d7224 */ /* 0x000fe400078e0005 */
[----:B------:R-:W-:Y:S02]  /*20370*/  IMAD.MOV.U32 R12, RZ, RZ, 0x2 ;  /* 0x00000002ff0c7424 */ /* 0x000fe400078e00ff */
[----:B------:R-:W-:-:S07]  /*20380*/  IMAD.MOV.U32 R3, RZ, RZ, R14 ;  /* 0x000000ffff037224 */ /* 0x000fce00078e000e */
[----:B------:R-:W-:Y:S05]  /*20390*/  WARPSYNC.COLLECTIVE R15, `(.L_x_860) ;  /* 0x000000000f087348 */ /* 0x000fea0003c00000 */
[----:B------:R0:W1:Y:S02]  /*203a0*/  SHFL.IDX P6, R14, R13, R12, R11 ;  /* 0x0000000c0d0e7389 */ /* 0x00006400000c000b */
[----:B01----:R-:W-:Y:S01]  /*203b0*/  ENDCOLLECTIVE ;  /* 0x000000000000791b */ /* 0x003fe20003800000 */
.L_x_860:
        /* <DEDUP_REMOVED lines=17> */
.L_x_861:
[----:B------:R-:W-:Y:S01]  /*204d0*/  MOV R13, R5 ;  /* 0x00000005000d7202 */ /* 0x000fe20000000f00 */
[----:B------:R-:W-:Y:S02]  /*204e0*/  IMAD.MOV.U32 R12, RZ, RZ, 0x3 ;  /* 0x00000003ff0c7424 */ /* 0x000fe400078e00ff */
[----:B------:R-:W-:-:S07]  /*204f0*/  IMAD.MOV.U32 R3, RZ, RZ, R14 ;  /* 0x000000ffff037224 */ /* 0x000fce00078e000e */
[----:B------:R-:W-:Y:S05]  /*20500*/  WARPSYNC.COLLECTIVE R15, `(.L_x_862) ;  /* 0x000000000f087348 */ /* 0x000fea0003c00000 */
[----:B------:R0:W1:Y:S02]  /*20510*/  SHFL.IDX P6, R14, R13, R12, R11 ;  /* 0x0000000c0d0e7389 */ /* 0x00006400000c000b */
[----:B01----:R-:W-:Y:S01]  /*20520*/  ENDCOLLECTIVE ;  /* 0x000000000000791b */ /* 0x003fe20003800000 */
.L_x_862:
[----:B------:R-:W-:-:S05]  /*20530*/  @!P1 LEA R7, P4, R9, R3, 0x1 ;  /* 0x0000000309079211 */ /* 0x000fca00078808ff */
[----:B------:R-:W-:Y:S02]  /*20540*/  @!P1 IMAD.X R8, RZ, RZ, R2, P4 ;  /* 0x000000ffff089224 */ /* 0x000fe400020e0602 */
[----:B------:R-:W-:Y:S02]  /*20550*/  @!P1 IMAD.MOV.U32 R2, RZ, RZ, R7 ;  /* 0x000000ffff029224 */ /* 0x000fe400078e0007 */
[----:B------:R-:W-:Y:S02]  /*20560*/  @!P1 IMAD.MOV.U32 R3, RZ, RZ, R8 ;  /* 0x000000ffff039224 */ /* 0x000fe400078e0008 */
[----:B------:R-:W-:Y:S02]  /*20570*/  IMAD.MOV.U32 R13, RZ, RZ, R0 ;  /* 0x000000ffff0d7224 */ /* 0x000fe400078e0000 */
[----:B------:R-:W-:Y:S01]  /*20580*/  VIADD R7, R4, 0x30 ;  /* 0x0000003004077836 */ /* 0x000fe20000000000 */
        /* <DEDUP_REMOVED lines=11> */
.L_x_863:
[----:B------:R-:W-:Y:S01]  /*20640*/  IMAD.MOV.U32 R13, RZ, RZ, R5 ;  /* 0x000000ffff0d7224 */ /* 0x000fe200078e0005 */
[----:B------:R-:W-:Y:S01]  /*20650*/  MOV R12, 0x4 ;  /* 0x00000004000c7802 */ /* 0x000fe20000000f00 */
[----:B------:R-:W-:-:S07]  /*20660*/  IMAD.MOV.U32 R3, RZ, RZ, R14 ;  /* 0x000000ffff037224 */ /* 0x000fce00078e000e */
[----:B------:R-:W-:Y:S05]  /*20670*/  WARPSYNC.COLLECTIVE R15, `(.L_x_864) ;  /* 0x000000000f087348 */ /* 0x000fea0003c00000 */
[----:B------:R0:W1:Y:S02]  /*20680*/  SHFL.IDX P6, R14, R13, R12, R11 ;  /* 0x0000000c0d0e7389 */ /* 0x00006400000c000b */
[----:B01----:R-:W-:Y:S01]  /*20690*/  ENDCOLLECTIVE ;  /* 0x000000000000791b */ /* 0x003fe20003800000 */
.L_x_864:
        /* <DEDUP_REMOVED lines=17> */
.L_x_865:
[----:B------:R-:W-:Y:S02]  /*207b0*/  IMAD.MOV.U32 R13, RZ, RZ, R5 ;  /* 0x000000ffff0d7224 */ /* 0x000fe400078e0005 */
[----:B------:R-:W-:Y:S02]  /*207c0*/  IMAD.MOV.U32 R12, RZ, RZ, 0x5 ;  /* 0x00000005ff0c7424 */ /* 0x000fe400078e00ff */
[----:B------:R-:W-:-:S07]  /*207d0*/  IMAD.MOV.U32 R3, RZ, RZ, R14 ;  /* 0x000000ffff037224 */ /* 0x000fce00078e000e */
[----:B------:R-:W-:Y:S05]  /*207e0*/  WARPSYNC.COLLECTIVE R15, `(.L_x_866) ;  /* 0x000000000f087348 */ /* 0x000fea0003c00000 */
[----:B------:R0:W1:Y:S02]  /*207f0*/  SHFL.IDX P6, R14, R13, R12, R11 ;  /* 0x0000000c0d0e7389 */ /* 0x00006400000c000b */
[----:B01----:R-:W-:Y:S01]  /*20800*/  ENDCOLLECTIVE ;  /* 0x000000000000791b */ /* 0x003fe20003800000 */
.L_x_866:
        /* <DEDUP_REMOVED lines=12> */
[----:B------:R-:W-:-:S02]  /*208d0*/  ISETP.GE.AND P1, PT, R7, R6, PT ;  /* 0x000000060700720c */ /* 0x000fc40003f26270 */
[----:B0-----:R-:W-:-:S11]  /*208e0*/  MOV R2, R14 ;  /* 0x0000000e00027202 */ /* 0x001fd60000000f00 */
[----:B------:R-:W-:Y:S05]  /*208f0*/  WARPSYNC.COLLECTIVE R15, `(.L_x_867) ;  /* 0x000000000f087348 */ /* 0x000fea0003c00000 */
[----:B------:R0:W1:Y:S02]  /*20900*/  SHFL.IDX P6, R14, R13, R12, R11 ;  /* 0x0000000c0d0e7389 */ /* 0x00006400000c000b */
[----:B01----:R-:W-:Y:S01]  /*20910*/  ENDCOLLECTIVE ;  /* 0x000000000000791b */ /* 0x003fe20003800000 */
.L_x_867:
[----:B------:R-:W-:Y:S02]  /*20920*/  IMAD.MOV.U32 R13, RZ, RZ, R5 ;  /* 0x000000ffff0d7224 */ /* 0x000fe400078e0005 */
[----:B------:R-:W-:Y:S02]  /*20930*/  IMAD.MOV.U32 R12, RZ, RZ, 0x6 ;  /* 0x00000006ff0c7424 */ /* 0x000fe400078e00ff */
[----:B------:R-:W-:-:S07]  /*20940*/  IMAD.MOV.U32 R3, RZ, RZ, R14 ;  /* 0x000000ffff037224 */ /* 0x000fce00078e000e */
[----:B------:R-:W-:Y:S05]  /*20950*/  WARPSYNC.COLLECTIVE R15, `(.L_x_868) ;  /* 0x000000000f087348 */ /* 0x000fea0003c00000 */
[----:B------:R0:W1:Y:S02]  /*20960*/  SHFL.IDX P6, R14, R13, R12, R11 ;  /* 0x0000000c0d0e7389 */ /* 0x00006400000c000b */
[----:B01----:R-:W-:Y:S01]  /*20970*/  ENDCOLLECTIVE ;  /* 0x000000000000791b */ /* 0x003fe20003800000 */
.L_x_868:
[----:B------:R-:W-:-:S05]  /*20980*/  @!P1 LEA R7, P4, R9, R3, 0x1 ;  /* 0x0000000309079211 */ /* 0x000fca00078808ff */
[----:B------:R-:W-:Y:S02]  /*20990*/  @!P1 IMAD.X R8, RZ, RZ, R2, P4 ;  /* 0x000000ffff089224 */ /* 0x000fe400020e0602 */
[----:B------:R-:W-:Y:S02]  /*209a0*/  @!P1 IMAD.MOV.U32 R2, RZ, RZ, R7 ;  /* 0x000000ffff029224 */ /* 0x000fe400078e0007 */
[----:B------:R-:W-:Y:S01]  /*209b0*/  @!P1 IMAD.MOV.U32 R3, RZ, RZ, R8 ;  /* 0x000000ffff039224 */ /* 0x000fe200078e0008 */
[----:B------:R-:W-:Y:S01]  /*209c0*/  MOV R13, R0 ;  /* 0x00000000000d7202 */ /* 0x000fe20000000f00 */
[----:B------:R-:W-:-:S03]  /*209d0*/  VIADD R7, R4, 0x60 ;  /* 0x0000006004077836 */ /* 0x000fc60000000000 */
        /* <DEDUP_REMOVED lines=11> */
.L_x_869:
[----:B------:R-:W-:Y:S02]  /*20a90*/  IMAD.MOV.U32 R13, RZ, RZ, R5 ;  /* 0x000000ffff0d7224 */ /* 0x000fe400078e0005 */
[----:B------:R-:W-:Y:S02]  /*20aa0*/  IMAD.MOV.U32 R12, RZ, RZ, 0x7 ;  /* 0x00000007ff0c7424 */ /* 0x000fe400078e00ff */
[----:B------:R-:W-:-:S07]  /*20ab0*/  IMAD.MOV.U32 R3, RZ, RZ, R14 ;  /* 0x000000ffff037224 */ /* 0x000fce00078e000e */
[----:B------:R-:W-:Y:S05]  /*20ac0*/  WARPSYNC.COLLECTIVE R15, `(.L_x_870) ;  /* 0x000000000f087348 */ /* 0x000fea0003c00000 */
[----:B------:R0:W1:Y:S02]  /*20ad0*/  SHFL.IDX P6, R14, R13, R12, R11 ;  /* 0x0000000c0d0e7389 */ /* 0x00006400000c000b */
[----:B01----:R-:W-:Y:S01]  /*20ae0*/  ENDCOLLECTIVE ;  /* 0x000000000000791b */ /* 0x003fe20003800000 */
.L_x_870:
        /* <DEDUP_REMOVED lines=15> */
.L_x_871:
[----:B------:R-:W-:Y:S05]  /*20be0*/  BRA `(.L_x_872) ;  /* 0xffffffb000f47947 */ /* 0x000fea000383ffff */
.L_x_737:
[----:B0-----:R0:W1:Y:S02]  /*20bf0*/  SYNCS.PHASECHK.TRANS64.TRYWAIT P0, [R22+URZ+0x2a820], R3 ;  /* 0x02a82003160075a7 */ /* 0x001064000800017f */
[----:B-1----:R-:W-:Y:S05]  /*20c00*/  @!P0 NANOSLEEP.SYNCS 0x989680 ;  /* 0x009896800000895d */ /* 0x002fea0003900000 */
[----:B------:R-:W1:Y:S02]  /*20c10*/  @!P0 SYNCS.PHASECHK.TRANS64 P0, [R22+URZ+0x2a820], R3 ;  /* 0x02a82003160085a7 */ /* 0x000e64000800007f */
[----:B-1----:R-:W-:Y:S05]  /*20c20*/  @!P0 BRA `(.L_x_737) ;  /* 0xfffffffc00f08947 */ /* 0x002fea000383ffff */
[----:B------:R-:W-:Y:S05]  /*20c30*/  BRA `(.L_x_873) ;  /* 0xffffffb400647947 */ /* 0x000fea000383ffff */
.L_x_742:
[----:B0-----:R0:W1:Y:S02]  /*20c40*/  SYNCS.PHASECHK.TRANS64.TRYWAIT P0, [R5+URZ+0x2a840], R0 ;  /* 0x02a84000050075a7 */ /* 0x001064000800017f */
[----:B-1----:R-:W-:Y:S05]  /*20c50*/  @!P0 NANOSLEEP.SYNCS 0x989680 ;  /* 0x009896800000895d */ /* 0x002fea0003900000 */
[----:B------:R-:W1:Y:S02]  /*20c60*/  @!P0 SYNCS.PHASECHK.TRANS64 P0, [R5+URZ+0x2a840], R0 ;  /* 0x02a84000050085a7 */ /* 0x000e64000800007f */
[----:B-1----:R-:W-:Y:S05]  /*20c70*/  @!P0 BRA `(.L_x_742) ;  /* 0xfffffffc00f08947 */ /* 0x002fea000383ffff */
[----:B------:R-:W-:Y:S05]  /*20c80*/  BRA `(.L_x_874) ;  /* 0xffffffb800307947 */ /* 0x000fea000383ffff */
.L_x_743:
        /* <DEDUP_REMOVED lines=8> */
.L_x_876:
[----:B------:R-:W-:Y:S05]  /*20d10*/  BSYNC B1 ;  /* 0x0000000000017941 */ /* 0x000fea0003800000 */
.L_x_875:
[----:B------:R-:W0:Y:S01]  /*20d20*/  S2R R35, SR_TID.X ;  /* 0x0000000000237919 */ /* 0x000e220000002100 */
[----:B------:R-:W-:Y:S02]  /*20d30*/  IMAD.MOV.U32 R13, RZ, RZ, R9 ;  /* 0x000000ffff0d7224 */ /* 0x000fe400078e0009 */
[----:B------:R-:W-:Y:S02]  /*20d40*/  IMAD.MOV.U32 R12, RZ, RZ, RZ ;  /* 0x000000ffff0c7224 */ /* 0x000fe400078e00ff */
[----:B------:R-:W-:Y:S02]  /*20d50*/  IMAD.MOV.U32 R11, RZ, RZ, 0x181f ;  /* 0x0000181fff0b7424 */ /* 0x000fe400078e00ff */
[----:B------:R-:W-:Y:S02]  /*20d60*/  IMAD.MOV.U32 R15, RZ, RZ, -0x1 ;  /* 0xffffffffff0f7424 */ /* 0x000fe400078e00ff */
[----:B------:R-:W-:Y:S02]  /*20d70*/  IMAD.MOV.U32 R3, RZ, RZ, R14 ;  /* 0x000000ffff037224 */ /* 0x000fe400078e000e */
[----:B------:R-:W-:-:S07]  /*20d80*/  IMAD R4, R4, 0x2, R22 ;  /* 0x0000000204047824 */ /* 0x000fce00078e0216 */
[----:B0-----:R-:W-:Y:S05]  /*20d90*/  WARPSYNC.COLLECTIVE R15, `(.L_x_877) ;  /* 0x000000000f087348 */ /* 0x001fea0003c00000 */
[----:B------:R1:W2:Y:S02]  /*20da0*/  SHFL.IDX P6, R14, R13, R12, R11 ;  /* 0x0000000c0d0e7389 */ /* 0x0002a400000c000b */
[----:B012---:R-:W-:Y:S01]  /*20db0*/  ENDCOLLECTIVE ;  /* 0x000000000000791b */ /* 0x007fe20003800000 */
.L_x_877:
[----:B------:R-:W-:Y:S02]  /*20dc0*/  IMAD.MOV.U32 R13, RZ, RZ, R8 ;  /* 0x000000ffff0d7224 */ /* 0x000fe400078e0008 */
[----:B------:R-:W-:Y:S02]  /*20dd0*/  IMAD.MOV.U32 R12, RZ, RZ, 0x1 ;  /* 0x00000001ff0c7424 */ /* 0x000fe400078e00ff */
[----:B------:R-:W-:Y:S02]  /*20de0*/  IMAD.SHL.U32 R35, R35, 0x8, RZ ;  /* 0x0000000823237824 */ /* 0x000fe400078e00ff */
[----:B------:R-:W-:-:S03]  /*20df0*/  IMAD.MOV.U32 R2, RZ, RZ, R14 ;  /* 0x000000ffff027224 */ /* 0x000fc600078e000e */
[----:B------:R-:W-:-:S07]  /*20e00*/  LOP3.LUT R35, R35, 0x38, RZ, 0xc0, !PT ;  /* 0x0000003823237812 */ /* 0x000fce00078ec0ff */
[----:B------:R-:W-:Y:S05]  /*20e10*/  WARPSYNC.COLLECTIVE R15, `(.L_x_878) ;  /* 0x000000000f087348 */ /* 0x000fea0003c00000 */
[----:B------:R0:W1:Y:S02]  /*20e20*/  SHFL.IDX P6, R14, R13, R12, R11 ;  /* 0x0000000c0d0e7389 */ /* 0x00006400000c000b */
[----:B01----:R-:W-:Y:S01]  /*20e30*/  ENDCOLLECTIVE ;  /* 0x000000000000791b */ /* 0x003fe20003800000 */
.L_x_878:
        /* <DEDUP_REMOVED lines=10> */
[----:B0-----:R-:W-:-:S07]  /*20ee0*/  IMAD.MOV.U32 R3, RZ, RZ, R14 ;  /* 0x000000ffff037224 */ /* 0x001fce00078e000e */
[----:B------:R-:W-:Y:S05]  /*20ef0*/  WARPSYNC.COLLECTIVE R15, `(.L_x_879) ;  /* 0x000000000f087348 */ /* 0x000fea0003c00000 */
[----:B------:R0:W1:Y:S02]  /*20f00*/  SHFL.IDX P6, R14, R13, R12, R11 ;  /* 0x0000000c0d0e7389 */ /* 0x00006400000c000b */
[----:B01----:R-:W-:Y:S01]  /*20f10*/  ENDCOLLECTIVE ;  /* 0x000000000000791b */ /* 0x003fe20003800000 */
.L_x_879:
[----:B------:R-:W-:Y:S01]  /*20f20*/  IMAD.MOV.U32 R13, RZ, RZ, R8 ;  /* 0x000000ffff0d7224 */ /* 0x000fe200078e0008 */
[----:B------:R-:W-:Y:S01]  /*20f30*/  MOV R12, 0x2 ;  /* 0x00000002000c7802 */ /* 0x000fe20000000f00 */
[----:B------:R-:W-:-:S07]  /*20f40*/  IMAD.MOV.U32 R2, RZ, RZ, R14 ;  /* 0x000000ffff027224 */ /* 0x000fce00078e000e */
[----:B------:R-:W-:Y:S05]  /*20f50*/  WARPSYNC.COLLECTIVE R15, `(.L_x_880) ;  /* 0x000000000f087348 */ /* 0x000fea0003c00000 */
[----:B------:R0:W1:Y:S02]  /*20f60*/  SHFL.IDX P6, R14, R13, R12, R11 ;  /* 0x0000000c0d0e7389 */ /* 0x00006400000c000b */
[----:B01----:R-:W-:Y:S01]  /*20f70*/  ENDCOLLECTIVE ;  /* 0x000000000000791b */ /* 0x003fe20003800000 */
.L_x_880:
        /* <DEDUP_REMOVED lines=13> */
.L_x_881:
[----:B------:R-:W-:Y:S02]  /*21050*/  IMAD.MOV.U32 R13, RZ, RZ, R8 ;  /* 0x000000ffff0d7224 */ /* 0x000fe400078e0008 */
[----:B------:R-:W-:Y:S02]  /*21060*/  IMAD.MOV.U32 R12, RZ, RZ, 0x3 ;  /* 0x00000003ff0c7424 */ /* 0x000fe400078e00ff */
[----:B------:R-:W-:-:S07]  /*21070*/  IMAD.MOV.U32 R2, RZ, RZ, R14 ;  /* 0x000000ffff027224 */ /* 0x000fce00078e000e */
[----:B------:R-:W-:Y:S05]  /*21080*/  WARPSYNC.COLLECTIVE R15, `(.L_x_882) ;  /* 0x000000000f087348 */ /* 0x000fea0003c00000 */
[----:B------:R0:W1:Y:S02]  /*21090*/  SHFL.IDX P6, R14, R13, R12, R11 ;  /* 0x0000000c0d0e7389 */ /* 0x00006400000c000b */
[----:B01----:R-:W-:Y:S01]  /*210a0*/  ENDCOLLECTIVE ;  /* 0x000000000000791b */ /* 0x003fe20003800000 */
.L_x_882:
        /* <DEDUP_REMOVED lines=13> */
.L_x_883:
[----:B------:R-:W-:Y:S02]  /*21180*/  IMAD.MOV.U32 R13, RZ, RZ, R8 ;  /* 0x000000ffff0d7224 */ /* 0x000fe400078e0008 */
[----:B------:R-:W-:Y:S02]  /*21190*/  IMAD.MOV.U32 R12, RZ, RZ, 0x4 ;  /* 0x00000004ff0c7424 */ /* 0x000fe400078e00ff */
[----:B------:R-:W-:-:S07]  /*211a0*/  IMAD.MOV.U32 R2, RZ, RZ, R14 ;  /* 0x000000ffff027224 */ /* 0x000fce00078e000e */
[----:B------:R-:W-:Y:S05]  /*211b0*/  WARPSYNC.COLLECTIVE R15, `(.L_x_884) ;  /* 0x000000000f087348 */ /* 0x000fea0003c00000 */
[----:B------:R0:W1:Y:S02]  /*211c0*/  SHFL.IDX P6, R14, R13, R12, R11 ;  /* 0x0000000c0d0e7389 */ /* 0x00006400000c000b */
[----:B01----:R-:W-:Y:S01]  /*211d0*/  ENDCOLLECTIVE ;  /* 0x000000000000791b */ /* 0x003fe20003800000 */
.L_x_884:
        /* <DEDUP_REMOVED lines=13> */
.L_x_885:
[----:B------:R-:W-:Y:S02]  /*212b0*/  IMAD.MOV.U32 R13, RZ, RZ, R8 ;  /* 0x000000ffff0d7224 */ /* 0x000fe400078e0008 */
[----:B------:R-:W-:Y:S02]  /*212c0*/  IMAD.MOV.U32 R12, RZ, RZ, 0x5 ;  /* 0x00000005ff0c7424 */ /* 0x000fe400078e00ff */
[----:B------:R-:W-:-:S07]  /*212d0*/  IMAD.MOV.U32 R2, RZ, RZ, R14 ;  /* 0x000000ffff027224 */ /* 0x000fce00078e000e */
[----:B------:R-:W-:Y:S05]  /*212e0*/  WARPSYNC.COLLECTIVE R15, `(.L_x_886) ;  /* 0x000000000f087348 */ /* 0x000fea0003c00000 */
[----:B------:R0:W1:Y:S02]  /*212f0*/  SHFL.IDX P6, R14, R13, R12, R11 ;  /* 0x0000000c0d0e7389 */ /* 0x00006400000c000b */
[----:B01----:R-:W-:Y:S01]  /*21300*/  ENDCOLLECTIVE ;  /* 0x000000000000791b */ /* 0x003fe20003800000 */
.L_x_886:
        /* <DEDUP_REMOVED lines=13> */
.L_x_887:
[----:B------:R-:W-:Y:S01]  /*213e0*/  IMAD.MOV.U32 R2, RZ, RZ, R14 ;  /* 0x000000ffff027224 */ /* 0x000fe200078e000e */
[----:B------:R-:W-:Y:S06]  /*213f0*/  BRA `(.L_x_888) ;  /* 0xffffffb400687947 */ /* 0x000fec000383ffff */
.L_x_748:
[----:B-1----:R1:W2:Y:S02]  /*21400*/  SYNCS.PHASECHK.TRANS64.TRYWAIT P0, [R5+URZ+0x2a860], R2 ;  /* 0x02a86002050075a7 */ /* 0x0022a4000800017f */
[----:B--2---:R-:W-:Y:S05]  /*21410*/  @!P0 NANOSLEEP.SYNCS 0x989680 ;  /* 0x009896800000895d */ /* 0x004fea0003900000 */
[----:B------:R-:W2:Y:S02]  /*21420*/  @!P0 SYNCS.PHASECHK.TRANS64 P0, [R5+URZ+0x2a860], R2 ;  /* 0x02a86002050085a7 */ /* 0x000ea4000800007f */
[----:B--2---:R-:W-:Y:S05]  /*21430*/  @!P0 BRA `(.L_x_748) ;  /* 0xfffffffc00f08947 */ /* 0x004fea000383ffff */
[----:B------:R-:W-:Y:S05]  /*21440*/  BRA `(.L_x_889) ;  /* 0xffffffb400c47947 */ /* 0x000fea000383ffff */
.L_x_749:
[----:B------:R-:W-:Y:S01]  /*21450*/  BSSY B1, `(.L_x_890) ;  /* 0x0000008000017945 */ /* 0x000fe20003800000 */
[----:B------:R-:W-:Y:S02]  /*21460*/  IMAD.MOV.U32 R13, RZ, RZ, R25 ;  /* 0x000000ffff0d7224 */ /* 0x000fe400078e0019 */
[----:B------:R-:W-:Y:S02]  /*21470*/  IMAD.MOV.U32 R12, RZ, RZ, RZ ;  /* 0x000000ffff0c7224 */ /* 0x000fe400078e00ff */
[----:B------:R-:W-:Y:S02]  /*21480*/  IMAD.MOV.U32 R11, RZ, RZ, 0x181f ;  /* 0x0000181fff0b7424 */ /* 0x000fe400078e00ff */
[----:B------:R-:W-:-:S07]  /*21490*/  IMAD.MOV.U32 R15, RZ, RZ, -0x1 ;  /* 0xffffffffff0f7424 */ /* 0x000fce00078e00ff */
[----:B-1----:R-:W-:Y:S05]  /*214a0*/  WARPSYNC.COLLECTIVE R15, `(.L_x_891) ;  /* 0x000000000f087348 */ /* 0x002fea0003c00000 */
[----:B------:R0:W2:Y:S02]  /*214b0*/  SHFL.IDX P6, R14, R13, R12, R11 ;  /* 0x0000000c0d0e7389 */ /* 0x0000a400000c000b */
[----:B012---:R-:W-:Y:S01]  /*214c0*/  ENDCOLLECTIVE ;  /* 0x000000000000791b */ /* 0x007fe20003800000 */
.L_x_891:
[----:B------:R-:W-:Y:S05]  /*214d0*/  BSYNC B1 ;  /* 0x0000000000017941 */ /* 0x000fea0003800000 */
.L_x_890:
        /* <DEDUP_REMOVED lines=9> */
.L_x_892:
[----:B------:R-:W-:Y:S02]  /*21570*/  IMAD.MOV.U32 R13, RZ, RZ, R25 ;  /* 0x000000ffff0d7224 */ /* 0x000fe400078e0019 */
[----:B------:R-:W-:Y:S02]  /*21580*/  IMAD.MOV.U32 R12, RZ, RZ, 0x1 ;  /* 0x00000001ff0c7424 */ /* 0x000fe400078e00ff */
[----:B------:R-:W-:-:S07]  /*21590*/  IMAD.MOV.U32 R2, RZ, RZ, R14 ;  /* 0x000000ffff027224 */ /* 0x000fce00078e000e */
[----:B------:R-:W-:Y:S05]  /*215a0*/  WARPSYNC.COLLECTIVE R15, `(.L_x_893) ;  /* 0x000000000f087348 */ /* 0x000fea0003c00000 */
[----:B------:R0:W1:Y:S02]  /*215b0*/  SHFL.IDX P6, R14, R13, R12, R11 ;  /* 0x0000000c0d0e7389 */ /* 0x00006400000c000b */
[----:B01----:R-:W-:Y:S01]  /*215c0*/  ENDCOLLECTIVE ;  /* 0x000000000000791b */ /* 0x003fe20003800000 */
.L_x_893:
        /* <DEDUP_REMOVED lines=15> */
.L_x_894:
[----:B------:R-:W-:Y:S01]  /*216c0*/  MOV R13, R25 ;  /* 0x00000019000d7202 */ /* 0x000fe20000000f00 */
[----:B------:R-:W-:Y:S02]  /*216d0*/  IMAD.MOV.U32 R12, RZ, RZ, 0x2 ;  /* 0x00000002ff0c7424 */ /* 0x000fe400078e00ff */
[----:B------:R-:W-:-:S07]  /*216e0*/  IMAD.MOV.U32 R2, RZ, RZ, R14 ;  /* 0x000000ffff027224 */ /* 0x000fce00078e000e */
[----:B------:R-:W-:Y:S05]  /*216f0*/  WARPSYNC.COLLECTIVE R15, `(.L_x_895) ;  /* 0x000000000f087348 */ /* 0x000fea0003c00000 */
[----:B------:R0:W1:Y:S02]  /*21700*/  SHFL.IDX P6, R14, R13, R12, R11 ;  /* 0x0000000c0d0e7389 */ /* 0x00006400000c000b */
[----:B01----:R-:W-:Y:S01]  /*21710*/  ENDCOLLECTIVE ;  /* 0x000000000000791b */ /* 0x003fe20003800000 */
.L_x_895:
        /* <DEDUP_REMOVED lines=14> */
.L_x_896:
[----:B------:R-:W-:Y:S02]  /*21800*/  IMAD.MOV.U32 R13, RZ, RZ, R25 ;  /* 0x000000ffff0d7224 */ /* 0x000fe400078e0019 */
[----:B------:R-:W-:Y:S02]  /*21810*/  IMAD.MOV.U32 R12, RZ, RZ, 0x3 ;  /* 0x00000003ff0c7424 */ /* 0x000fe400078e00ff */
[----:B------:R-:W-:-:S07]  /*21820*/  IMAD.MOV.U32 R2, RZ, RZ, R14 ;  /* 0x000000ffff027224 */ /* 0x000fce00078e000e */
[----:B------:R-:W-:Y:S05]  /*21830*/  WARPSYNC.COLLECTIVE R15, `(.L_x_897) ;  /* 0x000000000f087348 */ /* 0x000fea0003c00000 */
[----:B------:R0:W1:Y:S02]  /*21840*/  SHFL.IDX P6, R14, R13, R12, R11 ;  /* 0x0000000c0d0e7389 */ /* 0x00006400000c000b */
[----:B01----:R-:W-:Y:S01]  /*21850*/  ENDCOLLECTIVE ;  /* 0x000000000000791b */ /* 0x003fe20003800000 */
.L_x_897:
        /* <DEDUP_REMOVED lines=14> */
.L_x_898:
[----:B------:R-:W-:Y:S02]  /*21940*/  IMAD.MOV.U32 R13, RZ, RZ, R25 ;  /* 0x000000ffff0d7224 */ /* 0x000fe400078e0019 */
[----:B------:R-:W-:Y:S01]  /*21950*/  IMAD.MOV.U32 R12, RZ, RZ, 0x4 ;  /* 0x00000004ff0c7424 */ /* 0x000fe200078e00ff */
[----:B------:R-:W-:-:S07]  /*21960*/  MOV R2, R14 ;  /* 0x0000000e00027202 */ /* 0x000fce0000000f00 */
[----:B------:R-:W-:Y:S05]  /*21970*/  WARPSYNC.COLLECTIVE R15, `(.L_x_899) ;  /* 0x000000000f087348 */ /* 0x000fea0003c00000 */
[----:B------:R0:W1:Y:S02]  /*21980*/  SHFL.IDX P6, R14, R13, R12, R11 ;  /* 0x0000000c0d0e7389 */ /* 0x00006400000c000b */
[----:B01----:R-:W-:Y:S01]  /*21990*/  ENDCOLLECTIVE ;  /* 0x000000000000791b */ /* 0x003fe20003800000 */
.L_x_899:
        /* <DEDUP_REMOVED lines=14> */
.L_x_900:
[----:B------:R-:W-:Y:S02]  /*21a80*/  IMAD.MOV.U32 R13, RZ, RZ, R25 ;  /* 0x000000ffff0d7224 */ /* 0x000fe400078e0019 */
[----:B------:R-:W-:Y:S02]  /*21a90*/  IMAD.MOV.U32 R12, RZ, RZ, 0x5 ;  /* 0x00000005ff0c7424 */ /* 0x000fe400078e00ff */
[----:B------:R-:W-:-:S07]  /*21aa0*/  IMAD.MOV.U32 R2, RZ, RZ, R14 ;  /* 0x000000ffff027224 */ /* 0x000fce00078e000e */
[----:B------:R-:W-:Y:S05]  /*21ab0*/  WARPSYNC.COLLECTIVE R15, `(.L_x_901) ;  /* 0x000000000f087348 */ /* 0x000fea0003c00000 */
[----:B------:R0:W1:Y:S02]  /*21ac0*/  SHFL.IDX P6, R14, R13, R12, R11 ;  /* 0x0000000c0d0e7389 */ /* 0x00006400000c000b */
[----:B01----:R-:W-:Y:S01]  /*21ad0*/  ENDCOLLECTIVE ;  /* 0x000000000000791b */ /* 0x003fe20003800000 */
.L_x_901:
        /* <DEDUP_REMOVED lines=13> */
.L_x_902:
[----:B------:R-:W-:Y:S01]  /*21bb0*/  @!PT LDS RZ, [RZ] ;  /* 0x00000000fffff984 */ /* 0x000fe20000000800 */
[----:B------:R-:W-:Y:S01]  /*21bc0*/  @!PT LDS RZ, [RZ] ;  /* 0x00000000fffff984 */ /* 0x000fe20000000800 */
[----:B------:R-:W-:Y:S01]  /*21bd0*/  @!PT LDS RZ, [RZ] ;  /* 0x00000000fffff984 */ /* 0x000fe20000000800 */
[----:B------:R0:W-:Y:S02]  /*21be0*/  LDGSTS.E.BYPASS.LTC128B.128 [R4+0x5400], desc[UR60][R2.64+0x80], !P2 ;  /* 0x0540008002047fae */ /* 0x0001e4000d101d7c */
[----:B0-----:R-:W-:Y:S01]  /*21bf0*/  IMAD.MOV.U32 R2, RZ, RZ, R14 ;  /* 0x000000ffff027224 */ /* 0x001fe200078e000e */
[----:B------:R-:W-:Y:S06]  /*21c00*/  BRA `(.L_x_903) ;  /* 0xffffffb000b47947 */ /* 0x000fec000383ffff */
.L_x_757:
[----:B0-----:R0:W1:Y:S02]  /*21c10*/  SYNCS.PHASECHK.TRANS64.TRYWAIT P0, [R0+URZ+0x2a860], R3 ;  /* 0x02a86003000075a7 */ /* 0x001064000800017f */
[----:B-1----:R-:W-:Y:S05]  /*21c20*/  @!P0 NANOSLEEP.SYNCS 0x989680 ;  /* 0x009896800000895d */ /* 0x002fea0003900000 */
[----:B------:R-:W1:Y:S02]  /*21c30*/  @!P0 SYNCS.PHASECHK.TRANS64 P0, [R0+URZ+0x2a860], R3 ;  /* 0x02a86003000085a7 */ /* 0x000e64000800007f */
[----:B-1----:R-:W-:Y:S05]  /*21c40*/  @!P0 BRA `(.L_x_757) ;  /* 0xfffffffc00f08947 */ /* 0x002fea000383ffff */
[----:B------:R-:W-:Y:S05]  /*21c50*/  BRA `(.L_x_904) ;  /* 0xffffffb400d07947 */ /* 0x000fea000383ffff */
.L_x_758:
[----:B------:R-:W-:Y:S01]  /*21c60*/  BSSY B0, `(.L_x_905) ;  /* 0x0000008000007945 */ /* 0x000fe20003800000 */
[----:B------:R-:W-:Y:S02]  /*21c70*/  IMAD.MOV.U32 R13, RZ, RZ, R25 ;  /* 0x000000ffff0d7224 */ /* 0x000fe400078e0019 */
[----:B------:R-:W-:Y:S02]  /*21c80*/  IMAD.MOV.U32 R12, RZ, RZ, RZ ;  /* 0x000000ffff0c7224 */ /* 0x000fe400078e00ff */
[----:B------:R-:W-:Y:S02]  /*21c90*/  IMAD.MOV.U32 R11, RZ, RZ, 0x181f ;  /* 0x0000181fff0b7424 */ /* 0x000fe400078e00ff */
[----:B------:R-:W-:-:S07]  /*21ca0*/  IMAD.MOV.U32 R15, RZ, RZ, -0x1 ;  /* 0xffffffffff0f7424 */ /* 0x000fce00078e00ff */
[----:B0-----:R-:W-:Y:S05]  /*21cb0*/  WARPSYNC.COLLECTIVE R15, `(.L_x_906) ;  /* 0x000000000f087348 */ /* 0x001fea0003c00000 */
[----:B------:R1:W2:Y:S02]  /*21cc0*/  SHFL.IDX P6, R14, R13, R12, R11 ;  /* 0x0000000c0d0e7389 */ /* 0x0002a400000c000b */
[----:B012---:R-:W-:Y:S01]  /*21cd0*/  ENDCOLLECTIVE ;  /* 0x000000000000791b */ /* 0x007fe20003800000 */
.L_x_906:
[----:B------:R-:W-:Y:S05]  /*21ce0*/  BSYNC B0 ;  /* 0x0000000000007941 */ /* 0x000fea0003800000 */
.L_x_905:
        /* <DEDUP_REMOVED lines=8> */
[----:B------:R-:W-:Y:S01]  /*21d70*/  ISETP.NE.U32.AND P1, PT, R2, 0x1, PT ;  /* 0x000000010200780c */ /* 0x000fe20003f25070 */
[----:B------:R-:W-:-:S12]  /*21d80*/  IMAD R4, R4, 0x2, R22 ;  /* 0x0000000204047824 */ /* 0x000fd800078e0216 */
[----:B0-----:R-:W-:Y:S05]  /*21d90*/  WARPSYNC.COLLECTIVE R15, `(.L_x_907) ;  /* 0x000000000f087348 */ /* 0x001fea0003c00000 */
[----:B------:R1:W2:Y:S02]  /*21da0*/  SHFL.IDX P6, R14, R13, R12, R11 ;  /* 0x0000000c0d0e7389 */ /* 0x0002a400000c000b */
[----:B012---:R-:W-:Y:S01]  /*21db0*/  ENDCOLLECTIVE ;  /* 0x000000000000791b */ /* 0x007fe20003800000 */
.L_x_907:
[C---:B------:R-:W-:Y:S02]  /*21dc0*/  ISETP.LT.OR P4, PT, R6.reuse, 0x1, !P0 ;  /* 0x000000010600780c */ /* 0x040fe40004781670 */
[----:B------:R-:W-:Y:S01]  /*21dd0*/  ISETP.LT.OR P3, PT, R6, 0x1, P1 ;  /* 0x000000010600780c */ /* 0x000fe20000f61670 */
[----:B------:R-:W-:Y:S02]  /*21de0*/  IMAD.MOV.U32 R13, RZ, RZ, R25 ;  /* 0x000000ffff0d7224 */ /* 0x000fe400078e0019 */
[----:B------:R-:W-:Y:S02]  /*21df0*/  IMAD.MOV.U32 R12, RZ, RZ, 0x1 ;  /* 0x00000001ff0c7424 */ /* 0x000fe400078e00ff */
[----:B------:R-:W-:-:S05]  /*21e00*/  IMAD.SHL.U32 R5, R5, 0x8, RZ ;  /* 0x0000000805057824 */ /* 0x000fca00078e00ff */
[----:B------:R-:W-:-:S05]  /*21e10*/  LOP3.LUT R5, R5, 0x38, RZ, 0xc0, !PT ;  /* 0x0000003805057812 */ /* 0x000fca00078ec0ff */
[----:B------:R-:W-:-:S05]  /*21e20*/  IMAD.SHL.U32 R5, R5, 0x2, RZ ;  /* 0x0000000205057824 */ /* 0x000fca00078e00ff */
[----:B------:R-:W-:-:S13]  /*21e30*/  IADD3 R2, P2, R14, R5, RZ ;  /* 0x000000050e027210 */ /* 0x000fda0007f5e0ff */
[----:B------:R-:W-:Y:S05]  /*21e40*/  WARPSYNC.COLLECTIVE R15, `(.L_x_908) ;  /* 0x000000000f087348 */ /* 0x000fea0003c00000 */
[----:B------:R0:W1:Y:S02]  /*21e50*/  SHFL.IDX P6, R14, R13, R12, R11 ;  /* 0x0000000c0d0e7389 */ /* 0x00006400000c000b */
[----:B01----:R-:W-:Y:S01]  /*21e60*/  ENDCOLLECTIVE ;  /* 0x000000000000791b */ /* 0x003fe20003800000 */
.L_x_908:
        /* <DEDUP_REMOVED lines=13> */
.L_x_909:
[----:B------:R-:W-:Y:S02]  /*21f40*/  IMAD.MOV.U32 R13, RZ, RZ, R25 ;  /* 0x000000ffff0d7224 */ /* 0x000fe400078e0019 */
[----:B------:R-:W-:Y:S01]  /*21f50*/  IMAD.MOV.U32 R12, RZ, RZ, 0x2 ;  /* 0x00000002ff0c7424 */ /* 0x000fe200078e00ff */
[----:B------:R-:W-:-:S13]  /*21f60*/  IADD3 R2, P2, R14, R5, RZ ;  /* 0x000000050e027210 */ /* 0x000fda0007f5e0ff */
[----:B------:R-:W-:Y:S05]  /*21f70*/  WARPSYNC.COLLECTIVE R15, `(.L_x_910) ;  /* 0x000000000f087348 */ /* 0x000fea0003c00000 */
[----:B------:R0:W1:Y:S02]  /*21f80*/  SHFL.IDX P6, R14, R13, R12, R11 ;  /* 0x0000000c0d0e7389 */ /* 0x00006400000c000b */
[----:B01----:R-:W-:Y:S01]  /*21f90*/  ENDCOLLECTIVE ;  /* 0x000000000000791b */ /* 0x003fe20003800000 */
.L_x_910:
        /* <DEDUP_REMOVED lines=13> */
.L_x_911:
[----:B------:R-:W-:Y:S02]  /*22070*/  IMAD.MOV.U32 R13, RZ, RZ, R25 ;  /* 0x000000ffff0d7224 */ /* 0x000fe400078e0019 */
[----:B------:R-:W-:Y:S02]  /*22080*/  IMAD.MOV.U32 R12, RZ, RZ, 0x3 ;  /* 0x00000003ff0c7424 */ /* 0x000fe400078e00ff */
[----:B------:R-:W-:-:S07]  /*22090*/  IMAD.MOV.U32 R10, RZ, RZ, R14 ;  /* 0x000000ffff0a7224 */ /* 0x000fce00078e000e */
[----:B------:R-:W-:Y:S05]  /*220a0*/  WARPSYNC.COLLECTIVE R15, `(.L_x_912) ;  /* 0x000000000f087348 */ /* 0x000fea0003c00000 */
[----:B------:R0:W1:Y:S02]  /*220b0*/  SHFL.IDX P6, R14, R13, R12, R11 ;  /* 0x0000000c0d0e7389 */ /* 0x00006400000c000b */
[----:B01----:R-:W-:Y:S01]  /*220c0*/  ENDCOLLECTIVE ;  /* 0x000000000000791b */ /* 0x003fe20003800000 */
.L_x_912:
[----:B------:R-:W-:-:S05]  /*220d0*/  IADD3 R2, P2, R10, R5, RZ ;  /* 0x000000050a027210 */ /* 0x000fca0007f5e0ff */
[----:B------:R-:W-:-:S05]  /*220e0*/  IMAD.X R3, RZ, RZ, R7, P2 ;  /* 0x000000ffff037224 */ /* 0x000fca00010e0607 */
[----:B------:R-:W-:Y:S01]  /*220f0*/  @!PT LDS RZ, [RZ] ;  /* 0x00000000fffff984 */ /* 0x000fe20000000800 */
[----:B------:R-:W-:Y:S01]  /*22100*/  @!PT LDS RZ, [RZ] ;  /* 0x00000000fffff984 */ /* 0x000fe20000000800 */
[----:B------:R-:W-:Y:S01]  /*22110*/  @!PT LDS RZ, [RZ] ;  /* 0x00000000fffff984 */ /* 0x000fe20000000800 */
[----:B------:R0:W-:Y:S01]  /*22120*/  LDGSTS.E.BYPASS.LTC128B.128 [R4+0x1400], desc[UR60][R2.64], !P3 ;  /* 0x0140000002047fae */ /* 0x0001e2000d901d7c */
[----:B------:R-:W-:Y:S02]  /*22130*/  MOV R13, R24 ;  /* 0x00000018000d7202 */ /* 0x000fe40000000f00 */
[C---:B------:R-:W-:Y:S01]  /*22140*/  ISETP.LT.OR P3, PT, R6.reuse, 0x31, P1 ;  /* 0x000000310600780c */ /* 0x040fe20000f61670 */
[----:B------:R0:W-:Y:S01]  /*22150*/  LDGSTS.E.BYPASS.LTC128B.128 [R4+0x4400], desc[UR60][R2.64+0x80], !P4 ;  /* 0x0440008002047fae */ /* 0x0001e2000e101d7c */
[----:B------:R-:W-:Y:S01]  /*22160*/  ISETP.LT.OR P4, PT, R6, 0x31, !P0 ;  /* 0x000000310600780c */ /* 0x000fe20004781670 */
[----:B------:R-:W-:-:S12]  /*22170*/  IMAD.MOV.U32 R8, RZ, RZ, R14 ;  /* 0x000000ffff087224 */ /* 0x000fd800078e000e */
[----:B0-----:R-:W-:Y:S05]  /*22180*/  WARPSYNC.COLLECTIVE R15, `(.L_x_913) ;  /* 0x000000000f087348 */ /* 0x001fea0003c00000 */
[----:B------:R1:W2:Y:S02]  /*22190*/  SHFL.IDX P6, R14, R13, R12, R11 ;  /* 0x0000000c0d0e7389 */ /* 0x0002a400000c000b */
[----:B012---:R-:W-:Y:S01]  /*221a0*/  ENDCOLLECTIVE ;  /* 0x000000000000791b */ /* 0x007fe20003800000 */
.L_x_913:
[----:B------:R-:W-:Y:S02]  /*221b0*/  IMAD.MOV.U32 R13, RZ, RZ, R25 ;  /* 0x000000ffff0d7224 */ /* 0x000fe400078e0019 */
[----:B------:R-:W-:Y:S01]  /*221c0*/  IMAD.MOV.U32 R12, RZ, RZ, 0x4 ;  /* 0x00000004ff0c7424 */ /* 0x000fe200078e00ff */
[----:B------:R-:W-:-:S13]  /*221d0*/  IADD3 R2, P2, R14, R5, RZ ;  /* 0x000000050e027210 */ /* 0x000fda0007f5e0ff */
[----:B------:R-:W-:Y:S05]  /*221e0*/  WARPSYNC.COLLECTIVE R15, `(.L_x_914) ;  /* 0x000000000f087348 */ /* 0x000fea0003c00000 */
[----:B------:R0:W1:Y:S02]  /*221f0*/  SHFL.IDX P6, R14, R13, R12, R11 ;  /* 0x0000000c0d0e7389 */ /* 0x00006400000c000b */
[----:B01----:R-:W-:Y:S01]  /*22200*/  ENDCOLLECTIVE ;  /* 0x000000000000791b */ /* 0x003fe20003800000 */
.L_x_914:
        /* <DEDUP_REMOVED lines=13> */
.L_x_915:
[----:B------:R-:W-:Y:S02]  /*222e0*/  IMAD.MOV.U32 R13, RZ, RZ, R25 ;  /* 0x000000ffff0d7224 */ /* 0x000fe400078e0019 */
[----:B------:R-:W-:Y:S02]  /*222f0*/  IMAD.MOV.U32 R12, RZ, RZ, 0x5 ;  /* 0x00000005ff0c7424 */ /* 0x000fe400078e00ff */
[----:B------:R-:W-:-:S07]  /*22300*/  IMAD.MOV.U32 R10, RZ, RZ, R14 ;  /* 0x000000ffff0a7224 */ /* 0x000fce00078e000e */
[----:B------:R-:W-:Y:S05]  /*22310*/  WARPSYNC.COLLECTIVE R15, `(.L_x_916) ;  /* 0x000000000f087348 */ /* 0x000fea0003c00000 */
[----:B------:R0:W1:Y:S02]  /*22320*/  SHFL.IDX P6, R14, R13, R12, R11 ;  /* 0x0000000c0d0e7389 */ /* 0x00006400000c000b */
[----:B01----:R-:W-:Y:S01]  /*22330*/  ENDCOLLECTIVE ;  /* 0x000000000000791b */ /* 0x003fe20003800000 */
.L_x_916:
        /* <DEDUP_REMOVED lines=12> */
.L_x_917:
[----:B------:R-:W-:Y:S05]  /*22400*/  BRA `(.L_x_918) ;  /* 0xffffffb000cc7947 */ /* 0x000fea000383ffff */
.L_x_763:
        /* <DEDUP_REMOVED lines=8> */
.L_x_920:
[----:B------:R-:W-:Y:S05]  /*22490*/  BSYNC B0 ;  /* 0x0000000000007941 */ /* 0x000fea0003800000 */
.L_x_919:
        /* <DEDUP_REMOVED lines=9> */
.L_x_921:
        /* <DEDUP_REMOVED lines=13> */
[----:B------:R-:W-:-:S03]  /*22600*/  ISETP.NE.AND P1, PT, R8, RZ, PT ;  /* 0x000000ff0800720c */ /* 0x000fc60003f25270 */
[----:B------:R-:W-:-:S10]  /*22610*/  IMAD.MOV.U32 R13, RZ, RZ, R4 ;  /* 0x000000ffff0d7224 */ /* 0x000fd400078e0004 */
[----:B------:R-:W-:Y:S05]  /*22620*/  WARPSYNC.COLLECTIVE R15, `(.L_x_922) ;  /* 0x000000000f087348 */ /* 0x000fea0003c00000 */
[----:B------:R0:W1:Y:S02]  /*22630*/  SHFL.UP P6, R14, R13, R12, R11 ;  /* 0x0400000c0d0e7389 */ /* 0x00006400000c000b */
[----:B01----:R-:W-:Y:S01]  /*22640*/  ENDCOLLECTIVE ;  /* 0x000000000000791b */ /* 0x003fe20003800000 */
.L_x_922:
[----:B------:R-:W-:Y:S01]  /*22650*/  IMAD.MOV.U32 R12, RZ, RZ, 0x2 ;  /* 0x00000002ff0c7424 */ /* 0x000fe200078e00ff */
[----:B------:R-:W-:-:S05]  /*22660*/  SEL R7, R14, RZ, P1 ;  /* 0x000000ff0e077207 */ /* 0x000fca0000800000 */
[----:B------:R-:W-:-:S04]  /*22670*/  IMAD.IADD R6, R4, 0x1, R7 ;  /* 0x0000000104067824 */ /* 0x000fc800078e0207 */
[----:B------:R-:W-:-:S07]  /*22680*/  IMAD.MOV.U32 R13, RZ, RZ, R6 ;  /* 0x000000ffff0d7224 */ /* 0x000fce00078e0006 */
[----:B------:R-:W-:Y:S05]  /*22690*/  WARPSYNC.COLLECTIVE R15, `(.L_x_923) ;  /* 0x000000000f087348 */ /* 0x000fea0003c00000 */
[----:B------:R0:W1:Y:S02]  /*226a0*/  SHFL.UP P6, R14, R13, R12, R11 ;  /* 0x0400000c0d0e7389 */ /* 0x00006400000c000b */
[----:B01----:R-:W-:Y:S01]  /*226b0*/  ENDCOLLECTIVE ;  /* 0x000000000000791b */ /* 0x003fe20003800000 */
.L_x_923:
[----:B------:R-:W-:Y:S01]  /*226c0*/  IMAD.MOV.U32 R12, RZ, RZ, 0x4 ;  /* 0x00000004ff0c7424 */ /* 0x000fe200078e00ff */
[----:B------:R-:W-:-:S04]  /*226d0*/  SEL R7, R14, RZ, P2 ;  /* 0x000000ff0e077207 */ /* 0x000fc80001000000 */
[----:B------:R-:W-:-:S05]  /*226e0*/  IADD3 R7, R6, R7, RZ ;  /* 0x0000000706077210 */ /* 0x000fca0007ffe0ff */
[----:B------:R-:W-:-:S07]  /*226f0*/  IMAD.MOV.U32 R13, RZ, RZ, R7 ;  /* 0x000000ffff0d7224 */ /* 0x000fce00078e0007 */
[----:B------:R-:W-:Y:S05]  /*22700*/  WARPSYNC.COLLECTIVE R15, `(.L_x_924) ;  /* 0x000000000f087348 */ /* 0x000fea0003c00000 */
[----:B------:R0:W1:Y:S02]  /*22710*/  SHFL.UP P6, R14, R13, R12, R11 ;  /* 0x0400000c0d0e7389 */ /* 0x00006400000c000b */
[----:B01----:R-:W-:Y:S01]  /*22720*/  ENDCOLLECTIVE ;  /* 0x000000000000791b */ /* 0x003fe20003800000 */
.L_x_924:
[----:B------:R-:W-:Y:S01]  /*22730*/  IMAD.MOV.U32 R12, RZ, RZ, 0x8 ;  /* 0x00000008ff0c7424 */ /* 0x000fe200078e00ff */
[----:B------:R-:W-:-:S05]  /*22740*/  SEL R2, R14, RZ, P3 ;  /* 0x000000ff0e027207 */ /* 0x000fca0001800000 */
[----:B------:R-:W-:-:S04]  /*22750*/  IMAD.IADD R2, R7, 0x1, R2 ;  /* 0x0000000107027824 */ /* 0x000fc800078e0202 */
[----:B------:R-:W-:-:S07]  /*22760*/  IMAD.MOV.U32 R13, RZ, RZ, R2 ;  /* 0x000000ffff0d7224 */ /* 0x000fce00078e0002 */
[----:B------:R-:W-:Y:S05]  /*22770*/  WARPSYNC.COLLECTIVE R15, `(.L_x_925) ;  /* 0x000000000f087348 */ /* 0x000fea0003c00000 */
[----:B------:R0:W1:Y:S02]  /*22780*/  SHFL.UP P6, R14, R13, R12, R11 ;  /* 0x0400000c0d0e7389 */ /* 0x00006400000c000b */
[----:B01----:R-:W-:Y:S01]  /*22790*/  ENDCOLLECTIVE ;  /* 0x000000000000791b */ /* 0x003fe20003800000 */
.L_x_925:
[----:B------:R-:W-:Y:S01]  /*227a0*/  IMAD.MOV.U32 R12, RZ, RZ, 0x10 ;  /* 0x00000010ff0c7424 */ /* 0x000fe200078e00ff */
[----:B------:R-:W-:-:S05]  /*227b0*/  SEL R3, R14, RZ, P4 ;  /* 0x000000ff0e037207 */ /* 0x000fca0002000000 */
[----:B------:R-:W-:-:S04]  /*227c0*/  IMAD.IADD R3, R2, 0x1, R3 ;  /* 0x0000000102037824 */ /* 0x000fc800078e0203 */
[----:B------:R-:W-:-:S07]  /*227d0*/  IMAD.MOV.U32 R13, RZ, RZ, R3 ;  /* 0x000000ffff0d7224 */ /* 0x000fce00078e0003 */
[----:B------:R-:W-:Y:S05]  /*227e0*/  WARPSYNC.COLLECTIVE R15, `(.L_x_926) ;  /* 0x000000000f087348 */ /* 0x000fea0003c00000 */
[----:B------:R0:W1:Y:S02]  /*227f0*/  SHFL.UP P6, R14, R13, R12, R11 ;  /* 0x0400000c0d0e7389 */ /* 0x00006400000c000b */
[----:B01----:R-:W-:Y:S01]  /*22800*/  ENDCOLLECTIVE ;  /* 0x000000000000791b */ /* 0x003fe20003800000 */
.L_x_926:
        /* <DEDUP_REMOVED lines=8> */
.L_x_927:
[----:B------:R-:W-:Y:S05]  /*22890*/  BRA `(.L_x_928) ;  /* 0xffffffb000d47947 */ /* 0x000fea000383ffff */
.L_x_768:
[----:B------:R-:W-:Y:S01]  /*228a0*/  BSSY B0, `(.L_x_929) ;  /* 0x0000008000007945 */ /* 0x000fe20003800000 */
[----:B-----5:R-:W-:Y:S02]  /*228b0*/  IMAD.MOV.U32 R13, RZ, RZ, R4 ;  /* 0x000000ffff0d7224 */ /* 0x020fe400078e0004 */
[----:B------:R-:W-:Y:S02]  /*228c0*/  IMAD.MOV.U32 R12, RZ, RZ, 0x1 ;  /* 0x00000001ff0c7424 */ /* 0x000fe400078e00ff */
[----:B------:R-:W-:Y:S02]  /*228d0*/  IMAD.MOV.U32 R11, RZ, RZ, RZ ;  /* 0x000000ffff0b7224 */ /* 0x000fe400078e00ff */
[----:B------:R-:W-:-:S07]  /*228e0*/  IMAD.MOV.U32 R15, RZ, RZ, -0x1 ;  /* 0xffffffffff0f7424 */ /* 0x000fce00078e00ff */
[----:B0-----:R-:W-:Y:S05]  /*228f0*/  WARPSYNC.COLLECTIVE R15, `(.L_x_930) ;  /* 0x000000000f087348 */ /* 0x001fea0003c00000 */
[----:B------:R1:W2:Y:S02]  /*22900*/  SHFL.UP P6, R14, R13, R12, R11 ;  /* 0x0400000c0d0e7389 */ /* 0x0002a400000c000b */
[----:B012---:R-:W-:Y:S01]  /*22910*/  ENDCOLLECTIVE ;  /* 0x000000000000791b */ /* 0x007fe20003800000 */
.L_x_930:
[----:B------:R-:W-:Y:S05]  /*22920*/  BSYNC B0 ;  /* 0x0000000000007941 */ /* 0x000fea0003800000 */
.L_x_929:
        /* <DEDUP_REMOVED lines=8> */
.L_x_931:
[----:B------:R-:W-:Y:S01]  /*229b0*/  IMAD.MOV.U32 R12, RZ, RZ, 0x4 ;  /* 0x00000004ff0c7424 */ /* 0x000fe200078e00ff */
[----:B------:R-:W-:-:S05]  /*229c0*/  SEL R0, R14, RZ, P2 ;  /* 0x000000ff0e007207 */ /* 0x000fca0001000000 */
[----:B------:R-:W-:-:S04]  /*229d0*/  IMAD.IADD R0, R13, 0x1, R0 ;  /* 0x000000010d007824 */ /* 0x000fc800078e0200 */
[----:B------:R-:W-:-:S07]  /*229e0*/  IMAD.MOV.U32 R13, RZ, RZ, R0 ;  /* 0x000000ffff0d7224 */ /* 0x000fce00078e0000 */
[----:B------:R-:W-:Y:S05]  /*229f0*/  WARPSYNC.COLLECTIVE R15, `(.L_x_932) ;  /* 0x000000000f087348 */ /* 0x000fea0003c00000 */
[----:B------:R0:W1:Y:S02]  /*22a00*/  SHFL.UP P6, R14, R13, R12, R11 ;  /* 0x0400000c0d0e7389 */ /* 0x00006400000c000b */
[----:B01----:R-:W-:Y:S01]  /*22a10*/  ENDCOLLECTIVE ;  /* 0x000000000000791b */ /* 0x003fe20003800000 */
.L_x_932:
[----:B------:R-:W-:Y:S01]  /*22a20*/  IMAD.MOV.U32 R12, RZ, RZ, 0x8 ;  /* 0x00000008ff0c7424 */ /* 0x000fe200078e00ff */
[----:B------:R-:W-:-:S05]  /*22a30*/  SEL R3, R14, RZ, P3 ;  /* 0x000000ff0e037207 */ /* 0x000fca0001800000 */
[----:B------:R-:W-:-:S04]  /*22a40*/  IMAD.IADD R2, R0, 0x1, R3 ;  /* 0x0000000100027824 */ /* 0x000fc800078e0203 */
[----:B------:R-:W-:-:S07]  /*22a50*/  IMAD.MOV.U32 R13, RZ, RZ, R2 ;  /* 0x000000ffff0d7224 */ /* 0x000fce00078e0002 */
[----:B------:R-:W-:Y:S05]  /*22a60*/  WARPSYNC.COLLECTIVE R15, `(.L_x_933) ;  /* 0x000000000f087348 */ /* 0x000fea0003c00000 */
[----:B------:R0:W1:Y:S02]  /*22a70*/  SHFL.UP P6, R14, R13, R12, R11 ;  /* 0x0400000c0d0e7389 */ /* 0x00006400000c000b */
[----:B01----:R-:W-:Y:S01]  /*22a80*/  ENDCOLLECTIVE ;  /* 0x000000000000791b */ /* 0x003fe20003800000 */
.L_x_933:
[----:B------:R-:W-:Y:S01]  /*22a90*/  IMAD.MOV.U32 R12, RZ, RZ, 0x10 ;  /* 0x00000010ff0c7424 */ /* 0x000fe200078e00ff */
[----:B------:R-:W-:-:S05]  /*22aa0*/  SEL R3, R14, RZ, P4 ;  /* 0x000000ff0e037207 */ /* 0x000fca0002000000 */
[----:B------:R-:W-:-:S04]  /*22ab0*/  IMAD.IADD R3, R2, 0x1, R3 ;  /* 0x0000000102037824 */ /* 0x000fc800078e0203 */
[----:B------:R-:W-:-:S07]  /*22ac0*/  IMAD.MOV.U32 R13, RZ, RZ, R3 ;  /* 0x000000ffff0d7224 */ /* 0x000fce00078e0003 */
[----:B------:R-:W-:Y:S05]  /*22ad0*/  WARPSYNC.COLLECTIVE R15, `(.L_x_934) ;  /* 0x000000000f087348 */ /* 0x000fea0003c00000 */
[----:B------:R0:W1:Y:S02]  /*22ae0*/  SHFL.UP P6, R14, R13, R12, R11 ;  /* 0x0400000c0d0e7389 */ /* 0x00006400000c000b */
[----:B01----:R-:W-:Y:S01]  /*22af0*/  ENDCOLLECTIVE ;  /* 0x000000000000791b */ /* 0x003fe20003800000 */
.L_x_934:
        /* <DEDUP_REMOVED lines=8> */
.L_x_935:
[----:B------:R-:W-:Y:S05]  /*22b80*/  BRA `(.L_x_936) ;  /* 0xffffffb000b47947 */ /* 0x000fea000383ffff */
.L_x_770:
[----:B------:R-:W-:Y:S01]  /*22b90*/  BSSY B0, `(.L_x_937) ;  /* 0x0000006000007945 */ /* 0x000fe20003800000 */
[----:B------:R-:W-:Y:S01]  /*22ba0*/  PLOP3.LUT P6, PT, P6, PT, PT, 0x8, 0x0 ;  /* 0x000000000000781c */ /* 0x000fe200037ce170 */
[----:B------:R-:W-:-:S12]  /*22bb0*/  IMAD.MOV.U32 R15, RZ, RZ, -0x1 ;  /* 0xffffffffff0f7424 */ /* 0x000fd800078e00ff */
[----:B0-----:R-:W-:Y:S05]  /*22bc0*/  WARPSYNC.COLLECTIVE R15, `(.L_x_938) ;  /* 0x000000000f087348 */ /* 0x001fea0003c00000 */
[----:B------:R-:W-:Y:S01]  /*22bd0*/  VOTE.ANY R14, PT, P6 ;  /* 0x00000000000e7806 */ /* 0x000fe200030e0100 */
[----:B0-----:R-:W-:Y:S06]  /*22be0*/  ENDCOLLECTIVE ;  /* 0x000000000000791b */ /* 0x001fec0003800000 */
.L_x_938:
[----:B------:R-:W-:Y:S05]  /*22bf0*/  BSYNC B0 ;  /* 0x0000000000007941 */ /* 0x000fea0003800000 */
.L_x_937:
[----:B------:R-:W-:Y:S02]  /*22c00*/  IMAD.MOV.U32 R3, RZ, RZ, R14 ;  /* 0x000000ffff037224 */ /* 0x000fe400078e000e */
[----:B------:R-:W-:Y:S02]  /*22c10*/  IMAD.MOV.U32 R13, RZ, RZ, R4 ;  /* 0x000000ffff0d7224 */ /* 0x000fe400078e0004 */
[----:B------:R-:W0:Y:S01]  /*22c20*/  POPC R0, R3 ;  /* 0x0000000300007309 */ /* 0x000e220000000000 */
[----:B------:R-:W-:Y:S02]  /*22c30*/  IMAD.MOV.U32 R11, RZ, RZ, 0x1f ;  /* 0x0000001fff0b7424 */ /* 0x000fe400078e00ff */
[----:B------:R-:W-:Y:S02]  /*22c40*/  IMAD.MOV.U32 R15, RZ, RZ, -0x1 ;  /* 0xffffffffff0f7424 */ /* 0x000fe400078e00ff */
[----:B0-----:R-:W-:-:S07]  /*22c50*/  IMAD.MOV.U32 R12, RZ, RZ, R0 ;  /* 0x000000ffff0c7224 */ /* 0x001fce00078e0000 */
[----:B------:R-:W-:Y:S05]  /*22c60*/  WARPSYNC.COLLECTIVE R15, `(.L_x_939) ;  /* 0x000000000f087348 */ /* 0x000fea0003c00000 */
[----:B------:R0:W1:Y:S02]  /*22c70*/  SHFL.IDX P6, R14, R13, R12, R11 ;  /* 0x0000000c0d0e7389 */ /* 0x00006400000c000b */
[----:B01----:R-:W-:Y:S01]  /*22c80*/  ENDCOLLECTIVE ;  /* 0x000000000000791b */ /* 0x003fe20003800000 */
.L_x_939:
[----:B------:R-:W-:Y:S01]  /*22c90*/  MOV R4, R14 ;  /* 0x0000000e00047202 */ /* 0x000fe20000000f00 */
[----:B------:R-:W-:Y:S06]  /*22ca0*/  BRA `(.L_x_940) ;  /* 0xffffffb000a47947 */ /* 0x000fec000383ffff */
.L_x_772:
[----:B------:R-:W-:Y:S01]  /*22cb0*/  BSSY B0, `(.L_x_941) ;  /* 0x0000007000007945 */ /* 0x000fe20003800000 */
[----:B------:R-:W-:Y:S02]  /*22cc0*/  IMAD.MOV.U32 R13, RZ, RZ, R2 ;  /* 0x000000ffff0d7224 */ /* 0x000fe400078e0002 */
[----:B------:R-:W-:Y:S02]  /*22cd0*/  IMAD.MOV.U32 R11, RZ, RZ, 0x1f ;  /* 0x0000001fff0b7424 */ /* 0x000fe400078e00ff */
[----:B------:R-:W-:-:S07]  /*22ce0*/  IMAD.MOV.U32 R15, RZ, RZ, -0x1 ;  /* 0xffffffffff0f7424 */ /* 0x000fce00078e00ff */
[----:B012---:R-:W-:Y:S05]  /*22cf0*/  WARPSYNC.COLLECTIVE R15, `(.L_x_942) ;  /* 0x000000000f087348 */ /* 0x007fea0003c00000 */
[----:B------:R3:W4:Y:S02]  /*22d00*/  SHFL.IDX P6, R14, R13, R12, R11 ;  /* 0x0000000c0d0e7389 */ /* 0x00072400000c000b */
[----:B01234-:R-:W-:Y:S01]  /*22d10*/  ENDCOLLECTIVE ;  /* 0x000000000000791b */ /* 0x01ffe20003800000 */
.L_x_942:
[----:B------:R-:W-:Y:S05]  /*22d20*/  BSYNC B0 ;  /* 0x0000000000007941 */ /* 0x000fea0003800000 */
.L_x_941:
[----:B------:R-:W-:Y:S05]  /*22d30*/  BRA `(.L_x_771) ;  /* 0xffffffb0009c7947 */ /* 0x000fea000383ffff */
.L_x_776:
[----:B0-----:R0:W1:Y:S02]  /*22d40*/  SYNCS.PHASECHK.TRANS64.TRYWAIT P0, [R5+URZ+0x2a820], R0 ;  /* 0x02a82000050075a7 */ /* 0x001064000800017f */
[----:B-1----:R-:W-:Y:S05]  /*22d50*/  @!P0 NANOSLEEP.SYNCS 0x989680 ;  /* 0x009896800000895d */ /* 0x002fea0003900000 */
[----:B------:R-:W1:Y:S02]  /*22d60*/  @!P0 SYNCS.PHASECHK.TRANS64 P0, [R5+URZ+0x2a820], R0 ;  /* 0x02a82000050085a7 */ /* 0x000e64000800007f */
[----:B-1----:R-:W-:Y:S05]  /*22d70*/  @!P0 BRA `(.L_x_776) ;  /* 0xfffffffc00f08947 */ /* 0x002fea000383ffff */
[----:B------:R-:W-:Y:S05]  /*22d80*/  BRA `(.L_x_943) ;  /* 0xffffffb400887947 */ /* 0x000fea000383ffff */
.L_x_777:
[----:B------:R-:W1:Y:S01]  /*22d90*/  S2R R2, SR_TID.X ;  /* 0x0000000000027919 */ /* 0x000e620000002100 */
[----:B------:R-:W-:Y:S01]  /*22da0*/  BSSY B0, `(.L_x_944) ;  /* 0x000000a000007945 */ /* 0x000fe20003800000 */
[----:B------:R-:W-:Y:S02]  /*22db0*/  IMAD.MOV.U32 R12, RZ, RZ, RZ ;  /* 0x000000ffff0c7224 */ /* 0x000fe400078e00ff */
[----:B------:R-:W-:Y:S02]  /*22dc0*/  IMAD.MOV.U32 R11, RZ, RZ, 0x1f ;  /* 0x0000001fff0b7424 */ /* 0x000fe400078e00ff */
[----:B------:R-:W-:Y:S01]  /*22dd0*/  IMAD.MOV.U32 R15, RZ, RZ, -0x1 ;  /* 0xffffffffff0f7424 */ /* 0x000fe200078e00ff */
[----:B-1----:R-:W-:-:S04]  /*22de0*/  SHF.R.U32.HI R2, RZ, 0x5, R2 ;  /* 0x00000005ff027819 */ /* 0x002fc80000011602 */
[----:B------:R-:W-:-:S05]  /*22df0*/  LOP3.LUT R2, R2, 0x3, RZ, 0xc0, !PT ;  /* 0x0000000302027812 */ /* 0x000fca00078ec0ff */
[----:B------:R-:W-:-:S07]  /*22e00*/  IMAD.MOV.U32 R13, RZ, RZ, R2 ;  /* 0x000000ffff0d7224 */ /* 0x000fce00078e0002 */
[----:B0-2---:R-:W-:Y:S05]  /*22e10*/  WARPSYNC.COLLECTIVE R15, `(.L_x_945) ;  /* 0x000000000f087348 */ /* 0x005fea0003c00000 */
[----:B------:R1:W3:Y:S02]  /*22e20*/  SHFL.IDX P6, R14, R13, R12, R11 ;  /* 0x0000000c0d0e7389 */ /* 0x0002e400000c000b */
[----:B0123--:R-:W-:Y:S01]  /*22e30*/  ENDCOLLECTIVE ;  /* 0x000000000000791b */ /* 0x00ffe20003800000 */
.L_x_945:
[----:B------:R-:W-:Y:S05]  /*22e40*/  BSYNC B0 ;  /* 0x0000000000007941 */ /* 0x000fea0003800000 */
.L_x_944:
[----:B------:R-:W-:Y:S05]  /*22e50*/  BRA `(.L_x_946) ;  /* 0xffffffb400707947 */ /* 0x000fea000383ffff */
.L_x_778:
[----:B------:R-:W-:Y:S01]  /*22e60*/  BSSY B0, `(.L_x_947) ;  /* 0x0000006000007945 */ /* 0x000fe20003800000 */
[----:B------:R-:W-:-:S07]  /*22e70*/  IMAD.MOV.U32 R15, RZ, RZ, -0x1 ;  /* 0xffffffffff0f7424 */ /* 0x000fce00078e00ff */
[----:B0-2---:R-:W-:Y:S05]  /*22e80*/  WARPSYNC.COLLECTIVE R15, `(.L_x_948) ;  /* 0x000000000f0c7348 */ /* 0x005fea0003c00000 */
[----:B------:R-:W-:Y:S02]  /*22e90*/  ELECT P6, UR62, PT ;  /* 0x00000000003e782f */ /* 0x000fe400038c0000 */
[----:B------:R-:W-:Y:S01]  /*22ea0*/  MOV R14, UR62 ;  /* 0x0000003e000e7c02 */ /* 0x000fe20008000f00 */
[----:B0-2---:R-:W-:Y:S10]  /*22eb0*/  ENDCOLLECTIVE ;  /* 0x000000000000791b */ /* 0x005ff40003800000 */
.L_x_948:
[----:B------:R-:W-:Y:S05]  /*22ec0*/  BSYNC B0 ;  /* 0x0000000000007941 */ /* 0x000fea0003800000 */
.L_x_947:
[----:B------:R-:W-:Y:S05]  /*22ed0*/  BRA `(.L_x_949) ;  /* 0xffffffb400647947 */ /* 0x000fea000383ffff */
.L_x_780:
[----:B0-----:R0:W1:Y:S02]  /*22ee0*/  SYNCS.PHASECHK.TRANS64.TRYWAIT P1, [R3+URZ+0x2a840], R2 ;  /* 0x02a84002030075a7 */ /* 0x001064000802017f */
[----:B-1----:R-:W-:Y:S05]  /*22ef0*/  @!P1 NANOSLEEP.SYNCS 0x989680 ;  /* 0x009896800000995d */ /* 0x002fea0003900000 */
[----:B------:R-:W1:Y:S02]  /*22f00*/  @!P1 SYNCS.PHASECHK.TRANS64 P1, [R3+URZ+0x2a840], R2 ;  /* 0x02a84002030095a7 */ /* 0x000e64000802007f */
[----:B-1----:R-:W-:Y:S05]  /*22f10*/  @!P1 BRA `(.L_x_780) ;  /* 0xfffffffc00f09947 */ /* 0x002fea000383ffff */
[----:B------:R-:W-:Y:S05]  /*22f20*/  BRA `(.L_x_950) ;  /* 0xffffffb4008c7947 */ /* 0x000fea000383ffff */
.L_x_782:
[----:B-1----:R1:W3:Y:S02]  /*22f30*/  SYNCS.PHASECHK.TRANS64.TRYWAIT P1, [R5+URZ+0x2a840], R0 ;  /* 0x02a84000050075a7 */ /* 0x0022e4000802017f */
[----:B---3--:R-:W-:Y:S05]  /*22f40*/  @!P1 NANOSLEEP.SYNCS 0x989680 ;  /* 0x009896800000995d */ /* 0x008fea0003900000 */
[----:B------:R-:W3:Y:S02]  /*22f50*/  @!P1 SYNCS.PHASECHK.TRANS64 P1, [R5+URZ+0x2a840], R0 ;  /* 0x02a84000050095a7 */ /* 0x000ee4000802007f */
[----:B---3--:R-:W-:Y:S05]  /*22f60*/  @!P1 BRA `(.L_x_782) ;  /* 0xfffffffc00f09947 */ /* 0x008fea000383ffff */
[----:B------:R-:W-:Y:S05]  /*22f70*/  BRA `(.L_x_951) ;  /* 0xffffffb400987947 */ /* 0x000fea000383ffff */
.L_x_784:
[----:B---3--:R3:W4:Y:S02]  /*22f80*/  SYNCS.PHASECHK.TRANS64.TRYWAIT P1, [R3+URZ+0x2a860], R2 ;  /* 0x02a86002030075a7 */ /* 0x008724000802017f */
[----:B----4-:R-:W-:Y:S05]  /*22f90*/  @!P1 NANOSLEEP.SYNCS 0x989680 ;  /* 0x009896800000995d */ /* 0x010fea0003900000 */
[----:B------:R-:W4:Y:S02]  /*22fa0*/  @!P1 SYNCS.PHASECHK.TRANS64 P1, [R3+URZ+0x2a860], R2 ;  /* 0x02a86002030095a7 */ /* 0x000f24000802007f */
[----:B----4-:R-:W-:Y:S05]  /*22fb0*/  @!P1 BRA `(.L_x_784) ;  /* 0xfffffffc00f09947 */ /* 0x010fea000383ffff */
[----:B------:R-:W-:Y:S05]  /*22fc0*/  BRA `(.L_x_952) ;  /* 0xffffffb400947947 */ /* 0x000fea000383ffff */
.L_x_953:
        /* <DEDUP_REMOVED lines=11> */
.L_x_3228:


//--------------------- .text._ZN7cutlass13device_kernelIN5flash11enable_sm90INS1_16FlashAttnFwdSm90INS1_25CollectiveMainloopFwdSm90ILi2EN4cute5tupleIJNS5_1CILi1EEES8_S8_EEENS6_IJNS7_ILi128EEENS7_ILi96EEENS7_ILi192EEEEEELi128ENS_10bfloat16_tEfNS_4arch4Sm90ELb0ELb1ELb0ELb0ELb1ELb0ELb0ELb1ELb1ELb1ELb0ELb0EEENS1_21CollectiveEpilogueFwdINS6_IJSA_SA_SB_EEES9_SE_SG_Li256ELb0ELb1ELb0ELb0EEENS1_30DynamicPersistentTileSchedulerILi256ELi128ELb0ELb1ELb1EEEEEEEEEvNT_6ParamsE --------------------------
	.section	.text._ZN7cutlass13device_kernelIN5flash11enable_sm90INS1_16FlashAttnFwdSm90INS1_25CollectiveMainloopFwdSm90ILi2EN4cute5tupleIJNS5_1CILi1EEES8_S8_EEENS6_IJNS7_ILi128EEENS7_ILi96EEENS7_ILi192EEEEEELi128ENS_10bfloat16_tEfNS_4arch4Sm90ELb0ELb1ELb0ELb0ELb1ELb0ELb0ELb1ELb1ELb1ELb0ELb0EEENS1_21CollectiveEpilogueFwdINS6_IJSA_SA_SB_EEES9_SE_SG_Li256ELb0ELb1ELb0ELb0EEENS1_30DynamicPersistentTileSchedulerILi256ELi128ELb0ELb1ELb1EEEEEEEEEvNT_6ParamsE,"ax",@progbits
	.align	128
.text._ZN7cutlass13device_kernelIN5flash11enable_sm90INS1_16FlashAttnFwdSm90INS1_25CollectiveMainloopFwdSm90ILi2EN4cute5tupleIJNS5_1CILi1EEES8_S8_EEENS6_IJNS7_ILi128EEENS7_ILi96EEENS7_ILi192EEEEEELi128ENS_10bfloat16_tEfNS_4arch4Sm90ELb0ELb1ELb0ELb0ELb1ELb0ELb0ELb1ELb1ELb1ELb0ELb0EEENS1_21CollectiveEpilogueFwdINS6_IJSA_SA_SB_EEES9_SE_SG_Li256ELb0ELb1ELb0ELb0EEENS1_30DynamicPersistentTileSchedulerILi256ELi128ELb0ELb1ELb1EEEEEEEEEvNT_6ParamsE:
        .type           _ZN7cutlass13device_kernelIN5flash11enable_sm90INS1_16FlashAttnFwdSm90INS1_25CollectiveMainloopFwdSm90ILi2EN4cute5tupleIJNS5_1CILi1EEES8_S8_EEENS6_IJNS7_ILi128EEENS7_ILi96EEENS7_ILi192EEEEEELi128ENS_10bfloat16_tEfNS_4arch4Sm90ELb0ELb1ELb0ELb0ELb1ELb0ELb0ELb1ELb1ELb1ELb0ELb0EEENS1_21CollectiveEpilogueFwdINS6_IJSA_SA_SB_EEES9_SE_SG_Li256ELb0ELb1ELb0ELb0EEENS1_30DynamicPersistentTileSchedulerILi256ELi128ELb0ELb1ELb1EEEEEEEEEvNT_6ParamsE,@function
        .size           _ZN7cutlass13device_kernelIN5flash11enable_sm90INS1_16FlashAttnFwdSm90INS1_25CollectiveMainloopFwdSm90ILi2EN4cute5tupleIJNS5_1CILi1EEES8_S8_EEENS6_IJNS7_ILi128EEENS7_ILi96EEENS7_ILi192EEEEEELi128ENS_10bfloat16_tEfNS_4arch4Sm90ELb0ELb1ELb0ELb0ELb1ELb0ELb0ELb1ELb1ELb1ELb0ELb0EEENS1_21CollectiveEpilogueFwdINS6_IJSA_SA_SB_EEES9_SE_SG_Li256ELb0ELb1ELb0ELb0EEENS1_30DynamicPersistentTileSchedulerILi256ELi128ELb0ELb1ELb1EEEEEEEEEvNT_6ParamsE,(.L_x_3229 - _ZN7cutlass13device_kernelIN5flash11enable_sm90INS1_16FlashAttnFwdSm90INS1_25CollectiveMainloopFwdSm90ILi2EN4cute5tupleIJNS5_1CILi1EEES8_S8_EEENS6_IJNS7_ILi128EEENS7_ILi96EEENS7_ILi192EEEEEELi128ENS_10bfloat16_tEfNS_4arch4Sm90ELb0ELb1ELb0ELb0ELb1ELb0ELb0ELb1ELb1ELb1ELb0ELb0EEENS1_21CollectiveEpilogueFwdINS6_IJSA_SA_SB_EEES9_SE_SG_Li256ELb0ELb1ELb0ELb0EEENS1_30DynamicPersistentTileSchedulerILi256ELi128ELb0ELb1ELb1EEEEEEEEEvNT_6ParamsE)
        .other          _ZN7cutlass13device_kernelIN5flash11enable_sm90INS1_16FlashAttnFwdSm90INS1_25CollectiveMainloopFwdSm90ILi2EN4cute5tupleIJNS5_1CILi1EEES8_S8_EEENS6_IJNS7_ILi128EEENS7_ILi96EEENS7_ILi192EEEEEELi128ENS_10bfloat16_tEfNS_4arch4Sm90ELb0ELb1ELb0ELb0ELb1ELb0ELb0ELb1ELb1ELb1ELb0ELb0EEENS1_21CollectiveEpilogueFwdINS6_IJSA_SA_SB_EEES9_SE_SG_Li256ELb0ELb1ELb0ELb0EEENS1_30DynamicPersistentTileSchedulerILi256ELi128ELb0ELb1ELb1EEEEEEEEEvNT_6ParamsE,@"STO_CUDA_ENTRY STV_DEFAULT"
_ZN7cutlass13device_kernelIN5flash11enable_sm90INS1_16FlashAttnFwdSm90INS1_25CollectiveMainloopFwdSm90ILi2EN4cute5tupleIJNS5_1CILi1EEES8_S8_EEENS6_IJNS7_ILi128EEENS7_ILi96EEENS7_ILi192EEEEEELi128ENS_10bfloat16_tEfNS_4arch4Sm90ELb0ELb1ELb0ELb0ELb1ELb0ELb0ELb1ELb1ELb1ELb0ELb0EEENS1_21CollectiveEpilogueFwdINS6_IJSA_SA_SB_EEES9_SE_SG_Li256ELb0ELb1ELb0ELb0EEENS1_30DynamicPersistentTileSchedulerILi256ELi128ELb0ELb1ELb1EEEEEEEEEvNT_6ParamsE:
        /* <DEDUP_REMOVED lines=45> */
.L_x_954:
        /* <DEDUP_REMOVED lines=22> */
.L_x_955:
        /* <DEDUP_REMOVED lines=18> */
.L_x_956:
        /* <DEDUP_REMOVED lines=22> */
.L_x_957:
        /* <DEDUP_REMOVED lines=23> */
.L_x_958:
        /* <DEDUP_REMOVED lines=10> */
.L_x_960:
[----:B------:R-:W-:-:S08]  /*08c0*/  NOP ;  /* 0x0000000000007918 */ /* 0x000fd00000000000 */
[----:B------:R-:W1:Y:S02]  /*08d0*/  USETMAXREG.TRY_ALLOC.CTAPOOL UP0, 0xe8 ;  /* 0x000000e8000079c8 */ /* 0x000e640008000600 */
[----:B-1----:R-:W-:-:S13]  /*08e0*/  PLOP3.LUT P0, PT, PT, PT, UP0, 0x80, 0x0 ;  /* 0x000000000000781c */ /* 0x002fda0003f0f008 */
[----:B------:R-:W-:Y:S05]  /*08f0*/  @!P0 BRA `(.L_x_960) ;  /* 0xfffffffc00f08947 */ /* 0x000fea000383ffff */
[----:B------:R-:W1:Y:S08]  /*0900*/  S2UR UR4, SR_CTAID.X ;  /* 0x00000000000479c3 */ /* 0x000e700000002500 */
[----:B------:R-:W-:Y:S08]  /*0910*/  BAR.ARV 0x4, 0x180 ;  /* 0x0106000000007b1d */ /* 0x000ff00000002000 */
[----:B------:R-:W1:Y:S08]  /*0920*/  LDC R0, c[0x0][0xc38] ;  /* 0x00030e00ff007b82 */ /* 0x000e700000000800 */
[----:B------:R-:W-:Y:S06]  /*0930*/  BAR.ARV 0x8, 0x180 ;  /* 0x0206000000007b1d */ /* 0x000fec0000002000 */
[----:B-1----:R-:W-:-:S13]  /*0940*/  ISETP.LE.AND P0, PT, R0, UR4, PT ;  /* 0x0000000400007c0c */ /* 0x002fda000bf03270 */
[----:B------:R-:W-:Y:S05]  /*0950*/  @P0 EXIT ;  /* 0x000000000000094d */ /* 0x000fea0003800000 */
[----:B------:R-:W2:Y:S01]  /*0960*/  LDL R3, [R1+0x4] ;  /* 0x0000040001037983 */ /* 0x000ea20000100800 */
[----:B------:R-:W-:Y:S01]  /*0970*/  IMAD.U32 R16, RZ, RZ, UR4 ;  /* 0x00000004ff107e24 */ /* 0x000fe2000f8e00ff */
[----:B------:R-:W-:Y:S01]  /*0980*/  UMOV UR38, URZ ;  /* 0x0000003f00267c82 */ /* 0x000fe20008000000 */
[----:B------:R-:W-:Y:S01]  /*0990*/  IMAD.MOV.U32 R166, RZ, RZ, RZ ;  /* 0x000000ffffa67224 */ /* 0x000fe200078e00ff */
[----:B0-----:R-:W0:Y:S01]  /*09a0*/  S2R R2, SR_TID.X ;  /* 0x0000000000027919 */ /* 0x001e220000002100 */
[----:B------:R-:W-:Y:S01]  /*09b0*/  UMOV UR39, URZ ;  /* 0x0000003f00277c82 */ /* 0x000fe20008000000 */
[----:B0-----:R-:W-:Y:S01]  /*09c0*/  VIADD R174, R2, 0xffffff80 ;  /* 0xffffff8002ae7836 */ /* 0x001fe20000000000 */
[----:B--2---:R-:W-:-:S04]  /*09d0*/  R2UR UR5, R3 ;  /* 0x00000000030572ca */ /* 0x004fc800000e0000 */
[----:B------:R-:W-:-:S04]  /*09e0*/  SHF.R.S32.HI R3, RZ, 0x1f, R174 ;  /* 0x0000001fff037819 */ /* 0x000fc800000114ae */
[CC--:B------:R-:W-:Y:S02]  /*09f0*/  LEA.HI R0, R3.reuse, R174.reuse, RZ, 0x7 ;  /* 0x000000ae03007211 */ /* 0x0c0fe400078f38ff */
[CC--:B------:R-:W-:Y:S02]  /*0a00*/  LEA.HI R4, R3.reuse, R174.reuse, RZ, 0x5 ;  /* 0x000000ae03047211 */ /* 0x0c0fe400078f28ff */
[----:B------:R-:W-:Y:S02]  /*0a10*/  LOP3.LUT R167, R0, 0xffffff80, RZ, 0xc0, !PT ;  /* 0xffffff8000a77812 */ /* 0x000fe400078ec0ff */
[CC--:B------:R-:W-:Y:S01]  /*0a20*/  LEA.HI R2, R3.reuse, R174.reuse, RZ, 0x4 ;  /* 0x000000ae03027211 */ /* 0x0c0fe200078f20ff */
[----:B------:R-:W-:Y:S01]  /*0a30*/  IMAD.SHL.U32 R4, R4, 0x20, RZ ;  /* 0x0000002004047824 */ /* 0x000fe200078e00ff */
[----:B------:R-:W-:Y:S01]  /*0a40*/  LEA.HI R11, R3, R174, RZ, 0x2 ;  /* 0x000000ae030b7211 */ /* 0x000fe200078f10ff */
[----:B------:R-:W-:Y:S01]  /*0a50*/  IMAD.IADD R167, R174, 0x1, -R167 ;  /* 0x00000001aea77824 */ /* 0x000fe200078e0aa7 */
[----:B------:R-:W-:Y:S01]  /*0a60*/  LOP3.LUT R5, R2, 0x3fffff0, RZ, 0xc0, !PT ;  /* 0x03fffff002057812 */ /* 0x000fe200078ec0ff */
[----:B------:R-:W-:Y:S01]  /*0a70*/  ULOP3.LUT UR61, UR5, 0x1, URZ, 0xfc, !UPT ;  /* 0x00000001053d7892 */ /* 0x000fe2000f8efc3f */
[----:B------:R-:W-:-:S02]  /*0a80*/  LOP3.LUT R11, R11, 0xfffffffc, RZ, 0xc0, !PT ;  /* 0xfffffffc0b0b7812 */ /* 0x000fc400078ec0ff */
[----:B------:R-:W-:Y:S01]  /*0a90*/  SHF.R.S32.HI R6, RZ, 0x1f, R167 ;  /* 0x0000001fff067819 */ /* 0x000fe200000114a7 */
[C---:B------:R-:W-:Y:S01]  /*0aa0*/  IMAD.IADD R5, R174.reuse, 0x1, -R5 ;  /* 0x00000001ae057824 */ /* 0x040fe200078e0a05 */
[----:B------:R-:W-:Y:S01]  /*0ab0*/  LEA.HI R3, R3, R174, RZ, 0x3 ;  /* 0x000000ae03037211 */ /* 0x000fe200078f18ff */
[----:B------:R-:W-:Y:S01]  /*0ac0*/  IMAD.IADD R11, R174, 0x1, -R11 ;  /* 0x00000001ae0b7824 */ /* 0x000fe200078e0a0b */
[----:B------:R-:W-:Y:S02]  /*0ad0*/  LEA.HI R8, R6, R167, RZ, 0x2 ;  /* 0x000000a706087211 */ /* 0x000fe400078f10ff */
[----:B------:R-:W-:Y:S02]  /*0ae0*/  SHF.R.S32.HI R169, RZ, 0x7, R0 ;  /* 0x00000007ffa97819 */ /* 0x000fe40000011400 */
[--C-:B------:R-:W-:Y:S02]  /*0af0*/  SHF.R.S32.HI R9, RZ, 0x2, R8.reuse ;  /* 0x00000002ff097819 */ /* 0x100fe40000011408 */
[----:B------:R-:W-:-:S02]  /*0b00*/  SHF.R.S32.HI R10, RZ, 0x1f, R8 ;  /* 0x0000001fff0a7819 */ /* 0x000fc40000011408 */
[----:B------:R-:W-:Y:S02]  /*0b10*/  LOP3.LUT R4, R4, 0xfffffc00, RZ, 0xc0, !PT ;  /* 0xfffffc0004047812 */ /* 0x000fe400078ec0ff */
[----:B------:R-:W-:Y:S02]  /*0b20*/  LEA.HI R10, R10, R9, RZ, 0x3 ;  /* 0x000000090a0a7211 */ /* 0x000fe400078f18ff */
[----:B------:R-:W-:Y:S01]  /*0b30*/  LOP3.LUT R163, R3, 0xfffffff8, RZ, 0xc0, !PT ;  /* 0xfffffff803a37812 */ /* 0x000fe200078ec0ff */
[----:B------:R-:W-:Y:S01]  /*0b40*/  IMAD R5, R5, 0x40, R4 ;  /* 0x0000004005057824 */ /* 0x000fe200078e0204 */
[----:B------:R-:W-:Y:S02]  /*0b50*/  SHF.R.S32.HI R7, RZ, 0x4, R2 ;  /* 0x00000004ff077819 */ /* 0x000fe40000011402 */
[----:B------:R-:W-:Y:S01]  /*0b60*/  LOP3.LUT R10, R10, 0xfffffff8, RZ, 0xc0, !PT ;  /* 0xfffffff80a0a7812 */ /* 0x000fe200078ec0ff */
[----:B------:R-:W-:Y:S01]  /*0b70*/  IMAD.IADD R163, R174, 0x1, -R163 ;  /* 0x00000001aea37824 */ /* 0x000fe200078e0aa3 */
[----:B------:R-:W-:-:S02]  /*0b80*/  LEA.HI R6, R6, R167, RZ, 0x5 ;  /* 0x000000a706067211 */ /* 0x000fc400078f28ff */
[----:B------:R-:W-:Y:S01]  /*0b90*/  LEA.HI R0, R0, R169, RZ, 0x1 ;  /* 0x000000a900007211 */ /* 0x000fe200078f08ff */
[----:B------:R-:W-:Y:S01]  /*0ba0*/  IMAD.IADD R9, R9, 0x1, -R10 ;  /* 0x0000000109097824 */ /* 0x000fe200078e0a0a */
[----:B------:R-:W-:Y:S01]  /*0bb0*/  LEA.HI R2, R2, R7, RZ, 0x1 ;  /* 0x0000000702027211 */ /* 0x000fe200078f08ff */
[----:B------:R-:W-:Y:S01]  /*0bc0*/  IMAD.SHL.U32 R160, R163, 0x8, RZ ;  /* 0x00000008a3a07824 */ /* 0x000fe200078e00ff */
[----:B------:R-:W-:Y:S02]  /*0bd0*/  SHF.R.S32.HI R6, RZ, 0x5, R6 ;  /* 0x00000005ff067819 */ /* 0x000fe40000011406 */
[----:B------:R-:W-:Y:S01]  /*0be0*/  LEA.HI R4, R11, R11, RZ, 0x1 ;  /* 0x0000000b0b047211 */ /* 0x000fe200078f08ff */
[----:B------:R-:W-:Y:S01]  /*0bf0*/  VIADD R161, R160, 0x40 ;  /* 0x00000040a0a17836 */ /* 0x000fe20000000000 */
[----:B------:R-:W-:Y:S01]  /*0c00*/  LOP3.LUT R0, R0, 0x3fffffe, RZ, 0xc0, !PT ;  /* 0x03fffffe00007812 */ /* 0x000fe200078ec0ff */
[----:B------:R-:W-:Y:S01]  /*0c10*/  IMAD R9, R6, 0x10, R9 ;  /* 0x0000001006097824 */ /* 0x000fe200078e0209 */
[----:B------:R-:W-:-:S02]  /*0c20*/  LOP3.LUT R2, R2, 0x1ffffffe, RZ, 0xc0, !PT ;  /* 0x1ffffffe02027812 */ /* 0x000fc400078ec0ff */
[----:B------:R-:W-:Y:S01]  /*0c30*/  LOP3.LUT R4, R4, 0x1ffffffe, RZ, 0xc0, !PT ;  /* 0x1ffffffe04047812 */ /* 0x000fe200078ec0ff */
[----:B------:R-:W-:Y:S01]  /*0c40*/  IMAD.IADD R0, R169, 0x1, -R0 ;  /* 0x00000001a9007824 */ /* 0x000fe200078e0a00 */
[----:B------:R-:W-:Y:S01]  /*0c50*/  LOP3.LUT R18, R8, 0x7ffffffc, RZ, 0xc0, !PT ;  /* 0x7ffffffc08127812 */ /* 0x000fe200078ec0ff */
[----:B------:R-:W-:Y:S01]  /*0c60*/  IMAD.IADD R2, R7, 0x1, -R2 ;  /* 0x0000000107027824 */ /* 0x000fe200078e0a02 */
[----:B------:R-:W-:Y:S01]  /*0c70*/  SHF.R.S32.HI R165, RZ, 0x3, R3 ;  /* 0x00000003ffa57819 */ /* 0x000fe20000011403 */
[----:B------:R-:W-:Y:S01]  /*0c80*/  IMAD.IADD R11, R11, 0x1, -R4 ;  /* 0x000000010b0b7824 */ /* 0x000fe200078e0a04 */
[----:B------:R-:W-:Y:S01]  /*0c90*/  SHF.R.S32.HI R173, RZ, 0x1f, R160 ;  /* 0x0000001fffad7819 */ /* 0x000fe200000114a0 */
[----:B------:R-:W-:Y:S01]  /*0ca0*/  IMAD R170, R0, 0x40, R9 ;  /* 0x0000004000aa7824 */ /* 0x000fe200078e0209 */
[----:B------:R-:W-:Y:S01]  /*0cb0*/  SHF.R.S32.HI R172, RZ, 0x1f, R161 ;  /* 0x0000001fffac7819 */ /* 0x000fe200000114a1 */
[----:B------:R-:W-:Y:S02]  /*0cc0*/  IMAD R171, R2, 0x8, R5 ;  /* 0x0000000802ab7824 */ /* 0x000fe400078e0205 */
[----:B------:R-:W-:-:S02]  /*0cd0*/  IMAD.IADD R18, R167, 0x1, -R18 ;  /* 0x00000001a7127824 */ /* 0x000fc400078e0a12 */
[----:B------:R-:W-:-:S07]  /*0ce0*/  IMAD R22, R11, 0x8, R170 ;  /* 0x000000080b167824 */ /* 0x000fce00078e02aa */
.L_x_1065:
[----:B0--34-:R-:W0:Y:S01]  /*0cf0*/  LDC R3, c[0x0][0xc60] ;  /* 0x00031800ff037b82 */ /* 0x019e220000000800 */
[----:B------:R-:W-:Y:S01]  /*0d00*/  IMAD.MOV.U32 R0, RZ, RZ, R16 ;  /* 0x000000ffff007224 */ /* 0x000fe200078e0010 */
[----:B------:R-:W-:Y:S01]  /*0d10*/  ULDC UR4, c[0x0][0xc78] ;  /* 0x00031e0000047ab9 */ /* 0x000fe20000000800 */
[----:B0-----:R-:W-:-:S13]  /*0d20*/  ISETP.NE.AND P0, PT, R3, 0x1, PT ;  /* 0x000000010300780c */ /* 0x001fda0003f05270 */
[----:B-----5:R-:W0:Y:S08]  /*0d30*/  @P0 LDC R5, c[0x0][0xc64] ;  /* 0x00031900ff050b82 */ /* 0x020e300000000800 */
[----:B------:R-:W1:Y:S01]  /*0d40*/  @P0 LDC R7, c[0x0][0xc68] ;  /* 0x00031a00ff070b82 */ /* 0x000e620000000800 */
[----:B0-----:R-:W-:-:S05]  /*0d50*/  @P0 IMAD.HI.U32 R2, R16, R5, RZ ;  /* 0x0000000510020227 */ /* 0x001fca00078e00ff */
[----:B-1----:R-:W-:-:S04]  /*0d60*/  @P0 SHF.R.U32.HI R0, RZ, R7, R2 ;  /* 0x00000007ff000219 */ /* 0x002fc80000011602 */
[----:B------:R-:W-:Y:S01]  /*0d70*/  ISETP.GE.AND P0, PT, R0, UR4, PT ;  /* 0x0000000400007c0c */ /* 0x000fe2000bf06270 */
[----:B------:R-:W-:-:S04]  /*0d80*/  IMAD.MOV R2, RZ, RZ, -R0 ;  /* 0x000000ffff027224 */ /* 0x000fc800078e0a00 */
[----:B------:R-:W-:-:S08]  /*0d90*/  IMAD R11, R3, R2, R16 ;  /* 0x00000002030b7224 */ /* 0x000fd000078e0210 */
[----:B--2---:R-:W-:Y:S05]  /*0da0*/  @!P0 BRA `(.L_x_961) ;  /* 0x0000000000208947 */ /* 0x004fea0003800000 */
[----:B------:R-:W0:Y:S01]  /*0db0*/  LDC R3, c[0x0][0xc6c] ;  /* 0x00031b00ff037b82 */ /* 0x000e220000000800 */
[----:B------:R-:W-:Y:S01]  /*0dc0*/  IMAD.MOV.U32 R2, RZ, RZ, R11 ;  /* 0x000000ffff027224 */ /* 0x000fe200078e000b */
[----:B0-----:R-:W-:-:S13]  /*0dd0*/  ISETP.NE.AND P0, PT, R3, 0x1, PT ;  /* 0x000000010300780c */ /* 0x001fda0003f05270 */
[----:B------:R-:W0:Y:S02]  /*0de0*/  @P0 LDC.64 R4, c[0x0][0xc70] ;  /* 0x00031c00ff040b82 */ /* 0x000e240000000a00 */
[----:B0-----:R-:W-:-:S05]  /*0df0*/  @P0 IMAD.HI.U32 R4, R11, R4, RZ ;  /* 0x000000040b040227 */ /* 0x001fca00078e00ff */
[----:B------:R-:W-:-:S05]  /*0e00*/  @P0 SHF.R.U32.HI R2, RZ, R5, R4 ;  /* 0x00000005ff020219 */ /* 0x000fca0000011604 */
[----:B------:R-:W-:Y:S01]  /*0e10*/  IMAD R3, R2, R3, RZ ;  /* 0x0000000302037224 */ /* 0x000fe200078e02ff */
[----:B------:R-:W-:Y:S06]  /*0e20*/  BRA `(.L_x_962) ;  /* 0x00000000001c7947 */ /* 0x000fec0003800000 */
.L_x_961:
[----:B------:R-:W0:Y:S01]  /*0e30*/  LDC R3, c[0x0][0xc54] ;  /* 0x00031500ff037b82 */ /* 0x000e220000000800 */
[----:B------:R-:W-:Y:S01]  /*0e40*/  IMAD.MOV.U32 R2, RZ, RZ, R11 ;  /* 0x000000ffff027224 */ /* 0x000fe200078e000b */
[----:B0-----:R-:W-:-:S13]  /*0e50*/  ISETP.NE.AND P0, PT, R3, 0x1, PT ;  /* 0x000000010300780c */ /* 0x001fda0003f05270 */
[----:B------:R-:W0:Y:S02]  /*0e60*/  @P0 LDC.64 R4, c[0x0][0xc58] ;  /* 0x00031600ff040b82 */ /* 0x000e240000000a00 */
[----:B0-----:R-:W-:-:S05]  /*0e70*/  @P0 IMAD.HI.U32 R4, R11, R4, RZ ;  /* 0x000000040b040227 */ /* 0x001fca00078e00ff */
[----:B------:R-:W-:-:S05]  /*0e80*/  @P0 SHF.R.U32.HI R2, RZ, R5, R4 ;  /* 0x00000005ff020219 */ /* 0x000fca0000011604 */
[----:B------:R-:W-:-:S07]  /*0e90*/  IMAD R3, R2, R3, RZ ;  /* 0x0000000302037224 */ /* 0x000fce00078e02ff */
.L_x_962:
[----:B------:R-:W0:Y:S01]  /*0ea0*/  LDC R164, c[0x0][0xc48] ;  /* 0x00031200ffa47b82 */ /* 0x000e220000000800 */
[----:B------:R-:W-:Y:S01]  /*0eb0*/  LOP3.LUT R2, RZ, R2, RZ, 0x33, !PT ;  /* 0x00000002ff027212 */ /* 0x000fe200078e33ff */
[----:B------:R-:W-:Y:S01]  /*0ec0*/  ULDC UR4, c[0x0][0xc3c] ;  /* 0x00030f0000047ab9 */ /* 0x000fe20000000800 */
[----:B------:R-:W-:Y:S01]  /*0ed0*/  IMAD.IADD R3, R11, 0x1, -R3 ;  /* 0x000000010b037824 */ /* 0x000fe200078e0a03 */
[----:B------:R-:W-:Y:S01]  /*0ee0*/  ULDC UR6, c[0x0][0xc54] ;  /* 0x0003150000067ab9 */ /* 0x000fe20000000800 */
[----:B------:R-:W-:Y:S01]  /*0ef0*/  LOP3.LUT R19, R19, 0xffefffff, RZ, 0xc0, !PT ;  /* 0xffefffff13137812 */ /* 0x000fe200078ec0ff */
[----:B------:R-:W-:Y:S01]  /*0f00*/  VIADD R2, R2, UR4 ;  /* 0x0000000402027c36 */ /* 0x000fe20008000000 */
[----:B------:R-:W-:Y:S01]  /*0f10*/  ULDC.64 UR4, c[0x0][0x418] ;  /* 0x0001060000047ab9 */ /* 0x000fe20000000a00 */
[----:B------:R-:W1:Y:S01]  /*0f20*/  LDC R168, c[0x0][0x448] ;  /* 0x00011200ffa87b82 */ /* 0x000e620000000800 */
[----:B------:R-:W-:Y:S01]  /*0f30*/  ISETP.NE.U32.AND P0, PT, RZ, UR4, PT ;  /* 0x00000004ff007c0c */ /* 0x000fe2000bf05070 */
[----:B------:R-:W-:-:S02]  /*0f40*/  IMAD.SHL.U32 R17, R2, 0x80, RZ ;  /* 0x0000008002117824 */ /* 0x000fc400078e00ff */
[----:B------:R-:W-:Y:S01]  /*0f50*/  IMAD R14, R0, UR6, R3 ;  /* 0x00000006000e7c24 */ /* 0x000fe2000f8e0203 */
[----:B------:R-:W-:Y:S01]  /*0f60*/  ISETP.NE.AND.EX P0, PT, RZ, UR5, PT, P0 ;  /* 0x00000005ff007c0c */ /* 0x000fe2000bf05300 */
[----:B------:R-:W-:Y:S02]  /*0f70*/  VIADD R2, R17, 0x7f ;  /* 0x0000007f11027836 */ /* 0x000fe40000000000 */
[----:B------:R-:W2:Y:S01]  /*0f80*/  LDC.64 R12, c[0x0][0x9e0] ;  /* 0x00027800ff0c7b82 */ /* 0x000ea20000000a00 */
[----:B------:R-:W-:Y:S01]  /*0f90*/  IMAD.MOV.U32 R162, RZ, RZ, R14 ;  /* 0x000000ffffa27224 */ /* 0x000fe200078e000e */
[----:B0-----:R-:W-:-:S06]  /*0fa0*/  ISETP.NE.AND P1, PT, R164, 0x1, PT ;  /* 0x00000001a400780c */ /* 0x001fcc0003f25270 */
[----:B------:R-:W0:Y:S01]  /*0fb0*/  LDC R10, c[0x0][0x288] ;  /* 0x0000a200ff0a7b82 */ /* 0x000e220000000800 */
[----:B-1----:R-:W-:-:S07]  /*0fc0*/  ISETP.NE.AND P3, PT, R168, 0x1, PT ;  /* 0x00000001a800780c */ /* 0x002fce0003f65270 */
[----:B------:R-:W1:Y:S01]  /*0fd0*/  LDC R73, c[0x0][0x424] ;  /* 0x00010900ff497b82 */ /* 0x000e620000000800 */
[----:B--2---:R-:W-:-:S07]  /*0fe0*/  ISETP.GE.AND P2, PT, R13, 0x1, PT ;  /* 0x000000010d00780c */ /* 0x004fce0003f46270 */
[----:B------:R-:W2:Y:S01]  /*0ff0*/  @P1 LDC R5, c[0x0][0xc4c] ;  /* 0x00031300ff051b82 */ /* 0x000ea20000000800 */
[----:B------:R-:W-:-:S07]  /*1000*/  @P3 LOP3.LUT R19, R19, 0x100000, RZ, 0xfc, !PT ;  /* 0x0010000013133812 */ /* 0x000fce00078efcff */
[----:B------:R-:W3:Y:S01]  /*1010*/  @P3 LDC R9, c[0x0][0x44c] ;  /* 0x00011300ff093b82 */ /* 0x000ee20000000800 */
[----:B0-----:R-:W-:Y:S02]  /*1020*/  IADD3 R4, -R10, 0x1, RZ ;  /* 0x000000010a047810 */ /* 0x001fe40007ffe1ff */
[----:B------:R-:W-:-:S04]  /*1030*/  LOP3.LUT R19, R19, 0xfff7ffff, RZ, 0xc0, !PT ;  /* 0xfff7ffff13137812 */ /* 0x000fc800078ec0ff */
[----:B------:R-:W-:Y:S01]  /*1040*/  @P2 LOP3.LUT R19, R19, 0x80000, RZ, 0xfc, !PT ;  /* 0x0008000013132812 */ /* 0x000fe200078efcff */
[----:B------:R-:W0:Y:S01]  /*1050*/  @P1 LDC R7, c[0x0][0xc50] ;  /* 0x00031400ff071b82 */ /* 0x000e220000000800 */
[----:B-1----:R-:W-:-:S07]  /*1060*/  SEL R73, R73, 0x1, P0 ;  /* 0x0000000149497807 */ /* 0x002fce0000000000 */
[----:B------:R-:W1:Y:S01]  /*1070*/  @P3 LDC R6, c[0x0][0x450] ;  /* 0x00011400ff063b82 */ /* 0x000e620000000800 */
[----:B--2---:R-:W-:-:S07]  /*1080*/  @P1 IMAD.HI.U32 R0, R14, R5, RZ ;  /* 0x000000050e001227 */ /* 0x004fce00078e00ff */
[----:B------:R-:W2:Y:S01]  /*1090*/  LDC R8, c[0x0][0x2f0] ;  /* 0x0000bc00ff087b82 */ /* 0x000ea20000000800 */
[----:B---3--:R-:W-:Y:S01]  /*10a0*/  @P3 IMAD.HI.U32 R3, R2, R9, RZ ;  /* 0x0000000902033227 */ /* 0x008fe200078e00ff */
[----:B0-----:R-:W-:-:S04]  /*10b0*/  @P1 SHF.R.U32.HI R162, RZ, R7, R0 ;  /* 0x00000007ffa21219 */ /* 0x001fc80000011600 */
[----:B-1----:R-:W-:Y:S01]  /*10c0*/  @P3 SHF.R.U32.HI R2, RZ, R6, R3 ;  /* 0x00000006ff023219 */ /* 0x002fe20000011603 */
[----:B------:R-:W-:-:S04]  /*10d0*/  IMAD.MOV R3, RZ, RZ, -R162 ;  /* 0x000000ffff037224 */ /* 0x000fc800078e0aa2 */
[----:B------:R-:W-:Y:S02]  /*10e0*/  IMAD R164, R164, R3, R14 ;  /* 0x00000003a4a47224 */ /* 0x000fe400078e020e */
[CC--:B--2---:R-:W-:Y:S02]  /*10f0*/  IMAD R5, R73.reuse, R8.reuse, R4 ;  /* 0x0000000849057224 */ /* 0x0c4fe400078e0204 */
[----:B------:R-:W-:Y:S02]  /*1100*/  IMAD R16, R73, R8, RZ ;  /* 0x0000000849107224 */ /* 0x000fe400078e02ff */
[----:B------:R-:W-:-:S04]  /*1110*/  IMAD.IADD R7, R5, 0x1, R2 ;  /* 0x0000000105077824 */ /* 0x000fc800078e0202 */
[----:B------:R-:W-:Y:S01]  /*1120*/  IMAD.IADD R0, R7, 0x1, R12 ;  /* 0x0000000107007824 */ /* 0x000fe200078e020c */
[----:B------:R-:W-:Y:S06]  /*1130*/  @!P2 BRA `(.L_x_963) ;  /* 0x000000000040a947 */ /* 0x000fec0003800000 */
[C---:B------:R-:W-:Y:S01]  /*1140*/  ISETP.GT.AND P0, PT, R7.reuse, RZ, PT ;  /* 0x000000ff0700720c */ /* 0x040fe20003f04270 */
[----:B------:R-:W-:-:S12]  /*1150*/  VIADD R2, R7, 0xffffffff ;  /* 0xffffffff07027836 */ /* 0x000fd80000000000 */
[----:B------:R-:W-:Y:S05]  /*1160*/  @P0 BRA `(.L_x_964) ;  /* 0x00000000001c0947 */ /* 0x000fea0003800000 */
[----:B------:R-:W-:Y:S01]  /*1170*/  ISETP.NE.AND P0, PT, R13, 0x1, PT ;  /* 0x000000010d00780c */ /* 0x000fe20003f05270 */
[----:B------:R-:W-:-:S12]  /*1180*/  IMAD.MOV R3, RZ, RZ, -R7 ;  /* 0x000000ffff037224 */ /* 0x000fd800078e0a07 */
[----:B------:R-:W0:Y:S02]  /*1190*/  @P0 LDC.64 R4, c[0x0][0x9e8] ;  /* 0x00027a00ff040b82 */ /* 0x000e240000000a00 */
[----:B0-----:R-:W-:-:S05]  /*11a0*/  @P0 IMAD.HI.U32 R2, R3, R4, RZ ;  /* 0x0000000403020227 */ /* 0x001fca00078e00ff */
[----:B------:R-:W-:-:S04]  /*11b0*/  @P0 SHF.R.U32.HI R3, RZ, R5, R2 ;  /* 0x00000005ff030219 */ /* 0x000fc80000011602 */
[----:B------:R-:W-:Y:S01]  /*11c0*/  LOP3.LUT R2, RZ, R3, RZ, 0x33, !PT ;  /* 0x00000003ff027212 */ /* 0x000fe200078e33ff */
[----:B------:R-:W-:Y:S06]  /*11d0*/  BRA `(.L_x_965) ;  /* 0x0000000000107947 */ /* 0x000fec0003800000 */
.L_x_964:
[----:B------:R-:W-:-:S13]  /*11e0*/  ISETP.NE.AND P0, PT, R13, 0x1, PT ;  /* 0x000000010d00780c */ /* 0x000fda0003f05270 */
[----:B------:R-:W0:Y:S02]  /*11f0*/  @P0 LDC.64 R4, c[0x0][0x9e8] ;  /* 0x00027a00ff040b82 */ /* 0x000e240000000a00 */
[----:B0-----:R-:W-:-:S05]  /*1200*/  @P0 IMAD.HI.U32 R4, R2, R4, RZ ;  /* 0x0000000402040227 */ /* 0x001fca00078e00ff */
[----:B------:R-:W-:-:S07]  /*1210*/  @P0 SHF.R.U32.HI R2, RZ, R5, R4 ;  /* 0x00000005ff020219 */ /* 0x000fce0000011604 */
.L_x_965:
[----:B------:R-:W-:-:S05]  /*1220*/  IMAD R3, R2, R13, R13 ;  /* 0x0000000d02037224 */ /* 0x000fca00078e020d */
[----:B------:R-:W-:-:S07]  /*1230*/  VIMNMX R0, R0, R3, PT ;  /* 0x0000000300007248 */ /* 0x000fce0003fe0100 */
.L_x_963:
[----:B------:R-:W0:Y:S01]  /*1240*/  @P3 LDC R6, c[0x0][0x44c] ;  /* 0x00011300ff063b82 */ /* 0x000e220000000800 */
[----:B------:R-:W-:Y:S01]  /*1250*/  VIADD R2, R0, 0x5f ;  /* 0x0000005f00027836 */ /* 0x000fe20000000000 */
[----:B------:R-:W-:Y:S01]  /*1260*/  ULDC UR4, c[0x0][0x9dc] ;  /* 0x0002770000047ab9 */ /* 0x000fe20000000800 */
[----:B------:R-:W-:Y:S02]  /*1270*/  IMAD R0, R73, R8, 0x5f ;  /* 0x0000005f49007424 */ /* 0x000fe400078e0208 */
[----:B------:R-:W-:-:S03]  /*1280*/  IMAD.HI R2, R2, 0x2aaaaaab, RZ ;  /* 0x2aaaaaab02027827 */ /* 0x000fc600078e02ff */
[----:B------:R-:W1:Y:S01]  /*1290*/  @P3 LDC R7, c[0x0][0x450] ;  /* 0x00011400ff073b82 */ /* 0x000e620000000800 */
[----:B------:R-:W-:Y:S01]  /*12a0*/  IMAD.HI R0, R0, 0x2aaaaaab, RZ ;  /* 0x2aaaaaab00007827 */ /* 0x000fe200078e02ff */
[----:B------:R-:W-:-:S03]  /*12b0*/  SHF.R.U32.HI R5, RZ, 0x1f, R2 ;  /* 0x0000001fff057819 */ /* 0x000fc60000011602 */
[----:B------:R-:W-:Y:S01]  /*12c0*/  IMAD.MOV.U32 R4, RZ, RZ, R17 ;  /* 0x000000ffff047224 */ /* 0x000fe200078e0011 */
[----:B------:R-:W-:Y:S01]  /*12d0*/  SHF.R.U32.HI R3, RZ, 0x1f, R0 ;  /* 0x0000001fff037819 */ /* 0x000fe20000011600 */
[----:B------:R-:W-:Y:S01]  /*12e0*/  IMAD R73, R73, R8, -R10 ;  /* 0x0000000849497224 */ /* 0x000fe200078e0a0a */
[----:B------:R-:W-:Y:S02]  /*12f0*/  LEA.HI.SX32 R72, R2, R5, 0x1c ;  /* 0x0000000502487211 */ /* 0x000fe400078fe2ff */
[----:B------:R-:W-:-:S04]  /*1300*/  LEA.HI.SX32 R3, R0, R3, 0x1c ;  /* 0x0000000300037211 */ /* 0x000fc800078fe2ff */
[----:B------:R-:W-:Y:S01]  /*1310*/  VIMNMX R72, R3, R72, PT ;  /* 0x0000004803487248 */ /* 0x000fe20003fe0100 */
[----:B0-----:R-:W-:-:S05]  /*1320*/  @P3 IMAD.HI.U32 R6, R17, R6, RZ ;  /* 0x0000000611063227 */ /* 0x001fca00078e00ff */
[----:B-1----:R-:W-:-:S05]  /*1330*/  @P3 SHF.R.U32.HI R4, RZ, R7, R6 ;  /* 0x00000007ff043219 */ /* 0x002fca0000011606 */
[----:B------:R-:W-:-:S04]  /*1340*/  IMAD.IADD R0, R73, 0x1, R4 ;  /* 0x0000000149007824 */ /* 0x000fc800078e0204 */
[----:B------:R-:W-:Y:S01]  /*1350*/  VIADD R2, R0, -UR4 ;  /* 0x8000000400027c36 */ /* 0x000fe20008000000 */
[----:B------:R-:W-:Y:S06]  /*1360*/  @!P2 BRA `(.L_x_966) ;  /* 0x00000000003ca947 */ /* 0x000fec0003800000 */
[----:B------:R-:W-:-:S13]  /*1370*/  ISETP.GT.AND P0, PT, R0, -0x1, PT ;  /* 0xffffffff0000780c */ /* 0x000fda0003f04270 */
[----:B------:R-:W-:Y:S05]  /*1380*/  @P0 BRA `(.L_x_967) ;  /* 0x00000000001c0947 */ /* 0x000fea0003800000 */
[----:B------:R-:W-:Y:S02]  /*1390*/  ISETP.NE.AND P0, PT, R13, 0x1, PT ;  /* 0x000000010d00780c */ /* 0x000fe40003f05270 */
[----:B------:R-:W-:-:S11]  /*13a0*/  LOP3.LUT R3, RZ, R0, RZ, 0x33, !PT ;  /* 0x00000000ff037212 */ /* 0x000fd600078e33ff */
[----:B------:R-:W0:Y:S02]  /*13b0*/  @P0 LDC.64 R4, c[0x0][0x9e8] ;  /* 0x00027a00ff040b82 */ /* 0x000e240000000a00 */
[----:B0-----:R-:W-:-:S05]  /*13c0*/  @P0 IMAD.HI.U32 R0, R3, R4, RZ ;  /* 0x0000000403000227 */ /* 0x001fca00078e00ff */
[----:B------:R-:W-:-:S04]  /*13d0*/  @P0 SHF.R.U32.HI R3, RZ, R5, R0 ;  /* 0x00000005ff030219 */ /* 0x000fc80000011600 */
[----:B------:R-:W-:Y:S01]  /*13e0*/  LOP3.LUT R0, RZ, R3, RZ, 0x33, !PT ;  /* 0x00000003ff007212 */ /* 0x000fe200078e33ff */
[----:B------:R-:W-:Y:S06]  /*13f0*/  BRA `(.L_x_968) ;  /* 0x0000000000107947 */ /* 0x000fec0003800000 */
.L_x_967:
[----:B------:R-:W-:-:S13]  /*1400*/  ISETP.NE.AND P0, PT, R13, 0x1, PT ;  /* 0x000000010d00780c */ /* 0x000fda0003f05270 */
[----:B------:R-:W0:Y:S02]  /*1410*/  @P0 LDC.64 R4, c[0x0][0x9e8] ;  /* 0x00027a00ff040b82 */ /* 0x000e240000000a00 */
[----:B0-----:R-:W-:-:S05]  /*1420*/  @P0 IMAD.HI.U32 R4, R0, R4, RZ ;  /* 0x0000000400040227 */ /* 0x001fca00078e00ff */
[----:B------:R-:W-:-:S07]  /*1430*/  @P0 SHF.R.U32.HI R0, RZ, R5, R4 ;  /* 0x00000005ff000219 */ /* 0x000fce0000011604 */
.L_x_968:
[----:B------:R-:W-:-:S05]  /*1440*/  IMAD R3, R0, R13, RZ ;  /* 0x0000000d00037224 */ /* 0x000fca00078e02ff */
[----:B------:R-:W-:-:S07]  /*1450*/  VIMNMX R2, R2, R3, !PT ;  /* 0x0000000302027248 */ /* 0x000fce0007fe0100 */
.L_x_966:
[----:B------:R-:W-:Y:S01]  /*1460*/  IMAD.HI R2, R2, 0x2aaaaaab, RZ ;  /* 0x2aaaaaab02027827 */ /* 0x000fe200078e02ff */
[----:B------:R-:W-:Y:S02]  /*1470*/  PLOP3.LUT P0, PT, PT, PT, PT, 0x80, 0x0 ;  /* 0x000000000000781c */ /* 0x000fe40003f0f070 */
[----:B------:R-:W-:Y:S02]  /*1480*/  CS2R R88, SRZ ;  /* 0x0000000000587805 */ /* 0x000fe4000001ff00 */
[----:B------:R-:W-:Y:S01]  /*1490*/  CS2R R86, SRZ ;  /* 0x0000000000567805 */ /* 0x000fe2000001ff00 */
[----:B------:R-:W-:Y:S01]  /*14a0*/  IMAD.MOV.U32 R0, RZ, RZ, RZ ;  /* 0x000000ffff007224 */ /* 0x000fe200078e00ff */
[----:B------:R-:W-:Y:S02]  /*14b0*/  SHF.R.U32.HI R3, RZ, 0x1f, R2 ;  /* 0x0000001fff037819 */ /* 0x000fe40000011602 */
[----:B------:R-:W-:Y:S02]  /*14c0*/  CS2R R84, SRZ ;  /* 0x0000000000547805 */ /* 0x000fe4000001ff00 */
[----:B------:R-:W-:-:S02]  /*14d0*/  CS2R R82, SRZ ;  /* 0x0000000000527805 */ /* 0x000fc4000001ff00 */
[----:B------:R-:W-:Y:S02]  /*14e0*/  CS2R R80, SRZ ;  /* 0x0000000000507805 */ /* 0x000fe4000001ff00 */
[----:B------:R-:W-:Y:S01]  /*14f0*/  LEA.HI.SX32 R3, R2, R3, 0x1c ;  /* 0x0000000302037211 */ /* 0x000fe200078fe2ff */
[----:B------:R-:W-:Y:S01]  /*1500*/  IMAD.MOV.U32 R54, RZ, RZ, RZ ;  /* 0x000000ffff367224 */ /* 0x000fe200078e00ff */
[----:B------:R-:W-:Y:S02]  /*1510*/  CS2R R50, SRZ ;  /* 0x0000000000327805 */ /* 0x000fe4000001ff00 */
[----:B------:R-:W-:Y:S02]  /*1520*/  CS2R R76, SRZ ;  /* 0x00000000004c7805 */ /* 0x000fe4000001ff00 */
[----:B------:R-:W-:Y:S02]  /*1530*/  VIMNMX R23, RZ, R3, !PT ;  /* 0x00000003ff177248 */ /* 0x000fe40007fe0100 */
[----:B------:R-:W-:-:S02]  /*1540*/  CS2R R74, SRZ ;  /* 0x00000000004a7805 */ /* 0x000fc4000001ff00 */
[----:B------:R-:W-:Y:S02]  /*1550*/  CS2R R40, SRZ ;  /* 0x0000000000287805 */ /* 0x000fe4000001ff00 */
[----:B------:R-:W-:Y:S02]  /*1560*/  CS2R R48, SRZ ;  /* 0x0000000000307805 */ /* 0x000fe4000001ff00 */
[----:B------:R-:W-:Y:S02]  /*1570*/  ISETP.GT.AND P1, PT, R72, R23, PT ;  /* 0x000000174800720c */ /* 0x000fe40003f24270 */
[----:B------:R-:W-:Y:S02]  /*1580*/  CS2R R70, SRZ ;  /* 0x0000000000467805 */ /* 0x000fe4000001ff00 */
[----:B------:R-:W-:Y:S02]  /*1590*/  CS2R R68, SRZ ;  /* 0x0000000000447805 */ /* 0x000fe4000001ff00 */
[----:B------:R-:W-:-:S02]  /*15a0*/  CS2R R66, SRZ ;  /* 0x0000000000427805 */ /* 0x000fc4000001ff00 */
[----:B------:R-:W-:Y:S02]  /*15b0*/  CS2R R64, SRZ ;  /* 0x0000000000407805 */ /* 0x000fe4000001ff00 */
[----:B------:R-:W-:Y:S02]  /*15c0*/  CS2R R62, SRZ ;  /* 0x00000000003e7805 */ /* 0x000fe4000001ff00 */
[----:B------:R-:W-:Y:S01]  /*15d0*/  CS2R R60, SRZ ;  /* 0x00000000003c7805 */ /* 0x000fe2000001ff00 */
[----:B------:R-:W-:Y:S01]  /*15e0*/  IMAD.MOV.U32 R59, RZ, RZ, RZ ;  /* 0x000000ffff3b7224 */ /* 0x000fe200078e00ff */
[----:B------:R-:W-:Y:S01]  /*15f0*/  CS2R R44, SRZ ;  /* 0x00000000002c7805 */ /* 0x000fe2000001ff00 */
[----:B------:R-:W-:Y:S01]  /*1600*/  IMAD.MOV.U32 R56, RZ, RZ, RZ ;  /* 0x000000ffff387224 */ /* 0x000fe200078e00ff */
        /* <DEDUP_REMOVED lines=12> */
[----:B------:R-:W-:Y:S01]  /*16d0*/  CS2R R26, SRZ ;  /* 0x00000000001a7805 */ /* 0x000fe2000001ff00 */
        /* <DEDUP_REMOVED lines=35> */
.L_x_970:
[----:B------:R-:W-:Y:S01]  /*1910*/  LEA.HI R0, R166, R166, RZ, 0x1 ;  /* 0x000000a6a6007211 */ /* 0x000fe200078f08ff */
[----:B------:R-:W-:-:S03]  /*1920*/  IMAD.U32 R2, RZ, RZ, UR61 ;  /* 0x0000003dff027e24 */ /* 0x000fc6000f8e00ff */
[----:B------:R-:W-:Y:S02]  /*1930*/  LOP3.LUT R3, R0, 0xfffffffe, RZ, 0xc0, !PT ;  /* 0xfffffffe00037812 */ /* 0x000fe400078ec0ff */
[----:B------:R-:W-:-:S03]  /*1940*/  ISETP.NE.AND P0, PT, R2, 0x3, PT ;  /* 0x000000030200780c */ /* 0x000fc60003f05270 */
[----:B------:R-:W-:-:S05]  /*1950*/  IMAD.IADD R0, R166, 0x1, -R3 ;  /* 0x00000001a6007824 */ /* 0x000fca00078e0a03 */
[----:B------:R-:W-:-:S04]  /*1960*/  SHF.L.U32 R0, R0, 0x1f, RZ ;  /* 0x0000001f00007819 */ /* 0x000fc800000006ff */
[----:B------:R-:W0:Y:S02]  /*1970*/  SYNCS.PHASECHK.TRANS64.TRYWAIT P1, [UR40+0x2a800], R0 ;  /* 0x02a80000ff0075a7 */ /* 0x000e240008020168 */
[----:B0-----:R-:W-:Y:S05]  /*1980*/  @!P1 BRA `(.L_x_971) ;  /* 0x0000011000e89947 */ /* 0x001fea0003800000 */
.L_x_1135:
[----:B------:R-:W-:Y:S05]  /*1990*/  @!P0 BRA `(.L_x_972) ;  /* 0x0000000000048947 */ /* 0x000fea0003800000 */
[----:B------:R-:W-:Y:S01]  /*19a0*/  BPT.TRAP 0x1 ;  /* 0x000000040000795c */ /* 0x000fe20000300000 */
.L_x_972:
[----:B0-----:R-:W-:Y:S02]  /*19b0*/  IMAD.U32 R3, RZ, RZ, UR39 ;  /* 0x00000027ff037e24 */ /* 0x001fe4000f8e00ff */
[----:B------:R-:W-:-:S03]  /*19c0*/  IMAD.U32 R0, RZ, RZ, UR38 ;  /* 0x00000026ff007e24 */ /* 0x000fc6000f8e00ff */
[----:B------:R-:W-:Y:S02]  /*19d0*/  LEA R3, R3, UR40, 0x3 ;  /* 0x0000002803037c11 */ /* 0x000fe4000f8e18ff */
[----:B------:R-:W-:-:S04]  /*19e0*/  SHF.L.U32 R0, R0, 0x1f, RZ ;  /* 0x0000001f00007819 */ /* 0x000fc800000006ff */
[----:B------:R0:W1:Y:S01]  /*19f0*/  SYNCS.PHASECHK.TRANS64.TRYWAIT P1, [R3+URZ+0x2a830], R0 ;  /* 0x02a83000030075a7 */ /* 0x000062000802017f */
[----:B------:R-:W-:Y:S05]  /*1a00*/  @!P0 BRA `(.L_x_973) ;  /* 0x0000000000048947 */ /* 0x000fea0003800000 */
[----:B------:R-:W-:Y:S01]  /*1a10*/  BPT.TRAP 0x1 ;  /* 0x000000040000795c */ /* 0x000fe20000300000 */
.L_x_973:
[----:B-1----:R-:W-:Y:S05]  /*1a20*/  @P1 BRA `(.L_x_974) ;  /* 0x0000000000081947 */ /* 0x002fea0003800000 */
[----:B------:R-:W1:Y:S02]  /*1a30*/  SYNCS.PHASECHK.TRANS64.TRYWAIT P1, [R3+URZ+0x2a830], R0 ;  /* 0x02a83000030075a7 */ /* 0x000e64000802017f */
[----:B-1----:R-:W-:Y:S05]  /*1a40*/  @!P1 BRA `(.L_x_975) ;  /* 0x0000011000d09947 */ /* 0x002fea0003800000 */
.L_x_974:
        /* <DEDUP_REMOVED lines=12> */
[----:B------:R-:W-:Y:S02]  /*1b10*/  ULOP3.LUT UR41, UR4, 0x10000, URZ, 0xfc, !UPT ;  /* 0x0001000004297892 */ /* 0x000fe4000f8efc3f */
[----:B------:R-:W-:Y:S02]  /*1b20*/  UIADD3 UR56, UR5, 0x4, URZ ;  /* 0x0000000405387890 */ /* 0x000fe4000fffe03f */
[----:B------:R-:W-:Y:S01]  /*1b30*/  UIMAD UR4, UR39, 0x900, UR41 ;  /* 0x00000900270478a4 */ /* 0x000fe2000f8e0229 */
[----:B------:R-:W-:Y:S01]  /*1b40*/  UMOV UR57, 0x40000040 ;  /* 0x4000004000397882 */ /* 0x000fe20000000000 */
[----:B------:R-:W-:-:S02]  /*1b50*/  UMOV UR59, 0x40000040 ;  /* 0x40000040003b7882 */ /* 0x000fc40000000000 */
[----:B------:R-:W-:Y:S02]  /*1b60*/  UIADD3 UR7, UR4, 0x2, URZ ;  /* 0x0000000204077890 */ /* 0x000fe4000fffe03f */
[----:B------:R-:W-:Y:S02]  /*1b70*/  UIADD3 UR58, UR4, 0x4, URZ ;  /* 0x00000004043a7890 */ /* 0x000fe4000fffe03f */
[----:B------:R-:W-:Y:S01]  /*1b80*/  UMOV UR10, UR4 ;  /* 0x00000004000a7c82 */ /* 0x000fe20008000000 */
[----:B------:R-:W-:Y:S01]  /*1b90*/  UIADD3 UR12, UR5, 0x400, URZ ;  /* 0x00000400050c7890 */ /* 0x000fe2000fffe03f */
[----:B------:R-:W-:Y:S01]  /*1ba0*/  HGMMA.64x96x16.F32.BF16 R24, gdesc[UR8], RZ, !UPT, gsb0 ;  /* 0x01600000081879f0 */ /* 0x000fe2000c0018ff */
[----:B------:R-:W-:Y:S01]  /*1bb0*/  UMOV UR8, UR6 ;  /* 0x0000000600087c82 */ /* 0x000fe20008000000 */
[----:B------:R-:W-:Y:S01]  /*1bc0*/  UMOV UR9, 0x40000040 ;  /* 0x4000004000097882 */ /* 0x000fe20000000000 */
[----:B------:R-:W-:Y:S01]  /*1bd0*/  UMOV UR10, UR7 ;  /* 0x00000007000a7c82 */ /* 0x000fe20008000000 */
[----:B------:R-:W-:Y:S01]  /*1be0*/  UMOV UR11, 0x40000040 ;  /* 0x40000040000b7882 */ /* 0x000fe20000000000 */
[----:B------:R-:W-:Y:S01]  /*1bf0*/  IMAD.U32 R4, RZ, RZ, UR8 ;  /* 0x00000008ff047e24 */ /* 0x000fe2000f8e00ff */
[----:B------:R-:W-:Y:S01]  /*1c00*/  UIADD3 UR14, UR4, 0x300, URZ ;  /* 0x00000300040e7890 */ /* 0x000fe2000fffe03f */
[----:B------:R-:W-:Y:S01]  /*1c10*/  IMAD.U32 R5, RZ, RZ, UR9 ;  /* 0x00000009ff057e24 */ /* 0x000fe2000f8e00ff */
        /* <DEDUP_REMOVED lines=30> */
[----:B------:R-:W-:Y:S02]  /*1e00*/  WARPGROUP.DEPBAR.LE gsb0, 0x0 ;  /* 0x00008000000079c5 */ /* 0x000fe40000010000 */
[----:B------:R-:W-:-:S06]  /*1e10*/  WARPGROUP.ARRIVE ;  /* 0x00000000000079c5 */ /* 0x000fcc0000000000 */
[----:B------:R-:W-:Y:S01]  /*1e20*/  HGMMA.64x96x16.F32.BF16 R24, gdesc[UR8], R24, gsb0 ;  /* 0x01600000081879f0 */ /* 0x000fe20008001818 */
        /* <DEDUP_REMOVED lines=37> */
.L_x_976:
[----:B------:R-:W-:Y:S01]  /*2080*/  ISETP.NE.AND P2, PT, R168, 0x1, PT ;  /* 0x00000001a800780c */ /* 0x000fe20003f45270 */
[----:B------:R-:W-:Y:S01]  /*2090*/  IMAD.IADD R2, R22, 0x1, R17 ;  /* 0x0000000116027824 */ /* 0x000fe200078e0211 */
[----:B------:R-:W-:Y:S01]  /*20a0*/  R2UR UR4, R3 ;  /* 0x00000000030472ca */ /* 0x000fe200000e0000 */
[----:B------:R-:W2:Y:S01]  /*20b0*/  LDC R13, c[0x0][0x288] ;  /* 0x0000a200ff0d7b82 */ /* 0x000ea20000000800 */
[----:B------:R-:W-:Y:S01]  /*20c0*/  LOP3.LUT P1, RZ, R19, 0x80000, RZ, 0xc0, !PT ;  /* 0x0008000013ff7812 */ /* 0x000fe2000782c0ff */
[----:B------:R-:W-:Y:S01]  /*20d0*/  ULDC UR43, c[0x0][0x9dc] ;  /* 0x00027700002b7ab9 */ /* 0x000fe20000000800 */
[----:B------:R-:W-:-:S07]  /*20e0*/  ULDC UR5, c[0x0][0x9e0] ;  /* 0x0002780000057ab9 */ /* 0x000fce0000000800 */
[----:B------:R-:W0:Y:S02]  /*20f0*/  @P2 LDC R9, c[0x0][0x44c] ;  /* 0x00011300ff092b82 */ /* 0x000e240000000800 */
[----:B------:R-:W-:-:S04]  /*2100*/  UIADD3 UR4, UR4, 0x2a840, URZ ;  /* 0x0002a84004047890 */ /* 0x000fc8000fffe03f */
[----:B------:R-:W-:Y:S02]  /*2110*/  UPRMT UR4, UR60, 0x654, UR4 ;  /* 0x000006543c047896 */ /* 0x000fe40008000004 */
[----:B------:R-:W3:Y:S07]  /*2120*/  @P2 LDC R11, c[0x0][0x450] ;  /* 0x00011400ff0b2b82 */ /* 0x000eee0000000800 */
[----:B------:R-:W-:Y:S01]  /*2130*/  SYNCS.ARRIVE.TRANS64.RED.A1T0 RZ, [UR4], RZ ;  /* 0x000000ffffff79a7 */ /* 0x000fe20008100404 */
[----:B------:R-:W-:Y:S01]  /*2140*/  ULOP3.LUT UR4, URZ, UR43, URZ, 0x33, !UPT ;  /* 0x0000002b3f047292 */ /* 0x000fe2000f8e333f */
[----:B01----:R-:W-:-:S04]  /*2150*/  @P2 IMAD.HI.U32 R0, R2, R9, RZ ;  /* 0x0000000902002227 */ /* 0x003fc800078e00ff */
[----:B------:R-:W-:Y:S01]  /*2160*/  IMAD.MOV.U32 R9, RZ, RZ, -0x60 ;  /* 0xffffffa0ff097424 */ /* 0x000fe200078e00ff */
[----:B---3--:R-:W-:-:S03]  /*2170*/  @P2 SHF.R.U32.HI R2, RZ, R11, R0 ;  /* 0x0000000bff022219 */ /* 0x008fc60000011600 */
[C---:B------:R-:W-:Y:S02]  /*2180*/  IMAD R9, R72.reuse, R9, 0x61 ;  /* 0x0000006148097424 */ /* 0x040fe400078e0209 */
[--C-:B------:R-:W-:Y:S01]  /*2190*/  IMAD R0, R72, -0x60, R16.reuse ;  /* 0xffffffa048007824 */ /* 0x100fe200078e0210 */
[----:B------:R-:W0:Y:S01]  /*21a0*/  SHFL.IDX PT, R11, R2, RZ, 0x1c1f ;  /* 0x001c1fff020b7589 */ /* 0x000e2200000e0000 */
[----:B------:R-:W-:Y:S02]  /*21b0*/  IMAD R8, R18, -0x2, R9 ;  /* 0xfffffffe12087824 */ /* 0x000fe400078e0209 */
[----:B------:R-:W-:Y:S02]  /*21c0*/  VIADD R3, R0, 0x60 ;  /* 0x0000006000037836 */ /* 0x000fe40000000000 */
[----:B------:R-:W-:Y:S01]  /*21d0*/  VIADD R14, R9, 0xffffffff ;  /* 0xffffffff090e7836 */ /* 0x000fe20000000000 */
[----:B--2---:R-:W-:Y:S01]  /*21e0*/  IADD3 R0, R8, -R13, R16 ;  /* 0x8000000d08007210 */ /* 0x004fe20007ffe010 */
[----:B------:R-:W-:-:S02]  /*21f0*/  IMAD R10, R18, -0x2, R3 ;  /* 0xfffffffe120a7824 */ /* 0x000fc400078e0203 */
[----:B------:R-:W-:Y:S02]  /*2200*/  VIADD R20, R8, 0xffffffff ;  /* 0xffffffff08147836 */ /* 0x000fe40000000000 */
[C---:B------:R-:W-:Y:S02]  /*2210*/  VIADD R15, R0.reuse, UR5 ;  /* 0x00000005000f7c36 */ /* 0x040fe40008000000 */
[----:B------:R-:W-:-:S03]  /*2220*/  VIADD R12, R0, UR4 ;  /* 0x00000004000c7c36 */ /* 0x000fc60008000000 */
[----:B0-----:R-:W-:Y:S01]  /*2230*/  VIADDMNMX R0, R11, R15, R10, PT ;  /* 0x0000000f0b007246 */ /* 0x001fe2000380010a */
[----:B------:R-:W-:Y:S01]  /*2240*/  IMAD.IADD R3, R12, 0x1, R11 ;  /* 0x000000010c037824 */ /* 0x000fe200078e020b */
[----:B------:R-:W-:Y:S06]  /*2250*/  @!P1 BRA `(.L_x_977) ;  /* 0x00000000005c9947 */ /* 0x000fec0003800000 */
[----:B------:R-:W-:Y:S01]  /*2260*/  IADD3 R9, R16, -R13, R11 ;  /* 0x8000000d10097210 */ /* 0x000fe20007ffe00b */
[----:B------:R-:W-:Y:S03]  /*2270*/  BSSY B0, `(.L_x_978) ;  /* 0x0000012000007945 */ /* 0x000fe60003800000 */
[----:B------:R-:W-:-:S13]  /*2280*/  ISETP.GT.AND P1, PT, R9, -0x1, PT ;  /* 0xffffffff0900780c */ /* 0x000fda0003f24270 */
[----:B------:R-:W-:Y:S05]  /*2290*/  @P1 BRA `(.L_x_979) ;  /* 0x0000000000241947 */ /* 0x000fea0003800000 */
[----:B------:R-:W-:Y:S01]  /*22a0*/  ULDC UR4, c[0x0][0x9e4] ;  /* 0x0002790000047ab9 */ /* 0x000fe20000000800 */
[----:B------:R-:W-:Y:S01]  /*22b0*/  LOP3.LUT R9, RZ, R9, RZ, 0x33, !PT ;  /* 0x00000009ff097212 */ /* 0x000fe200078e33ff */
[----:B------:R-:W-:-:S05]  /*22c0*/  IMAD.U32 R11, RZ, RZ, UR4 ;  /* 0x00000004ff0b7e24 */ /* 0x000fca000f8e00ff */
[----:B------:R-:W-:-:S13]  /*22d0*/  ISETP.NE.AND P1, PT, R11, 0x1, PT ;  /* 0x000000010b00780c */ /* 0x000fda0003f25270 */
[----:B------:R-:W0:Y:S02]  /*22e0*/  @P1 LDC.64 R74, c[0x0][0x9e8] ;  /* 0x00027a00ff4a1b82 */ /* 0x000e240000000a00 */
[----:B0-----:R-:W-:-:S05]  /*22f0*/  @P1 IMAD.HI.U32 R8, R9, R74, RZ ;  /* 0x0000004a09081227 */ /* 0x001fca00078e00ff */
[----:B------:R-:W-:-:S04]  /*2300*/  @P1 SHF.R.U32.HI R9, RZ, R75, R8 ;  /* 0x0000004bff091219 */ /* 0x000fc80000011608 */
[----:B------:R-:W-:Y:S01]  /*2310*/  LOP3.LUT R9, RZ, R9, RZ, 0x33, !PT ;  /* 0x00000009ff097212 */ /* 0x000fe200078e33ff */
[----:B------:R-:W-:Y:S06]  /*2320*/  BRA `(.L_x_980) ;  /* 0x0000000000187947 */ /* 0x000fec0003800000 */
.L_x_979:
[----:B------:R-:W-:Y:S02]  /*2330*/  ULDC UR4, c[0x0][0x9e4] ;  /* 0x0002790000047ab9 */ /* 0x000fe40000000800 */
[----:B------:R-:W-:-:S05]  /*2340*/  IMAD.U32 R11, RZ, RZ, UR4 ;  /* 0x00000004ff0b7e24 */ /* 0x000fca000f8e00ff */
[----:B------:R-:W-:-:S13]  /*2350*/  ISETP.NE.AND P1, PT, R11, 0x1, PT ;  /* 0x000000010b00780c */ /* 0x000fda0003f25270 */
[----:B------:R-:W0:Y:S02]  /*2360*/  @P1 LDC.64 R74, c[0x0][0x9e8] ;  /* 0x00027a00ff4a1b82 */ /* 0x000e240000000a00 */
[----:B0-----:R-:W-:-:S05]  /*2370*/  @P1 IMAD.HI.U32 R8, R9, R74, RZ ;  /* 0x0000004a09081227 */ /* 0x001fca00078e00ff */
[----:B------:R-:W-:-:S07]  /*2380*/  @P1 SHF.R.U32.HI R9, RZ, R75, R8 ;  /* 0x0000004bff091219 */ /* 0x000fce0000011608 */
.L_x_980:
[----:B------:R-:W-:Y:S05]  /*2390*/  BSYNC B0 ;  /* 0x0000000000007941 */ /* 0x000fea0003800000 */
.L_x_978:
[----:B------:R-:W-:-:S05]  /*23a0*/  IMAD R9, R9, R11, R20 ;  /* 0x0000000b09097224 */ /* 0x000fca00078e0214 */
[----:B------:R-:W-:Y:S02]  /*23b0*/  VIADDMNMX R0, R9, R11, R0, PT ;  /* 0x0000000b09007246 */ /* 0x000fe40003800100 */
[----:B------:R-:W-:-:S07]  /*23c0*/  VIMNMX R3, R3, R9, !PT ;  /* 0x0000000903037248 */ /* 0x000fce0007fe0100 */
.L_x_977:
[C---:B------:R-:W-:Y:S02]  /*23d0*/  ISETP.GE.AND P6, PT, R14.reuse, 0x9, PT ;  /* 0x000000090e00780c */ /* 0x040fe40003fc6270 */
[----:B------:R-:W-:Y:S02]  /*23e0*/  ISETP.GE.AND P1, PT, R14, 0x2, PT ;  /* 0x000000020e00780c */ /* 0x000fe40003f26270 */
[C---:B------:R-:W-:Y:S02]  /*23f0*/  ISETP.GT.AND P2, PT, R3.reuse, 0x8, !P6 ;  /* 0x000000080300780c */ /* 0x040fe40007744270 */
[----:B------:R-:W-:Y:S02]  /*2400*/  ISETP.GT.AND P3, PT, R3, 0x1, !P1 ;  /* 0x000000010300780c */ /* 0x000fe40004f64270 */
[----:B------:R-:W-:Y:S02]  /*2410*/  ISETP.LT.OR P2, PT, R0, 0x9, P2 ;  /* 0x000000090000780c */ /* 0x000fe40001741670 */
[----:B------:R-:W-:-:S02]  /*2420*/  ISETP.GE.AND P4, PT, R14, 0xa, PT ;  /* 0x0000000a0e00780c */ /* 0x000fc40003f86270 */
[----:B------:R-:W-:Y:S02]  /*2430*/  FSEL R91, R28, -INF , !P2 ;  /* 0xff8000001c5b7808 */ /* 0x000fe40005000000 */
[C---:B------:R-:W-:Y:S02]  /*2440*/  ISETP.LT.OR P3, PT, R0.reuse, 0x2, P3 ;  /* 0x000000020000780c */ /* 0x040fe40001f61670 */
[----:B------:R-:W-:Y:S02]  /*2450*/  ISETP.GT.AND P2, PT, R3, 0x9, !P4 ;  /* 0x000000090300780c */ /* 0x000fe40006744270 */
[----:B------:R-:W-:Y:S02]  /*2460*/  FSEL R89, R25, -INF , !P3 ;  /* 0xff80000019597808 */ /* 0x000fe40005800000 */
[----:B------:R-:W-:Y:S02]  /*2470*/  ISETP.LT.OR P2, PT, R0, 0xa, P2 ;  /* 0x0000000a0000780c */ /* 0x000fe40001741670 */
[----:B------:R-:W-:-:S02]  /*2480*/  ISETP.GE.AND P3, PT, R14, 0x11, PT ;  /* 0x000000110e00780c */ /* 0x000fc40003f66270 */
[----:B------:R-:W-:Y:S02]  /*2490*/  FSEL R93, R29, -INF , !P2 ;  /* 0xff8000001d5d7808 */ /* 0x000fe40005000000 */
[----:B------:R-:W-:Y:S02]  /*24a0*/  ISETP.GT.AND P2, PT, R3, 0x10, !P3 ;  /* 0x000000100300780c */ /* 0x000fe40005f44270 */
[----:B------:R-:W-:Y:S02]  /*24b0*/  P2R R74, PR, RZ, 0x8 ;  /* 0x00000008ff4a7803 */ /* 0x000fe40000000000 */
[----:B------:R-:W-:Y:S02]  /*24c0*/  ISETP.LT.OR P2, PT, R0, 0x11, P2 ;  /* 0x000000110000780c */ /* 0x000fe40001741670 */
[----:B------:R-:W-:Y:S02]  /*24d0*/  ISETP.GE.AND P3, PT, R14, 0x12, PT ;  /* 0x000000120e00780c */ /* 0x000fe40003f66270 */
[----:B------:R-:W-:-:S02]  /*24e0*/  FSEL R95, R32, -INF , !P2 ;  /* 0xff800000205f7808 */ /* 0x000fc40005000000 */
[----:B------:R-:W-:Y:S02]  /*24f0*/  ISETP.GT.AND P2, PT, R3, 0x11, !P3 ;  /* 0x000000110300780c */ /* 0x000fe40005f44270 */
[----:B------:R-:W-:Y:S02]  /*2500*/  P2R R32, PR, RZ, 0x8 ;  /* 0x00000008ff207803 */ /* 0x000fe40000000000 */
[----:B------:R-:W-:Y:S02]  /*2510*/  ISETP.LT.OR P2, PT, R0, 0x12, P2 ;  /* 0x000000120000780c */ /* 0x000fe40001741670 */
[----:B------:R-:W-:Y:S02]  /*2520*/  ISETP.GE.AND P3, PT, R14, 0x19, PT ;  /* 0x000000190e00780c */ /* 0x000fe40003f66270 */
[----:B------:R-:W-:Y:S02]  /*2530*/  FSEL R97, R33, -INF , !P2 ;  /* 0xff80000021617808 */ /* 0x000fe40005000000 */
[----:B------:R-:W-:-:S02]  /*2540*/  ISETP.GT.AND P2, PT, R3, 0x18, !P3 ;  /* 0x000000180300780c */ /* 0x000fc40005f44270 */
[----:B------:R-:W-:Y:S02]  /*2550*/  P2R R76, PR, RZ, 0x8 ;  /* 0x00000008ff4c7803 */ /* 0x000fe40000000000 */
[----:B------:R-:W-:Y:S02]  /*2560*/  ISETP.LT.OR P2, PT, R0, 0x19, P2 ;  /* 0x000000190000780c */ /* 0x000fe40001741670 */
[----:B------:R-:W-:Y:S02]  /*2570*/  ISETP.GE.AND P3, PT, R14, 0x1a, PT ;  /* 0x0000001a0e00780c */ /* 0x000fe40003f66270 */
[----:B------:R-:W-:Y:S02]  /*2580*/  FSEL R99, R36, -INF , !P2 ;  /* 0xff80000024637808 */ /* 0x000fe40005000000 */
[----:B------:R-:W-:Y:S02]  /*2590*/  ISETP.GT.AND P2, PT, R3, 0x19, !P3 ;  /* 0x000000190300780c */ /* 0x000fe40005f44270 */
[----:B------:R-:W-:-:S02]  /*25a0*/  P2R R36, PR, RZ, 0x8 ;  /* 0x00000008ff247803 */ /* 0x000fc40000000000 */
[----:B------:R-:W-:Y:S02]  /*25b0*/  ISETP.LT.OR P2, PT, R0, 0x1a, P2 ;  /* 0x0000001a0000780c */ /* 0x000fe40001741670 */
[----:B------:R-:W-:Y:S02]  /*25c0*/  ISETP.GE.AND P3, PT, R14, 0x21, PT ;  /* 0x000000210e00780c */ /* 0x000fe40003f66270 */
[----:B------:R-:W-:Y:S02]  /*25d0*/  FSEL R101, R37, -INF , !P2 ;  /* 0xff80000025657808 */ /* 0x000fe40005000000 */
[----:B------:R-:W-:Y:S02]  /*25e0*/  ISETP.GT.AND P2, PT, R3, 0x20, !P3 ;  /* 0x000000200300780c */ /* 0x000fe40005f44270 */
[----:B------:R-:W-:Y:S02]  /*25f0*/  P2R R78, PR, RZ, 0x8 ;  /* 0x00000008ff4e7803 */ /* 0x000fe40000000000 */
[----:B------:R-:W-:-:S02]  /*2600*/  ISETP.LT.OR P2, PT, R0, 0x21, P2 ;  /* 0x000000210000780c */ /* 0x000fc40001741670 */
[----:B------:R-:W-:Y:S02]  /*2610*/  ISETP.GE.AND P3, PT, R14, 0x22, PT ;  /* 0x000000220e00780c */ /* 0x000fe40003f66270 */
[----:B------:R-:W-:Y:S02]  /*2620*/  FSEL R103, R40, -INF , !P2 ;  /* 0xff80000028677808 */ /* 0x000fe40005000000 */
[----:B------:R-:W-:Y:S02]  /*2630*/  ISETP.GT.AND P2, PT, R3, 0x21, !P3 ;  /* 0x000000210300780c */ /* 0x000fe40005f44270 */
[----:B------:R-:W-:Y:S02]  /*2640*/  P2R R40, PR, RZ, 0x8 ;  /* 0x00000008ff287803 */ /* 0x000fe40000000000 */
        /* <DEDUP_REMOVED lines=56> */
[----:B------:R-:W-:Y:S02]  /*29d0*/  P2R R28, PR, RZ, 0x10 ;  /* 0x00000010ff1c7803 */ /* 0x000fe40000000000 */
[----:B------:R-:W-:Y:S02]  /*29e0*/  FSEL R11, R64, -INF , !P2 ;  /* 0xff800000400b7808 */ /* 0x000fe40005000000 */
[----:B------:R-:W-:-:S04]  /*29f0*/  ISETP.GE.AND P2, PT, R14, 0x52, PT ;  /* 0x000000520e00780c */ /* 0x000fc80003f46270 */
[----:B------:R-:W-:-:S04]  /*2a00*/  ISETP.GT.AND P3, PT, R3, 0x51, !P2 ;  /* 0x000000510300780c */ /* 0x000fc80005764270 */
[----:B------:R-:W-:-:S04]  /*2a10*/  ISETP.LT.OR P3, PT, R0, 0x52, P3 ;  /* 0x000000520000780c */ /* 0x000fc80001f61670 */
[----:B------:R-:W-:Y:S02]  /*2a20*/  FSEL R65, R65, -INF , !P3 ;  /* 0xff80000041417808 */ /* 0x000fe40005800000 */
[----:B------:R-:W-:-:S04]  /*2a30*/  ISETP.GE.AND P3, PT, R14, 0x59, PT ;  /* 0x000000590e00780c */ /* 0x000fc80003f66270 */
[----:B------:R-:W-:-:S04]  /*2a40*/  ISETP.GT.AND P4, PT, R3, 0x58, !P3 ;  /* 0x000000580300780c */ /* 0x000fc80005f84270 */
[----:B------:R-:W-:-:S04]  /*2a50*/  ISETP.LT.OR P4, PT, R0, 0x59, P4 ;  /* 0x000000590000780c */ /* 0x000fc80002781670 */
[----:B------:R-:W-:Y:S02]  /*2a60*/  FSEL R25, R68, -INF , !P4 ;  /* 0xff80000044197808 */ /* 0x000fe40006000000 */
[----:B------:R-:W-:-:S04]  /*2a70*/  ISETP.GE.AND P4, PT, R14, 0x1, PT ;  /* 0x000000010e00780c */ /* 0x000fc80003f86270 */
[----:B------:R-:W-:-:S04]  /*2a80*/  ISETP.GT.AND P5, PT, R3, RZ, !P4 ;  /* 0x000000ff0300720c */ /* 0x000fc800067a4270 */
[----:B------:R-:W-:-:S04]  /*2a90*/  ISETP.LT.OR P5, PT, R0, 0x1, P5 ;  /* 0x000000010000780c */ /* 0x000fc80002fa1670 */
[----:B------:R-:W-:Y:S02]  /*2aa0*/  FSEL R21, R24, -INF , !P5 ;  /* 0xff80000018157808 */ /* 0x000fe40006800000 */
[----:B------:R-:W-:-:S04]  /*2ab0*/  ISETP.GE.AND P5, PT, R14, 0x5a, PT ;  /* 0x0000005a0e00780c */ /* 0x000fc80003fa6270 */
[----:B------:R-:W-:Y:S02]  /*2ac0*/  P2R R24, PR, RZ, 0x20 ;  /* 0x00000020ff187803 */ /* 0x000fe40000000000 */
[----:B------:R-:W-:Y:S02]  /*2ad0*/  ISETP.GT.AND P5, PT, R3, 0x59, !P5 ;  /* 0x000000590300780c */ /* 0x000fe40006fa4270 */
[----:B------:R-:W0:Y:S02]  /*2ae0*/  SHFL.IDX PT, R3, R2, 0x1, 0x1c1f ;  /* 0x003c1f0002037f89 */ /* 0x000e2400000e0000 */
[----:B------:R-:W-:-:S04]  /*2af0*/  ISETP.LT.OR P5, PT, R0, 0x5a, P5 ;  /* 0x0000005a0000780c */ /* 0x000fc80002fa1670 */
[----:B------:R-:W-:Y:S02]  /*2b00*/  FSEL R69, R69, -INF , !P5 ;  /* 0xff80000045457808 */ /* 0x000fe40006800000 */
[----:B------:R-:W-:Y:S02]  /*2b10*/  LOP3.LUT P5, RZ, R19, 0x80000, RZ, 0xc0, !PT ;  /* 0x0008000013ff7812 */ /* 0x000fe400078ac0ff */
[----:B0-----:R-:W-:Y:S01]  /*2b20*/  VIADDMNMX R0, R3, R15, R10, PT ;  /* 0x0000000f03007246 */ /* 0x001fe2000380010a */
[----:B------:R-:W-:-:S10]  /*2b30*/  IMAD.IADD R8, R12, 0x1, R3 ;  /* 0x000000010c087824 */ /* 0x000fd400078e0203 */
[----:B------:R-:W-:Y:S05]  /*2b40*/  @!P5 BRA `(.L_x_981) ;  /* 0x00000000005cd947 */ /* 0x000fea0003800000 */
        /* <DEDUP_REMOVED lines=13> */
.L_x_983:
[----:B------:R-:W-:Y:S02]  /*2c20*/  ULDC UR4, c[0x0][0x9e4] ;  /* 0x0002790000047ab9 */ /* 0x000fe40000000800 */
[----:B------:R-:W-:-:S05]  /*2c30*/  IMAD.U32 R9, RZ, RZ, UR4 ;  /* 0x00000004ff097e24 */ /* 0x000fca000f8e00ff */
[----:B------:R-:W-:-:S13]  /*2c40*/  ISETP.NE.AND P5, PT, R9, 0x1, PT ;  /* 0x000000010900780c */ /* 0x000fda0003fa5270 */
[----:B------:R-:W0:Y:S02]  /*2c50*/  @P5 LDC.64 R14, c[0x0][0x9e8] ;  /* 0x00027a00ff0e5b82 */ /* 0x000e240000000a00 */
[----:B0-----:R-:W-:-:S05]  /*2c60*/  @P5 IMAD.HI.U32 R2, R3, R14, RZ ;  /* 0x0000000e03025227 */ /* 0x001fca00078e00ff */
[----:B------:R-:W-:-:S07]  /*2c70*/  @P5 SHF.R.U32.HI R3, RZ, R15, R2 ;  /* 0x0000000fff035219 */ /* 0x000fce0000011602 */
.L_x_984:
[----:B------:R-:W-:Y:S05]  /*2c80*/  BSYNC B0 ;  /* 0x0000000000007941 */ /* 0x000fea0003800000 */
.L_x_982:
[----:B------:R-:W-:-:S05]  /*2c90*/  IMAD R3, R3, R9, R20 ;  /* 0x0000000903037224 */ /* 0x000fca00078e0214 */
[----:B------:R-:W-:Y:S02]  /*2ca0*/  VIADDMNMX R0, R3, R9, R0, PT ;  /* 0x0000000903007246 */ /* 0x000fe40003800100 */
[----:B------:R-:W-:-:S07]  /*2cb0*/  VIMNMX R8, R8, R3, !PT ;  /* 0x0000000308087248 */ /* 0x000fce0007fe0100 */
.L_x_981:
[----:B------:R-:W-:Y:S01]  /*2cc0*/  ISETP.GT.AND P1, PT, R8, 0x1, !P1 ;  /* 0x000000010800780c */ /* 0x000fe20004f24270 */
[----:B------:R-:W-:Y:S01]  /*2cd0*/  ULDC UR4, c[0x0][0x988] ;  /* 0x0002620000047ab9 */ /* 0x000fe20000000800 */
[----:B------:R-:W-:Y:S01]  /*2ce0*/  FMNMX.FTZ R2, R21, R89, !PT ;  /* 0x0000005915027209 */ /* 0x000fe20007810000 */
[----:B------:R-:W-:Y:S01]  /*2cf0*/  IMAD.U32 R10, RZ, RZ, UR4 ;  /* 0x00000004ff0a7e24 */ /* 0x000fe2000f8e00ff */
[----:B------:R-:W-:Y:S02]  /*2d00*/  ISETP.LT.OR P1, PT, R0, 0x2, P1 ;  /* 0x000000020000780c */ /* 0x000fe40000f21670 */
[----:B------:R-:W-:Y:S02]  /*2d10*/  ISETP.GT.AND P6, PT, R8, 0x8, !P6 ;  /* 0x000000080800780c */ /* 0x000fe400077c4270 */
[----:B------:R-:W-:Y:S02]  /*2d20*/  FSEL R75, R27, -INF , !P1 ;  /* 0xff8000001b4b7808 */ /* 0x000fe40004800000 */
[----:B------:R-:W-:-:S02]  /*2d30*/  ISETP.NE.AND P1, PT, R28, RZ, PT ;  /* 0x000000ff1c00720c */ /* 0x000fc40003f25270 */
[----:B------:R-:W-:Y:S02]  /*2d40*/  FMNMX.FTZ R2, R91, R2, !PT ;  /* 0x000000025b027209 */ /* 0x000fe40007810000 */
[----:B------:R-:W-:Y:S02]  /*2d50*/  ISETP.GT.AND P1, PT, R8, 0x9, !P1 ;  /* 0x000000090800780c */ /* 0x000fe40004f24270 */
[C---:B------:R-:W-:Y:S02]  /*2d60*/  ISETP.LT.OR P6, PT, R0.reuse, 0x9, P6 ;  /* 0x000000090000780c */ /* 0x040fe400037c1670 */
[----:B------:R-:W-:Y:S02]  /*2d70*/  ISETP.LT.OR P1, PT, R0, 0xa, P1 ;  /* 0x0000000a0000780c */ /* 0x000fe40000f21670 */
[----:B------:R-:W-:Y:S02]  /*2d80*/  FMNMX.FTZ R2, R93, R2, !PT ;  /* 0x000000025d027209 */ /* 0x000fe40007810000 */
[----:B------:R-:W-:-:S02]  /*2d90*/  FSEL R79, R31, -INF , !P1 ;  /* 0xff8000001f4f7808 */ /* 0x000fc40004800000 */
[----:B------:R-:W-:Y:S02]  /*2da0*/  ISETP.NE.AND P1, PT, R74, RZ, PT ;  /* 0x000000ff4a00720c */ /* 0x000fe40003f25270 */
[----:B------:R-:W-:Y:S02]  /*2db0*/  FSEL R77, R30, -INF , !P6 ;  /* 0xff8000001e4d7808 */ /* 0x000fe40007000000 */
[----:B------:R-:W-:Y:S02]  /*2dc0*/  ISETP.GT.AND P1, PT, R8, 0x10, !P1 ;  /* 0x000000100800780c */ /* 0x000fe40004f24270 */
[----:B------:R-:W-:Y:S02]  /*2dd0*/  ISETP.NE.AND P6, PT, R76, RZ, PT ;  /* 0x000000ff4c00720c */ /* 0x000fe40003fc5270 */
[----:B------:R-:W-:Y:S02]  /*2de0*/  ISETP.LT.OR P1, PT, R0, 0x11, P1 ;  /* 0x000000110000780c */ /* 0x000fe40000f21670 */
[----:B------:R-:W-:-:S02]  /*2df0*/  FMNMX.FTZ R2, R95, R2, !PT ;  /* 0x000000025f027209 */ /* 0x000fc40007810000 */
[----:B------:R-:W-:Y:S02]  /*2e00*/  FSEL R81, R34, -INF , !P1 ;  /* 0xff80000022517808 */ /* 0x000fe40004800000 */
[----:B------:R-:W-:Y:S02]  /*2e10*/  ISETP.NE.AND P1, PT, R32, RZ, PT ;  /* 0x000000ff2000720c */ /* 0x000fe40003f25270 */
[----:B------:R-:W-:Y:S02]  /*2e20*/  FMNMX.FTZ R2, R97, R2, !PT ;  /* 0x0000000261027209 */ /* 0x000fe40007810000 */
[----:B------:R-:W-:Y:S02]  /*2e30*/  ISETP.GT.AND P1, PT, R8, 0x11, !P1 ;  /* 0x000000110800780c */ /* 0x000fe40004f24270 */
[----:B------:R-:W-:Y:S02]  /*2e40*/  ISETP.NE.AND P5, PT, R36, RZ, PT ;  /* 0x000000ff2400720c */ /* 0x000fe40003fa5270 */
[----:B------:R-:W-:-:S02]  /*2e50*/  ISETP.LT.OR P1, PT, R0, 0x12, P1 ;  /* 0x000000120000780c */ /* 0x000fc40000f21670 */
[----:B------:R-:W-:Y:S02]  /*2e60*/  FMNMX.FTZ R2, R99, R2, !PT ;  /* 0x0000000263027209 */ /* 0x000fe40007810000 */
[----:B------:R-:W-:Y:S02]  /*2e70*/  FSEL R35, R35, -INF , !P1 ;  /* 0xff80000023237808 */ /* 0x000fe40004800000 */
[----:B------:R-:W-:Y:S02]  /*2e80*/  ISETP.GT.AND P1, PT, R8, 0x18, !P6 ;  /* 0x000000180800780c */ /* 0x000fe40007724270 */
[----:B------:R-:W-:Y:S02]  /*2e90*/  FMNMX.FTZ R2, R101, R2, !PT ;  /* 0x0000000265027209 */ /* 0x000fe40007810000 */
[----:B------:R-:W-:Y:S02]  /*2ea0*/  ISETP.LT.OR P1, PT, R0, 0x19, P1 ;  /* 0x000000190000780c */ /* 0x000fe40000f21670 */
[----:B------:R-:W-:-:S02]  /*2eb0*/  FMNMX.FTZ R2, R103, R2, !PT ;  /* 0x0000000267027209 */ /* 0x000fc40007810000 */
[----:B------:R-:W-:Y:S02]  /*2ec0*/  FSEL R31, R38, -INF , !P1 ;  /* 0xff800000261f7808 */ /* 0x000fe40004800000 */
[----:B------:R-:W-:Y:S02]  /*2ed0*/  ISETP.GT.AND P1, PT, R8, 0x19, !P5 ;  /* 0x000000190800780c */ /* 0x000fe40006f24270 */
[----:B------:R-:W-:Y:S02]  /*2ee0*/  FMNMX.FTZ R2, R105, R2, !PT ;  /* 0x0000000269027209 */ /* 0x000fe40007810000 */
[----:B------:R-:W-:Y:S02]  /*2ef0*/  ISETP.LT.OR P1, PT, R0, 0x1a, P1 ;  /* 0x0000001a0000780c */ /* 0x000fe40000f21670 */
[----:B------:R-:W-:Y:S02]  /*2f00*/  FMNMX.FTZ R2, R107, R2, !PT ;  /* 0x000000026b027209 */ /* 0x000fe40007810000 */
[----:B------:R-:W-:-:S02]  /*2f10*/  FSEL R39, R39, -INF , !P1 ;  /* 0xff80000027277808 */ /* 0x000fc40004800000 */
[----:B------:R-:W-:Y:S02]  /*2f20*/  ISETP.NE.AND P1, PT, R78, RZ, PT ;  /* 0x000000ff4e00720c */ /* 0x000fe40003f25270 */
[----:B------:R-:W-:Y:S02]  /*2f30*/  FMNMX.FTZ R2, R45, R2, !PT ;  /* 0x000000022d027209 */ /* 0x000fe40007810000 */
        /* <DEDUP_REMOVED lines=8> */
[----:B------:R-:W-:Y:S02]  /*2fc0*/  FMNMX.FTZ R2, R37, R2, !PT ;  /* 0x0000000225027209 */ /* 0x000fe40007810000 */
[----:B------:R-:W-:-:S02]  /*2fd0*/  ISETP.LT.OR P1, PT, R0, 0x22, P1 ;  /* 0x000000220000780c */ /* 0x000fc40000f21670 */
[----:B------:R-:W-:Y:S02]  /*2fe0*/  FMNMX.FTZ R2, R53, R2, !PT ;  /* 0x0000000235027209 */ /* 0x000fe40007810000 */
[----:B------:R-:W-:Y:S02]  /*2ff0*/  FSEL R43, R43, -INF , !P1 ;  /* 0xff8000002b2b7808 */ /* 0x000fe40004800000 */
[----:B------:R-:W-:Y:S02]  /*3000*/  ISETP.NE.AND P1, PT, R80, RZ, PT ;  /* 0x000000ff5000720c */ /* 0x000fe40003f25270 */
[----:B------:R-:W-:Y:S02]  /*3010*/  FMNMX.FTZ R2, R33, R2, !PT ;  /* 0x0000000221027209 */ /* 0x000fe40007810000 */
[----:B------:R-:W-:Y:S02]  /*3020*/  ISETP.GT.AND P1, PT, R8, 0x28, !P1 ;  /* 0x000000280800780c */ /* 0x000fe40004f24270 */
[----:B------:R-:W-:-:S02]  /*3030*/  FMNMX.FTZ R2, R57, R2, !PT ;  /* 0x0000000239027209 */ /* 0x000fc40007810000 */
[----:B------:R-:W-:Y:S02]  /*3040*/  ISETP.LT.OR P1, PT, R0, 0x29, P1 ;  /* 0x000000290000780c */ /* 0x000fe40000f21670 */
[----:B------:R-:W-:Y:S02]  /*3050*/  FMNMX.FTZ R2, R29, R2, !PT ;  /* 0x000000021d027209 */ /* 0x000fe40007810000 */
[----:B------:R-:W-:Y:S01]  /*3060*/  FSEL R85, R46, -INF , !P1 ;  /* 0xff8000002e557808 */ /* 0x000fe20004800000 */
[----:B------:R-:W-:Y:S01]  /*3070*/  IMAD.MOV.U32 R46, RZ, RZ, R17 ;  /* 0x000000ffff2e7224 */ /* 0x000fe200078e0011 */
[----:B------:R-:W-:Y:S02]  /*3080*/  ISETP.NE.AND P1, PT, R44, RZ, PT ;  /* 0x000000ff2c00720c */ /* 0x000fe40003f25270 */
[----:B------:R-:W-:Y:S02]  /*3090*/  FMNMX.FTZ R2, R61, R2, !PT ;  /* 0x000000023d027209 */ /* 0x000fe40007810000 */
[----:B------:R-:W-:-:S02]  /*30a0*/  ISETP.GT.AND P1, PT, R8, 0x29, !P1 ;  /* 0x000000290800780c */ /* 0x000fc40004f24270 */
[----:B------:R-:W-:Y:S02]  /*30b0*/  FMNMX.FTZ R2, R11, R2, !PT ;  /* 0x000000020b027209 */ /* 0x000fe40007810000 */
[----:B------:R-:W-:Y:S02]  /*30c0*/  ISETP.LT.OR P1, PT, R0, 0x2a, P1 ;  /* 0x0000002a0000780c */ /* 0x000fe40000f21670 */
[----:B------:R-:W-:Y:S02]  /*30d0*/  FMNMX.FTZ R2, R65, R2, !PT ;  /* 0x0000000241027209 */ /* 0x000fe40007810000 */
[----:B------:R-:W-:Y:S02]  /*30e0*/  FSEL R47, R47, -INF , !P1 ;  /* 0xff8000002f2f7808 */ /* 0x000fe40004800000 */
[----:B------:R-:W-:Y:S02]  /*30f0*/  FMNMX.FTZ R2, R25, R2, !PT ;  /* 0x0000000219027209 */ /* 0x000fe40007810000 */
[----:B------:R-:W-:-:S02]  /*3100*/  ISETP.NE.AND P1, PT, R82, RZ, PT ;  /* 0x000000ff5200720c */ /* 0x000fc40003f25270 */
[----:B------:R-:W-:Y:S02]  /*3110*/  FMNMX.FTZ R2, R69, R2, !PT ;  /* 0x0000000245027209 */ /* 0x000fe40007810000 */
[C---:B------:R-:W-:Y:S02]  /*3120*/  ISETP.GT.AND P1, PT, R8.reuse, 0x30, !P1 ;  /* 0x000000300800780c */ /* 0x040fe40004f24270 */
[----:B------:R-:W-:Y:S01]  /*3130*/  ISETP.GT.AND P4, PT, R8, RZ, !P4 ;  /* 0x000000ff0800720c */ /* 0x000fe20006784270 */
[----:B------:R-:W0:Y:S01]  /*3140*/  SHFL.BFLY PT, R9, R2, 0x2, 0x1f ;  /* 0x0c401f0002097f89 */ /* 0x000e2200000e0000 */
[C---:B------:R-:W-:Y:S02]  /*3150*/  ISETP.LT.OR P1, PT, R0.reuse, 0x31, P1 ;  /* 0x000000310000780c */ /* 0x040fe40000f21670 */
[----:B------:R-:W-:Y:S02]  /*3160*/  ISETP.LT.OR P4, PT, R0, 0x1, P4 ;  /* 0x000000010000780c */ /* 0x000fe40002781670 */
[----:B------:R-:W-:-:S02]  /*3170*/  FSEL R87, R50, -INF , !P1 ;  /* 0xff80000032577808 */ /* 0x000fc40004800000 */
[----:B------:R-:W-:Y:S02]  /*3180*/  ISETP.NE.AND P1, PT, R48, RZ, PT ;  /* 0x000000ff3000720c */ /* 0x000fe40003f25270 */
[----:B------:R-:W-:Y:S02]  /*3190*/  FSEL R26, R26, -INF , !P4 ;  /* 0xff8000001a1a7808 */ /* 0x000fe40006000000 */
[----:B------:R-:W-:Y:S02]  /*31a0*/  ISETP.GT.AND P1, PT, R8, 0x31, !P1 ;  /* 0x000000310800780c */ /* 0x000fe40004f24270 */
[----:B------:R-:W-:Y:S02]  /*31b0*/  ISETP.NE.AND P6, PT, R56, RZ, PT ;  /* 0x000000ff3800720c */ /* 0x000fe40003fc5270 */
[----:B------:R-:W-:Y:S02]  /*31c0*/  ISETP.LT.OR P1, PT, R0, 0x32, P1 ;  /* 0x000000320000780c */ /* 0x000fe40000f21670 */
[----:B------:R-:W-:-:S02]  /*31d0*/  ISETP.GT.AND P2, PT, R8, 0x51, !P2 ;  /* 0x000000510800780c */ /* 0x000fc40005744270 */
[----:B------:R-:W-:Y:S02]  /*31e0*/  FSEL R51, R51, -INF , !P1 ;  /* 0xff80000033337808 */ /* 0x000fe40004800000 */
[----:B------:R-:W-:Y:S02]  /*31f0*/  ISETP.NE.AND P1, PT, R84, RZ, PT ;  /* 0x000000ff5400720c */ /* 0x000fe40003f25270 */
[C---:B------:R-:W-:Y:S02]  /*3200*/  ISETP.GT.AND P3, PT, R8.reuse, 0x58, !P3 ;  /* 0x000000580800780c */ /* 0x040fe40005f64270 */
[----:B------:R-:W-:Y:S02]  /*3210*/  ISETP.GT.AND P1, PT, R8, 0x38, !P1 ;  /* 0x000000380800780c */ /* 0x000fe40004f24270 */
[----:B0-----:R-:W-:Y:S02]  /*3220*/  FMNMX.FTZ R12, R2, R9, !PT ;  /* 0x00000009020c7209 */ /* 0x001fe40007810000 */
[----:B------:R-:W-:-:S02]  /*3230*/  FMNMX.FTZ R2, R26, R75, !PT ;  /* 0x0000004b1a027209 */ /* 0x000fc40007810000 */
[----:B------:R-:W-:Y:S01]  /*3240*/  ISETP.LT.OR P1, PT, R0, 0x39, P1 ;  /* 0x000000390000780c */ /* 0x000fe20000f21670 */
[----:B------:R-:W0:Y:S01]  /*3250*/  SHFL.BFLY PT, R9, R12, 0x1, 0x1f ;  /* 0x0c201f000c097f89 */ /* 0x000e2200000e0000 */
[----:B------:R-:W-:Y:S02]  /*3260*/  FMNMX.FTZ R2, R77, R2, !PT ;  /* 0x000000024d027209 */ /* 0x000fe40007810000 */
[----:B------:R-:W-:Y:S02]  /*3270*/  FSEL R27, R54, -INF , !P1 ;  /* 0xff800000361b7808 */ /* 0x000fe40004800000 */
[----:B------:R-:W-:Y:S02]  /*3280*/  ISETP.NE.AND P1, PT, R52, RZ, PT ;  /* 0x000000ff3400720c */ /* 0x000fe40003f25270 */
[----:B------:R-:W-:Y:S02]  /*3290*/  FMNMX.FTZ R2, R79, R2, !PT ;  /* 0x000000024f027209 */ /* 0x000fe40007810000 */
[----:B------:R-:W-:-:S02]  /*32a0*/  ISETP.GT.AND P1, PT, R8, 0x39, !P1 ;  /* 0x000000390800780c */ /* 0x000fc40004f24270 */
[----:B------:R-:W-:Y:S02]  /*32b0*/  FMNMX.FTZ R2, R81, R2, !PT ;  /* 0x0000000251027209 */ /* 0x000fe40007810000 */
[----:B------:R-:W-:Y:S02]  /*32c0*/  ISETP.LT.OR P1, PT, R0, 0x3a, P1 ;  /* 0x0000003a0000780c */ /* 0x000fe40000f21670 */
[----:B------:R-:W-:Y:S02]  /*32d0*/  FMNMX.FTZ R2, R35, R2, !PT ;  /* 0x0000000223027209 */ /* 0x000fe40007810000 */
[----:B------:R-:W-:Y:S02]  /*32e0*/  FSEL R55, R55, -INF , !P1 ;  /* 0xff80000037377808 */ /* 0x000fe40004800000 */
[----:B------:R-:W-:Y:S02]  /*32f0*/  ISETP.NE.AND P1, PT, R86, RZ, PT ;  /* 0x000000ff5600720c */ /* 0x000fe40003f25270 */
[----:B------:R-:W-:-:S02]  /*3300*/  FMNMX.FTZ R2, R31, R2, !PT ;  /* 0x000000021f027209 */ /* 0x000fc40007810000 */
[----:B------:R-:W-:Y:S02]  /*3310*/  ISETP.GT.AND P1, PT, R8, 0x40, !P1 ;  /* 0x000000400800780c */ /* 0x000fe40004f24270 */
[----:B------:R-:W-:Y:S02]  /*3320*/  FMNMX.FTZ R2, R39, R2, !PT ;  /* 0x0000000227027209 */ /* 0x000fe40007810000 */
[----:B------:R-:W-:Y:S02]  /*3330*/  ISETP.LT.OR P1, PT, R0, 0x41, P1 ;  /* 0x000000410000780c */ /* 0x000fe40000f21670 */
[----:B------:R-:W-:Y:S02]  /*3340*/  FMNMX.FTZ R2, R83, R2, !PT ;  /* 0x0000000253027209 */ /* 0x000fe40007810000 */
[----:B------:R-:W-:Y:S02]  /*3350*/  FSEL R15, R58, -INF , !P1 ;  /* 0xff8000003a0f7808 */ /* 0x000fe40004800000 */
[----:B------:R-:W-:-:S02]  /*3360*/  ISETP.GT.AND P1, PT, R8, 0x41, !P6 ;  /* 0x000000410800780c */ /* 0x000fc40007724270 */
[----:B------:R-:W-:Y:S02]  /*3370*/  FMNMX.FTZ R2, R43, R2, !PT ;  /* 0x000000022b027209 */ /* 0x000fe40007810000 */
[----:B------:R-:W-:Y:S02]  /*3380*/  ISETP.LT.OR P1, PT, R0, 0x42, P1 ;  /* 0x000000420000780c */ /* 0x000fe40000f21670 */
[----:B------:R-:W-:Y:S02]  /*3390*/  FMNMX.FTZ R2, R85, R2, !PT ;  /* 0x0000000255027209 */ /* 0x000fe40007810000 */
[----:B------:R-:W-:Y:S02]  /*33a0*/  FSEL R59, R59, -INF , !P1 ;  /* 0xff8000003b3b7808 */ /* 0x000fe40004800000 */
[----:B------:R-:W-:Y:S02]  /*33b0*/  FMNMX.FTZ R2, R47, R2, !PT ;  /* 0x000000022f027209 */ /* 0x000fe40007810000 */
[----:B------:R-:W-:-:S02]  /*33c0*/  ISETP.GT.AND P1, PT, R8, 0x48, !P5 ;  /* 0x000000480800780c */ /* 0x000fc40006f24270 */
[----:B0-----:R-:W-:Y:S02]  /*33d0*/  FMNMX.FTZ R9, R12, R9, !PT ;  /* 0x000000090c097209 */ /* 0x001fe40007810000 */
[----:B------:R-:W-:Y:S02]  /*33e0*/  FMNMX.FTZ R2, R87, R2, !PT ;  /* 0x0000000257027209 */ /* 0x000fe40007810000 */
[----:B------:R-:W-:Y:S01]  /*33f0*/  ISETP.LT.OR P1, PT, R0, 0x49, P1 ;  /* 0x000000490000780c */ /* 0x000fe20000f21670 */
[----:B------:R-:W-:Y:S01]  /*3400*/  FMUL.FTZ R14, R9, R10 ;  /* 0x0000000a090e7220 */ /* 0x000fe20000410000 */
[----:B------:R-:W-:Y:S02]  /*3410*/  FMNMX.FTZ R2, R51, R2, !PT ;  /* 0x0000000233027209 */ /* 0x000fe40007810000 */
[----:B------:R-:W-:Y:S02]  /*3420*/  FSEL R3, R62, -INF , !P1 ;  /* 0xff8000003e037808 */ /* 0x000fe40004800000 */
[----:B------:R-:W-:-:S02]  /*3430*/  FSETP.NEU.FTZ.AND P1, PT, R9, -INF , PT ;  /* 0xff8000000900780b */ /* 0x000fc40003f3d000 */
[----:B------:R-:W-:Y:S02]  /*3440*/  ISETP.NE.AND P5, PT, R60, RZ, PT ;  /* 0x000000ff3c00720c */ /* 0x000fe40003fa5270 */
[----:B------:R-:W-:Y:S02]  /*3450*/  FMNMX.FTZ R2, R27, R2, !PT ;  /* 0x000000021b027209 */ /* 0x000fe40007810000 */
[----:B------:R-:W-:Y:S02]  /*3460*/  FSEL R14, R14, RZ, P1 ;  /* 0x000000ff0e0e7208 */ /* 0x000fe40000800000 */
[----:B------:R-:W-:Y:S02]  /*3470*/  ISETP.GT.AND P1, PT, R8, 0x49, !P5 ;  /* 0x000000490800780c */ /* 0x000fe40006f24270 */
[----:B------:R-:W-:Y:S01]  /*3480*/  FMNMX.FTZ R2, R55, R2, !PT ;  /* 0x0000000237027209 */ /* 0x000fe20007810000 */
[-CC-:B------:R-:W-:Y:S01]  /*3490*/  FFMA.FTZ R156, R21, R10.reuse, -R14.reuse ;  /* 0x0000000a159c7223 */ /* 0x180fe2000001080e */
[----:B------:R-:W-:Y:S01]  /*34a0*/  ISETP.LT.OR P1, PT, R0, 0x4a, P1 ;  /* 0x0000004a0000780c */ /* 0x000fe20000f21670 */
[-CC-:B------:R-:W-:Y:S01]  /*34b0*/  FFMA.FTZ R21, R89, R10.reuse, -R14.reuse ;  /* 0x0000000a59157223 */ /* 0x180fe2000001080e */
[----:B------:R-:W-:Y:S01]  /*34c0*/  ISETP.NE.AND P6, PT, R88, RZ, PT ;  /* 0x000000ff5800720c */ /* 0x000fe20003fc5270 */
[--C-:B------:R-:W-:Y:S01]  /*34d0*/  FFMA.FTZ R158, R91, R10, -R14.reuse ;  /* 0x0000000a5b9e7223 */ /* 0x100fe2000001080e */
[----:B------:R-:W-:Y:S01]  /*34e0*/  FMNMX.FTZ R2, R15, R2, !PT ;  /* 0x000000020f027209 */ /* 0x000fe20007810000 */
[-CC-:B------:R-:W-:Y:S01]  /*34f0*/  FFMA.FTZ R20, R95, R10.reuse, -R14.reuse ;  /* 0x0000000a5f147223 */ /* 0x180fe2000001080e */
[----:B------:R-:W-:Y:S01]  /*3500*/  FSEL R63, R63, -INF , !P1 ;  /* 0xff8000003f3f7808 */ /* 0x000fe20004800000 */
[----:B------:R-:W-:Y:S01]  /*3510*/  MUFU.EX2 R156, R156 ;  /* 0x0000009c009c7308 */ /* 0x000fe20000000800 */
[----:B------:R-:W-:Y:S01]  /*3520*/  ISETP.GT.AND P1, PT, R8, 0x50, !P6 ;  /* 0x000000500800780c */ /* 0x000fe20007724270 */
[--C-:B------:R-:W-:Y:S01]  /*3530*/  FFMA.FTZ R12, R93, R10, -R14.reuse ;  /* 0x0000000a5d0c7223 */ /* 0x100fe2000001080e */
[----:B------:R-:W-:Y:S01]  /*3540*/  FMNMX.FTZ R2, R59, R2, !PT ;  /* 0x000000023b027209 */ /* 0x000fe20007810000 */
[-CC-:B------:R-:W-:Y:S01]  /*3550*/  FFMA.FTZ R28, R99, R10.reuse, -R14.reuse ;  /* 0x0000000a631c7223 */ /* 0x180fe2000001080e */
[----:B------:R-:W-:Y:S01]  /*3560*/  ISETP.LT.OR P1, PT, R0, 0x51, P1 ;  /* 0x000000510000780c */ /* 0x000fe20000f21670 */
[--C-:B------:R-:W-:Y:S01]  /*3570*/  FFMA.FTZ R41, R41, R10, -R14.reuse ;  /* 0x0000000a29297223 */ /* 0x100fe2000001080e */
[----:B------:R-:W-:Y:S01]  /*3580*/  FMNMX.FTZ R2, R3, R2, !PT ;  /* 0x0000000203027209 */ /* 0x000fe20007810000 */
[----:B------:R-:W-:Y:S01]  /*3590*/  MUFU.EX2 R21, R21 ;  /* 0x0000001500157308 */ /* 0x000fe20000000800 */
[----:B------:R-:W-:Y:S01]  /*35a0*/  ISETP.NE.AND P5, PT, R24, RZ, PT ;  /* 0x000000ff1800720c */ /* 0x000fe20003fa5270 */
[-CC-:B------:R-:W-:Y:S01]  /*35b0*/  FFMA.FTZ R24, R97, R10.reuse, -R14.reuse ;  /* 0x0000000a61187223 */ /* 0x180fe2000001080e */
[----:B------:R-:W-:Y:S01]  /*35c0*/  ISETP.LT.OR P2, PT, R0, 0x52, P2 ;  /* 0x000000520000780c */ /* 0x000fe20001741670 */
[-CC-:B------:R-:W-:Y:S01]  /*35d0*/  FFMA.FTZ R49, R49, R10.reuse, -R14.reuse ;  /* 0x0000000a31317223 */ /* 0x180fe2000001080e */
[----:B------:R-:W-:Y:S01]  /*35e0*/  FSEL R89, R66, -INF , !P1 ;  /* 0xff80000042597808 */ /* 0x000fe20004800000 */
[--C-:B------:R-:W-:Y:S01]  /*35f0*/  FFMA.FTZ R37, R37, R10, -R14.reuse ;  /* 0x0000000a25257223 */ /* 0x100fe2000001080e */
[----:B------:R-:W-:Y:S01]  /*3600*/  FMNMX.FTZ R2, R63, R2, !PT ;  /* 0x000000023f027209 */ /* 0x000fe20007810000 */
[----:B------:R0:W-:Y:S01]  /*3610*/  MUFU.EX2 R95, R24 ;  /* 0x00000018005f7308 */ /* 0x0001e20000000800 */
[----:B------:R-:W-:Y:S01]  /*3620*/  ISETP.GT.AND P4, PT, R8, 0x59, !P5 ;  /* 0x000000590800780c */ /* 0x000fe20006f84270 */
[-CC-:B------:R-:W-:Y:S01]  /*3630*/  FFMA.FTZ R8, R103, R10.reuse, -R14.reuse ;  /* 0x0000000a67087223 */ /* 0x180fe2000001080e */
[C---:B------:R-:W-:Y:S01]  /*3640*/  ISETP.LT.OR P3, PT, R0.reuse, 0x59, P3 ;  /* 0x000000590000780c */ /* 0x040fe20001f61670 */
[-CC-:B------:R-:W-:Y:S01]  /*3650*/  FFMA.FTZ R53, R53, R10.reuse, -R14.reuse ;  /* 0x0000000a35357223 */ /* 0x180fe2000001080e */
[----:B------:R-:W-:Y:S01]  /*3660*/  FSEL R67, R67, -INF , !P2 ;  /* 0xff80000043437808 */ /* 0x000fe20005000000 */
[--C-:B------:R-:W-:Y:S01]  /*3670*/  FFMA.FTZ R33, R33, R10, -R14.reuse ;  /* 0x0000000a21217223 */ /* 0x100fe2000001080e */
[----:B------:R-:W-:Y:S01]  /*3680*/  FMNMX.FTZ R2, R89, R2, !PT ;  /* 0x0000000259027209 */ /* 0x000fe20007810000 */
[----:B------:R-:W-:Y:S01]  /*3690*/  MUFU.EX2 R158, R158 ;  /* 0x0000009e009e7308 */ /* 0x000fe20000000800 */
[----:B------:R-:W-:Y:S01]  /*36a0*/  ISETP.LT.OR P4, PT, R0, 0x5a, P4 ;  /* 0x0000005a0000780c */ /* 0x000fe20002781670 */
[-CC-:B0-----:R-:W-:Y:S01]  /*36b0*/  FFMA.FTZ R24, R45, R10.reuse, -R14.reuse ;  /* 0x0000000a2d187223 */ /* 0x181fe2000001080e */
[----:B------:R-:W-:Y:S01]  /*36c0*/  FSEL R91, R70, -INF , !P3 ;  /* 0xff800000465b7808 */ /* 0x000fe20005800000 */
[--C-:B------:R-:W-:Y:S01]  /*36d0*/  FFMA.FTZ R0, R107, R10, -R14.reuse ;  /* 0x0000000a6b007223 */ /* 0x100fe2000001080e */
[----:B------:R-:W-:Y:S01]  /*36e0*/  FMNMX.FTZ R2, R67, R2, !PT ;  /* 0x0000000243027209 */ /* 0x000fe20007810000 */
[--C-:B------:R-:W-:Y:S01]  /*36f0*/  FFMA.FTZ R57, R57, R10, -R14.reuse ;  /* 0x0000000a39397223 */ /* 0x100fe2000001080e */
[----:B------:R-:W-:Y:S01]  /*3700*/  FSEL R71, R71, -INF , !P4 ;  /* 0xff80000047477808 */ /* 0x000fe20006000000 */
[----:B------:R-:W-:Y:S01]  /*3710*/  MUFU.EX2 R150, R0 ;  /* 0x0000000000967308 */ /* 0x000fe20000000800 */
[----:B------:R-:W-:Y:S01]  /*3720*/  FMNMX.FTZ R2, R91, R2, !PT ;  /* 0x000000025b027209 */ /* 0x000fe20007810000 */
[-CC-:B------:R-:W-:Y:S01]  /*3730*/  FFMA.FTZ R29, R29, R10.reuse, -R14.reuse ;  /* 0x0000000a1d1d7223 */ /* 0x180fe2000001080e */
[----:B------:R-:W-:Y:S01]  /*3740*/  ISETP.NE.AND P5, PT, R168, 0x1, PT ;  /* 0x00000001a800780c */ /* 0x000fe20003fa5270 */
[--C-:B------:R-:W-:Y:S01]  /*3750*/  FFMA.FTZ R61, R61, R10, -R14.reuse ;  /* 0x0000000a3d3d7223 */ /* 0x100fe2000001080e */
[----:B------:R-:W-:Y:S01]  /*3760*/  FMNMX.FTZ R2, R71, R2, !PT ;  /* 0x0000000247027209 */ /* 0x000fe20007810000 */
[-CC-:B------:R-:W-:Y:S01]  /*3770*/  FFMA.FTZ R65, R65, R10.reuse, -R14.reuse ;  /* 0x0000000a41417223 */ /* 0x180fe2000001080e */
[-CC-:B------:R-:W-:Y:S01]  /*3780*/  FFMA.FTZ R25, R25, R10.reuse, -R14.reuse ;  /* 0x0000000a19197223 */ /* 0x180fe2000001080e */
[----:B------:R0:W-:Y:S02]  /*3790*/  MUFU.EX2 R93, R12 ;  /* 0x0000000c005d7308 */ /* 0x0001e40000000800 */
[----:B------:R-:W1:Y:S06]  /*37a0*/  SHFL.BFLY PT, R45, R2, 0x2, 0x1f ;  /* 0x0c401f00022d7f89 */ /* 0x000e6c00000e0000 */
[----:B------:R-:W2:Y:S01]  /*37b0*/  MUFU.EX2 R20, R20 ;  /* 0x0000001400147308 */ /* 0x000ea20000000800 */
[-CC-:B0-----:R-:W-:Y:S01]  /*37c0*/  FFMA.FTZ R12, R101, R10.reuse, -R14.reuse ;  /* 0x0000000a650c7223 */ /* 0x181fe2000001080e */
[----:B------:R-:W0:Y:S06]  /*37d0*/  @P5 LDC R44, c[0x0][0x44c] ;  /* 0x00011300ff2c5b82 */ /* 0x000e2c0000000800 */
[----:B------:R3:W-:Y:S02]  /*37e0*/  MUFU.EX2 R97, R12 ;  /* 0x0000000c00617308 */ /* 0x0007e40000000800 */
[----:B------:R-:W4:Y:S06]  /*37f0*/  @P5 LDC R48, c[0x0][0x450] ;  /* 0x00011400ff305b82 */ /* 0x000f2c0000000800 */
[----:B------:R-:W-:Y:S01]  /*3800*/  MUFU.EX2 R101, R24 ;  /* 0x0000001800657308 */ /* 0x000fe20000000800 */
[-CC-:B---3--:R-:W-:Y:S01]  /*3810*/  FFMA.FTZ R12, R105, R10.reuse, -R14.reuse ;  /* 0x0000000a690c7223 */ /* 0x188fe2000001080e */
[----:B-1----:R-:W-:Y:S01]  /*3820*/  FMNMX.FTZ R45, R2, R45, !PT ;  /* 0x0000002d022d7209 */ /* 0x002fe20007810000 */
[--C-:B------:R-:W-:Y:S01]  /*3830*/  FFMA.FTZ R2, R11, R10, -R14.reuse ;  /* 0x0000000a0b027223 */ /* 0x100fe2000001080e */
[----:B--2---:R-:W-:Y:S01]  /*3840*/  F2FP.BF16.F32.PACK_AB R152, R95, R20 ;  /* 0x000000145f98723e */ /* 0x004fe200000010ff */
[----:B------:R-:W-:-:S02]  /*3850*/  FFMA.FTZ R14, R69, R10, -R14 ;  /* 0x0000000a450e7223 */ /* 0x000fc4000001080e */
[----:B------:R-:W1:Y:S01]  /*3860*/  SHFL.BFLY PT, R0, R45, 0x1, 0x1f ;  /* 0x0c201f002d007f89 */ /* 0x000e6200000e0000 */
[----:B------:R-:W2:Y:S08]  /*3870*/  MUFU.EX2 R28, R28 ;  /* 0x0000001c001c7308 */ /* 0x000eb00000000800 */
[----:B------:R-:W-:Y:S08]  /*3880*/  MUFU.EX2 R99, R12 ;  /* 0x0000000c00637308 */ /* 0x000ff00000000800 */
[----:B------:R-:W3:Y:S01]  /*3890*/  MUFU.EX2 R8, R8 ;  /* 0x0000000800087308 */ /* 0x000ee20000000800 */
[----:B--2---:R-:W-:-:S02]  /*38a0*/  F2FP.BF16.F32.PACK_AB R154, R97, R28 ;  /* 0x0000001c619a723e */ /* 0x004fc400000010ff */
[----:B-1----:R-:W-:-:S05]  /*38b0*/  FMNMX.FTZ R11, R45, R0, !PT ;  /* 0x000000002d0b7209 */ /* 0x002fca0007810000 */
[----:B------:R-:W-:Y:S01]  /*38c0*/  MUFU.EX2 R41, R41 ;  /* 0x0000002900297308 */ /* 0x000fe20000000800 */
[C---:B------:R-:W-:Y:S01]  /*38d0*/  FSETP.NEU.FTZ.AND P1, PT, R11.reuse, -INF , PT ;  /* 0xff8000000b00780b */ /* 0x040fe20003f3d000 */
[----:B------:R-:W-:-:S06]  /*38e0*/  FMUL.FTZ R0, R11, R10 ;  /* 0x0000000a0b007220 */ /* 0x000fcc0000410000 */
[----:B------:R-:W-:Y:S01]  /*38f0*/  MUFU.EX2 R144, R49 ;  /* 0x0000003100907308 */ /* 0x000fe20000000800 */
[----:B------:R-:W-:Y:S02]  /*3900*/  FSEL R0, R0, RZ, P1 ;  /* 0x000000ff00007208 */ /* 0x000fe40000800000 */
[----:B---3--:R-:W-:-:S03]  /*3910*/  F2FP.BF16.F32.PACK_AB R148, R99, R8 ;  /* 0x000000086394723e */ /* 0x008fc600000010ff */
        /* <DEDUP_REMOVED lines=15> */
[-CC-:B------:R-:W-:Y:S01]  /*3a10*/  FFMA.FTZ R51, R51, R10.reuse, -R0.reuse ;  /* 0x0000000a33337223 */ /* 0x180fe20000010800 */
[-CC-:B------:R-:W-:Y:S01]  /*3a20*/  FFMA.FTZ R27, R27, R10.reuse, -R0.reuse ;  /* 0x0000000a1b1b7223 */ /* 0x180fe20000010800 */
[-CC-:B------:R-:W-:Y:S01]  /*3a30*/  FFMA.FTZ R55, R55, R10.reuse, -R0.reuse ;  /* 0x0000000a37377223 */ /* 0x180fe20000010800 */
[-CC-:B------:R-:W-:Y:S01]  /*3a40*/  FFMA.FTZ R15, R15, R10.reuse, -R0.reuse ;  /* 0x0000000a0f0f7223 */ /* 0x180fe20000010800 */
[-CC-:B------:R-:W-:Y:S01]  /*3a50*/  FFMA.FTZ R59, R59, R10.reuse, -R0.reuse ;  /* 0x0000000a3b3b7223 */ /* 0x180fe20000010800 */
[-CC-:B------:R-:W-:Y:S01]  /*3a60*/  FFMA.FTZ R3, R3, R10.reuse, -R0.reuse ;  /* 0x0000000a03037223 */ /* 0x180fe20000010800 */
[-CC-:B------:R-:W-:Y:S01]  /*3a70*/  FFMA.FTZ R63, R63, R10.reuse, -R0.reuse ;  /* 0x0000000a3f3f7223 */ /* 0x180fe20000010800 */
[----:B------:R2:W-:Y:S01]  /*3a80*/  MUFU.EX2 R24, R35 ;  /* 0x0000002300187308 */ /* 0x0005e20000000800 */
[-CC-:B------:R-:W-:Y:S01]  /*3a90*/  FFMA.FTZ R89, R89, R10.reuse, -R0.reuse ;  /* 0x0000000a59597223 */ /* 0x180fe20000010800 */
[-CC-:B------:R-:W-:Y:S01]  /*3aa0*/  FFMA.FTZ R67, R67, R10.reuse, -R0.reuse ;  /* 0x0000000a43437223 */ /* 0x180fe20000010800 */
[-CC-:B------:R-:W-:Y:S01]  /*3ab0*/  FFMA.FTZ R91, R91, R10.reuse, -R0.reuse ;  /* 0x0000000a5b5b7223 */ /* 0x180fe20000010800 */
[----:B------:R-:W-:-:S04]  /*3ac0*/  FFMA.FTZ R71, R71, R10, -R0 ;  /* 0x0000000a47477223 */ /* 0x000fc80000010800 */
[----:B------:R-:W3:Y:S01]  /*3ad0*/  MUFU.EX2 R77, R77 ;  /* 0x0000004d004d7308 */ /* 0x000ee20000000800 */
[----:B--2---:R-:W-:Y:S01]  /*3ae0*/  FADD.FTZ R35, R156, R21 ;  /* 0x000000159c237221 */ /* 0x004fe20000010000 */
[----:B------:R-:W-:Y:S02]  /*3af0*/  F2FP.BF16.F32.PACK_AB R156, R21, R156 ;  /* 0x0000009c159c723e */ /* 0x000fe400000010ff */
[----:B-1----:R-:W-:Y:S01]  /*3b00*/  F2FP.BF16.F32.PACK_AB R157, R75, R26 ;  /* 0x0000001a4b9d723e */ /* 0x002fe200000010ff */
[----:B------:R-:W-:Y:S01]  /*3b10*/  FADD.FTZ R38, R158, R35 ;  /* 0x000000239e267221 */ /* 0x000fe20000010000 */
[C---:B------:R-:W-:Y:S02]  /*3b20*/  F2FP.BF16.F32.PACK_AB R158, R93.reuse, R158 ;  /* 0x0000009e5d9e723e */ /* 0x040fe400000010ff */
[----:B------:R-:W1:Y:S01]  /*3b30*/  MUFU.EX2 R12, R79 ;  /* 0x0000004f000c7308 */ /* 0x000e620000000800 */
[----:B------:R-:W-:Y:S01]  /*3b40*/  FADD.FTZ R35, R93, R38 ;  /* 0x000000265d237221 */ /* 0x000fe20000010000 */
[----:B------:R-:W-:-:S03]  /*3b50*/  FADD.FTZ R38, R26, R75 ;  /* 0x0000004b1a267221 */ /* 0x000fc60000010000 */
[----:B------:R-:W-:-:S03]  /*3b60*/  FADD.FTZ R40, R20, R35 ;  /* 0x0000002314287221 */ /* 0x000fc60000010000 */
[----:B------:R-:W2:Y:S01]  /*3b70*/  MUFU.EX2 R81, R81 ;  /* 0x0000005100517308 */ /* 0x000ea20000000800 */
[----:B---3--:R-:W-:-:S07]  /*3b80*/  FADD.FTZ R35, R77, R38 ;  /* 0x000000264d237221 */ /* 0x008fce0000010000 */
[----:B------:R3:W-:Y:S01]  /*3b90*/  MUFU.EX2 R30, R39 ;  /* 0x00000027001e7308 */ /* 0x0007e20000000800 */
[----:B-1----:R-:W-:-:S07]  /*3ba0*/  F2FP.BF16.F32.PACK_AB R159, R12, R77 ;  /* 0x0000004d0c9f723e */ /* 0x002fce00000010ff */
[----:B------:R-:W1:Y:S01]  /*3bb0*/  MUFU.EX2 R31, R31 ;  /* 0x0000001f001f7308 */ /* 0x000e620000000800 */
[----:B---3--:R-:W-:Y:S01]  /*3bc0*/  FADD.FTZ R39, R95, R40 ;  /* 0x000000285f277221 */ /* 0x008fe20000010000 */
[----:B------:R-:W-:Y:S01]  /*3bd0*/  FADD.FTZ R40, R12, R35 ;  /* 0x000000230c287221 */ /* 0x000fe20000010000 */
[----:B--2---:R-:W-:Y:S02]  /*3be0*/  F2FP.BF16.F32.PACK_AB R153, R24, R81 ;  /* 0x000000511899723e */ /* 0x004fe400000010ff */
[----:B------:R-:W-:Y:S01]  /*3bf0*/  FADD.FTZ R42, R28, R39 ;  /* 0x000000271c2a7221 */ /* 0x000fe20000010000 */
[----:B------:R-:W-:Y:S02]  /*3c00*/  FADD.FTZ R35, R81, R40 ;  /* 0x0000002851237221 */ /* 0x000fe40000010000 */
[----:B------:R-:W2:Y:S01]  /*3c10*/  MUFU.EX2 R83, R83 ;  /* 0x0000005300537308 */ /* 0x000ea20000000800 */
[----:B------:R-:W-:Y:S01]  /*3c20*/  FADD.FTZ R39, R97, R42 ;  /* 0x0000002a61277221 */ /* 0x000fe20000010000 */
[----:B------:R-:W-:-:S03]  /*3c30*/  FADD.FTZ R40, R24, R35 ;  /* 0x0000002318287221 */ /* 0x000fc60000010000 */
[----:B------:R-:W-:-:S03]  /*3c40*/  FADD.FTZ R42, R8, R39 ;  /* 0x00000027082a7221 */ /* 0x000fc60000010000 */
[----:B------:R0:W3:Y:S01]  /*3c50*/  MUFU.EX2 R32, R43 ;  /* 0x0000002b00207308 */ /* 0x0000e20000000800 */
[----:B------:R-:W-:Y:S01]  /*3c60*/  FADD.FTZ R39, R99, R42 ;  /* 0x0000002a63277221 */ /* 0x000fe20000010000 */
[----:B-1----:R-:W-:Y:S01]  /*3c70*/  FADD.FTZ R35, R31, R40 ;  /* 0x000000281f237221 */ /* 0x002fe20000010000 */
[----:B------:R-:W-:-:S03]  /*3c80*/  F2FP.BF16.F32.PACK_AB R155, R30, R31 ;  /* 0x0000001f1e9b723e */ /* 0x000fc600000010ff */
[----:B------:R-:W-:Y:S02]  /*3c90*/  FADD.FTZ R42, R30, R35 ;  /* 0x000000231e2a7221 */ /* 0x000fe40000010000 */
[----:B------:R-:W1:Y:S01]  /*3ca0*/  MUFU.EX2 R85, R85 ;  /* 0x0000005500557308 */ /* 0x000e620000000800 */
[----:B0-----:R-:W-:-:S04]  /*3cb0*/  @P5 IMAD.HI.U32 R43, R17, R44, RZ ;  /* 0x0000002c112b5227 */ /* 0x001fc800078e00ff */
[----:B------:R-:W-:Y:S01]  /*3cc0*/  FADD.FTZ R44, R150, R39 ;  /* 0x00000027962c7221 */ /* 0x000fe20000010000 */
[----:B--2---:R-:W-:Y:S01]  /*3cd0*/  FADD.FTZ R35, R83, R42 ;  /* 0x0000002a53237221 */ /* 0x004fe20000010000 */
[C---:B------:R-:W-:Y:S02]  /*3ce0*/  F2FP.BF16.F32.PACK_AB R150, R101.reuse, R150 ;  /* 0x000000966596723e */ /* 0x040fe400000010ff */
[----:B------:R-:W-:Y:S01]  /*3cf0*/  FADD.FTZ R44, R101, R44 ;  /* 0x0000002c652c7221 */ /* 0x000fe20000010000 */
[----:B----4-:R-:W-:Y:S01]  /*3d00*/  @P5 SHF.R.U32.HI R46, RZ, R48, R43 ;  /* 0x00000030ff2e5219 */ /* 0x010fe2000001162b */
[----:B------:R-:W0:Y:S01]  /*3d10*/  MUFU.EX2 R37, R37 ;  /* 0x0000002500257308 */ /* 0x000e220000000800 */
[C---:B---3--:R-:W-:Y:S01]  /*3d20*/  FADD.FTZ R42, R32.reuse, R35 ;  /* 0x00000023202a7221 */ /* 0x048fe20000010000 */
[----:B------:R-:W-:Y:S01]  /*3d30*/  FADD.FTZ R39, R41, R44 ;  /* 0x0000002c29277221 */ /* 0x000fe20000010000 */
[----:B------:R-:W-:Y:S01]  /*3d40*/  LOP3.LUT P5, RZ, R19, 0x80000, RZ, 0xc0, !PT ;  /* 0x0008000013ff7812 */ /* 0x000fe200078ac0ff */
[----:B------:R-:W-:Y:S01]  /*3d50*/  IMAD.IADD R73, R73, 0x1, R46 ;  /* 0x0000000149497824 */ /* 0x000fe200078e022e */
[----:B------:R-:W-:Y:S01]  /*3d60*/  F2FP.BF16.F32.PACK_AB R149, R32, R83 ;  /* 0x000000532095723e */ /* 0x000fe200000010ff */
[C---:B------:R-:W-:Y:S01]  /*3d70*/  FADD.FTZ R44, R144.reuse, R39 ;  /* 0x00000027902c7221 */ /* 0x040fe20000010000 */
[----:B------:R-:W-:Y:S01]  /*3d80*/  F2FP.BF16.F32.PACK_AB R144, R144, R41 ;  /* 0x000000299090723e */ /* 0x000fe200000010ff */
[----:B------:R-:W2:Y:S01]  /*3d90*/  MUFU.EX2 R34, R47 ;  /* 0x0000002f00227308 */ /* 0x000ea20000000800 */
[----:B-1----:R-:W-:-:S07]  /*3da0*/  FADD.FTZ R35, R85, R42 ;  /* 0x0000002a55237221 */ /* 0x002fce0000010000 */
[----:B------:R-:W1:Y:S01]  /*3db0*/  MUFU.EX2 R146, R53 ;  /* 0x0000003500927308 */ /* 0x000e620000000800 */
[----:B0-----:R-:W-:-:S07]  /*3dc0*/  FADD.FTZ R39, R37, R44 ;  /* 0x0000002c25277221 */ /* 0x001fce0000010000 */
[----:B------:R-:W0:Y:S01]  /*3dd0*/  MUFU.EX2 R87, R87 ;  /* 0x0000005700577308 */ /* 0x000e220000000800 */
[C---:B--2---:R-:W-:Y:S01]  /*3de0*/  FADD.FTZ R42, R34.reuse, R35 ;  /* 0x00000023222a7221 */ /* 0x044fe20000010000 */
[----:B------:R-:W-:-:S06]  /*3df0*/  F2FP.BF16.F32.PACK_AB R151, R34, R85 ;  /* 0x000000552297723e */ /* 0x000fcc00000010ff */
[----:B------:R-:W2:Y:S01]  /*3e00*/  MUFU.EX2 R33, R33 ;  /* 0x0000002100217308 */ /* 0x000ea20000000800 */
[C---:B-1----:R-:W-:Y:S01]  /*3e10*/  FADD.FTZ R44, R146.reuse, R39 ;  /* 0x00000027922c7221 */ /* 0x042fe20000010000 */
[----:B------:R-:W-:-:S06]  /*3e20*/  F2FP.BF16.F32.PACK_AB R146, R146, R37 ;  /* 0x000000259292723e */ /* 0x000fcc00000010ff */
[----:B------:R-:W1:Y:S01]  /*3e30*/  MUFU.EX2 R36, R51 ;  /* 0x0000003300247308 */ /* 0x000e620000000800 */
[----:B0-----:R-:W-:-:S07]  /*3e40*/  FADD.FTZ R21, R87, R42 ;  /* 0x0000002a57157221 */ /* 0x001fce0000010000 */
[----:B------:R-:W0:Y:S01]  /*3e50*/  MUFU.EX2 R140, R57 ;  /* 0x00000039008c7308 */ /* 0x000e220000000800 */
[----:B--2---:R-:W-:-:S07]  /*3e60*/  FADD.FTZ R35, R33, R44 ;  /* 0x0000002c21237221 */ /* 0x004fce0000010000 */
[----:B------:R-:W2:Y:S01]  /*3e70*/  MUFU.EX2 R27, R27 ;  /* 0x0000001b001b7308 */ /* 0x000ea20000000800 */
[C---:B-1----:R-:W-:Y:S01]  /*3e80*/  FADD.FTZ R42, R36.reuse, R21 ;  /* 0x00000015242a7221 */ /* 0x042fe20000010000 */
[----:B------:R-:W-:-:S06]  /*3e90*/  F2FP.BF16.F32.PACK_AB R145, R36, R87 ;  /* 0x000000572491723e */ /* 0x000fcc00000010ff */
[----:B------:R-:W1:Y:S01]  /*3ea0*/  MUFU.EX2 R29, R29 ;  /* 0x0000001d001d7308 */ /* 0x000e620000000800 */
[C---:B0-----:R-:W-:Y:S01]  /*3eb0*/  FADD.FTZ R44, R140.reuse, R35 ;  /* 0x000000238c2c7221 */ /* 0x041fe20000010000 */
[----:B------:R-:W-:-:S06]  /*3ec0*/  F2FP.BF16.F32.PACK_AB R140, R140, R33 ;  /* 0x000000218c8c723e */ /* 0x000fcc00000010ff */
[----:B------:R-:W0:Y:S01]  /*3ed0*/  MUFU.EX2 R38, R55 ;  /* 0x0000003700267308 */ /* 0x000e220000000800 */
[----:B--2---:R-:W-:-:S07]  /*3ee0*/  FADD.FTZ R21, R27, R42 ;  /* 0x0000002a1b157221 */ /* 0x004fce0000010000 */
[----:B------:R-:W2:Y:S01]  /*3ef0*/  MUFU.EX2 R142, R61 ;  /* 0x0000003d008e7308 */ /* 0x000ea20000000800 */
[----:B-1----:R-:W-:-:S07]  /*3f00*/  FADD.FTZ R35, R29, R44 ;  /* 0x0000002c1d237221 */ /* 0x002fce0000010000 */
[----:B------:R-:W1:Y:S01]  /*3f10*/  MUFU.EX2 R15, R15 ;  /* 0x0000000f000f7308 */ /* 0x000e620000000800 */
[C---:B0-----:R-:W-:Y:S01]  /*3f20*/  FADD.FTZ R8, R38.reuse, R21 ;  /* 0x0000001526087221 */ /* 0x041fe20000010000 */
[----:B------:R-:W-:-:S06]  /*3f30*/  F2FP.BF16.F32.PACK_AB R147, R38, R27 ;  /* 0x0000001b2693723e */ /* 0x000fcc00000010ff */
[----:B------:R-:W0:Y:S01]  /*3f40*/  MUFU.EX2 R2, R2 ;  /* 0x0000000200027308 */ /* 0x000e220000000800 */
[C---:B--2---:R-:W-:Y:S01]  /*3f50*/  FADD.FTZ R35, R142.reuse, R35 ;  /* 0x000000238e237221 */ /* 0x044fe20000010000 */
[----:B------:R-:W-:-:S06]  /*3f60*/  F2FP.BF16.F32.PACK_AB R142, R142, R29 ;  /* 0x0000001d8e8e723e */ /* 0x000fcc00000010ff */
        /* <DEDUP_REMOVED lines=16> */
[----:B------:R-:W-:Y:S01]  /*4070*/  F2FP.BF16.F32.PACK_AB R143, R0, R3 ;  /* 0x00000003008f723e */ /* 0x000fe200000010ff */
[----:B------:R-:W-:-:S05]  /*4080*/  VIADD R0, R73, UR5 ;  /* 0x0000000549007c36 */ /* 0x000fca0008000000 */
[----:B------:R-:W1:Y:S01]  /*4090*/  MUFU.EX2 R91, R91 ;  /* 0x0000005b005b7308 */ /* 0x000e620000000800 */
[----:B0-----:R-:W-:-:S07]  /*40a0*/  FADD.FTZ R21, R89, R28 ;  /* 0x0000001c59157221 */ /* 0x001fce0000010000 */
[----:B------:R-:W0:Y:S01]  /*40b0*/  MUFU.EX2 R2, R71 ;  /* 0x0000004700027308 */ /* 0x000e220000000800 */
[C---:B--2---:R-:W-:Y:S01]  /*40c0*/  FADD.FTZ R12, R20.reuse, R21 ;  /* 0x00000015140c7221 */ /* 0x044fe20000010000 */
[----:B------:R-:W-:-:S06]  /*40d0*/  F2FP.BF16.F32.PACK_AB R137, R20, R89 ;  /* 0x000000591489723e */ /* 0x000fcc00000010ff */
[----:B------:R-:W2:Y:S01]  /*40e0*/  MUFU.EX2 R14, R14 ;  /* 0x0000000e000e7308 */ /* 0x000ea20000000800 */
[----:B-1----:R-:W-:-:S04]  /*40f0*/  FADD.FTZ R21, R91, R12 ;  /* 0x0000000c5b157221 */ /* 0x002fc80000010000 */
[C---:B0-----:R-:W-:Y:S01]  /*4100*/  FADD.FTZ R3, R2.reuse, R21 ;  /* 0x0000001502037221 */ /* 0x041fe20000010000 */
[----:B------:R-:W-:Y:S01]  /*4110*/  F2FP.BF16.F32.PACK_AB R139, R2, R91 ;  /* 0x0000005b028b723e */ /* 0x000fe200000010ff */
[----:B------:R-:W-:Y:S02]  /*4120*/  VIADD R21, R72, 0xfffffffe ;  /* 0xfffffffe48157836 */ /* 0x000fe40000000000 */
[C---:B--2---:R-:W-:Y:S01]  /*4130*/  FADD.FTZ R8, R14.reuse, R29 ;  /* 0x0000001d0e087221 */ /* 0x044fe20000010000 */
[----:B------:R-:W-:Y:S01]  /*4140*/  F2FP.BF16.F32.PACK_AB R138, R14, R25 ;  /* 0x000000190e8a723e */ /* 0x000fe200000010ff */
[----:B------:R-:W-:Y:S06]  /*4150*/  @!P5 BRA `(.L_x_985) ;  /* 0x000000000048d947 */ /* 0x000fec0003800000 */
[C---:B------:R-:W-:Y:S01]  /*4160*/  ISETP.GT.AND P1, PT, R73.reuse, RZ, PT ;  /* 0x000000ff4900720c */ /* 0x040fe20003f24270 */
[----:B------:R-:W-:-:S12]  /*4170*/  VIADD R15, R73, 0xffffffff ;  /* 0xffffffff490f7836 */ /* 0x000fd80000000000 */
[----:B------:R-:W-:Y:S05]  /*4180*/  @P1 BRA `(.L_x_986) ;  /* 0x0000000000201947 */ /* 0x000fea0003800000 */
[----:B------:R-:W0:Y:S01]  /*4190*/  LDC R12, c[0x0][0x9e4] ;  /* 0x00027900ff0c7b82 */ /* 0x000e220000000800 */
[----:B------:R-:W-:Y:S01]  /*41a0*/  IMAD.MOV R15, RZ, RZ, -R73 ;  /* 0x000000ffff0f7224 */ /* 0x000fe200078e0a49 */
[----:B0-----:R-:W-:-:S13]  /*41b0*/  ISETP.NE.AND P1, PT, R12, 0x1, PT ;  /* 0x000000010c00780c */ /* 0x001fda0003f25270 */
[----:B------:R-:W0:Y:S02]  /*41c0*/  @P1 LDC.64 R24, c[0x0][0x9e8] ;  /* 0x00027a00ff181b82 */ /* 0x000e240000000a00 */
[----:B0-----:R-:W-:-:S05]  /*41d0*/  @P1 IMAD.HI.U32 R2, R15, R24, RZ ;  /* 0x000000180f021227 */ /* 0x001fca00078e00ff */
[----:B------:R-:W-:-:S04]  /*41e0*/  @P1 SHF.R.U32.HI R15, RZ, R25, R2 ;  /* 0x00000019ff0f1219 */ /* 0x000fc80000011602 */
[----:B------:R-:W-:Y:S01]  /*41f0*/  LOP3.LUT R15, RZ, R15, RZ, 0x33, !PT ;  /* 0x0000000fff0f7212 */ /* 0x000fe200078e33ff */
[----:B------:R-:W-:Y:S06]  /*4200*/  BRA `(.L_x_987) ;  /* 0x0000000000147947 */ /* 0x000fec0003800000 */
.L_x_986:
[----:B------:R-:W0:Y:S02]  /*4210*/  LDC R12, c[0x0][0x9e4] ;  /* 0x00027900ff0c7b82 */ /* 0x000e240000000800 */
[----:B0-----:R-:W-:-:S13]  /*4220*/  ISETP.NE.AND P1, PT, R12, 0x1, PT ;  /* 0x000000010c00780c */ /* 0x001fda0003f25270 */
[----:B------:R-:W0:Y:S02]  /*4230*/  @P1 LDC.64 R24, c[0x0][0x9e8] ;  /* 0x00027a00ff181b82 */ /* 0x000e240000000a00 */
[----:B0-----:R-:W-:-:S05]  /*4240*/  @P1 IMAD.HI.U32 R2, R15, R24, RZ ;  /* 0x000000180f021227 */ /* 0x001fca00078e00ff */
[----:B------:R-:W-:-:S07]  /*4250*/  @P1 SHF.R.U32.HI R15, RZ, R25, R2 ;  /* 0x00000019ff0f1219 */ /* 0x000fce0000011602 */
.L_x_987:
[----:B------:R-:W-:-:S05]  /*4260*/  IMAD R15, R15, R12, R12 ;  /* 0x0000000c0f0f7224 */ /* 0x000fca00078e020c */
[----:B------:R-:W-:-:S07]  /*4270*/  VIMNMX R0, R0, R15, PT ;  /* 0x0000000f00007248 */ /* 0x000fce0003fe0100 */
.L_x_985:
[----:B------:R-:W-:Y:S01]  /*4280*/  IMAD.HI R12, R0, 0x2aaaaaab, RZ ;  /* 0x2aaaaaab000c7827 */ /* 0x000fe200078e02ff */
[----:B------:R-:W-:Y:S02]  /*4290*/  CS2R R86, SRZ ;  /* 0x0000000000567805 */ /* 0x000fe4000001ff00 */
[----:B------:R-:W-:Y:S02]  /*42a0*/  CS2R R84, SRZ ;  /* 0x0000000000547805 */ /* 0x000fe4000001ff00 */
[----:B------:R-:W-:Y:S01]  /*42b0*/  CS2R R82, SRZ ;  /* 0x0000000000527805 */ /* 0x000fe2000001ff00 */
[----:B------:R-:W-:Y:S01]  /*42c0*/  IMAD.MOV.U32 R2, RZ, RZ, 0x3f800000 ;  /* 0x3f800000ff027424 */ /* 0x000fe200078e00ff */
[----:B------:R-:W-:Y:S01]  /*42d0*/  SHF.R.U32.HI R15, RZ, 0x1f, R12 ;  /* 0x0000001fff0f7819 */ /* 0x000fe2000001160c */
[----:B------:R-:W-:Y:S01]  /*42e0*/  IMAD.MOV.U32 R0, RZ, RZ, 0x3f800000 ;  /* 0x3f800000ff007424 */ /* 0x000fe200078e00ff */
[----:B------:R-:W-:Y:S02]  /*42f0*/  CS2R R80, SRZ ;  /* 0x0000000000507805 */ /* 0x000fe4000001ff00 */
[----:B------:R-:W-:-:S02]  /*4300*/  CS2R R78, SRZ ;  /* 0x00000000004e7805 */ /* 0x000fc4000001ff00 */
[----:B------:R-:W-:Y:S02]  /*4310*/  LEA.HI.SX32 R12, R12, R15, 0x1c ;  /* 0x0000000f0c0c7211 */ /* 0x000fe400078fe2ff */
[----:B------:R-:W-:Y:S02]  /*4320*/  CS2R R76, SRZ ;  /* 0x00000000004c7805 */ /* 0x000fe4000001ff00 */
[----:B------:R-:W-:Y:S02]  /*4330*/  CS2R R74, SRZ ;  /* 0x00000000004a7805 */ /* 0x000fe4000001ff00 */
[----:B------:R-:W-:Y:S02]  /*4340*/  CS2R R72, SRZ ;  /* 0x0000000000487805 */ /* 0x000fe4000001ff00 */
[----:B------:R-:W-:Y:S02]  /*4350*/  VIMNMX R12, R23, R12, !PT ;  /* 0x0000000c170c7248 */ /* 0x000fe40007fe0100 */
[----:B------:R-:W-:-:S02]  /*4360*/  CS2R R70, SRZ ;  /* 0x0000000000467805 */ /* 0x000fc4000001ff00 */
[----:B------:R-:W-:Y:S02]  /*4370*/  CS2R R68, SRZ ;  /* 0x0000000000447805 */ /* 0x000fe4000001ff00 */
[----:B------:R-:W-:Y:S02]  /*4380*/  CS2R R66, SRZ ;  /* 0x0000000000427805 */ /* 0x000fe4000001ff00 */
        /* <DEDUP_REMOVED lines=21> */
[----:B------:R-:W-:Y:S01]  /*44e0*/  CS2R R24, SRZ ;  /* 0x0000000000187805 */ /* 0x000fe2000001ff00 */
[----:B------:R-:W-:Y:S06]  /*44f0*/  @!P1 BRA `(.L_x_988) ;  /* 0x0000002c007c9947 */ /* 0x000fec0003800000 */
[----:B------:R-:W-:Y:S01]  /*4500*/  IMAD.MOV.U32 R15, RZ, RZ, R11 ;  /* 0x000000ffff0f7224 */ /* 0x000fe200078e000b */
[----:B------:R-:W-:Y:S01]  /*4510*/  UMOV UR7, UR38 ;  /* 0x0000002600077c82 */ /* 0x000fe20008000000 */
[----:B------:R-:W-:Y:S01]  /*4520*/  IMAD.MOV.U32 R14, RZ, RZ, R9 ;  /* 0x000000ffff0e7224 */ /* 0x000fe200078e0009 */
[----:B------:R-:W-:Y:S01]  /*4530*/  UMOV UR4, UR39 ;  /* 0x0000002700047c82 */ /* 0x000fe20008000000 */
[----:B------:R-:W-:Y:S01]  /*4540*/  IMAD.MOV.U32 R2, RZ, RZ, 0x3f800000 ;  /* 0x3f800000ff027424 */ /* 0x000fe200078e00ff */
[----:B------:R-:W-:Y:S01]  /*4550*/  ULDC UR42, c[0x0][0x9e4] ;  /* 0x00027900002a7ab9 */ /* 0x000fe20000000800 */
[----:B------:R-:W-:Y:S01]  /*4560*/  IMAD.MOV.U32 R87, RZ, RZ, RZ ;  /* 0x000000ffff577224 */ /* 0x000fe200078e00ff */
[----:B------:R-:W-:Y:S01]  /*4570*/  ULDC UR43, c[0x0][0x9dc] ;  /* 0x00027700002b7ab9 */ /* 0x000fe20000000800 */
[----:B------:R-:W-:-:S05]  /*4580*/  ULDC UR54, c[0x0][0x9e0] ;  /* 0x0002780000367ab9 */ /* 0x000fca0000000800 */
.L_x_1007:
[----:B------:R-:W-:-:S04]  /*4590*/  UISETP.NE.AND UP0, UPT, UR4, 0x1, UPT ;  /* 0x000000010400788c */ /* 0x000fc8000bf05270 */
[----:B------:R-:W-:-:S04]  /*45a0*/  USEL UR38, URZ, 0x1, UP0 ;  /* 0x000000013f267887 */ /* 0x000fc80008000000 */
[----:B------:R-:W-:Y:S01]  /*45b0*/  ULOP3.LUT UR38, UR7, UR38, URZ, 0x3c, !UPT ;  /* 0x0000002607267292 */ /* 0x000fe2000f8e3c3f */
[----:B------:R-:W-:Y:S11]  /*45c0*/  @!P0 BRA `(.L_x_989) ;  /* 0x0000000000048947 */ /* 0x000ff60003800000 */
[----:B------:R-:W-:Y:S01]  /*45d0*/  BPT.TRAP 0x1 ;  /* 0x000000040000795c */ /* 0x000fe20000300000 */
.L_x_989:
[----:B------:R-:W-:Y:S01]  /*45e0*/  UIADD3 UR39, UR4, 0x1, URZ ;  /* 0x0000000104277890 */ /* 0x000fe2000fffe03f */
[----:B------:R-:W-:-:S03]  /*45f0*/  IMAD.U32 R9, RZ, RZ, UR38 ;  /* 0x00000026ff097e24 */ /* 0x000fc6000f8e00ff */
[----:B------:R-:W-:Y:S02]  /*4600*/  UISETP.NE.AND UP0, UPT, UR39, 0x2, UPT ;  /* 0x000000022700788c */ /* 0x000fe4000bf05270 */
[----:B------:R-:W-:Y:S02]  /*4610*/  SHF.L.U32 R9, R9, 0x1f, RZ ;  /* 0x0000001f09097819 */ /* 0x000fe400000006ff */
[----:B------:R-:W-:-:S04]  /*4620*/  USEL UR39, UR39, URZ, UP0 ;  /* 0x0000003f27277287 */ /* 0x000fc80008000000 */
[----:B------:R-:W-:-:S09]  /*4630*/  ULEA UR6, UR39, UR40, 0x3 ;  /* 0x0000002827067291 */ /* 0x000fd2000f8e183f */
[----:B------:R0:W1:Y:S01]  /*4640*/  SYNCS.PHASECHK.TRANS64.TRYWAIT P1, [UR6+0x2a830], R9 ;  /* 0x02a83009ff0075a7 */ /* 0x0000620008020146 */
[----:B------:R-:W-:Y:S05]  /*4650*/  @!P0 BRA `(.L_x_990) ;  /* 0x0000000000048947 */ /* 0x000fea0003800000 */
[----:B------:R-:W-:Y:S01]  /*4660*/  BPT.TRAP 0x1 ;  /* 0x000000040000795c */ /* 0x000fe20000300000 */
.L_x_990:
[----:B-1----:R-:W-:Y:S05]  /*4670*/  @P1 BRA `(.L_x_991) ;  /* 0x0000000000081947 */ /* 0x002fea0003800000 */
[----:B------:R-:W1:Y:S02]  /*4680*/  SYNCS.PHASECHK.TRANS64.TRYWAIT P1, [UR6+0x2a830], R9 ;  /* 0x02a83009ff0075a7 */ /* 0x000e640008020146 */
[----:B-1----:R-:W-:Y:S05]  /*4690*/  @!P1 BRA `(.L_x_992) ;  /* 0x000000e400d09947 */ /* 0x002fea0003800000 */
.L_x_991:
        /* <DEDUP_REMOVED lines=16> */
[----:B------:R-:W-:Y:S01]  /*47a0*/  R2UR UR48, R4 ;  /* 0x00000000043072ca */ /* 0x000fe200000e0000 */
[----:B------:R-:W-:Y:S01]  /*47b0*/  UIADD3 UR50, UR5, 0x2, URZ ;  /* 0x0000000205327890 */ /* 0x000fe2000fffe03f */
[----:B------:R-:W-:Y:S01]  /*47c0*/  R2UR UR49, R5 ;  /* 0x00000000053172ca */ /* 0x000fe200000e0000 */
        /* <DEDUP_REMOVED lines=116> */
.L_x_993:
[----:B------:R-:W-:Y:S01]  /*4f10*/  ULEA UR5, UR4, UR40, 0x3 ;  /* 0x0000002804057291 */ /* 0x000fe2000f8e183f */
[----:B------:R-:W-:-:S05]  /*4f20*/  IMAD.U32 R0, RZ, RZ, UR7 ;  /* 0x00000007ff007e24 */ /* 0x000fca000f8e00ff */
[----:B------:R-:W-:-:S04]  /*4f30*/  SHF.L.U32 R0, R0, 0x1f, RZ ;  /* 0x0000001f00007819 */ /* 0x000fc800000006ff */
[----:B------:R2:W3:Y:S01]  /*4f40*/  SYNCS.PHASECHK.TRANS64.TRYWAIT P1, [UR5+0x2a850], R0 ;  /* 0x02a85000ff0075a7 */ /* 0x0004e20008020145 */
[----:B------:R-:W-:Y:S05]  /*4f50*/  @!P0 BRA `(.L_x_994) ;  /* 0x0000000000048947 */ /* 0x000fea0003800000 */
[----:B------:R-:W-:Y:S01]  /*4f60*/  BPT.TRAP 0x1 ;  /* 0x000000040000795c */ /* 0x000fe20000300000 */
.L_x_994:
[----:B---3--:R-:W-:Y:S05]  /*4f70*/  @P1 BRA `(.L_x_995) ;  /* 0x0000000000081947 */ /* 0x008fea0003800000 */
[----:B------:R-:W3:Y:S02]  /*4f80*/  SYNCS.PHASECHK.TRANS64.TRYWAIT P1, [UR5+0x2a850], R0 ;  /* 0x02a85000ff0075a7 */ /* 0x000ee40008020145 */
[----:B---3--:R-:W-:Y:S05]  /*4f90*/  @!P1 BRA `(.L_x_996) ;  /* 0x000000dc00a89947 */ /* 0x008fea0003800000 */
.L_x_995:
        /* <DEDUP_REMOVED lines=38> */
.L_x_997:
[----:B------:R-:W-:Y:S01]  /*5200*/  ISETP.NE.AND P2, PT, R168, 0x1, PT ;  /* 0x00000001a800780c */ /* 0x000fe20003f45270 */
[----:B01----:R-:W-:Y:S01]  /*5210*/  IMAD.IADD R9, R22, 0x1, R17 ;  /* 0x0000000116097824 */ /* 0x003fe200078e0211 */
[----:B------:R-:W0:Y:S01]  /*5220*/  LDC R13, c[0x0][0x288] ;  /* 0x0000a200ff0d7b82 */ /* 0x000e220000000800 */
[----:B------:R-:W-:Y:S01]  /*5230*/  IMAD R20, R21, -0x60, RZ ;  /* 0xffffffa015147824 */ /* 0x000fe200078e02ff */
[----:B------:R-:W-:Y:S01]  /*5240*/  UIADD3 UR6, UR6, 0x2a840, URZ ;  /* 0x0002a84006067890 */ /* 0x000fe2000fffe03f */
[----:B------:R-:W-:Y:S01]  /*5250*/  LOP3.LUT P1, RZ, R19, 0x80000, RZ, 0xc0, !PT ;  /* 0x0008000013ff7812 */ /* 0x000fe2000782c0ff */
[----:B------:R-:W-:Y:S02]  /*5260*/  ULOP3.LUT UR4, URZ, UR43, URZ, 0x33, !UPT ;  /* 0x0000002b3f047292 */ /* 0x000fe4000f8e333f */
[----:B------:R-:W-:-:S05]  /*5270*/  UPRMT UR6, UR60, 0x654, UR6 ;  /* 0x000006543c067896 */ /* 0x000fca0008000006 */
[----:B--2---:R-:W1:Y:S08]  /*5280*/  @P2 LDC R0, c[0x0][0x44c] ;  /* 0x00011300ff002b82 */ /* 0x004e700000000800 */
[----:B------:R-:W2:Y:S01]  /*5290*/  @P2 LDC R11, c[0x0][0x450] ;  /* 0x00011400ff0b2b82 */ /* 0x000ea20000000800 */
[----:B------:R-:W-:Y:S01]  /*52a0*/  SYNCS.ARRIVE.TRANS64.RED.A1T0 RZ, [UR6], RZ ;  /* 0x000000ffffff79a7 */ /* 0x000fe20008100406 */
[----:B-1----:R-:W-:-:S05]  /*52b0*/  @P2 IMAD.HI.U32 R0, R9, R0, RZ ;  /* 0x0000000009002227 */ /* 0x002fca00078e00ff */
[----:B--2---:R-:W-:Y:S01]  /*52c0*/  @P2 SHF.R.U32.HI R9, RZ, R11, R0 ;  /* 0x0000000bff092219 */ /* 0x004fe20000011600 */
[----:B------:R-:W-:-:S04]  /*52d0*/  VIADD R11, R20, 0x1 ;  /* 0x00000001140b7836 */ /* 0x000fc80000000000 */
[----:B------:R-:W1:Y:S01]  /*52e0*/  SHFL.IDX PT, R137, R9, RZ, 0x1c1f ;  /* 0x001c1fff09897589 */ /* 0x000e6200000e0000 */
[----:B------:R-:W-:-:S04]  /*52f0*/  IMAD R11, R18, -0x2, R11 ;  /* 0xfffffffe120b7824 */ /* 0x000fc800078e020b */
[C---:B------:R-:W-:Y:S01]  /*5300*/  VIADD R140, R11.reuse, 0xffffffff ;  /* 0xffffffff0b8c7836 */ /* 0x040fe20000000000 */
[----:B0-----:R-:W-:-:S05]  /*5310*/  IADD3 R0, R11, -R13, R16 ;  /* 0x8000000d0b007210 */ /* 0x001fca0007ffe010 */
[C---:B------:R-:W-:Y:S02]  /*5320*/  VIADD R136, R0.reuse, UR54 ;  /* 0x0000003600887c36 */ /* 0x040fe40008000000 */
[----:B------:R-:W-:Y:S02]  /*5330*/  VIADD R138, R0, UR4 ;  /* 0x00000004008a7c36 */ /* 0x000fe40008000000 */
[--C-:B-1----:R-:W-:Y:S02]  /*5340*/  IMAD.IADD R0, R136, 0x1, R137.reuse ;  /* 0x0000000188007824 */ /* 0x102fe400078e0289 */
[----:B------:R-:W-:Y:S01]  /*5350*/  IMAD.IADD R2, R138, 0x1, R137 ;  /* 0x000000018a027824 */ /* 0x000fe200078e0289 */
[----:B------:R-:W-:Y:S06]  /*5360*/  @!P1 BRA `(.L_x_998) ;  /* 0x0000000000549947 */ /* 0x000fec0003800000 */
[----:B------:R-:W-:Y:S01]  /*5370*/  IADD3 R11, R16, -R13, R137 ;  /* 0x8000000d100b7210 */ /* 0x000fe20007ffe089 */
[----:B------:R-:W-:Y:S03]  /*5380*/  BSSY B0, `(.L_x_999) ;  /* 0x0000010000007945 */ /* 0x000fe60003800000 */
[----:B------:R-:W-:-:S13]  /*5390*/  ISETP.GT.AND P1, PT, R11, -0x1, PT ;  /* 0xffffffff0b00780c */ /* 0x000fda0003f24270 */
[----:B------:R-:W-:Y:S05]  /*53a0*/  @P1 BRA `(.L_x_1000) ;  /* 0x0000000000201947 */ /* 0x000fea0003800000 */
[----:B------:R-:W-:Y:S01]  /*53b0*/  IMAD.U32 R137, RZ, RZ, UR42 ;  /* 0x0000002aff897e24 */ /* 0x000fe2000f8e00ff */
[----:B------:R-:W-:-:S04]  /*53c0*/  LOP3.LUT R11, RZ, R11, RZ, 0x33, !PT ;  /* 0x0000000bff0b7212 */ /* 0x000fc800078e33ff */
[----:B------:R-:W-:-:S13]  /*53d0*/  ISETP.NE.AND P1, PT, R137, 0x1, PT ;  /* 0x000000018900780c */ /* 0x000fda0003f25270 */
[----:B------:R-:W0:Y:S02]  /*53e0*/  @P1 LDC.64 R142, c[0x0][0x9e8] ;  /* 0x00027a00ff8e1b82 */ /* 0x000e240000000a00 */
[----:B0-----:R-:W-:-:S05]  /*53f0*/  @P1 IMAD.HI.U32 R10, R11, R142, RZ ;  /* 0x0000008e0b0a1227 */ /* 0x001fca00078e00ff */
[----:B------:R-:W-:-:S04]  /*5400*/  @P1 SHF.R.U32.HI R11, RZ, R143, R10 ;  /* 0x0000008fff0b1219 */ /* 0x000fc8000001160a */
[----:B------:R-:W-:Y:S01]  /*5410*/  LOP3.LUT R11, RZ, R11, RZ, 0x33, !PT ;  /* 0x0000000bff0b7212 */ /* 0x000fe200078e33ff */
[----:B------:R-:W-:Y:S06]  /*5420*/  BRA `(.L_x_1001) ;  /* 0x0000000000147947 */ /* 0x000fec0003800000 */
.L_x_1000:
[----:B------:R-:W-:-:S05]  /*5430*/  IMAD.U32 R137, RZ, RZ, UR42 ;  /* 0x0000002aff897e24 */ /* 0x000fca000f8e00ff */
[----:B------:R-:W-:-:S13]  /*5440*/  ISETP.NE.AND P1, PT, R137, 0x1, PT ;  /* 0x000000018900780c */ /* 0x000fda0003f25270 */
[----:B------:R-:W0:Y:S02]  /*5450*/  @P1 LDC.64 R142, c[0x0][0x9e8] ;  /* 0x00027a00ff8e1b82 */ /* 0x000e240000000a00 */
[----:B0-----:R-:W-:-:S05]  /*5460*/  @P1 IMAD.HI.U32 R10, R11, R142, RZ ;  /* 0x0000008e0b0a1227 */ /* 0x001fca00078e00ff */
[----:B------:R-:W-:-:S07]  /*5470*/  @P1 SHF.R.U32.HI R11, RZ, R143, R10 ;  /* 0x0000008fff0b1219 */ /* 0x000fce000001160a */
.L_x_1001:
[----:B------:R-:W-:Y:S05]  /*5480*/  BSYNC B0 ;  /* 0x0000000000007941 */ /* 0x000fea0003800000 */
.L_x_999:
[----:B------:R-:W-:-:S05]  /*5490*/  IMAD R11, R11, R137, R140 ;  /* 0x000000890b0b7224 */ /* 0x000fca00078e028c */
[----:B------:R-:W-:Y:S02]  /*54a0*/  VIADDMNMX R0, R11, R137, R0, PT ;  /* 0x000000890b007246 */ /* 0x000fe40003800100 */
[----:B------:R-:W-:-:S07]  /*54b0*/  VIMNMX R2, R2, R11, !PT ;  /* 0x0000000b02027248 */ /* 0x000fce0007fe0100 */
.L_x_998:
[C---:B------:R-:W-:Y:S01]  /*54c0*/  ISETP.GE.AND P2, PT, R20.reuse, 0x9, PT ;  /* 0x000000091400780c */ /* 0x040fe20003f46270 */
[----:B------:R-:W0:Y:S01]  /*54d0*/  SHFL.IDX PT, R9, R9, 0x1, 0x1c1f ;  /* 0x003c1f0009097f89 */ /* 0x000e2200000e0000 */
[----:B------:R-:W-:Y:S02]  /*54e0*/  ISETP.GE.AND P1, PT, R20, 0x2, PT ;  /* 0x000000021400780c */ /* 0x000fe40003f26270 */
[C---:B------:R-:W-:Y:S02]  /*54f0*/  ISETP.GT.AND P3, PT, R2.reuse, 0x8, !P2 ;  /* 0x000000080200780c */ /* 0x040fe40005764270 */
[----:B------:R-:W-:Y:S02]  /*5500*/  ISETP.GT.AND P4, PT, R2, 0x1, !P1 ;  /* 0x000000010200780c */ /* 0x000fe40004f84270 */
[----:B------:R-:W-:Y:S02]  /*5510*/  ISETP.LT.OR P3, PT, R0, 0x9, P3 ;  /* 0x000000090000780c */ /* 0x000fe40001f61670 */
[----:B------:R-:W-:-:S02]  /*5520*/  ISETP.GE.AND P5, PT, R20, 0xa, PT ;  /* 0x0000000a1400780c */ /* 0x000fc40003fa6270 */
[----:B------:R-:W-:Y:S02]  /*5530*/  FSEL R185, R92, -INF , !P3 ;  /* 0xff8000005cb97808 */ /* 0x000fe40005800000 */
[----:B------:R-:W-:Y:S02]  /*5540*/  ISETP.LT.OR P4, PT, R0, 0x2, P4 ;  /* 0x000000020000780c */ /* 0x000fe40002781670 */
        /* <DEDUP_REMOVED lines=98> */
[----:B------:R-:W-:Y:S02]  /*5b70*/  P2R R92, PR, RZ, 0x40 ;  /* 0x00000040ff5c7803 */ /* 0x000fe40000000000 */
[----:B------:R-:W-:-:S04]  /*5b80*/  ISETP.GT.AND P6, PT, R2, RZ, !P6 ;  /* 0x000000ff0200720c */ /* 0x000fc800077c4270 */
[----:B------:R-:W-:-:S04]  /*5b90*/  ISETP.LT.OR P6, PT, R0, 0x1, P6 ;  /* 0x000000010000780c */ /* 0x000fc800037c1670 */
[----:B------:R-:W-:Y:S02]  /*5ba0*/  FSEL R191, R88, -INF , !P6 ;  /* 0xff80000058bf7808 */ /* 0x000fe40007000000 */
[----:B------:R-:W-:-:S04]  /*5bb0*/  ISETP.GE.AND P6, PT, R20, 0x5a, PT ;  /* 0x0000005a1400780c */ /* 0x000fc80003fc6270 */
[----:B------:R-:W-:Y:S02]  /*5bc0*/  P2R R20, PR, RZ, 0x40 ;  /* 0x00000040ff147803 */ /* 0x000fe40000000000 */
[----:B------:R-:W-:Y:S01]  /*5bd0*/  ISETP.GT.AND P6, PT, R2, 0x59, !P6 ;  /* 0x000000590200780c */ /* 0x000fe200077c4270 */
[----:B0-----:R-:W-:-:S03]  /*5be0*/  IMAD.IADD R2, R138, 0x1, R9 ;  /* 0x000000018a027824 */ /* 0x001fc600078e0209 */
[----:B------:R-:W-:Y:S01]  /*5bf0*/  ISETP.LT.OR P6, PT, R0, 0x5a, P6 ;  /* 0x0000005a0000780c */ /* 0x000fe200037c1670 */
[----:B------:R-:W-:-:S03]  /*5c00*/  IMAD.IADD R0, R136, 0x1, R9 ;  /* 0x0000000188007824 */ /* 0x000fc600078e0209 */
[----:B------:R-:W-:Y:S02]  /*5c10*/  FSEL R133, R133, -INF , !P6 ;  /* 0xff80000085857808 */ /* 0x000fe40007000000 */
[----:B------:R-:W-:-:S13]  /*5c20*/  LOP3.LUT P6, RZ, R19, 0x80000, RZ, 0xc0, !PT ;  /* 0x0008000013ff7812 */ /* 0x000fda00078cc0ff */
[----:B------:R-:W-:Y:S05]  /*5c30*/  @!P6 BRA `(.L_x_1002) ;  /* 0x000000000054e947 */ /* 0x000fea0003800000 */
        /* <DEDUP_REMOVED lines=12> */
.L_x_1004:
[----:B------:R-:W-:-:S05]  /*5d00*/  IMAD.U32 R10, RZ, RZ, UR42 ;  /* 0x0000002aff0a7e24 */ /* 0x000fca000f8e00ff */
[----:B------:R-:W-:-:S13]  /*5d10*/  ISETP.NE.AND P6, PT, R10, 0x1, PT ;  /* 0x000000010a00780c */ /* 0x000fda0003fc5270 */
[----:B------:R-:W0:Y:S02]  /*5d20*/  @P6 LDC.64 R150, c[0x0][0x9e8] ;  /* 0x00027a00ff966b82 */ /* 0x000e240000000a00 */
[----:B0-----:R-:W-:-:S05]  /*5d30*/  @P6 IMAD.HI.U32 R150, R9, R150, RZ ;  /* 0x0000009609966227 */ /* 0x001fca00078e00ff */
[----:B------:R-:W-:-:S07]  /*5d40*/  @P6 SHF.R.U32.HI R9, RZ, R151, R150 ;  /* 0x00000097ff096219 */ /* 0x000fce0000011696 */
.L_x_1005:
[----:B------:R-:W-:Y:S05]  /*5d50*/  BSYNC B0 ;  /* 0x0000000000007941 */ /* 0x000fea0003800000 */
.L_x_1003:
[----:B------:R-:W-:-:S05]  /*5d60*/  IMAD R9, R9, R10, R140 ;  /* 0x0000000a09097224 */ /* 0x000fca00078e028c */
[----:B------:R-:W-:Y:S02]  /*5d70*/  VIADDMNMX R0, R9, R10, R0, PT ;  /* 0x0000000a09007246 */ /* 0x000fe40003800100 */
[----:B------:R-:W-:-:S07]  /*5d80*/  VIMNMX R2, R2, R9, !PT ;  /* 0x0000000902027248 */ /* 0x000fce0007fe0100 */
.L_x_1002:
[C---:B------:R-:W-:Y:S02]  /*5d90*/  ISETP.GT.AND P1, PT, R2.reuse, 0x1, !P1 ;  /* 0x000000010200780c */ /* 0x040fe40004f24270 */
[----:B------:R-:W-:Y:S02]  /*5da0*/  ISETP.GT.AND P2, PT, R2, 0x8, !P2 ;  /* 0x000000080200780c */ /* 0x000fe40005744270 */
[C---:B------:R-:W-:Y:S02]  /*5db0*/  ISETP.LT.OR P1, PT, R0.reuse, 0x2, P1 ;  /* 0x000000020000780c */ /* 0x040fe40000f21670 */
[----:B------:R-:W-:Y:S02]  /*5dc0*/  ISETP.LT.OR P2, PT, R0, 0x9, P2 ;  /* 0x000000090000780c */ /* 0x000fe40001741670 */
[----:B------:R-:W-:Y:S02]  /*5dd0*/  FSEL R151, R91, -INF , !P1 ;  /* 0xff8000005b977808 */ /* 0x000fe40004800000 */
[----:B------:R-:W-:-:S02]  /*5de0*/  ISETP.NE.AND P1, PT, R142, RZ, PT ;  /* 0x000000ff8e00720c */ /* 0x000fc40003f25270 */
[----:B------:R-:W-:Y:S02]  /*5df0*/  FSEL R153, R94, -INF , !P2 ;  /* 0xff8000005e997808 */ /* 0x000fe40005000000 */
[----:B------:R-:W-:Y:S02]  /*5e00*/  ISETP.GT.AND P1, PT, R2, 0x9, !P1 ;  /* 0x000000090200780c */ /* 0x000fe40004f24270 */
[----:B------:R-:W-:Y:S02]  /*5e10*/  ISETP.NE.AND P2, PT, R100, RZ, PT ;  /* 0x000000ff6400720c */ /* 0x000fe40003f45270 */
[----:B------:R-:W-:Y:S02]  /*5e20*/  ISETP.LT.OR P1, PT, R0, 0xa, P1 ;  /* 0x0000000a0000780c */ /* 0x000fe40000f21670 */
[----:B------:R-:W-:Y:S02]  /*5e30*/  ISETP.NE.AND P6, PT, R148, RZ, PT ;  /* 0x000000ff9400720c */ /* 0x000fe40003fc5270 */
[----:B------:R-:W-:-:S02]  /*5e40*/  FSEL R95, R95, -INF , !P1 ;  /* 0xff8000005f5f7808 */ /* 0x000fc40004800000 */
[----:B------:R-:W-:Y:S02]  /*5e50*/  ISETP.NE.AND P1, PT, R144, RZ, PT ;  /* 0x000000ff9000720c */ /* 0x000fe40003f25270 */
[----:B------:R-:W-:Y:S02]  /*5e60*/  FMNMX.FTZ R10, R191, R14, !PT ;  /* 0x0000000ebf0a7209 */ /* 0x000fe40007810000 */
[----:B------:R-:W-:Y:S02]  /*5e70*/  ISETP.GT.AND P1, PT, R2, 0x10, !P1 ;  /* 0x000000100200780c */ /* 0x000fe40004f24270 */
[----:B------:R-:W-:Y:S02]  /*5e80*/  FMNMX.FTZ R10, R189, R10, !PT ;  /* 0x0000000abd0a7209 */ /* 0x000fe40007810000 */
        /* <DEDUP_REMOVED lines=16> */
[----:B------:R-:W-:Y:S02]  /*5f90*/  FSEL R157, R102, -INF , !P1 ;  /* 0xff800000669d7808 */ /* 0x000fe40004800000 */
        /* <DEDUP_REMOVED lines=37> */
[----:B------:R-:W-:Y:S01]  /*61f0*/  FSEL R91, R114, -INF , !P1 ;  /* 0xff800000725b7808 */ /* 0x000fe20004800000 */
[----:B------:R-:W0:Y:S01]  /*6200*/  LDC R10, c[0x0][0x988] ;  /* 0x00026200ff0a7b82 */ /* 0x000e220000000800 */
[----:B------:R-:W-:Y:S01]  /*6210*/  ISETP.NE.AND P1, PT, R112, RZ, PT ;  /* 0x000000ff7000720c */ /* 0x000fe20003f25270 */
[----:B------:R-:W1:Y:S01]  /*6220*/  SHFL.BFLY PT, R9, R88, 0x2, 0x1f ;  /* 0x0c401f0058097f89 */ /* 0x000e6200000e0000 */
[----:B------:R-:W-:-:S02]  /*6230*/  ISETP.NE.AND P6, PT, R124, RZ, PT ;  /* 0x000000ff7c00720c */ /* 0x000fc40003fc5270 */
[C---:B------:R-:W-:Y:S02]  /*6240*/  ISETP.GT.AND P1, PT, R2.reuse, 0x31, !P1 ;  /* 0x000000310200780c */ /* 0x040fe40004f24270 */
[----:B------:R-:W-:Y:S02]  /*6250*/  ISETP.GT.AND P3, PT, R2, 0x50, !P3 ;  /* 0x000000500200780c */ /* 0x000fe40005f64270 */
[C---:B------:R-:W-:Y:S02]  /*6260*/  ISETP.LT.OR P1, PT, R0.reuse, 0x32, P1 ;  /* 0x000000320000780c */ /* 0x040fe40000f21670 */
[----:B------:R-:W-:Y:S02]  /*6270*/  ISETP.LT.OR P3, PT, R0, 0x51, P3 ;  /* 0x000000510000780c */ /* 0x000fe40001f61670 */
[----:B------:R-:W-:Y:S02]  /*6280*/  FSEL R115, R115, -INF , !P1 ;  /* 0xff80000073737808 */ /* 0x000fe40004800000 */
[----:B------:R-:W-:-:S02]  /*6290*/  ISETP.NE.AND P1, PT, R156, RZ, PT ;  /* 0x000000ff9c00720c */ /* 0x000fc40003f25270 */
[C---:B------:R-:W-:Y:S02]  /*62a0*/  ISETP.GT.AND P4, PT, R2.reuse, 0x51, !P4 ;  /* 0x000000510200780c */ /* 0x040fe40006784270 */
[----:B------:R-:W-:Y:S02]  /*62b0*/  ISETP.GT.AND P1, PT, R2, 0x38, !P1 ;  /* 0x000000380200780c */ /* 0x000fe40004f24270 */
[----:B------:R-:W-:Y:S02]  /*62c0*/  FSEL R187, R130, -INF , !P3 ;  /* 0xff80000082bb7808 */ /* 0x000fe40005800000 */
[----:B------:R-:W-:Y:S02]  /*62d0*/  ISETP.LT.OR P1, PT, R0, 0x39, P1 ;  /* 0x000000390000780c */ /* 0x000fe40000f21670 */
[----:B------:R-:W-:Y:S02]  /*62e0*/  ISETP.GT.AND P5, PT, R2, 0x58, !P5 ;  /* 0x000000580200780c */ /* 0x000fe40006fa4270 */
[----:B------:R-:W-:-:S02]  /*62f0*/  FSEL R177, R118, -INF , !P1 ;  /* 0xff80000076b17808 */ /* 0x000fc40004800000 */
[----:B------:R-:W-:Y:S02]  /*6300*/  ISETP.NE.AND P1, PT, R116, RZ, PT ;  /* 0x000000ff7400720c */ /* 0x000fe40003f25270 */
[----:B------:R-:W-:Y:S02]  /*6310*/  ISETP.LT.OR P4, PT, R0, 0x52, P4 ;  /* 0x000000520000780c */ /* 0x000fe40002781670 */
[----:B------:R-:W-:Y:S02]  /*6320*/  ISETP.GT.AND P1, PT, R2, 0x39, !P1 ;  /* 0x000000390200780c */ /* 0x000fe40004f24270 */
[C---:B------:R-:W-:Y:S02]  /*6330*/  ISETP.LT.OR P5, PT, R0.reuse, 0x59, P5 ;  /* 0x000000590000780c */ /* 0x040fe40002fa1670 */
[----:B------:R-:W-:-:S04]  /*6340*/  ISETP.LT.OR P1, PT, R0, 0x3a, P1 ;  /* 0x0000003a0000780c */ /* 0x000fc80000f21670 */
[----:B------:R-:W-:Y:S02]  /*6350*/  FSEL R119, R119, -INF , !P1 ;  /* 0xff80000077777808 */ /* 0x000fe40004800000 */
[----:B------:R-:W-:-:S04]  /*6360*/  ISETP.NE.AND P1, PT, R158, RZ, PT ;  /* 0x000000ff9e00720c */ /* 0x000fc80003f25270 */
[----:B------:R-:W-:-:S04]  /*6370*/  ISETP.GT.AND P1, PT, R2, 0x40, !P1 ;  /* 0x000000400200780c */ /* 0x000fc80004f24270 */
[----:B------:R-:W-:-:S04]  /*6380*/  ISETP.LT.OR P1, PT, R0, 0x41, P1 ;  /* 0x000000410000780c */ /* 0x000fc80000f21670 */
[----:B------:R-:W-:Y:S02]  /*6390*/  FSEL R181, R122, -INF , !P1 ;  /* 0xff8000007ab57808 */ /* 0x000fe40004800000 */
[----:B------:R-:W-:-:S04]  /*63a0*/  ISETP.NE.AND P1, PT, R120, RZ, PT ;  /* 0x000000ff7800720c */ /* 0x000fc80003f25270 */
[----:B------:R-:W-:-:S04]  /*63b0*/  ISETP.GT.AND P1, PT, R2, 0x41, !P1 ;  /* 0x000000410200780c */ /* 0x000fc80004f24270 */
[----:B------:R-:W-:-:S04]  /*63c0*/  ISETP.LT.OR P1, PT, R0, 0x42, P1 ;  /* 0x000000420000780c */ /* 0x000fc80000f21670 */
[----:B------:R-:W-:Y:S02]  /*63d0*/  FSEL R123, R123, -INF , !P1 ;  /* 0xff8000007b7b7808 */ /* 0x000fe40004800000 */
[----:B------:R-:W-:-:S04]  /*63e0*/  ISETP.GT.AND P1, PT, R2, 0x48, !P2 ;  /* 0x000000480200780c */ /* 0x000fc80005724270 */
[----:B------:R-:W-:-:S04]  /*63f0*/  ISETP.LT.OR P1, PT, R0, 0x49, P1 ;  /* 0x000000490000780c */ /* 0x000fc80000f21670 */
[----:B------:R-:W-:Y:S02]  /*6400*/  FSEL R183, R126, -INF , !P1 ;  /* 0xff8000007eb77808 */ /* 0x000fe40004800000 */
[----:B------:R-:W-:Y:S02]  /*6410*/  ISETP.GT.AND P1, PT, R2, 0x49, !P6 ;  /* 0x000000490200780c */ /* 0x000fe40007724270 */
[----:B------:R-:W-:Y:S02]  /*6420*/  ISETP.NE.AND P6, PT, R92, RZ, PT ;  /* 0x000000ff5c00720c */ /* 0x000fe40003fc5270 */
[----:B------:R-:W-:Y:S02]  /*6430*/  ISETP.LT.OR P1, PT, R0, 0x4a, P1 ;  /* 0x0000004a0000780c */ /* 0x000fe40000f21670 */
[----:B-1----:R-:W-:Y:S02]  /*6440*/  FMNMX.FTZ R92, R88, R9, !PT ;  /* 0x00000009585c7209 */ /* 0x002fe40007810000 */
[----:B------:R-:W-:-:S02]  /*6450*/  FSEL R127, R127, -INF , !P1 ;  /* 0xff8000007f7f7808 */ /* 0x000fc40004800000 */
[----:B------:R-:W-:Y:S01]  /*6460*/  ISETP.GT.AND P1, PT, R2, RZ, !P6 ;  /* 0x000000ff0200720c */ /* 0x000fe20007724270 */
[----:B------:R-:W1:Y:S01]  /*6470*/  SHFL.BFLY PT, R9, R92, 0x1, 0x1f ;  /* 0x0c201f005c097f89 */ /* 0x000e6200000e0000 */
[----:B------:R-:W-:Y:S02]  /*6480*/  ISETP.NE.AND P6, PT, R20, RZ, PT ;  /* 0x000000ff1400720c */ /* 0x000fe40003fc5270 */
[----:B------:R-:W-:Y:S02]  /*6490*/  ISETP.LT.OR P1, PT, R0, 0x1, P1 ;  /* 0x000000010000780c */ /* 0x000fe40000f21670 */
[----:B------:R-:W-:Y:S02]  /*64a0*/  ISETP.GT.AND P2, PT, R2, 0x59, !P6 ;  /* 0x000000590200780c */ /* 0x000fe40007744270 */
[----:B------:R-:W-:Y:S02]  /*64b0*/  FSEL R90, R90, -INF , !P1 ;  /* 0xff8000005a5a7808 */ /* 0x000fe40004800000 */
[----:B------:R-:W-:-:S02]  /*64c0*/  ISETP.LT.OR P2, PT, R0, 0x5a, P2 ;  /* 0x0000005a0000780c */ /* 0x000fc40001741670 */
[----:B------:R-:W-:Y:S02]  /*64d0*/  FMNMX.FTZ R88, R90, R15, !PT ;  /* 0x0000000f5a587209 */ /* 0x000fe40007810000 */
[----:B------:R-:W-:Y:S02]  /*64e0*/  FSEL R135, R135, -INF , !P2 ;  /* 0xff80000087877808 */ /* 0x000fe40005000000 */
[----:B------:R-:W-:-:S04]  /*64f0*/  FMNMX.FTZ R88, R151, R88, !PT ;  /* 0x0000005897587209 */ /* 0x000fc80007810000 */
[----:B------:R-:W-:-:S04]  /*6500*/  FMNMX.FTZ R88, R153, R88, !PT ;  /* 0x0000005899587209 */ /* 0x000fc80007810000 */
[----:B------:R-:W-:Y:S02]  /*6510*/  FMNMX.FTZ R88, R95, R88, !PT ;  /* 0x000000585f587209 */ /* 0x000fe40007810000 */
[----:B-1----:R-:W-:Y:S02]  /*6520*/  FMNMX.FTZ R9, R92, R9, !PT ;  /* 0x000000095c097209 */ /* 0x002fe40007810000 */
[----:B------:R-:W-:Y:S02]  /*6530*/  FMNMX.FTZ R88, R155, R88, !PT ;  /* 0x000000589b587209 */ /* 0x000fe40007810000 */
[C---:B------:R-:W-:Y:S01]  /*6540*/  FSETP.NEU.FTZ.AND P1, PT, R9.reuse, -INF , PT ;  /* 0xff8000000900780b */ /* 0x040fe20003f3d000 */
[----:B0-----:R-:W-:Y:S01]  /*6550*/  FMUL.FTZ R20, R9, R10 ;  /* 0x0000000a09147220 */ /* 0x001fe20000410000 */
[----:B------:R-:W-:-:S04]  /*6560*/  FMNMX.FTZ R88, R99, R88, !PT ;  /* 0x0000005863587209 */ /* 0x000fc80007810000 */
[----:B------:R-:W-:Y:S02]  /*6570*/  FMNMX.FTZ R88, R157, R88, !PT ;  /* 0x000000589d587209 */ /* 0x000fe40007810000 */
[----:B------:R-:W-:Y:S02]  /*6580*/  FSEL R20, R20, RZ, P1 ;  /* 0x000000ff14147208 */ /* 0x000fe40000800000 */
[----:B------:R-:W-:-:S03]  /*6590*/  FMNMX.FTZ R88, R103, R88, !PT ;  /* 0x0000005867587209 */ /* 0x000fc60007810000 */
[--C-:B------:R-:W-:Y:S01]  /*65a0*/  FFMA.FTZ R154, R139, R10, -R20.reuse ;  /* 0x0000000a8b9a7223 */ /* 0x100fe20000010814 */
[----:B------:R-:W-:Y:S01]  /*65b0*/  FMNMX.FTZ R88, R159, R88, !PT ;  /* 0x000000589f587209 */ /* 0x000fe20007810000 */
[-CC-:B------:R-:W-:Y:S01]  /*65c0*/  FFMA.FTZ R139, R141, R10.reuse, -R20.reuse ;  /* 0x0000000a8d8b7223 */ /* 0x180fe20000010814 */
[----:B------:R-:W-:Y:S01]  /*65d0*/  FSEL R141, R131, -INF , !P4 ;  /* 0xff800000838d7808 */ /* 0x000fe20006000000 */
[--C-:B------:R-:W-:Y:S01]  /*65e0*/  FFMA.FTZ R148, R143, R10, -R20.reuse ;  /* 0x0000000a8f947223 */ /* 0x100fe20000010814 */
[----:B------:R-:W-:Y:S01]  /*65f0*/  FMNMX.FTZ R88, R107, R88, !PT ;  /* 0x000000586b587209 */ /* 0x000fe20007810000 */
[-CC-:B------:R-:W-:Y:S01]  /*6600*/  FFMA.FTZ R150, R137, R10.reuse, -R20.reuse ;  /* 0x0000000a89967223 */ /* 0x180fe20000010814 */
[----:B------:R-:W-:Y:S01]  /*6610*/  FSEL R143, R134, -INF , !P5 ;  /* 0xff800000868f7808 */ /* 0x000fe20006800000 */
[--C-:B------:R-:W-:Y:S01]  /*6620*/  FFMA.FTZ R142, R11, R10, -R20.reuse ;  /* 0x0000000a0b8e7223 */ /* 0x100fe20000010814 */
[----:B------:R-:W-:Y:S01]  /*6630*/  FMNMX.FTZ R88, R175, R88, !PT ;  /* 0x00000058af587209 */ /* 0x000fe20007810000 */
[-CC-:B------:R-:W-:Y:S01]  /*6640*/  FFMA.FTZ R146, R93, R10.reuse, -R20.reuse ;  /* 0x0000000a5d927223 */ /* 0x180fe20000010814 */
[-CC-:B------:R-:W-:Y:S01]  /*6650*/  FFMA.FTZ R93, R117, R10.reuse, -R20.reuse ;  /* 0x0000000a755d7223 */ /* 0x180fe20000010814 */
[----:B------:R-:W-:Y:S01]  /*6660*/  FSEL R117, R9, RZ, P1 ;  /* 0x000000ff09757208 */ /* 0x000fe20000800000 */
[--C-:B------:R-:W-:Y:S01]  /*6670*/  FFMA.FTZ R191, R191, R10, -R20.reuse ;  /* 0x0000000abfbf7223 */ /* 0x100fe20000010814 */
[----:B------:R-:W-:Y:S01]  /*6680*/  FMNMX.FTZ R88, R111, R88, !PT ;  /* 0x000000586f587209 */ /* 0x000fe20007810000 */
[-CC-:B------:R-:W-:Y:S01]  /*6690*/  FFMA.FTZ R156, R189, R10.reuse, -R20.reuse ;  /* 0x0000000abd9c7223 */ /* 0x180fe20000010814 */
[----:B------:R-:W-:Y:S01]  /*66a0*/  FFMA.FTZ R144, R89, R10, -R20 ;  /* 0x0000000a59907223 */ /* 0x000fe20000010814 */
[----:B------:R-:W-:Y:S01]  /*66b0*/  FADD.FTZ R117, -R117, R14 ;  /* 0x0000000e75757221 */ /* 0x000fe20000010100 */
[----:B------:R-:W-:Y:S01]  /*66c0*/  FMNMX.FTZ R88, R91, R88, !PT ;  /* 0x000000585b587209 */ /* 0x000fe20007810000 */
[----:B------:R-:W-:Y:S01]  /*66d0*/  MUFU.EX2 R191, R191 ;  /* 0x000000bf00bf7308 */ /* 0x000fe20000000800 */
[-CC-:B------:R-:W-:Y:S01]  /*66e0*/  FFMA.FTZ R89, R113, R10.reuse, -R20.reuse ;  /* 0x0000000a71597223 */ /* 0x180fe20000010814 */
[--C-:B------:R-:W-:Y:S01]  /*66f0*/  FFMA.FTZ R140, R97, R10, -R20.reuse ;  /* 0x0000000a618c7223 */ /* 0x100fe20000010814 */
[----:B------:R-:W-:Y:S01]  /*6700*/  FMNMX.FTZ R88, R115, R88, !PT ;  /* 0x0000005873587209 */ /* 0x000fe20007810000 */
[-CC-:B------:R-:W-:Y:S01]  /*6710*/  FFMA.FTZ R136, R105, R10.reuse, -R20.reuse ;  /* 0x0000000a69887223 */ /* 0x180fe20000010814 */
        /* <DEDUP_REMOVED lines=13> */
[----:B------:R-:W-:Y:S01]  /*67f0*/  FFMA.FTZ R101, R133, R10, -R20 ;  /* 0x0000000a85657223 */ /* 0x000fe20000010814 */
[----:B------:R-:W-:Y:S01]  /*6800*/  FMNMX.FTZ R88, R123, R88, !PT ;  /* 0x000000587b587209 */ /* 0x000fe20007810000 */
[----:B------:R-:W-:Y:S03]  /*6810*/  MUFU.EX2 R156, R156 ;  /* 0x0000009c009c7308 */ /* 0x000fe60000000800 */
[----:B------:R-:W-:-:S04]  /*6820*/  FMNMX.FTZ R88, R183, R88, !PT ;  /* 0x00000058b7587209 */ /* 0x000fc80007810000 */
[----:B------:R-:W-:Y:S01]  /*6830*/  FMNMX.FTZ R88, R127, R88, !PT ;  /* 0x000000587f587209 */ /* 0x000fe20007810000 */
[----:B------:R-:W-:Y:S03]  /*6840*/  MUFU.EX2 R158, R158 ;  /* 0x0000009e009e7308 */ /* 0x000fe60000000800 */
[----:B------:R-:W-:-:S04]  /*6850*/  FMNMX.FTZ R88, R187, R88, !PT ;  /* 0x00000058bb587209 */ /* 0x000fc80007810000 */
[----:B------:R-:W-:Y:S01]  /*6860*/  FMNMX.FTZ R88, R141, R88, !PT ;  /* 0x000000588d587209 */ /* 0x000fe20007810000 */
[----:B------:R-:W-:Y:S03]  /*6870*/  MUFU.EX2 R179, R179 ;  /* 0x000000b300b37308 */ /* 0x000fe60000000800 */
[----:B------:R-:W-:-:S04]  /*6880*/  FMNMX.FTZ R88, R143, R88, !PT ;  /* 0x000000588f587209 */ /* 0x000fc80007810000 */
[----:B------:R-:W-:Y:S01]  /*6890*/  FMNMX.FTZ R88, R135, R88, !PT ;  /* 0x0000005887587209 */ /* 0x000fe20007810000 */
[----:B------:R0:W-:Y:S04]  /*68a0*/  MUFU.EX2 R131, R145 ;  /* 0x0000009100837308 */ /* 0x0001e80000000800 */
[----:B------:R-:W1:Y:S04]  /*68b0*/  SHFL.BFLY PT, R137, R88, 0x2, 0x1f ;  /* 0x0c401f0058897f89 */ /* 0x000e6800000e0000 */
[----:B------:R-:W-:Y:S08]  /*68c0*/  MUFU.EX2 R152, R152 ;  /* 0x0000009800987308 */ /* 0x000ff00000000800 */
[----:B------:R-:W-:Y:S08]  /*68d0*/  MUFU.EX2 R147, R147 ;  /* 0x0000009300937308 */ /* 0x000ff00000000800 */
[----:B------:R-:W-:Y:S01]  /*68e0*/  MUFU.EX2 R154, R154 ;  /* 0x0000009a009a7308 */ /* 0x000fe20000000800 */
[----:B-1----:R-:W-:-:S07]  /*68f0*/  FMNMX.FTZ R137, R88, R137, !PT ;  /* 0x0000008958897209 */ /* 0x002fce0007810000 */
[----:B------:R-:W-:Y:S01]  /*6900*/  MUFU.EX2 R139, R139 ;  /* 0x0000008b008b7308 */ /* 0x000fe20000000800 */
[----:B------:R-:W1:Y:S07]  /*6910*/  SHFL.BFLY PT, R0, R137, 0x1, 0x1f ;  /* 0x0c201f0089007f89 */ /* 0x000e6e00000e0000 */
[----:B------:R-:W-:Y:S08]  /*6920*/  MUFU.EX2 R148, R148 ;  /* 0x0000009400947308 */ /* 0x000ff00000000800 */
[----:B------:R-:W-:Y:S08]  /*6930*/  MUFU.EX2 R150, R150 ;  /* 0x0000009600967308 */ /* 0x000ff00000000800 */
[----:B------:R-:W-:Y:S01]  /*6940*/  MUFU.EX2 R109, R109 ;  /* 0x0000006d006d7308 */ /* 0x000fe20000000800 */
[----:B-1----:R-:W-:Y:S01]  /*6950*/  FMNMX.FTZ R11, R137, R0, !PT ;  /* 0x00000000890b7209 */ /* 0x002fe20007810000 */
[----:B------:R-:W-:-:S03]  /*6960*/  FMUL.FTZ R0, R117, R10 ;  /* 0x0000000a75007220 */ /* 0x000fc60000410000 */
[C---:B------:R-:W-:Y:S01]  /*6970*/  FSETP.NEU.FTZ.AND P1, PT, R11.reuse, -INF , PT ;  /* 0xff8000000b00780b */ /* 0x040fe20003f3d000 */
[C---:B------:R-:W-:Y:S02]  /*6980*/  FMUL.FTZ R92, R11.reuse, R10 ;  /* 0x0000000a0b5c7220 */ /* 0x040fe40000410000 */
[----:B------:R-:W1:Y:S01]  /*6990*/  MUFU.EX2 R0, R0 ;  /* 0x0000000000007308 */ /* 0x000e620000000800 */
[----:B------:R-:W-:Y:S02]  /*69a0*/  FSEL R2, R11, RZ, P1 ;  /* 0x000000ff0b027208 */ /* 0x000fe40000800000 */
[----:B------:R-:W-:-:S03]  /*69b0*/  FSEL R92, R92, RZ, P1 ;  /* 0x000000ff5c5c7208 */ /* 0x000fc60000800000 */
[----:B------:R-:W-:Y:S02]  /*69c0*/  FADD.FTZ R15, -R2, R15 ;  /* 0x0000000f020f7221 */ /* 0x000fe40000010100 */
[-CC-:B------:R-:W-:Y:S01]  /*69d0*/  FFMA.FTZ R117, R90, R10.reuse, -R92.reuse ;  /* 0x0000000a5a757223 */ /* 0x180fe2000001085c */
[-CC-:B------:R-:W-:Y:S01]  /*69e0*/  FFMA.FTZ R14, R151, R10.reuse, -R92.reuse ;  /* 0x0000000a970e7223 */ /* 0x180fe2000001085c */
[-C--:B------:R-:W-:Y:S01]  /*69f0*/  FMUL.FTZ R15, R15, R10.reuse ;  /* 0x0000000a0f0f7220 */ /* 0x080fe20000410000 */
[-CC-:B------:R-:W-:Y:S01]  /*6a00*/  FFMA.FTZ R20, R153, R10.reuse, -R92.reuse ;  /* 0x0000000a99147223 */ /* 0x180fe2000001085c */
[-CC-:B------:R-:W-:Y:S01]  /*6a10*/  FFMA.FTZ R95, R95, R10.reuse, -R92.reuse ;  /* 0x0000000a5f5f7223 */ /* 0x180fe2000001085c */
[-CC-:B------:R-:W-:Y:S01]  /*6a20*/  FFMA.FTZ R153, R155, R10.reuse, -R92.reuse ;  /* 0x0000000a9b997223 */ /* 0x180fe2000001085c */
[----:B------:R-:W-:Y:S01]  /*6a30*/  MUFU.EX2 R117, R117 ;  /* 0x0000007500757308 */ /* 0x000fe20000000800 */
[-CC-:B------:R-:W-:Y:S01]  /*6a40*/  FFMA.FTZ R88, R99, R10.reuse, -R92.reuse ;  /* 0x0000000a63587223 */ /* 0x180fe2000001085c */
[--C-:B0-----:R-:W-:Y:S01]  /*6a50*/  FFMA.FTZ R145, R91, R10, -R92.reuse ;  /* 0x0000000a5b917223 */ /* 0x101fe2000001085c */
[----:B-1----:R-:W-:Y:S01]  /*6a60*/  FFMA.FTZ R91, R0, R8, R191 ;  /* 0x00000008005b7223 */ /* 0x002fe200000100bf */
[-CC-:B------:R-:W-:Y:S01]  /*6a70*/  FFMA.FTZ R155, R157, R10.reuse, -R92.reuse ;  /* 0x0000000a9d9b7223 */ /* 0x180fe2000001085c */
[-CC-:B------:R-:W-:Y:S01]  /*6a80*/  FFMA.FTZ R90, R103, R10.reuse, -R92.reuse ;  /* 0x0000000a675a7223 */ /* 0x180fe2000001085c */
[-CC-:B------:R-:W-:Y:S01]  /*6a90*/  FFMA.FTZ R149, R159, R10.reuse, -R92.reuse ;  /* 0x0000000a9f957223 */ /* 0x180fe2000001085c */
[----:B------:R-:W-:Y:S01]  /*6aa0*/  FADD.FTZ R91, R156, R91 ;  /* 0x0000005b9c5b7221 */ /* 0x000fe20000010000 */
[----:B------:R-:W0:Y:S01]  /*6ab0*/  MUFU.EX2 R2, R15 ;  /* 0x0000000f00027308 */ /* 0x000e220000000800 */
[-CC-:B------:R-:W-:Y:S01]  /*6ac0*/  FFMA.FTZ R94, R107, R10.reuse, -R92.reuse ;  /* 0x0000000a6b5e7223 */ /* 0x180fe2000001085c */
[-CC-:B------:R-:W-:Y:S01]  /*6ad0*/  FFMA.FTZ R151, R175, R10.reuse, -R92.reuse ;  /* 0x0000000aaf977223 */ /* 0x180fe2000001085c */
[----:B------:R-:W-:Y:S01]  /*6ae0*/  FADD.FTZ R8, R158, R91 ;  /* 0x0000005b9e087221 */ /* 0x000fe20000010000 */
        /* <DEDUP_REMOVED lines=12> */
[----:B------:R-:W2:Y:S01]  /*6bb0*/  MUFU.EX2 R20, R20 ;  /* 0x0000001400147308 */ /* 0x000ea20000000800 */
[----:B0-----:R-:W-:Y:S01]  /*6bc0*/  FFMA.FTZ R3, R2, R3, R117 ;  /* 0x0000000302037223 */ /* 0x001fe20000010075 */
[----:B------:R-:W-:-:S06]  /*6bd0*/  FFMA.FTZ R92, R135, R10, -R92 ;  /* 0x0000000a875c7223 */ /* 0x000fcc000001085c */
[----:B------:R-:W0:Y:S01]  /*6be0*/  MUFU.EX2 R95, R95 ;  /* 0x0000005f005f7308 */ /* 0x000e220000000800 */
[----:B-1----:R-:W-:-:S07]  /*6bf0*/  FADD.FTZ R3, R14, R3 ;  /* 0x000000030e037221 */ /* 0x002fce0000010000 */
[----:B------:R-:W1:Y:S01]  /*6c00*/  MUFU.EX2 R153, R153 ;  /* 0x0000009900997308 */ /* 0x000e620000000800 */
[----:B--2---:R-:W-:Y:S01]  /*6c10*/  FADD.FTZ R98, R20, R3 ;  /* 0x0000000314627221 */ /* 0x004fe20000010000 */
[----:B------:R-:W-:-:S04]  /*6c20*/  FADD.FTZ R3, R179, R8 ;  /* 0x00000008b3037221 */ /* 0x000fc80000010000 */
[----:B------:R-:W-:Y:S02]  /*6c30*/  FADD.FTZ R8, R152, R3 ;  /* 0x0000000398087221 */ /* 0x000fe40000010000 */
[----:B------:R-:W2:Y:S01]  /*6c40*/  MUFU.EX2 R88, R88 ;  /* 0x0000005800587308 */ /* 0x000ea20000000800 */
[----:B0-----:R-:W-:Y:S01]  /*6c50*/  FADD.FTZ R98, R95, R98 ;  /* 0x000000625f627221 */ /* 0x001fe20000010000 */
[----:B------:R-:W-:-:S06]  /*6c60*/  FADD.FTZ R15, R147, R8 ;  /* 0x00000008930f7221 */ /* 0x000fcc0000010000 */
[----:B------:R-:W0:Y:S01]  /*6c70*/  MUFU.EX2 R155, R155 ;  /* 0x0000009b009b7308 */ /* 0x000e220000000800 */
[----:B-1----:R-:W-:Y:S01]  /*6c80*/  FADD.FTZ R3, R153, R98 ;  /* 0x0000006299037221 */ /* 0x002fe20000010000 */
[----:B------:R-:W-:-:S04]  /*6c90*/  FADD.FTZ R98, R154, R15 ;  /* 0x0000000f9a627221 */ /* 0x000fc80000010000 */
[----:B------:R-:W-:Y:S02]  /*6ca0*/  FADD.FTZ R15, R139, R98 ;  /* 0x000000628b0f7221 */ /* 0x000fe40000010000 */
[----:B------:R-:W1:Y:S01]  /*6cb0*/  MUFU.EX2 R90, R90 ;  /* 0x0000005a005a7308 */ /* 0x000e620000000800 */
[----:B--2---:R-:W-:Y:S01]  /*6cc0*/  FADD.FTZ R8, R88, R3 ;  /* 0x0000000358087221 */ /* 0x004fe20000010000 */
[----:B------:R-:W-:-:S04]  /*6cd0*/  FADD.FTZ R98, R148, R15 ;  /* 0x0000000f94627221 */ /* 0x000fc80000010000 */
[----:B------:R-:W-:Y:S02]  /*6ce0*/  FADD.FTZ R15, R131, R98 ;  /* 0x00000062830f7221 */ /* 0x000fe40000010000 */
[----:B------:R-:W2:Y:S01]  /*6cf0*/  MUFU.EX2 R149, R149 ;  /* 0x0000009500957308 */ /* 0x000ea20000000800 */
[----:B0-----:R-:W-:Y:S01]  /*6d00*/  FADD.FTZ R3, R155, R8 ;  /* 0x000000089b037221 */ /* 0x001fe20000010000 */
[----:B------:R-:W-:-:S04]  /*6d10*/  FADD.FTZ R98, R150, R15 ;  /* 0x0000000f96627221 */ /* 0x000fc80000010000 */
[----:B------:R-:W-:Y:S02]  /*6d20*/  FADD.FTZ R15, R109, R98 ;  /* 0x000000626d0f7221 */ /* 0x000fe40000010000 */
        /* <DEDUP_REMOVED lines=58> */
.L_x_1006:
[----:B------:R-:W-:Y:S01]  /*70d0*/  UIADD3 UR5, UR5, 0x2a860, URZ ;  /* 0x0002a86005057890 */ /* 0x000fe2000fffe03f */
[C---:B------:R-:W-:Y:S01]  /*70e0*/  ISETP.GT.AND P1, PT, R21.reuse, R12, PT ;  /* 0x0000000c1500720c */ /* 0x040fe20003f24270 */
        /* <DEDUP_REMOVED lines=8> */
[----:B------:R-:W-:Y:S01]  /*7170*/  F2FP.BF16.F32.PACK_AB R137, R15, R137 ;  /* 0x000000890f89723e */ /* 0x000fe200000010ff */
[----:B------:R-:W-:Y:S01]  /*7180*/  IMAD.MOV.U32 R15, RZ, RZ, R11 ;  /* 0x000000ffff0f7224 */ /* 0x000fe200078e000b */
[----:B------:R-:W-:Y:S01]  /*7190*/  SYNCS.ARRIVE.TRANS64.RED.A1T0 RZ, [UR5], RZ ;  /* 0x000000ffffff79a7 */ /* 0x000fe20008100405 */
        /* <DEDUP_REMOVED lines=20> */
[----:B------:R-:W-:Y:S06]  /*72e0*/  @P1 BRA `(.L_x_1007) ;  /* 0xffffffd000a81947 */ /* 0x000fec000383ffff */
.L_x_988:
[----:B------:R-:W-:Y:S01]  /*72f0*/  ISETP.NE.AND P2, PT, R168, 0x1, PT ;  /* 0x00000001a800780c */ /* 0x000fe20003f45270 */
[----:B------:R-:W-:Y:S01]  /*7300*/  VIADD R12, R17, 0x7f ;  /* 0x0000007f110c7836 */ /* 0x000fe20000000000 */
[----:B------:R-:W-:Y:S02]  /*7310*/  LOP3.LUT P1, RZ, R19, 0x80000, RZ, 0xc0, !PT ;  /* 0x0008000013ff7812 */ /* 0x000fe4000782c0ff */
[----:B------:R-:W-:-:S09]  /*7320*/  IADD3 R13, R16, 0x1, -R13 ;  /* 0x00000001100d7810 */ /* 0x000fd20007ffe80d */
[----:B------:R-:W0:Y:S08]  /*7330*/  @P2 LDC R15, c[0x0][0x44c] ;  /* 0x00011300ff0f2b82 */ /* 0x000e300000000800 */
[----:B------:R-:W1:Y:S01]  /*7340*/  @P2 LDC R14, c[0x0][0x450] ;  /* 0x00011400ff0e2b82 */ /* 0x000e620000000800 */
[----:B0-----:R-:W-:-:S05]  /*7350*/  @P2 IMAD.HI.U32 R15, R12, R15, RZ ;  /* 0x0000000f0c0f2227 */ /* 0x001fca00078e00ff */
[----:B-1----:R-:W-:-:S05]  /*7360*/  @P2 SHF.R.U32.HI R12, RZ, R14, R15 ;  /* 0x0000000eff0c2219 */ /* 0x002fca000001160f */
[----:B------:R-:W-:-:S04]  /*7370*/  IMAD.IADD R12, R13, 0x1, R12 ;  /* 0x000000010d0c7824 */ /* 0x000fc800078e020c */
[----:B------:R-:W-:Y:S01]  /*7380*/  VIADD R13, R12, -UR43 ;  /* 0x8000002b0c0d7c36 */ /* 0x000fe20008000000 */
[----:B------:R-:W-:Y:S06]  /*7390*/  @!P1 BRA `(.L_x_1008) ;  /* 0x0000000000449947 */ /* 0x000fec0003800000 */
[----:B------:R-:W-:-:S13]  /*73a0*/  ISETP.GT.AND P1, PT, R12, -0x1, PT ;  /* 0xffffffff0c00780c */ /* 0x000fda0003f24270 */
[----:B------:R-:W-:Y:S05]  /*73b0*/  @P1 BRA `(.L_x_1009) ;  /* 0x0000000000201947 */ /* 0x000fea0003800000 */
[----:B------:R-:W0:Y:S01]  /*73c0*/  LDC R89, c[0x0][0x9e4] ;  /* 0x00027900ff597b82 */ /* 0x000e220000000800 */
[----:B------:R-:W-:Y:S02]  /*73d0*/  LOP3.LUT R15, RZ, R12, RZ, 0x33, !PT ;  /* 0x0000000cff0f7212 */ /* 0x000fe400078e33ff */
[----:B0-----:R-:W-:-:S13]  /*73e0*/  ISETP.NE.AND P1, PT, R89, 0x1, PT ;  /* 0x000000015900780c */ /* 0x001fda0003f25270 */
[----:B------:R-:W0:Y:S02]  /*73f0*/  @P1 LDC.64 R90, c[0x0][0x9e8] ;  /* 0x00027a00ff5a1b82 */ /* 0x000e240000000a00 */
[----:B0-----:R-:W-:-:S05]  /*7400*/  @P1 IMAD.HI.U32 R12, R15, R90, RZ ;  /* 0x0000005a0f0c1227 */ /* 0x001fca00078e00ff */
[----:B------:R-:W-:-:S04]  /*7410*/  @P1 SHF.R.U32.HI R15, RZ, R91, R12 ;  /* 0x0000005bff0f1219 */ /* 0x000fc8000001160c */
[----:B------:R-:W-:Y:S01]  /*7420*/  LOP3.LUT R12, RZ, R15, RZ, 0x33, !PT ;  /* 0x0000000fff0c7212 */ /* 0x000fe200078e33ff */
[----:B------:R-:W-:Y:S06]  /*7430*/  BRA `(.L_x_1010) ;  /* 0x0000000000147947 */ /* 0x000fec0003800000 */
.L_x_1009:
[----:B------:R-:W0:Y:S02]  /*7440*/  LDC R89, c[0x0][0x9e4] ;  /* 0x00027900ff597b82 */ /* 0x000e240000000800 */
[----:B0-----:R-:W-:-:S13]  /*7450*/  ISETP.NE.AND P1, PT, R89, 0x1, PT ;  /* 0x000000015900780c */ /* 0x001fda0003f25270 */
[----:B------:R-:W0:Y:S02]  /*7460*/  @P1 LDC.64 R14, c[0x0][0x9e8] ;  /* 0x00027a00ff0e1b82 */ /* 0x000e240000000a00 */
[----:B0-----:R-:W-:-:S05]  /*7470*/  @P1 IMAD.HI.U32 R14, R12, R14, RZ ;  /* 0x0000000e0c0e1227 */ /* 0x001fca00078e00ff */
[----:B------:R-:W-:-:S07]  /*7480*/  @P1 SHF.R.U32.HI R12, RZ, R15, R14 ;  /* 0x0000000fff0c1219 */ /* 0x000fce000001160e */
.L_x_1010:
[----:B------:R-:W-:-:S05]  /*7490*/  IMAD R12, R12, R89, RZ ;  /* 0x000000590c0c7224 */ /* 0x000fca00078e02ff */
[----:B------:R-:W-:-:S07]  /*74a0*/  VIMNMX R13, R13, R12, !PT ;  /* 0x0000000c0d0d7248 */ /* 0x000fce0007fe0100 */
.L_x_1008:
[----:B------:R-:W-:-:S04]  /*74b0*/  VIADD R13, R13, 0x5f ;  /* 0x0000005f0d0d7836 */ /* 0x000fc80000000000 */
[----:B------:R-:W-:-:S05]  /*74c0*/  IMAD.HI R13, R13, 0x2aaaaaab, RZ ;  /* 0x2aaaaaab0d0d7827 */ /* 0x000fca00078e02ff */
[----:B------:R-:W-:-:S04]  /*74d0*/  SHF.R.U32.HI R12, RZ, 0x1f, R13 ;  /* 0x0000001fff0c7819 */ /* 0x000fc8000001160d */
[----:B------:R-:W-:-:S04]  /*74e0*/  LEA.HI.SX32 R12, R13, R12, 0x1c ;  /* 0x0000000c0d0c7211 */ /* 0x000fc800078fe2ff */
[----:B------:R-:W-:-:S04]  /*74f0*/  VIMNMX R12, R23, R12, !PT ;  /* 0x0000000c170c7248 */ /* 0x000fc80007fe0100 */
[----:B------:R-:W-:-:S13]  /*7500*/  ISETP.GE.AND P1, PT, R21, R12, PT ;  /* 0x0000000c1500720c */ /* 0x000fda0003f26270 */
[----:B------:R-:W-:Y:S05]  /*7510*/  @!P1 BRA `(.L_x_1011) ;  /* 0x0000001c000c9947 */ /* 0x000fea0003800000 */
[----:B------:R-:W-:Y:S01]  /*7520*/  IMAD.MOV.U32 R13, RZ, RZ, R11 ;  /* 0x000000ffff0d7224 */ /* 0x000fe200078e000b */
[----:B------:R-:W-:Y:S01]  /*7530*/  UMOV UR7, UR38 ;  /* 0x0000002600077c82 */ /* 0x000fe20008000000 */
[----:B------:R-:W-:Y:S01]  /*7540*/  IMAD.MOV.U32 R14, RZ, RZ, R9 ;  /* 0x000000ffff0e7224 */ /* 0x000fe200078e0009 */
[----:B------:R-:W-:-:S06]  /*7550*/  UMOV UR4, UR39 ;  /* 0x0000002700047c82 */ /* 0x000fcc0008000000 */
.L_x_1022:
[----:B------:R-:W-:-:S04]  /*7560*/  UISETP.NE.AND UP0, UPT, UR4, 0x1, UPT ;  /* 0x000000010400788c */ /* 0x000fc8000bf05270 */
[----:B------:R-:W-:-:S04]  /*7570*/  USEL UR38, URZ, 0x1, UP0 ;  /* 0x000000013f267887 */ /* 0x000fc80008000000 */
[----:B------:R-:W-:Y:S01]  /*7580*/  ULOP3.LUT UR38, UR7, UR38, URZ, 0x3c, !UPT ;  /* 0x0000002607267292 */ /* 0x000fe2000f8e3c3f */
[----:B------:R-:W-:Y:S11]  /*7590*/  @!P0 BRA `(.L_x_1012) ;  /* 0x0000000000048947 */ /* 0x000ff60003800000 */
[----:B------:R-:W-:Y:S01]  /*75a0*/  BPT.TRAP 0x1 ;  /* 0x000000040000795c */ /* 0x000fe20000300000 */
.L_x_1012:
        /* <DEDUP_REMOVED lines=9> */
.L_x_1013:
[----:B-1----:R-:W-:Y:S05]  /*7640*/  @P1 BRA `(.L_x_1014) ;  /* 0x0000000000081947 */ /* 0x002fea0003800000 */
[----:B------:R-:W1:Y:S02]  /*7650*/  SYNCS.PHASECHK.TRANS64.TRYWAIT P1, [UR6+0x2a830], R9 ;  /* 0x02a83009ff0075a7 */ /* 0x000e640008020146 */
[----:B-1----:R-:W-:Y:S05]  /*7660*/  @!P1 BRA `(.L_x_1015) ;  /* 0x000000b8000c9947 */ /* 0x002fea0003800000 */
.L_x_1014:
        /* <DEDUP_REMOVED lines=135> */
.L_x_1016:
[----:B------:R-:W-:Y:S01]  /*7ee0*/  ULEA UR5, UR4, UR40, 0x3 ;  /* 0x0000002804057291 */ /* 0x000fe2000f8e183f */
[----:B------:R-:W-:-:S05]  /*7ef0*/  IMAD.U32 R0, RZ, RZ, UR7 ;  /* 0x00000007ff007e24 */ /* 0x000fca000f8e00ff */
[----:B------:R-:W-:-:S04]  /*7f00*/  SHF.L.U32 R0, R0, 0x1f, RZ ;  /* 0x0000001f00007819 */ /* 0x000fc800000006ff */
[----:B------:R2:W3:Y:S01]  /*7f10*/  SYNCS.PHASECHK.TRANS64.TRYWAIT P1, [UR5+0x2a850], R0 ;  /* 0x02a85000ff0075a7 */ /* 0x0004e20008020145 */
[----:B------:R-:W-:Y:S05]  /*7f20*/  @!P0 BRA `(.L_x_1017) ;  /* 0x0000000000048947 */ /* 0x000fea0003800000 */
[----:B------:R-:W-:Y:S01]  /*7f30*/  BPT.TRAP 0x1 ;  /* 0x000000040000795c */ /* 0x000fe20000300000 */
.L_x_1017:
[----:B---3--:R-:W-:Y:S05]  /*7f40*/  @P1 BRA `(.L_x_1018) ;  /* 0x0000000000081947 */ /* 0x008fea0003800000 */
[----:B------:R-:W3:Y:S02]  /*7f50*/  SYNCS.PHASECHK.TRANS64.TRYWAIT P1, [UR5+0x2a850], R0 ;  /* 0x02a85000ff0075a7 */ /* 0x000ee40008020145 */
[----:B---3--:R-:W-:Y:S05]  /*7f60*/  @!P1 BRA `(.L_x_1019) ;  /* 0x000000ac00e49947 */ /* 0x008fea0003800000 */
.L_x_1018:
        /* <DEDUP_REMOVED lines=38> */
.L_x_1020:
[----:B0-2---:R-:W-:Y:S01]  /*81d0*/  FMNMX.FTZ R0, R88, R14, !PT ;  /* 0x0000000e58007209 */ /* 0x005fe20007810000 */
[----:B-1----:R-:W0:Y:S01]  /*81e0*/  LDC R10, c[0x0][0x988] ;  /* 0x00026200ff0a7b82 */ /* 0x002e220000000800 */
[----:B------:R-:W-:Y:S01]  /*81f0*/  FMNMX.FTZ R2, R90, R13, !PT ;  /* 0x0000000d5a027209 */ /* 0x000fe20007810000 */
[----:B------:R-:W-:Y:S01]  /*8200*/  UIADD3 UR6, UR6, 0x2a840, URZ ;  /* 0x0002a84006067890 */ /* 0x000fe2000fffe03f */
[----:B------:R-:W-:Y:S02]  /*8210*/  FMNMX.FTZ R9, R89, R0, !PT ;  /* 0x0000000059097209 */ /* 0x000fe40007810000 */
[----:B------:R-:W-:Y:S01]  /*8220*/  FMNMX.FTZ R11, R91, R2, !PT ;  /* 0x000000025b0b7209 */ /* 0x000fe20007810000 */
[----:B------:R-:W-:Y:S01]  /*8230*/  UPRMT UR6, UR60, 0x654, UR6 ;  /* 0x000006543c067896 */ /* 0x000fe20008000006 */
[----:B------:R-:W-:Y:S02]  /*8240*/  FMNMX.FTZ R0, R92, R9, !PT ;  /* 0x000000095c007209 */ /* 0x000fe40007810000 */
[----:B------:R-:W-:-:S02]  /*8250*/  FMNMX.FTZ R2, R94, R11, !PT ;  /* 0x0000000b5e027209 */ /* 0x000fc40007810000 */
[----:B------:R-:W-:Y:S02]  /*8260*/  FMNMX.FTZ R9, R93, R0, !PT ;  /* 0x000000005d097209 */ /* 0x000fe40007810000 */
[----:B------:R-:W-:Y:S02]  /*8270*/  FMNMX.FTZ R11, R95, R2, !PT ;  /* 0x000000025f0b7209 */ /* 0x000fe40007810000 */
[----:B------:R-:W-:Y:S01]  /*8280*/  FMNMX.FTZ R0, R96, R9, !PT ;  /* 0x0000000960007209 */ /* 0x000fe20007810000 */
[----:B------:R-:W-:Y:S01]  /*8290*/  SYNCS.ARRIVE.TRANS64.RED.A1T0 RZ, [UR6], RZ ;  /* 0x000000ffffff79a7 */ /* 0x000fe20008100406 */
        /* <DEDUP_REMOVED lines=39> */
[----:B------:R-:W1:Y:S04]  /*8510*/  SHFL.BFLY PT, R9, R0, 0x2, 0x1f ;  /* 0x0c401f0000097f89 */ /* 0x000e6800000e0000 */
[----:B------:R-:W2:Y:S01]  /*8520*/  SHFL.BFLY PT, R11, R2, 0x2, 0x1f ;  /* 0x0c401f00020b7f89 */ /* 0x000ea200000e0000 */
[----:B-1----:R-:W-:Y:S02]  /*8530*/  FMNMX.FTZ R15, R0, R9, !PT ;  /* 0x00000009000f7209 */ /* 0x002fe40007810000 */
[----:B--2---:R-:W-:-:S03]  /*8540*/  FMNMX.FTZ R136, R2, R11, !PT ;  /* 0x0000000b02887209 */ /* 0x004fc60007810000 */
[----:B------:R-:W1:Y:S04]  /*8550*/  SHFL.BFLY PT, R20, R15, 0x1, 0x1f ;  /* 0x0c201f000f147f89 */ /* 0x000e6800000e0000 */
[----:B------:R-:W2:Y:S01]  /*8560*/  SHFL.BFLY PT, R11, R136, 0x1, 0x1f ;  /* 0x0c201f00880b7f89 */ /* 0x000ea200000e0000 */
[----:B-1----:R-:W-:Y:S02]  /*8570*/  FMNMX.FTZ R9, R15, R20, !PT ;  /* 0x000000140f097209 */ /* 0x002fe40007810000 */
[----:B--2---:R-:W-:-:S03]  /*8580*/  FMNMX.FTZ R11, R136, R11, !PT ;  /* 0x0000000b880b7209 */ /* 0x004fc60007810000 */
[C---:B0-----:R-:W-:Y:S01]  /*8590*/  FMUL.FTZ R139, R9.reuse, R10 ;  /* 0x0000000a098b7220 */ /* 0x041fe20000410000 */
[----:B------:R-:W-:-:S03]  /*85a0*/  FADD.FTZ R137, -R9, R14 ;  /* 0x0000000e09897221 */ /* 0x000fc60000010100 */
[-CC-:B------:R-:W-:Y:S01]  /*85b0*/  FFMA.FTZ R156, R89, R10.reuse, -R139.reuse ;  /* 0x0000000a599c7223 */ /* 0x180fe2000001088b */
[-CC-:B------:R-:W-:Y:S01]  /*85c0*/  FFMA.FTZ R89, R97, R10.reuse, -R139.reuse ;  /* 0x0000000a61597223 */ /* 0x180fe2000001088b */
[-CC-:B------:R-:W-:Y:S01]  /*85d0*/  FFMA.FTZ R97, R105, R10.reuse, -R139.reuse ;  /* 0x0000000a69617223 */ /* 0x180fe2000001088b */
[-C--:B------:R-:W-:Y:S01]  /*85e0*/  FFMA.FTZ R105, R113, R10.reuse, -R139 ;  /* 0x0000000a71697223 */ /* 0x080fe2000001088b */
[----:B------:R-:W-:Y:S01]  /*85f0*/  FADD.FTZ R13, -R11, R13 ;  /* 0x0000000d0b0d7221 */ /* 0x000fe20000010100 */
[-CC-:B------:R-:W-:Y:S01]  /*8600*/  FFMA.FTZ R113, R121, R10.reuse, -R139.reuse ;  /* 0x0000000a79717223 */ /* 0x180fe2000001088b */
[-CC-:B------:R-:W-:Y:S01]  /*8610*/  FFMA.FTZ R121, R129, R10.reuse, -R139.reuse ;  /* 0x0000000a81797223 */ /* 0x180fe2000001088b */
[-C--:B------:R-:W-:Y:S01]  /*8620*/  FMUL.FTZ R129, R11, R10.reuse ;  /* 0x0000000a0b817220 */ /* 0x080fe20000410000 */
[-C--:B------:R-:W-:Y:S01]  /*8630*/  FMUL.FTZ R2, R13, R10.reuse ;  /* 0x0000000a0d027220 */ /* 0x080fe20000410000 */
[-C--:B------:R-:W-:Y:S01]  /*8640*/  FFMA.FTZ R13, R88, R10.reuse, -R139 ;  /* 0x0000000a580d7223 */ /* 0x080fe2000001088b */
[-C--:B------:R-:W-:Y:S01]  /*8650*/  FMUL.FTZ R137, R137, R10.reuse ;  /* 0x0000000a89897220 */ /* 0x080fe20000410000 */
        /* <DEDUP_REMOVED lines=8> */
[-CC-:B------:R-:W-:Y:S01]  /*86e0*/  FFMA.FTZ R153, R98, R10.reuse, -R129.reuse ;  /* 0x0000000a62997223 */ /* 0x180fe20000010881 */
[-C--:B------:R-:W-:Y:S01]  /*86f0*/  FFMA.FTZ R88, R99, R10.reuse, -R129 ;  /* 0x0000000a63587223 */ /* 0x080fe20000010881 */
[-C--:B------:R-:W-:Y:S01]  /*8700*/  FFMA.FTZ R154, R100, R10.reuse, -R139 ;  /* 0x0000000a649a7223 */ /* 0x080fe2000001088b */
        /* <DEDUP_REMOVED lines=15> */
[----:B------:R-:W-:Y:S01]  /*8800*/  FFMA.FTZ R146, R116, R10, -R139 ;  /* 0x0000000a74927223 */ /* 0x000fe2000001088b */
[----:B------:R-:W1:Y:S01]  /*8810*/  MUFU.EX2 R157, R157 ;  /* 0x0000009d009d7308 */ /* 0x000e620000000800 */
[----:B0-----:R-:W-:Y:S01]  /*8820*/  FFMA.FTZ R91, R0, R8, R13 ;  /* 0x00000008005b7223 */ /* 0x001fe2000001000d */
[-C--:B------:R-:W-:Y:S01]  /*8830*/  FFMA.FTZ R118, R118, R10.reuse, -R129 ;  /* 0x0000000a76767223 */ /* 0x080fe20000010881 */
[-C--:B------:R-:W-:Y:S01]  /*8840*/  FFMA.FTZ R109, R117, R10.reuse, -R139 ;  /* 0x0000000a756d7223 */ /* 0x080fe2000001088b */
[-C--:B------:R-:W-:Y:S01]  /*8850*/  FFMA.FTZ R119, R119, R10.reuse, -R129 ;  /* 0x0000000a77777223 */ /* 0x080fe20000010881 */
[-C--:B------:R-:W-:Y:S01]  /*8860*/  FFMA.FTZ R140, R120, R10.reuse, -R139 ;  /* 0x0000000a788c7223 */ /* 0x080fe2000001088b */
[-CC-:B------:R-:W-:Y:S01]  /*8870*/  FFMA.FTZ R122, R122, R10.reuse, -R129.reuse ;  /* 0x0000000a7a7a7223 */ /* 0x180fe20000010881 */
[-C--:B------:R-:W-:Y:S01]  /*8880*/  FFMA.FTZ R123, R123, R10.reuse, -R129 ;  /* 0x0000000a7b7b7223 */ /* 0x080fe20000010881 */
[----:B------:R-:W0:Y:S01]  /*8890*/  MUFU.EX2 R156, R156 ;  /* 0x0000009c009c7308 */ /* 0x000e220000000800 */
[-C--:B------:R-:W-:Y:S01]  /*88a0*/  FFMA.FTZ R142, R124, R10.reuse, -R139 ;  /* 0x0000000a7c8e7223 */ /* 0x080fe2000001088b */
[-C--:B------:R-:W-:Y:S01]  /*88b0*/  FFMA.FTZ R126, R126, R10.reuse, -R129 ;  /* 0x0000000a7e7e7223 */ /* 0x080fe20000010881 */
[-C--:B------:R-:W-:Y:S01]  /*88c0*/  FFMA.FTZ R117, R125, R10.reuse, -R139 ;  /* 0x0000000a7d757223 */ /* 0x080fe2000001088b */
[-C--:B------:R-:W-:Y:S01]  /*88d0*/  FFMA.FTZ R127, R127, R10.reuse, -R129 ;  /* 0x0000000a7f7f7223 */ /* 0x080fe20000010881 */
[-C--:B------:R-:W-:Y:S01]  /*88e0*/  FFMA.FTZ R136, R128, R10.reuse, -R139 ;  /* 0x0000000a80887223 */ /* 0x080fe2000001088b */
[-CC-:B------:R-:W-:Y:S01]  /*88f0*/  FFMA.FTZ R130, R130, R10.reuse, -R129.reuse ;  /* 0x0000000a82827223 */ /* 0x180fe20000010881 */
[-C--:B------:R-:W-:Y:S01]  /*8900*/  FFMA.FTZ R131, R131, R10.reuse, -R129 ;  /* 0x0000000a83837223 */ /* 0x080fe20000010881 */
[----:B------:R-:W2:Y:S01]  /*8910*/  MUFU.EX2 R14, R14 ;  /* 0x0000000e000e7308 */ /* 0x000ea20000000800 */
[----:B-1----:R-:W-:Y:S01]  /*8920*/  FFMA.FTZ R3, R2, R3, R157 ;  /* 0x0000000302037223 */ /* 0x002fe2000001009d */
[-C--:B------:R-:W-:Y:S01]  /*8930*/  FFMA.FTZ R138, R132, R10.reuse, -R139 ;  /* 0x0000000a848a7223 */ /* 0x080fe2000001088b */
[-C--:B------:R-:W-:Y:S01]  /*8940*/  FFMA.FTZ R134, R134, R10.reuse, -R129 ;  /* 0x0000000a86867223 */ /* 0x080fe20000010881 */
[-C--:B------:R-:W-:Y:S01]  /*8950*/  FFMA.FTZ R125, R133, R10.reuse, -R139 ;  /* 0x0000000a857d7223 */ /* 0x080fe2000001088b */
[----:B------:R-:W-:-:S03]  /*8960*/  FFMA.FTZ R129, R135, R10, -R129 ;  /* 0x0000000a87817223 */ /* 0x000fc60000010881 */
        /* <DEDUP_REMOVED lines=92> */
.L_x_1021:
        /* <DEDUP_REMOVED lines=9> */
[----:B------:R-:W-:Y:S01]  /*8fc0*/  F2FP.BF16.F32.PACK_AB R158, R15, R158 ;  /* 0x0000009e0f9e723e */ /* 0x000fe200000010ff */
[----:B------:R-:W-:Y:S01]  /*8fd0*/  IMAD.MOV.U32 R14, RZ, RZ, R9 ;  /* 0x000000ffff0e7224 */ /* 0x000fe200078e0009 */
        /* <DEDUP_REMOVED lines=21> */
[----:B------:R-:W-:Y:S01]  /*9130*/  F2FP.BF16.F32.PACK_AB R139, R98, R139 ;  /* 0x0000008b628b723e */ /* 0x000fe200000010ff */
[----:B------:R-:W-:Y:S06]  /*9140*/  @P1 BRA `(.L_x_1022) ;  /* 0xffffffe400041947 */ /* 0x000fec000383ffff */
.L_x_1011:
[----:B------:R-:W-:-:S13]  /*9150*/  ISETP.GE.AND P1, PT, R21, R23, PT ;  /* 0x000000171500720c */ /* 0x000fda0003f26270 */
[----:B------:R-:W-:Y:S05]  /*9160*/  @!P1 BRA `(.L_x_1023) ;  /* 0x0000002c00749947 */ /* 0x000fea0003800000 */
[----:B------:R-:W-:Y:S01]  /*9170*/  IMAD.MOV.U32 R13, RZ, RZ, R11 ;  /* 0x000000ffff0d7224 */ /* 0x000fe200078e000b */
[----:B------:R-:W-:Y:S01]  /*9180*/  UMOV UR6, UR38 ;  /* 0x0000002600067c82 */ /* 0x000fe20008000000 */
[----:B------:R-:W-:Y:S01]  /*9190*/  IMAD.MOV.U32 R12, RZ, RZ, R9 ;  /* 0x000000ffff0c7224 */ /* 0x000fe200078e0009 */
[----:B------:R-:W-:Y:S01]  /*91a0*/  UMOV UR4, UR39 ;  /* 0x0000002700047c82 */ /* 0x000fe20008000000 */
[----:B------:R-:W-:Y:S01]  /*91b0*/  ULDC UR42, c[0x0][0x9e4] ;  /* 0x00027900002a7ab9 */ /* 0x000fe20000000800 */
[----:B------:R-:W-:Y:S01]  /*91c0*/  ULDC UR54, c[0x0][0x9dc] ;  /* 0x0002770000367ab9 */ /* 0x000fe20000000800 */
[----:B------:R-:W-:Y:S01]  /*91d0*/  ULDC UR43, c[0x0][0x288] ;  /* 0x0000a200002b7ab9 */ /* 0x000fe20000000800 */
[----:B------:R-:W-:-:S05]  /*91e0*/  ULDC UR55, c[0x0][0x9e0] ;  /* 0x0002780000377ab9 */ /* 0x000fca0000000800 */
.L_x_1042:
[----:B------:R-:W-:-:S04]  /*91f0*/  UIADD3 UR7, UR4, 0x1, URZ ;  /* 0x0000000104077890 */ /* 0x000fc8000fffe03f */
[----:B------:R-:W-:-:S04]  /*9200*/  UISETP.NE.AND UP0, UPT, UR7, 0x2, UPT ;  /* 0x000000020700788c */ /* 0x000fc8000bf05270 */
[----:B------:R-:W-:Y:S02]  /*9210*/  USEL UR7, UR7, URZ, UP0 ;  /* 0x0000003f07077287 */ /* 0x000fe40008000000 */
[----:B------:R-:W-:-:S04]  /*9220*/  USEL UR38, URZ, 0x1, UP0 ;  /* 0x000000013f267887 */ /* 0x000fc80008000000 */
[----:B------:R-:W-:Y:S01]  /*9230*/  ULOP3.LUT UR38, UR6, UR38, URZ, 0x3c, !UPT ;  /* 0x0000002606267292 */ /* 0x000fe2000f8e3c3f */
[----:B------:R-:W-:Y:S01]  /*9240*/  UMOV UR39, UR7 ;  /* 0x0000000700277c82 */ /* 0x000fe20008000000 */
[----:B------:R-:W-:Y:S10]  /*9250*/  @!P0 BRA `(.L_x_1024) ;  /* 0x0000000000048947 */ /* 0x000ff40003800000 */
[----:B------:R-:W-:Y:S01]  /*9260*/  BPT.TRAP 0x1 ;  /* 0x000000040000795c */ /* 0x000fe20000300000 */
.L_x_1024:
[----:B------:R-:W-:Y:S01]  /*9270*/  ULEA UR5, UR39, UR40, 0x3 ;  /* 0x0000002827057291 */ /* 0x000fe2000f8e183f */
[----:B------:R-:W-:-:S05]  /*9280*/  IMAD.U32 R9, RZ, RZ, UR38 ;  /* 0x00000026ff097e24 */ /* 0x000fca000f8e00ff */
[----:B------:R-:W-:-:S04]  /*9290*/  SHF.L.U32 R9, R9, 0x1f, RZ ;  /* 0x0000001f09097819 */ /* 0x000fc800000006ff */
[----:B------:R0:W1:Y:S01]  /*92a0*/  SYNCS.PHASECHK.TRANS64.TRYWAIT P1, [UR5+0x2a830], R9 ;  /* 0x02a83009ff0075a7 */ /* 0x0000620008020145 */
[----:B------:R-:W-:Y:S05]  /*92b0*/  @!P0 BRA `(.L_x_1025) ;  /* 0x0000000000048947 */ /* 0x000fea0003800000 */
[----:B------:R-:W-:Y:S01]  /*92c0*/  BPT.TRAP 0x1 ;  /* 0x000000040000795c */ /* 0x000fe20000300000 */
.L_x_1025:
[----:B-1----:R-:W-:Y:S05]  /*92d0*/  @P1 BRA `(.L_x_1026) ;  /* 0x0000000000081947 */ /* 0x002fea0003800000 */
[----:B------:R-:W1:Y:S02]  /*92e0*/  SYNCS.PHASECHK.TRANS64.TRYWAIT P1, [UR5+0x2a830], R9 ;  /* 0x02a83009ff0075a7 */ /* 0x000e640008020145 */
[----:B-1----:R-:W-:Y:S05]  /*92f0*/  @!P1 BRA `(.L_x_1027) ;  /* 0x0000009c00189947 */ /* 0x002fea0003800000 */
.L_x_1026:
        /* <DEDUP_REMOVED lines=135> */
.L_x_1028:
[----:B------:R-:W-:Y:S01]  /*9b70*/  ULEA UR5, UR4, UR40, 0x3 ;  /* 0x0000002804057291 */ /* 0x000fe2000f8e183f */
[----:B------:R-:W-:-:S05]  /*9b80*/  IMAD.U32 R0, RZ, RZ, UR6 ;  /* 0x00000006ff007e24 */ /* 0x000fca000f8e00ff */
[----:B------:R-:W-:-:S04]  /*9b90*/  SHF.L.U32 R0, R0, 0x1f, RZ ;  /* 0x0000001f00007819 */ /* 0x000fc800000006ff */
[----:B------:R2:W3:Y:S01]  /*9ba0*/  SYNCS.PHASECHK.TRANS64.TRYWAIT P1, [UR5+0x2a850], R0 ;  /* 0x02a85000ff0075a7 */ /* 0x0004e20008020145 */
[----:B------:R-:W-:Y:S05]  /*9bb0*/  @!P0 BRA `(.L_x_1029) ;  /* 0x0000000000048947 */ /* 0x000fea0003800000 */
[----:B------:R-:W-:Y:S01]  /*9bc0*/  BPT.TRAP 0x1 ;  /* 0x000000040000795c */ /* 0x000fe20000300000 */
.L_x_1029:
[----:B---3--:R-:W-:Y:S05]  /*9bd0*/  @P1 BRA `(.L_x_1030) ;  /* 0x0000000000081947 */ /* 0x008fea0003800000 */
[----:B------:R-:W3:Y:S02]  /*9be0*/  SYNCS.PHASECHK.TRANS64.TRYWAIT P1, [UR5+0x2a850], R0 ;  /* 0x02a85000ff0075a7 */ /* 0x000ee40008020145 */
[----:B---3--:R-:W-:Y:S05]  /*9bf0*/  @!P1 BRA `(.L_x_1031) ;  /* 0x0000009000f09947 */ /* 0x008fea0003800000 */
.L_x_1030:
        /* <DEDUP_REMOVED lines=33> */
[----:B------:R-:W-:Y:S03]  /*9e10*/  HGMMA.64x128x16.F32.BF16 R24, R136, gdesc[UR8].tnspB, R24, gsb0 ;  /* 0x41e0000888187df0 */ /* 0x000fe60008001818 */
[----:B------:R-:W-:Y:S02]  /*9e20*/  WARPGROUP.DEPBAR.LE gsb0, 0x0 ;  /* 0x00008000000079c5 */ /* 0x000fe40000010000 */
[----:B------:R-:W-:Y:S05]  /*9e30*/  @!P0 BRA `(.L_x_1032) ;  /* 0x0000000000048947 */ /* 0x000fea0003800000 */
[----:B------:R-:W-:Y:S01]  /*9e40*/  BPT.TRAP 0x1 ;  /* 0x000000040000795c */ /* 0x000fe20000300000 */
.L_x_1032:
[----:B------:R-:W-:Y:S01]  /*9e50*/  ISETP.NE.AND P2, PT, R168, 0x1, PT ;  /* 0x00000001a800780c */ /* 0x000fe20003f45270 */
[----:B01----:R-:W-:Y:S01]  /*9e60*/  IMAD.IADD R9, R22, 0x1, R17 ;  /* 0x0000000116097824 */ /* 0x003fe200078e0211 */
[----:B------:R-:W-:Y:S01]  /*9e70*/  ULEA UR4, UR7, UR40, 0x3 ;  /* 0x0000002807047291 */ /* 0x000fe2000f8e183f */
[----:B------:R-:W-:Y:S01]  /*9e80*/  IMAD R14, R21, -0x60, RZ ;  /* 0xffffffa0150e7824 */ /* 0x000fe200078e02ff */
[----:B------:R-:W-:Y:S02]  /*9e90*/  LOP3.LUT P1, RZ, R19, 0x80000, RZ, 0xc0, !PT ;  /* 0x0008000013ff7812 */ /* 0x000fe4000782c0ff */
[----:B------:R-:W-:-:S04]  /*9ea0*/  UIADD3 UR4, UR4, 0x2a840, URZ ;  /* 0x0002a84004047890 */ /* 0x000fc8000fffe03f */
[----:B------:R-:W-:-:S03]  /*9eb0*/  UPRMT UR4, UR60, 0x654, UR4 ;  /* 0x000006543c047896 */ /* 0x000fc60008000004 */
[----:B--2---:R-:W0:Y:S08]  /*9ec0*/  @P2 LDC R0, c[0x0][0x44c] ;  /* 0x00011300ff002b82 */ /* 0x004e300000000800 */
[----:B------:R-:W1:Y:S01]  /*9ed0*/  @P2 LDC R11, c[0x0][0x450] ;  /* 0x00011400ff0b2b82 */ /* 0x000e620000000800 */
[----:B------:R-:W-:Y:S01]  /*9ee0*/  SYNCS.ARRIVE.TRANS64.RED.A1T0 RZ, [UR4], RZ ;  /* 0x000000ffffff79a7 */ /* 0x000fe20008100404 */
[----:B------:R-:W-:Y:S01]  /*9ef0*/  ULOP3.LUT UR4, URZ, UR54, URZ, 0x33, !UPT ;  /* 0x000000363f047292 */ /* 0x000fe2000f8e333f */
[----:B0-----:R-:W-:-:S05]  /*9f00*/  @P2 IMAD.HI.U32 R0, R9, R0, RZ ;  /* 0x0000000009002227 */ /* 0x001fca00078e00ff */
[----:B-1----:R-:W-:Y:S01]  /*9f10*/  @P2 SHF.R.U32.HI R9, RZ, R11, R0 ;  /* 0x0000000bff092219 */ /* 0x002fe20000011600 */
[----:B------:R-:W-:-:S04]  /*9f20*/  VIADD R11, R14, 0x1 ;  /* 0x000000010e0b7836 */ /* 0x000fc80000000000 */
[----:B------:R-:W0:Y:S01]  /*9f30*/  SHFL.IDX PT, R15, R9, RZ, 0x1c1f ;  /* 0x001c1fff090f7589 */ /* 0x000e2200000e0000 */
[----:B------:R-:W-:-:S04]  /*9f40*/  IMAD R11, R18, -0x2, R11 ;  /* 0xfffffffe120b7824 */ /* 0x000fc800078e020b */
[C---:B------:R-:W-:Y:S01]  /*9f50*/  VIADD R138, R11.reuse, 0xffffffff ;  /* 0xffffffff0b8a7836 */ /* 0x040fe20000000000 */
[----:B------:R-:W-:-:S05]  /*9f60*/  IADD3 R0, R11, -UR43, R16 ;  /* 0x8000002b0b007c10 */ /* 0x000fca000fffe010 */
[C---:B------:R-:W-:Y:S02]  /*9f70*/  VIADD R20, R0.reuse, UR55 ;  /* 0x0000003700147c36 */ /* 0x040fe40008000000 */
[----:B------:R-:W-:Y:S02]  /*9f80*/  VIADD R136, R0, UR4 ;  /* 0x0000000400887c36 */ /* 0x000fe40008000000 */
[--C-:B0-----:R-:W-:Y:S02]  /*9f90*/  IMAD.IADD R0, R20, 0x1, R15.reuse ;  /* 0x0000000114007824 */ /* 0x101fe400078e020f */
[----:B------:R-:W-:Y:S01]  /*9fa0*/  IMAD.IADD R2, R136, 0x1, R15 ;  /* 0x0000000188027824 */ /* 0x000fe200078e020f */
[----:B------:R-:W-:Y:S06]  /*9fb0*/  @!P1 BRA `(.L_x_1033) ;  /* 0x0000000000549947 */ /* 0x000fec0003800000 */
[----:B------:R-:W-:Y:S01]  /*9fc0*/  IADD3 R11, R16, -UR43, R15 ;  /* 0x8000002b100b7c10 */ /* 0x000fe2000fffe00f */
        /* <DEDUP_REMOVED lines=11> */
.L_x_1035:
[----:B------:R-:W-:-:S05]  /*a080*/  IMAD.U32 R15, RZ, RZ, UR42 ;  /* 0x0000002aff0f7e24 */ /* 0x000fca000f8e00ff */
[----:B------:R-:W-:-:S13]  /*a090*/  ISETP.NE.AND P1, PT, R15, 0x1, PT ;  /* 0x000000010f00780c */ /* 0x000fda0003f25270 */
[----:B------:R-:W0:Y:S02]  /*a0a0*/  @P1 LDC.64 R140, c[0x0][0x9e8] ;  /* 0x00027a00ff8c1b82 */ /* 0x000e240000000a00 */
[----:B0-----:R-:W-:-:S05]  /*a0b0*/  @P1 IMAD.HI.U32 R10, R11, R140, RZ ;  /* 0x0000008c0b0a1227 */ /* 0x001fca00078e00ff */
[----:B------:R-:W-:-:S07]  /*a0c0*/  @P1 SHF.R.U32.HI R11, RZ, R141, R10 ;  /* 0x0000008dff0b1219 */ /* 0x000fce000001160a */
.L_x_1036:
[----:B------:R-:W-:Y:S05]  /*a0d0*/  BSYNC B0 ;  /* 0x0000000000007941 */ /* 0x000fea0003800000 */
.L_x_1034:
[----:B------:R-:W-:-:S05]  /*a0e0*/  IMAD R11, R11, R15, R138 ;  /* 0x0000000f0b0b7224 */ /* 0x000fca00078e028a */
[----:B------:R-:W-:Y:S02]  /*a0f0*/  VIADDMNMX R0, R11, R15, R0, PT ;  /* 0x0000000f0b007246 */ /* 0x000fe40003800100 */
[----:B------:R-:W-:-:S07]  /*a100*/  VIMNMX R2, R2, R11, !PT ;  /* 0x0000000b02027248 */ /* 0x000fce0007fe0100 */
.L_x_1033:
        /* <DEDUP_REMOVED lines=132> */
.L_x_1039:
[----:B------:R-:W-:-:S05]  /*a950*/  IMAD.U32 R10, RZ, RZ, UR42 ;  /* 0x0000002aff0a7e24 */ /* 0x000fca000f8e00ff */
[----:B------:R-:W-:-:S13]  /*a960*/  ISETP.NE.AND P6, PT, R10, 0x1, PT ;  /* 0x000000010a00780c */ /* 0x000fda0003fc5270 */
[----:B------:R-:W0:Y:S02]  /*a970*/  @P6 LDC.64 R148, c[0x0][0x9e8] ;  /* 0x00027a00ff946b82 */ /* 0x000e240000000a00 */
[----:B0-----:R-:W-:-:S05]  /*a980*/  @P6 IMAD.HI.U32 R148, R9, R148, RZ ;  /* 0x0000009409946227 */ /* 0x001fca00078e00ff */
[----:B------:R-:W-:-:S07]  /*a990*/  @P6 SHF.R.U32.HI R9, RZ, R149, R148 ;  /* 0x00000095ff096219 */ /* 0x000fce0000011694 */
.L_x_1040:
[----:B------:R-:W-:Y:S05]  /*a9a0*/  BSYNC B0 ;  /* 0x0000000000007941 */ /* 0x000fea0003800000 */
.L_x_1038:
[----:B------:R-:W-:-:S05]  /*a9b0*/  IMAD R9, R9, R10, R138 ;  /* 0x0000000a09097224 */ /* 0x000fca00078e028a */
[----:B------:R-:W-:Y:S02]  /*a9c0*/  VIADDMNMX R0, R9, R10, R0, PT ;  /* 0x0000000a09007246 */ /* 0x000fe40003800100 */
[----:B------:R-:W-:-:S07]  /*a9d0*/  VIMNMX R2, R2, R9, !PT ;  /* 0x0000000902027248 */ /* 0x000fce0007fe0100 */
.L_x_1037:
        /* <DEDUP_REMOVED lines=88> */
[----:B-1----:R-:W-:Y:S02]  /*af60*/  FMNMX.FTZ R20, R14, R9, !PT ;  /* 0x000000090e147209 */ /* 0x002fe40007810000 */
[----:B------:R-:W-:Y:S02]  /*af70*/  ISETP.GT.AND P1, PT, R2, 0x39, !P1 ;  /* 0x000000390200780c */ /* 0x000fe40004f24270 */
[C---:B------:R-:W-:Y:S01]  /*af80*/  ISETP.LT.OR P4, PT, R0.reuse, 0x52, P4 ;  /* 0x000000520000780c */ /* 0x040fe20002781670 */
[----:B------:R-:W1:Y:S01]  /*af90*/  SHFL.BFLY PT, R9, R20, 0x1, 0x1f ;  /* 0x0c201f0014097f89 */ /* 0x000e6200000e0000 */
[C---:B------:R-:W-:Y:S02]  /*afa0*/  ISETP.LT.OR P1, PT, R0.reuse, 0x3a, P1 ;  /* 0x0000003a0000780c */ /* 0x040fe40000f21670 */
[----:B------:R-:W-:-:S02]  /*afb0*/  ISETP.LT.OR P5, PT, R0, 0x59, P5 ;  /* 0x000000590000780c */ /* 0x000fc40002fa1670 */
[----:B------:R-:W-:Y:S02]  /*afc0*/  FSEL R119, R119, -INF , !P1 ;  /* 0xff80000077777808 */ /* 0x000fe40004800000 */
[----:B------:R-:W-:-:S04]  /*afd0*/  ISETP.NE.AND P1, PT, R156, RZ, PT ;  /* 0x000000ff9c00720c */ /* 0x000fc80003f25270 */
[----:B------:R-:W-:-:S04]  /*afe0*/  ISETP.GT.AND P1, PT, R2, 0x40, !P1 ;  /* 0x000000400200780c */ /* 0x000fc80004f24270 */
[----:B------:R-:W-:-:S04]  /*aff0*/  ISETP.LT.OR P1, PT, R0, 0x41, P1 ;  /* 0x000000410000780c */ /* 0x000fc80000f21670 */
[----:B------:R-:W-:Y:S02]  /*b000*/  FSEL R179, R122, -INF , !P1 ;  /* 0xff8000007ab37808 */ /* 0x000fe40004800000 */
[----:B------:R-:W-:Y:S02]  /*b010*/  ISETP.NE.AND P1, PT, R120, RZ, PT ;  /* 0x000000ff7800720c */ /* 0x000fe40003f25270 */
[----:B-1----:R-:W-:Y:S02]  /*b020*/  FMNMX.FTZ R9, R20, R9, !PT ;  /* 0x0000000914097209 */ /* 0x002fe40007810000 */
        /* <DEDUP_REMOVED lines=8> */
[----:B------:R-:W-:-:S04]  /*b0b0*/  ISETP.LT.OR P1, PT, R0, 0x4a, P1 ;  /* 0x0000004a0000780c */ /* 0x000fc80000f21670 */
[----:B------:R-:W-:Y:S02]  /*b0c0*/  FSEL R127, R127, -INF , !P1 ;  /* 0xff8000007f7f7808 */ /* 0x000fe40004800000 */
[----:B------:R-:W-:Y:S02]  /*b0d0*/  ISETP.GT.AND P1, PT, R2, RZ, !P6 ;  /* 0x000000ff0200720c */ /* 0x000fe40007724270 */
[----:B------:R-:W-:Y:S01]  /*b0e0*/  ISETP.NE.AND P6, PT, R88, RZ, PT ;  /* 0x000000ff5800720c */ /* 0x000fe20003fc5270 */
[----:B0-----:R-:W-:Y:S01]  /*b0f0*/  FMUL.FTZ R88, R9, R10 ;  /* 0x0000000a09587220 */ /* 0x001fe20000410000 */
[----:B------:R-:W-:Y:S02]  /*b100*/  ISETP.LT.OR P1, PT, R0, 0x1, P1 ;  /* 0x000000010000780c */ /* 0x000fe40000f21670 */
[----:B------:R-:W-:Y:S02]  /*b110*/  ISETP.GT.AND P2, PT, R2, 0x59, !P6 ;  /* 0x000000590200780c */ /* 0x000fe40007744270 */
[----:B------:R-:W-:-:S02]  /*b120*/  FSEL R90, R90, -INF , !P1 ;  /* 0xff8000005a5a7808 */ /* 0x000fc40004800000 */
[----:B------:R-:W-:Y:S02]  /*b130*/  FSETP.NEU.FTZ.AND P1, PT, R9, -INF , PT ;  /* 0xff8000000900780b */ /* 0x000fe40003f3d000 */
[----:B------:R-:W-:Y:S02]  /*b140*/  FMNMX.FTZ R14, R90, R13, !PT ;  /* 0x0000000d5a0e7209 */ /* 0x000fe40007810000 */
[----:B------:R-:W-:Y:S02]  /*b150*/  FSEL R88, R88, RZ, P1 ;  /* 0x000000ff58587208 */ /* 0x000fe40000800000 */
[----:B------:R-:W-:Y:S02]  /*b160*/  FMNMX.FTZ R14, R91, R14, !PT ;  /* 0x0000000e5b0e7209 */ /* 0x000fe40007810000 */
[----:B------:R-:W-:Y:S01]  /*b170*/  ISETP.LT.OR P2, PT, R0, 0x5a, P2 ;  /* 0x0000005a0000780c */ /* 0x000fe20001741670 */
        /* <DEDUP_REMOVED lines=16> */
[--C-:B------:R-:W-:Y:S01]  /*b280*/  FFMA.FTZ R89, R117, R10, -R88.reuse ;  /* 0x0000000a75597223 */ /* 0x100fe20000010858 */
[----:B------:R-:W-:Y:S01]  /*b290*/  FMNMX.FTZ R14, R153, R14, !PT ;  /* 0x0000000e990e7209 */ /* 0x000fe20007810000 */
        /* <DEDUP_REMOVED lines=10> */
[----:B------:R-:W-:Y:S01]  /*b340*/  FMUL.FTZ R117, R117, R10 ;  /* 0x0000000a75757220 */ /* 0x000fe20000410000 */
[----:B------:R-:W-:Y:S01]  /*b350*/  FMNMX.FTZ R14, R107, R14, !PT ;  /* 0x0000000e6b0e7209 */ /* 0x000fe20007810000 */
[-CC-:B------:R-:W-:Y:S01]  /*b360*/  FFMA.FTZ R145, R145, R10.reuse, -R88.reuse ;  /* 0x0000000a91917223 */ /* 0x180fe20000010858 */
[-CC-:B------:R-:W-:Y:S01]  /*b370*/  FFMA.FTZ R140, R93, R10.reuse, -R88.reuse ;  /* 0x0000000a5d8c7223 */ /* 0x180fe20000010858 */
[--C-:B------:R-:W-:Y:S01]  /*b380*/  FFMA.FTZ R136, R101, R10, -R88.reuse ;  /* 0x0000000a65887223 */ /* 0x100fe20000010858 */
[----:B------:R-:W-:Y:S01]  /*b390*/  FMNMX.FTZ R14, R157, R14, !PT ;  /* 0x0000000e9d0e7209 */ /* 0x000fe20007810000 */
[----:B------:R-:W-:Y:S01]  /*b3a0*/  MUFU.EX2 R156, R156 ;  /* 0x0000009c009c7308 */ /* 0x000fe20000000800 */
        /* <DEDUP_REMOVED lines=23> */
[----:B------:R-:W-:-:S05]  /*b520*/  FMNMX.FTZ R14, R135, R14, !PT ;  /* 0x0000000e870e7209 */ /* 0x000fca0007810000 */
[----:B------:R-:W0:Y:S01]  /*b530*/  SHFL.BFLY PT, R109, R14, 0x2, 0x1f ;  /* 0x0c401f000e6d7f89 */ /* 0x000e2200000e0000 */
[----:B------:R-:W-:Y:S08]  /*b540*/  MUFU.EX2 R148, R148 ;  /* 0x0000009400947308 */ /* 0x000ff00000000800 */
[----:B------:R-:W-:Y:S08]  /*b550*/  MUFU.EX2 R131, R143 ;  /* 0x0000008f00837308 */ /* 0x000ff00000000800 */
[----:B------:R-:W-:Y:S01]  /*b560*/  MUFU.EX2 R150, R150 ;  /* 0x0000009600967308 */ /* 0x000fe20000000800 */
[----:B0-----:R-:W-:Y:S01]  /*b570*/  FMNMX.FTZ R0, R14, R109, !PT ;  /* 0x0000006d0e007209 */ /* 0x001fe20007810000 */
[----:B------:R-:W-:-:S06]  /*b580*/  FFMA.FTZ R109, R125, R10, -R88 ;  /* 0x0000000a7d6d7223 */ /* 0x000fcc0000010858 */
[----:B------:R-:W-:Y:S01]  /*b590*/  MUFU.EX2 R105, R105 ;  /* 0x0000006900697308 */ /* 0x000fe20000000800 */
[----:B------:R-:W0:Y:S07]  /*b5a0*/  SHFL.BFLY PT, R113, R0, 0x1, 0x1f ;  /* 0x0c201f0000717f89 */ /* 0x000e2e00000e0000 */
[----:B------:R-:W-:Y:S08]  /*b5b0*/  MUFU.EX2 R144, R144 ;  /* 0x0000009000907308 */ /* 0x000ff00000000800 */
[----:B------:R-:W-:Y:S08]  /*b5c0*/  MUFU.EX2 R15, R15 ;  /* 0x0000000f000f7308 */ /* 0x000ff00000000800 */
[----:B------:R-:W-:Y:S01]  /*b5d0*/  MUFU.EX2 R146, R146 ;  /* 0x0000009200927308 */ /* 0x000fe20000000800 */
[----:B0-----:R-:W-:-:S04]  /*b5e0*/  FMNMX.FTZ R11, R0, R113, !PT ;  /* 0x00000071000b7209 */ /* 0x001fc80007810000 */
[C---:B------:R-:W-:Y:S01]  /*b5f0*/  FSETP.NEU.FTZ.AND P1, PT, R11.reuse, -INF , PT ;  /* 0xff8000000b00780b */ /* 0x040fe20003f3d000 */
[C---:B------:R-:W-:Y:S02]  /*b600*/  FMUL.FTZ R92, R11.reuse, R10 ;  /* 0x0000000a0b5c7220 */ /* 0x040fe40000410000 */
[----:B------:R-:W0:Y:S01]  /*b610*/  MUFU.EX2 R0, R117 ;  /* 0x0000007500007308 */ /* 0x000e220000000800 */
[----:B------:R-:W-:Y:S02]  /*b620*/  FSEL R2, R11, RZ, P1 ;  /* 0x000000ff0b027208 */ /* 0x000fe40000800000 */
[----:B------:R-:W-:-:S03]  /*b630*/  FSEL R92, R92, RZ, P1 ;  /* 0x000000ff5c5c7208 */ /* 0x000fc60000800000 */
[----:B------:R-:W-:Y:S02]  /*b640*/  FADD.FTZ R13, -R2, R13 ;  /* 0x0000000d020d7221 */ /* 0x000fe40000010100 */
[----:B------:R-:W-:Y:S01]  /*b650*/  MUFU.EX2 R89, R89 ;  /* 0x0000005900597308 */ /* 0x000fe20000000800 */
[-CC-:B------:R-:W-:Y:S01]  /*b660*/  FFMA.FTZ R113, R90, R10.reuse, -R92.reuse ;  /* 0x0000000a5a717223 */ /* 0x180fe2000001085c */
[-CC-:B------:R-:W-:Y:S01]  /*b670*/  FFMA.FTZ R12, R91, R10.reuse, -R92.reuse ;  /* 0x0000000a5b0c7223 */ /* 0x180fe2000001085c */
[-C--:B------:R-:W-:Y:S01]  /*b680*/  FMUL.FTZ R13, R13, R10.reuse ;  /* 0x0000000a0d0d7220 */ /* 0x080fe20000410000 */
[-CC-:B------:R-:W-:Y:S01]  /*b690*/  FFMA.FTZ R14, R149, R10.reuse, -R92.reuse ;  /* 0x0000000a950e7223 */ /* 0x180fe2000001085c */
[-CC-:B------:R-:W-:Y:S01]  /*b6a0*/  FFMA.FTZ R91, R95, R10.reuse, -R92.reuse ;  /* 0x0000000a5f5b7223 */ /* 0x180fe2000001085c */
[-CC-:B------:R-:W-:Y:S01]  /*b6b0*/  FFMA.FTZ R20, R151, R10.reuse, -R92.reuse ;  /* 0x0000000a97147223 */ /* 0x180fe2000001085c */
[-CC-:B------:R-:W-:Y:S01]  /*b6c0*/  FFMA.FTZ R95, R99, R10.reuse, -R92.reuse ;  /* 0x0000000a635f7223 */ /* 0x180fe2000001085c */
[----:B------:R-:W-:Y:S01]  /*b6d0*/  MUFU.EX2 R113, R113 ;  /* 0x0000007100717308 */ /* 0x000fe20000000800 */
[--C-:B------:R-:W-:Y:S01]  /*b6e0*/  FFMA.FTZ R99, R103, R10, -R92.reuse ;  /* 0x0000000a67637223 */ /* 0x100fe2000001085c */
[----:B0-----:R-:W-:Y:S01]  /*b6f0*/  FFMA.FTZ R103, R0, R8, R189 ;  /* 0x0000000800677223 */ /* 0x001fe200000100bd */
[-CC-:B------:R-:W-:Y:S01]  /*b700*/  FFMA.FTZ R88, R153, R10.reuse, -R92.reuse ;  /* 0x0000000a99587223 */ /* 0x180fe2000001085c */
[-CC-:B------:R-:W-:Y:S01]  /*b710*/  FFMA.FTZ R149, R155, R10.reuse, -R92.reuse ;  /* 0x0000000a9b957223 */ /* 0x180fe2000001085c */
[-CC-:B------:R-:W-:Y:S01]  /*b720*/  FFMA.FTZ R90, R107, R10.reuse, -R92.reuse ;  /* 0x0000000a6b5a7223 */ /* 0x180fe2000001085c */
[----:B------:R-:W-:Y:S01]  /*b730*/  FADD.FTZ R103, R156, R103 ;  /* 0x000000679c677221 */ /* 0x000fe20000010000 */
[-CC-:B------:R-:W-:Y:S01]  /*b740*/  FFMA.FTZ R151, R157, R10.reuse, -R92.reuse ;  /* 0x0000000a9d977223 */ /* 0x180fe2000001085c */
[----:B------:R-:W0:Y:S01]  /*b750*/  MUFU.EX2 R2, R13 ;  /* 0x0000000d00027308 */ /* 0x000e220000000800 */
[-CC-:B------:R-:W-:Y:S01]  /*b760*/  FFMA.FTZ R111, R111, R10.reuse, -R92.reuse ;  /* 0x0000000a6f6f7223 */ /* 0x180fe2000001085c */
[----:B------:R-:W-:Y:S01]  /*b770*/  FADD.FTZ R8, R158, R103 ;  /* 0x000000679e087221 */ /* 0x000fe20000010000 */
        /* <DEDUP_REMOVED lines=12> */
[----:B------:R-:W-:Y:S01]  /*b840*/  FFMA.FTZ R92, R135, R10, -R92 ;  /* 0x0000000a875c7223 */ /* 0x000fe2000001085c */
[----:B------:R-:W2:Y:S01]  /*b850*/  MUFU.EX2 R14, R14 ;  /* 0x0000000e000e7308 */ /* 0x000ea20000000800 */
[----:B0-----:R-:W-:-:S07]  /*b860*/  FFMA.FTZ R3, R2, R3, R113 ;  /* 0x0000000302037223 */ /* 0x001fce0000010071 */
        /* <DEDUP_REMOVED lines=11> */
[----:B-1----:R-:W-:Y:S01]  /*b920*/  FADD.FTZ R94, R20, R13 ;  /* 0x0000000d145e7221 */ /* 0x002fe20000010000 */
[----:B------:R-:W-:-:S04]  /*b930*/  FADD.FTZ R3, R137, R8 ;  /* 0x0000000889037221 */ /* 0x000fc80000010000 */
[----:B------:R-:W-:Y:S02]  /*b940*/  FADD.FTZ R8, R148, R3 ;  /* 0x0000000394087221 */ /* 0x000fe40000010000 */
[----:B------:R-:W1:Y:S01]  /*b950*/  MUFU.EX2 R99, R99 ;  /* 0x0000006300637308 */ /* 0x000e620000000800 */
[----:B--2---:R-:W-:-:S07]  /*b960*/  FADD.FTZ R13, R95, R94 ;  /* 0x0000005e5f0d7221 */ /* 0x004fce0000010000 */
[----:B------:R-:W2:Y:S01]  /*b970*/  MUFU.EX2 R149, R149 ;  /* 0x0000009500957308 */ /* 0x000ea20000000800 */
[----:B0-----:R-:W-:Y:S01]  /*b980*/  FADD.FTZ R94, R88, R13 ;  /* 0x0000000d585e7221 */ /* 0x001fe20000010000 */
[----:B------:R-:W-:-:S06]  /*b990*/  FADD.FTZ R13, R131, R8 ;  /* 0x00000008830d7221 */ /* 0x000fcc0000010000 */
[----:B------:R-:W0:Y:S01]  /*b9a0*/  MUFU.EX2 R90, R90 ;  /* 0x0000005a005a7308 */ /* 0x000e220000000800 */
[----:B-1----:R-:W-:-:S07]  /*b9b0*/  FADD.FTZ R94, R99, R94 ;  /* 0x0000005e635e7221 */ /* 0x002fce0000010000 */
[----:B------:R-:W1:Y:S01]  /*b9c0*/  MUFU.EX2 R151, R151 ;  /* 0x0000009700977308 */ /* 0x000e620000000800 */
[----:B--2---:R-:W-:Y:S01]  /*b9d0*/  FADD.FTZ R3, R149, R94 ;  /* 0x0000005e95037221 */ /* 0x004fe20000010000 */
[----:B------:R-:W-:-:S06]  /*b9e0*/  FADD.FTZ R94, R150, R13 ;  /* 0x0000000d965e7221 */ /* 0x000fcc0000010000 */
        /* <DEDUP_REMOVED lines=9> */
[----:B--2---:R-:W-:Y:S01]  /*ba80*/  FADD.FTZ R8, R111, R8 ;  /* 0x000000086f087221 */ /* 0x004fe20000010000 */
[----:B------:R-:W-:-:S06]  /*ba90*/  FADD.FTZ R3, R89, R94 ;  /* 0x0000005e59037221 */ /* 0x000fcc0000010000 */
        /* <DEDUP_REMOVED lines=35> */
[----:B--2---:R-:W-:Y:S01]  /*bcd0*/  FADD.FTZ R3, R13, R8 ;  /* 0x000000080d037221 */ /* 0x004fe20000010000 */
[----:B0-----:R-:W-:-:S03]  /*bce0*/  FADD.FTZ R8, R97, R94 ;  /* 0x0000005e61087221 */ /* 0x001fc60000010000 */
[----:B-1----:R-:W-:Y:S01]  /*bcf0*/  FADD.FTZ R3, R92, R3 ;  /* 0x000000035c037221 */ /* 0x002fe20000010000 */
[----:B------:R-:W-:Y:S06]  /*bd00*/  @!P0 BRA `(.L_x_1041) ;  /* 0x0000000000048947 */ /* 0x000fec0003800000 */
[----:B------:R-:W-:Y:S01]  /*bd10*/  BPT.TRAP 0x1 ;  /* 0x000000040000795c */ /* 0x000fe20000300000 */
.L_x_1041:
[----:B------:R-:W-:Y:S01]  /*bd20*/  UIADD3 UR5, UR5, 0x2a860, URZ ;  /* 0x0002a86005057890 */ /* 0x000fe2000fffe03f */
[----:B------:R-:W-:Y:S01]  /*bd30*/  ISETP.GT.AND P1, PT, R21, R23, PT ;  /* 0x000000171500720c */ /* 0x000fe20003f24270 */
[----:B------:R-:W-:Y:S01]  /*bd40*/  UMOV UR6, UR38 ;  /* 0x0000002600067c82 */ /* 0x000fe20008000000 */
[----:B------:R-:W-:Y:S01]  /*bd50*/  F2FP.BF16.F32.PACK_AB R154, R137, R154 ;  /* 0x0000009a899a723e */ /* 0x000fe200000010ff */
[----:B------:R-:W-:Y:S01]  /*bd60*/  UPRMT UR5, UR60, 0x654, UR5 ;  /* 0x000006543c057896 */ /* 0x000fe20008000005 */
[----:B------:R-:W-:Y:S01]  /*bd70*/  F2FP.BF16.F32.PACK_AB R137, R139, R185 ;  /* 0x000000b98b89723e */ /* 0x000fe200000010ff */
[----:B------:R-:W-:Y:S01]  /*bd80*/  UMOV UR4, UR39 ;  /* 0x0000002700047c82 */ /* 0x000fe20008000000 */
[----:B------:R-:W-:Y:S01]  /*bd90*/  F2FP.BF16.F32.PACK_AB R157, R12, R113 ;  /* 0x000000710c9d723e */ /* 0x000fe200000010ff */
[----:B------:R-:W-:Y:S01]  /*bda0*/  VIADD R21, R21, 0xffffffff ;  /* 0xffffffff15157836 */ /* 0x000fe20000000000 */
[----:B------:R-:W-:Y:S01]  /*bdb0*/  F2FP.BF16.F32.PACK_AB R152, R145, R152 ;  /* 0x000000989198723e */ /* 0x000fe200000010ff */
[----:B------:R-:W-:Y:S01]  /*bdc0*/  IMAD.MOV.U32 R12, RZ, RZ, R9 ;  /* 0x000000ffff0c7224 */ /* 0x000fe200078e0009 */
        /* <DEDUP_REMOVED lines=21> */
[----:B------:R-:W-:Y:S01]  /*bf20*/  F2FP.BF16.F32.PACK_AB R138, R97, R138 ;  /* 0x0000008a618a723e */ /* 0x000fe200000010ff */
[----:B------:R-:W-:Y:S06]  /*bf30*/  @P1 BRA `(.L_x_1042) ;  /* 0xffffffd000ac1947 */ /* 0x000fec000383ffff */
.L_x_1023:
        /* <DEDUP_REMOVED lines=67> */
.L_x_1043:
[----:B------:R-:W-:Y:S01]  /*c370*/  ULEA UR5, UR39, UR40, 0x3 ;  /* 0x0000002827057291 */ /* 0x000fe2000f8e183f */
[----:B------:R-:W-:-:S05]  /*c380*/  IMAD.U32 R0, RZ, RZ, UR38 ;  /* 0x00000026ff007e24 */ /* 0x000fca000f8e00ff */
[----:B------:R-:W-:-:S04]  /*c390*/  SHF.L.U32 R0, R0, 0x1f, RZ ;  /* 0x0000001f00007819 */ /* 0x000fc800000006ff */
[----:B------:R0:W1:Y:S01]  /*c3a0*/  SYNCS.PHASECHK.TRANS64.TRYWAIT P1, [UR5+0x2a850], R0 ;  /* 0x02a85000ff0075a7 */ /* 0x0000620008020145 */
[----:B------:R-:W-:Y:S05]  /*c3b0*/  @!P0 BRA `(.L_x_1044) ;  /* 0x0000000000048947 */ /* 0x000fea0003800000 */
[----:B------:R-:W-:Y:S01]  /*c3c0*/  BPT.TRAP 0x1 ;  /* 0x000000040000795c */ /* 0x000fe20000300000 */
.L_x_1044:
[----:B-1----:R-:W-:Y:S05]  /*c3d0*/  @P1 BRA `(.L_x_1045) ;  /* 0x0000000000081947 */ /* 0x002fea0003800000 */
[----:B------:R-:W1:Y:S02]  /*c3e0*/  SYNCS.PHASECHK.TRANS64.TRYWAIT P1, [UR5+0x2a850], R0 ;  /* 0x02a85000ff0075a7 */ /* 0x000e640008020145 */
[----:B-1----:R-:W-:Y:S05]  /*c3f0*/  @!P1 BRA `(.L_x_1046) ;  /* 0x0000006c00089947 */ /* 0x002fea0003800000 */
.L_x_1045:
[----:B------:R-:W-:Y:S01]  /*c400*/  UIADD3 UR40, UR40, 0x400, URZ ;  /* 0x0000040028287890 */ /* 0x000fe2000fffe03f */
[----:B------:R-:W-:Y:S01]  /*c410*/  WARPGROUP.ARRIVE ;  /* 0x00000000000079c5 */ /* 0x000fe20000000000 */
[----:B------:R-:W-:Y:S01]  /*c420*/  UMOV UR7, 0x40000040 ;  /* 0x4000004000077882 */ /* 0x000fe20000000000 */
[----:B-1----:R-:W1:Y:S01]  /*c430*/  SHFL.BFLY PT, R5, R8, 0x2, 0x1f ;  /* 0x0c401f0008057f89 */ /* 0x002e6200000e0000 */
[----:B------:R-:W-:Y:S01]  /*c440*/  USHF.R.U32.HI UR40, URZ, 0x4, UR40 ;  /* 0x000000043f287899 */ /* 0x000fe20008011628 */
[----:B------:R-:W-:Y:S02]  /*c450*/  IMAD.MOV.U32 R4, RZ, RZ, RZ ;  /* 0x000000ffff047224 */ /* 0x000fe400078e00ff */
[----:B0-----:R-:W0:Y:S01]  /*c460*/  SHFL.BFLY PT, R0, R3, 0x2, 0x1f ;  /* 0x0c401f0003007f89 */ /* 0x001e2200000e0000 */
[----:B------:R-:W-:Y:S01]  /*c470*/  ULOP3.LUT UR40, UR40, 0x3fff, URZ, 0xc0, !UPT ;  /* 0x00003fff28287892 */ /* 0x000fe2000f8ec03f */
[----:B------:R-:W-:-:S03]  /*c480*/  IMAD.MOV.U32 R88, RZ, RZ, -0x800000 ;  /* 0xff800000ff587424 */ /* 0x000fc600078e00ff */
[----:B------:R-:W-:-:S04]  /*c490*/  ULOP3.LUT UR4, UR40, 0x3000000, URZ, 0xfc, !UPT ;  /* 0x0300000028047892 */ /* 0x000fc8000f8efc3f */
[----:B------:R-:W-:-:S07]  /*c4a0*/  UIMAD UR4, UR39, 0x600, UR4 ;  /* 0x00000600270478a4 */ /* 0x000fce000f8e0204 */
[----:B------:R-:W-:Y:S02]  /*c4b0*/  UMOV UR6, UR4 ;  /* 0x0000000400067c82 */ /* 0x000fe40008000000 */
[----:B------:R-:W-:Y:S01]  /*c4c0*/  HGMMA.64x128x16.F32.BF16 R24, R156, gdesc[UR4].tnspB, R24, gsb0 ;  /* 0x41e000049c187df0 */ /* 0x000fe20008001818 */
[----:B------:R-:W-:Y:S01]  /*c4d0*/  UIADD3 UR6, UR4, 0x80, URZ ;  /* 0x0000008004067890 */ /* 0x000fe2000fffe03f */
[----:B-1----:R-:W-:Y:S01]  /*c4e0*/  FADD.FTZ R5, R5, R8 ;  /* 0x0000000805057221 */ /* 0x002fe20000010000 */
[----:B------:R-:W-:Y:S01]  /*c4f0*/  UMOV UR7, 0x40000040 ;  /* 0x4000004000077882 */ /* 0x000fe20000000000 */
[----:B------:R-:W-:Y:S02]  /*c500*/  IMAD.MOV.U32 R8, RZ, RZ, RZ ;  /* 0x000000ffff087224 */ /* 0x000fe400078e00ff */
[----:B0-----:R-:W-:Y:S02]  /*c510*/  FADD.FTZ R2, R0, R3 ;  /* 0x0000000300027221 */ /* 0x001fe40000010000 */
[----:B------:R-:W0:Y:S04]  /*c520*/  SHFL.BFLY PT, R0, R5, 0x1, 0x1f ;  /* 0x0c201f0005007f89 */ /* 0x000e2800000e0000 */
[----:B------:R-:W1:Y:S01]  /*c530*/  SHFL.BFLY PT, R7, R2, 0x1, 0x1f ;  /* 0x0c201f0002077f89 */ /* 0x000e6200000e0000 */
[----:B0-----:R-:W-:Y:S01]  /*c540*/  FADD.FTZ R12, R5, R0 ;  /* 0x00000000050c7221 */ /* 0x001fe20000010000 */
[----:B------:R-:W-:-:S02]  /*c550*/  IMAD.MOV.U32 R0, RZ, RZ, -0x800000 ;  /* 0xff800000ff007424 */ /* 0x000fc400078e00ff */
        /* <DEDUP_REMOVED lines=40> */
.L_x_1047:
[----:B------:R-:W-:Y:S01]  /*c7e0*/  UIADD3 UR4, UR5, 0x2a860, URZ ;  /* 0x0002a86005047890 */ /* 0x000fe2000fffe03f */
[-C--:B------:R-:W-:Y:S01]  /*c7f0*/  FMUL.FTZ R89, R40, R4.reuse ;  /* 0x0000000428597220 */ /* 0x080fe20000410000 */
[----:B------:R-:W-:Y:S01]  /*c800*/  UIADD3 UR39, UR39, 0x1, URZ ;  /* 0x0000000127277890 */ /* 0x000fe2000fffe03f */
[-C--:B------:R-:W-:Y:S01]  /*c810*/  FMUL.FTZ R90, R41, R4.reuse ;  /* 0x00000004295a7220 */ /* 0x080fe20000410000 */
[----:B------:R-:W-:Y:S01]  /*c820*/  UPRMT UR4, UR60, 0x654, UR4 ;  /* 0x000006543c047896 */ /* 0x000fe20008000004 */
[-C--:B------:R-:W-:Y:S01]  /*c830*/  FMUL.FTZ R91, R45, R4.reuse ;  /* 0x000000042d5b7220 */ /* 0x080fe20000410000 */
[----:B------:R-:W-:Y:S01]  /*c840*/  UISETP.NE.AND UP0, UPT, UR39, 0x2, UPT ;  /* 0x000000022700788c */ /* 0x000fe2000bf05270 */
[----:B------:R-:W-:Y:S01]  /*c850*/  FMUL.FTZ R40, R48, R4 ;  /* 0x0000000430287220 */ /* 0x000fe20000410000 */
[-C--:B------:R-:W-:Y:S01]  /*c860*/  FMUL.FTZ R110, R26, R8.reuse ;  /* 0x000000081a6e7220 */ /* 0x080fe20000410000 */
[-C--:B------:R-:W-:Y:S01]  /*c870*/  FMUL.FTZ R98, R50, R8.reuse ;  /* 0x0000000832627220 */ /* 0x080fe20000410000 */
[-C--:B------:R-:W-:Y:S01]  /*c880*/  FMUL.FTZ R99, R51, R8.reuse ;  /* 0x0000000833637220 */ /* 0x080fe20000410000 */
[----:B------:R-:W-:Y:S01]  /*c890*/  FMUL.FTZ R97, R54, R8 ;  /* 0x0000000836617220 */ /* 0x000fe20000410000 */
[-C--:B------:R-:W-:Y:S01]  /*c8a0*/  FMUL.FTZ R3, R24, R4.reuse ;  /* 0x0000000418037220 */ /* 0x080fe20000410000 */
[----:B------:R-:W-:Y:S01]  /*c8b0*/  SYNCS.ARRIVE.TRANS64.RED.A1T0 RZ, [UR4], RZ ;  /* 0x000000ffffff79a7 */ /* 0x000fe20008100404 */
        /* <DEDUP_REMOVED lines=60> */
.L_x_969:
[----:B------:R-:W0:Y:S01]  /*cc80*/  S2R R2, SR_CgaCtaId ;  /* 0x0000000000027919 */ /* 0x000e220000008800 */
[----:B------:R-:W-:Y:S01]  /*cc90*/  MOV R23, 0x400 ;  /* 0x0000040000177802 */ /* 0x000fe20000000f00 */
[----:B------:R-:W-:Y:S01]  /*cca0*/  BSSY B0, `(.L_x_1048) ;  /* 0x00001bc000007945 */ /* 0x000fe20003800000 */
[----:B------:R-:W-:Y:S02]  /*ccb0*/  BAR.SYNC.DEFER_BLOCKING 0x5, 0x180 ;  /* 0x0146000000007b1d */ /* 0x000fe40000010000 */
[----:B0-----:R-:W-:-:S05]  /*ccc0*/  LEA R23, R2, R23, 0x18 ;  /* 0x0000001702177211 */ /* 0x001fca00078ec0ff */
[----:B------:R0:W1:Y:S01]  /*ccd0*/  LDS R16, [R23+0x2a8d0] ;  /* 0x02a8d00017107984 */ /* 0x0000620000000800 */
[----:B------:R-:W-:Y:S06]  /*cce0*/  BAR.ARV 0x4, 0x180 ;  /* 0x0106000000007b1d */ /* 0x000fec0000002000 */
[----:B------:R-:W-:Y:S05]  /*ccf0*/  @P0 BRA `(.L_x_1049) ;  /* 0x0000001000980947 */ /* 0x000fea0003800000 */
[----:B------:R-:W2:Y:S01]  /*cd00*/  S2R R2, SR_SWINHI ;  /* 0x0000000000027919 */ /* 0x000ea20000002f00 */
[----:B------:R-:W3:Y:S01]  /*cd10*/  LDC R57, c[0x0][0xbe8] ;  /* 0x0002fa00ff397b82 */ /* 0x000ee20000000800 */
[----:B------:R-:W-:Y:S01]  /*cd20*/  SHF.R.S32.HI R58, RZ, 0x1f, R164 ;  /* 0x0000001fff3a7819 */ /* 0x000fe200000114a4 */
[----:B------:R-:W-:Y:S01]  /*cd30*/  ULDC.64 UR4, c[0x0][0xb90] ;  /* 0x0002e40000047ab9 */ /* 0x000fe20000000a00 */
[----:B------:R-:W-:Y:S01]  /*cd40*/  F2FP.BF16.F32.PACK_AB R7, R7, R26 ;  /* 0x0000001a0707723e */ /* 0x000fe200000010ff */
[----:B------:R-:W-:Y:S01]  /*cd50*/  IMAD.WIDE.U32 R12, R164, UR4, RZ ;  /* 0x00000004a40c7c25 */ /* 0x000fe2000f8e00ff */
[----:B------:R-:W-:Y:S01]  /*cd60*/  F2FP.BF16.F32.PACK_AB R6, R29, R6 ;  /* 0x000000061d06723e */ /* 0x000fe200000010ff */
[----:B------:R-:W-:Y:S01]  /*cd70*/  ULDC UR6, c[0x0][0xa88] ;  /* 0x0002a20000067ab9 */ /* 0x000fe20000000800 */
[----:B------:R-:W-:Y:S01]  /*cd80*/  SHF.R.S32.HI R112, RZ, 0x1f, R162 ;  /* 0x0000001fff707819 */ /* 0x000fe200000114a2 */
[----:B------:R-:W-:Y:S01]  /*cd90*/  IMAD R9, R58, UR4, RZ ;  /* 0x000000043a097c24 */ /* 0x000fe2000f8e02ff */
[----:B------:R-:W-:-:S02]  /*cda0*/  F2FP.BF16.F32.PACK_AB R80, R81, R80 ;  /* 0x000000505150723e */ /* 0x000fc400000010ff */
[----:B------:R-:W-:Y:S01]  /*cdb0*/  F2FP.BF16.F32.PACK_AB R48, R41, R48 ;  /* 0x000000302930723e */ /* 0x000fe200000010ff */
[----:B------:R-:W-:Y:S01]  /*cdc0*/  IMAD R11, R164, UR5, R9 ;  /* 0x00000005a40b7c24 */ /* 0x000fe2000f8e0209 */
[----:B------:R-:W-:Y:S01]  /*cdd0*/  ULDC.64 UR4, c[0x0][0xb98] ;  /* 0x0002e60000047ab9 */ /* 0x000fe20000000a00 */
[----:B------:R-:W-:Y:S01]  /*cde0*/  IMAD R9, R165, 0x40, R160 ;  /* 0x00000040a5097824 */ /* 0x000fe200078e02a0 */
[----:B------:R-:W-:Y:S01]  /*cdf0*/  F2FP.BF16.F32.PACK_AB R51, R54, R51 ;  /* 0x000000333633723e */ /* 0x000fe200000010ff */
[----:B------:R-:W-:Y:S01]  /*ce00*/  IMAD.IADD R13, R13, 0x1, R11 ;  /* 0x000000010d0d7824 */ /* 0x000fe200078e020b */
[----:B------:R-:W-:Y:S02]  /*ce10*/  F2FP.BF16.F32.PACK_AB R81, R83, R82 ;  /* 0x000000525351723e */ /* 0x000fe400000010ff */
[----:B------:R-:W-:Y:S01]  /*ce20*/  F2FP.BF16.F32.PACK_AB R82, R85, R84 ;  /* 0x000000545552723e */ /* 0x000fe200000010ff */
[----:B------:R-:W-:Y:S01]  /*ce30*/  IMAD.WIDE.U32 R12, R162, UR4, R12 ;  /* 0x00000004a20c7c25 */ /* 0x000fe2000f8e000c */
[----:B------:R-:W-:-:S02]  /*ce40*/  F2FP.BF16.F32.PACK_AB R83, R87, R86 ;  /* 0x000000565753723e */ /* 0x000fc400000010ff */
[----:B------:R-:W-:Y:S02]  /*ce50*/  MOV R34, R23 ;  /* 0x0000001700227202 */ /* 0x000fe40000000f00 */
[----:B--2---:R-:W-:-:S03]  /*ce60*/  MOV R35, R2 ;  /* 0x0000000200237202 */ /* 0x004fc60000000f00 */
[----:B------:R-:W-:-:S04]  /*ce70*/  IMAD.WIDE R4, R171, 0x2, R34 ;  /* 0x00000002ab047825 */ /* 0x000fc800078e0222 */
[----:B------:R-:W-:Y:S01]  /*ce80*/  IMAD.WIDE R34, R9, 0x2, R34 ;  /* 0x0000000209227825 */ /* 0x000fe200078e0222 */
[C---:B------:R-:W-:Y:S02]  /*ce90*/  IADD3 R33, P2, R4.reuse, 0x4020, RZ ;  /* 0x0000402004217810 */ /* 0x040fe40007f5e0ff */
[C---:B------:R-:W-:Y:S02]  /*cea0*/  IADD3 R21, P6, R4.reuse, 0x20, RZ ;  /* 0x0000002004157810 */ /* 0x040fe40007fde0ff */
[----:B------:R-:W-:Y:S01]  /*ceb0*/  LOP3.LUT R10, R33, 0x380, RZ, 0xc0, !PT ;  /* 0x00000380210a7812 */ /* 0x000fe200078ec0ff */
[--C-:B------:R-:W-:Y:S01]  /*cec0*/  IMAD.X R39, RZ, RZ, R5.reuse, P2 ;  /* 0x000000ffff277224 */ /* 0x100fe200010e0605 */
[----:B------:R-:W-:Y:S01]  /*ced0*/  IADD3 R73, P1, R4, 0x4040, RZ ;  /* 0x0000404004497810 */ /* 0x000fe20007f3e0ff */
[--C-:B------:R-:W-:Y:S01]  /*cee0*/  IMAD.X R15, RZ, RZ, R5.reuse, P6 ;  /* 0x000000ffff0f7224 */ /* 0x100fe200030e0605 */
[----:B------:R-:W-:Y:S02]  /*cef0*/  SHF.R.U64 R10, R10, 0x3, RZ ;  /* 0x000000030a0a7819 */ /* 0x000fe400000012ff */
[----:B------:R-:W-:Y:S01]  /*cf00*/  IADD3 R31, P3, R4, 0x4000, RZ ;  /* 0x00004000041f7810 */ /* 0x000fe20007f7e0ff */
[----:B------:R-:W-:Y:S01]  /*cf10*/  IMAD.X R43, RZ, RZ, R5, P1 ;  /* 0x000000ffff2b7224 */ /* 0x000fe200008e0605 */
[----:B------:R-:W-:-:S02]  /*cf20*/  LOP3.LUT R38, R10, R33, RZ, 0x3c, !PT ;  /* 0x000000210a267212 */ /* 0x000fc400078e3cff */
[----:B------:R-:W-:Y:S01]  /*cf30*/  IADD3 R33, P6, R34, 0x1000, RZ ;  /* 0x0000100022217810 */ /* 0x000fe20007fde0ff */
[--C-:B------:R-:W-:Y:S01]  /*cf40*/  IMAD.X R37, RZ, RZ, R5.reuse, P3 ;  /* 0x000000ffff257224 */ /* 0x100fe200018e0605 */
[----:B---3--:R-:W-:Y:S02]  /*cf50*/  ISETP.NE.AND P1, PT, R57, 0x1, PT ;  /* 0x000000013900780c */ /* 0x008fe40003f25270 */
[----:B------:R-:W-:Y:S02]  /*cf60*/  LOP3.LUT R32, R33, 0x380, RZ, 0xc0, !PT ;  /* 0x0000038021207812 */ /* 0x000fe400078ec0ff */
[----:B------:R-:W-:Y:S02]  /*cf70*/  IADD3 R55, P4, R4, 0x60, RZ ;  /* 0x0000006004377810 */ /* 0x000fe40007f9e0ff */
[----:B------:R-:W-:Y:S02]  /*cf80*/  LOP3.LUT R14, R73, 0x380, RZ, 0xc0, !PT ;  /* 0x00000380490e7812 */ /* 0x000fe400078ec0ff */
[----:B------:R-:W-:Y:S01]  /*cf90*/  SHF.R.U64 R32, R32, 0x3, RZ ;  /* 0x0000000320207819 */ /* 0x000fe200000012ff */
[----:B------:R-:W-:Y:S01]  /*cfa0*/  IMAD.X R11, RZ, RZ, R5, P4 ;  /* 0x000000ffff0b7224 */ /* 0x000fe200020e0605 */
[----:B------:R-:W-:-:S02]  /*cfb0*/  LOP3.LUT R8, R31, 0x380, RZ, 0xc0, !PT ;  /* 0x000003801f087812 */ /* 0x000fc400078ec0ff */
[----:B------:R-:W-:Y:S01]  /*cfc0*/  SHF.R.U64 R14, R14, 0x3, RZ ;  /* 0x000000030e0e7819 */ /* 0x000fe200000012ff */
[----:B------:R-:W2:Y:S01]  /*cfd0*/  @P1 LDC R79, c[0x0][0xbf0] ;  /* 0x0002fc00ff4f1b82 */ /* 0x000ea20000000800 */
[----:B------:R-:W-:Y:S02]  /*cfe0*/  LOP3.LUT R32, R32, R33, RZ, 0x3c, !PT ;  /* 0x0000002120207212 */ /* 0x000fe400078e3cff */
[----:B------:R-:W-:Y:S02]  /*cff0*/  SHF.R.U64 R8, R8, 0x3, RZ ;  /* 0x0000000308087819 */ /* 0x000fe400000012ff */
[----:B------:R-:W-:Y:S02]  /*d000*/  IADD3 R33, P4, R34, 0x3000, RZ ;  /* 0x0000300022217810 */ /* 0x000fe40007f9e0ff */
[----:B------:R-:W-:Y:S02]  /*d010*/  LOP3.LUT R42, R14, R73, RZ, 0x3c, !PT ;  /* 0x000000490e2a7212 */ /* 0x000fe400078e3cff */
[----:B------:R-:W-:Y:S01]  /*d020*/  LOP3.LUT R36, R8, R31, RZ, 0x3c, !PT ;  /* 0x0000001f08247212 */ /* 0x000fe200078e3cff */
[----:B------:R-:W3:Y:S01]  /*d030*/  @P1 LDC R73, c[0x0][0xbec] ;  /* 0x0002fb00ff491b82 */ /* 0x000ee20000000800 */
[----:B------:R-:W-:Y:S01]  /*d040*/  LOP3.LUT R28, R33, 0x380, RZ, 0xc0, !PT ;  /* 0x00000380211c7812 */ /* 0x000fe200078ec0ff */
[----:B------:R-:W-:Y:S01]  /*d050*/  IMAD.X R29, RZ, RZ, R35, P4 ;  /* 0x000000ffff1d7224 */ /* 0x000fe200020e0623 */
[----:B------:R-:W-:-:S02]  /*d060*/  IADD3 R47, P0, R4, 0x4060, RZ ;  /* 0x00004060042f7810 */ /* 0x000fc40007f1e0ff */
[----:B------:R-:W-:Y:S02]  /*d070*/  LOP3.LUT R8, R55, 0x380, RZ, 0xc0, !PT ;  /* 0x0000038037087812 */ /* 0x000fe400078ec0ff */
[----:B------:R-:W-:Y:S02]  /*d080*/  SHF.R.U64 R28, R28, 0x3, RZ ;  /* 0x000000031c1c7819 */ /* 0x000fe400000012ff */
[----:B------:R-:W-:Y:S02]  /*d090*/  LOP3.LUT R46, R47, 0x380, RZ, 0xc0, !PT ;  /* 0x000003802f2e7812 */ /* 0x000fe400078ec0ff */
[----:B------:R-:W-:Y:S02]  /*d0a0*/  LOP3.LUT R9, R4, 0x380, RZ, 0xc0, !PT ;  /* 0x0000038004097812 */ /* 0x000fe400078ec0ff */
[----:B------:R-:W-:Y:S02]  /*d0b0*/  SHF.R.U64 R8, R8, 0x3, RZ ;  /* 0x0000000308087819 */ /* 0x000fe400000012ff */
[----:B------:R-:W-:Y:S01]  /*d0c0*/  LOP3.LUT R28, R28, R33, RZ, 0x3c, !PT ;  /* 0x000000211c1c7212 */ /* 0x000fe200078e3cff */
[----:B------:R-:W-:Y:S01]  /*d0d0*/  IMAD.X R33, RZ, RZ, R35, P6 ;  /* 0x000000ffff217224 */ /* 0x000fe200030e0623 */
[----:B------:R-:W-:-:S02]  /*d0e0*/  SHF.R.U64 R46, R46, 0x3, RZ ;  /* 0x000000032e2e7819 */ /* 0x000fc400000012ff */
[----:B------:R-:W-:Y:S02]  /*d0f0*/  SHF.R.U64 R9, R9, 0x3, RZ ;  /* 0x0000000309097819 */ /* 0x000fe400000012ff */
[----:B------:R-:W-:Y:S02]  /*d100*/  LOP3.LUT R10, R8, R55, RZ, 0x3c, !PT ;  /* 0x00000037080a7212 */ /* 0x000fe400078e3cff */
[----:B------:R-:W-:Y:S02]  /*d110*/  IADD3 R55, P6, R34, 0x7000, RZ ;  /* 0x0000700022377810 */ /* 0x000fe40007fde0ff */
[----:B------:R-:W-:Y:S02]  /*d120*/  IADD3 R25, P5, R4, 0x40, RZ ;  /* 0x0000004004197810 */ /* 0x000fe40007fbe0ff */
[----:B------:R-:W-:Y:S01]  /*d130*/  LOP3.LUT R46, R46, R47, RZ, 0x3c, !PT ;  /* 0x0000002f2e2e7212 */ /* 0x000fe200078e3cff */
[--C-:B------:R-:W-:Y:S01]  /*d140*/  IMAD.X R47, RZ, RZ, R5.reuse, P0 ;  /* 0x000000ffff2f7224 */ /* 0x100fe200000e0605 */
[----:B------:R-:W-:Y:S01]  /*d150*/  LOP3.LUT R4, R9, R4, RZ, 0x3c, !PT ;  /* 0x0000000409047212 */ /* 0x000fe200078e3cff */
[----:B------:R-:W-:Y:S01]  /*d160*/  IMAD.X R9, RZ, RZ, R5, P5 ;  /* 0x000000ffff097224 */ /* 0x000fe200028e0605 */
[----:B------:R-:W-:-:S02]  /*d170*/  LOP3.LUT R26, R55, 0x380, RZ, 0xc0, !PT ;  /* 0x00000380371a7812 */ /* 0x000fc400078ec0ff */
[----:B------:R-:W-:Y:S02]  /*d180*/  MOV R72, R4 ;  /* 0x0000000400487202 */ /* 0x000fe40000000f00 */
[----:B------:R-:W-:Y:S02]  /*d190*/  F2FP.BF16.F32.PACK_AB R4, R96, R3 ;  /* 0x000000036004723e */ /* 0x000fe400000010ff */
[----:B------:R-:W-:Y:S02]  /*d1a0*/  SHF.R.U64 R26, R26, 0x3, RZ ;  /* 0x000000031a1a7819 */ /* 0x000fe400000012ff */
[----:B------:R-:W-:Y:S01]  /*d1b0*/  MOV R96, R46 ;  /* 0x0000002e00607202 */ /* 0x000fe20000000f00 */
[----:B------:R-:W-:Y:S01]  /*d1c0*/  IMAD.IADD R46, R22, 0x1, R17 ;  /* 0x00000001162e7824 */ /* 0x000fe200078e0211 */
[----:B------:R-:W-:Y:S02]  /*d1d0*/  LOP3.LUT R2, R21, 0x380, RZ, 0xc0, !PT ;  /* 0x0000038015027812 */ /* 0x000fe400078ec0ff */
[----:B------:R-:W-:-:S02]  /*d1e0*/  LOP3.LUT R26, R26, R55, RZ, 0x3c, !PT ;  /* 0x000000371a1a7212 */ /* 0x000fc400078e3cff */
[----:B------:R-:W-:Y:S01]  /*d1f0*/  MOV R55, R38 ;  /* 0x0000002600377202 */ /* 0x000fe20000000f00 */
[----:B---3--:R-:W-:Y:S01]  /*d200*/  @P1 IMAD.HI.U32 R38, R46, R73, RZ ;  /* 0x000000492e261227 */ /* 0x008fe200078e00ff */
[----:B------:R-:W-:Y:S02]  /*d210*/  SHF.R.U64 R2, R2, 0x3, RZ ;  /* 0x0000000302027819 */ /* 0x000fe400000012ff */
[----:B------:R-:W-:Y:S01]  /*d220*/  IADD3 R31, P5, R34, 0x2000, RZ ;  /* 0x00002000221f7810 */ /* 0x000fe20007fbe0ff */
[----:B------:R-:W-:Y:S01]  /*d230*/  IMAD.MOV.U32 R39, RZ, RZ, R46 ;  /* 0x000000ffff277224 */ /* 0x000fe200078e002e */
[----:B------:R-:W-:Y:S01]  /*d240*/  F2FP.BF16.F32.PACK_AB R5, R27, R110 ;  /* 0x0000006e1b05723e */ /* 0x000fe200000010ff */
[----:B------:R-:W-:Y:S01]  /*d250*/  BAR.SYNC.DEFER_BLOCKING 0x1, 0x100 ;  /* 0x0044000000007b1d */ /* 0x000fe20000010000 */
[----:B--2---:R-:W-:Y:S01]  /*d260*/  @P1 SHF.R.U32.HI R39, RZ, R79, R38 ;  /* 0x0000004fff271219 */ /* 0x004fe20000011626 */
[----:B------:R-:W-:Y:S01]  /*d270*/  IMAD.IADD R38, R170, 0x1, R17 ;  /* 0x00000001aa267824 */ /* 0x000fe200078e0211 */
[----:B------:R-:W-:Y:S01]  /*d280*/  LOP3.LUT R14, R2, R21, RZ, 0x3c, !PT ;  /* 0x00000015020e7212 */ /* 0x000fe200078e3cff */
[----:B------:R-:W-:Y:S01]  /*d290*/  IMAD.X R27, RZ, RZ, R35, P6 ;  /* 0x000000ffff1b7224 */ /* 0x000fe200030e0623 */
[----:B------:R-:W-:-:S02]  /*d2a0*/  LOP3.LUT R2, R25, 0x380, RZ, 0xc0, !PT ;  /* 0x0000038019027812 */ /* 0x000fc400078ec0ff */
[----:B------:R-:W-:Y:S02]  /*d2b0*/  LOP3.LUT R30, R31, 0x380, RZ, 0xc0, !PT ;  /* 0x000003801f1e7812 */ /* 0x000fe400078ec0ff */
[----:B------:R-:W-:Y:S02]  /*d2c0*/  LOP3.LUT R3, R34, 0x380, RZ, 0xc0, !PT ;  /* 0x0000038022037812 */ /* 0x000fe400078ec0ff */
[----:B------:R-:W-:Y:S02]  /*d2d0*/  SHF.R.U64 R2, R2, 0x3, RZ ;  /* 0x0000000302027819 */ /* 0x000fe400000012ff */
[----:B------:R-:W-:Y:S02]  /*d2e0*/  SHF.R.U64 R30, R30, 0x3, RZ ;  /* 0x000000031e1e7819 */ /* 0x000fe400000012ff */
[----:B------:R-:W-:Y:S02]  /*d2f0*/  IADD3 R21, P0, R34, 0x6000, RZ ;  /* 0x0000600022157810 */ /* 0x000fe40007f1e0ff */
[----:B------:R-:W-:-:S02]  /*d300*/  SHF.R.U64 R3, R3, 0x3, RZ ;  /* 0x0000000303037819 */ /* 0x000fc400000012ff */
[----:B------:R-:W-:Y:S02]  /*d310*/  MOV R111, R10 ;  /* 0x0000000a006f7202 */ /* 0x000fe40000000f00 */
[----:B------:R-:W-:Y:S02]  /*d320*/  LOP3.LUT R8, R2, R25, RZ, 0x3c, !PT ;  /* 0x0000001902087212 */ /* 0x000fe400078e3cff */
[----:B------:R-:W-:Y:S01]  /*d330*/  LOP3.LUT R30, R30, R31, RZ, 0x3c, !PT ;  /* 0x0000001f1e1e7212 */ /* 0x000fe200078e3cff */
[----:B------:R2:W-:Y:S01]  /*d340*/  STSM.16.M88.4 [R72], R4 ;  /* 0x0000000448007844 */ /* 0x0005e20000000200 */
[C---:B------:R-:W-:Y:S02]  /*d350*/  IADD3 R31, P3, R34.reuse, 0x4000, RZ ;  /* 0x00004000221f7810 */ /* 0x040fe40007f7e0ff */
[----:B------:R-:W-:Y:S02]  /*d360*/  IADD3 R25, P2, R34, 0x5000, RZ ;  /* 0x0000500022197810 */ /* 0x000fe40007f5e0ff */
[----:B------:R-:W-:Y:S01]  /*d370*/  LOP3.LUT R34, R3, R34, RZ, 0x3c, !PT ;  /* 0x0000002203227212 */ /* 0x000fe200078e3cff */
[----:B------:R-:W-:Y:S01]  /*d380*/  IMAD.X R3, RZ, RZ, R35, P0 ;  /* 0x000000ffff037224 */ /* 0x000fe200000e0623 */
[----:B------:R-:W-:-:S02]  /*d390*/  IADD3 R12, P0, R39, R12, RZ ;  /* 0x0000000c270c7210 */ /* 0x000fc40007f1e0ff */
[----:B------:R-:W-:Y:S02]  /*d3a0*/  LOP3.LUT R2, R21, 0x380, RZ, 0xc0, !PT ;  /* 0x0000038015027812 */ /* 0x000fe400078ec0ff */
[----:B------:R-:W-:Y:S02]  /*d3b0*/  LOP3.LUT R24, R25, 0x380, RZ, 0xc0, !PT ;  /* 0x0000038019187812 */ /* 0x000fe400078ec0ff */
[----:B------:R-:W-:Y:S02]  /*d3c0*/  MOV R15, R14 ;  /* 0x0000000e000f7202 */ /* 0x000fe40000000f00 */
[----:B------:R-:W-:Y:S01]  /*d3d0*/  SHF.R.U64 R2, R2, 0x3, RZ ;  /* 0x0000000302027819 */ /* 0x000fe200000012ff */
[----:B--2---:R-:W-:Y:S01]  /*d3e0*/  IMAD.MOV R6, RZ, RZ, -R39 ;  /* 0x000000ffff067224 */ /* 0x004fe200078e0a27 */
[----:B------:R-:W-:Y:S01]  /*d3f0*/  F2FP.BF16.F32.PACK_AB R7, R106, R105 ;  /* 0x000000696a07723e */ /* 0x000fe200000010ff */
[----:B------:R-:W-:Y:S01]  /*d400*/  IMAD R5, R112, UR4, RZ ;  /* 0x0000000470057c24 */ /* 0x000fe2000f8e02ff */
[----:B------:R-:W-:Y:S01]  /*d410*/  MOV R110, R36 ;  /* 0x00000024006e7202 */ /* 0x000fe20000000f00 */
[----:B------:R-:W-:Y:S01]  /*d420*/  IMAD R11, R57, R6, R46 ;  /* 0x00000006390b7224 */ /* 0x000fe200078e022e */
[----:B------:R-:W-:Y:S01]  /*d430*/  F2FP.BF16.F32.PACK_AB R6, R95, R92 ;  /* 0x0000005c5f06723e */ /* 0x000fe200000010ff */
[----:B------:R-:W-:Y:S01]  /*d440*/  IMAD R4, R162, UR5, R5 ;  /* 0x00000005a2047c24 */ /* 0x000fe2000f8e0205 */
[----:B------:R-:W-:Y:S01]  /*d450*/  SHF.R.S32.HI R5, RZ, 0x1f, R39 ;  /* 0x0000001fff057819 */ /* 0x000fe20000011427 */
[----:B------:R-:W-:Y:S01]  /*d460*/  ULDC.64 UR4, c[0x0][0xb88] ;  /* 0x0002e20000047ab9 */ /* 0x000fe20000000a00 */
[----:B------:R-:W-:-:S02]  /*d470*/  SHF.R.S32.HI R10, RZ, 0x1f, R11 ;  /* 0x0000001fff0a7819 */ /* 0x000fc4000001140b */
[----:B------:R-:W-:Y:S02]  /*d480*/  IADD3.X R13, R5, R13, R4, P0, !PT ;  /* 0x0000000d050d7210 */ /* 0x000fe400007fe404 */
[----:B------:R-:W-:Y:S01]  /*d490*/  F2FP.BF16.F32.PACK_AB R4, R93, R94 ;  /* 0x0000005e5d04723e */ /* 0x000fe200000010ff */
[----:B------:R-:W-:Y:S01]  /*d4a0*/  IMAD R10, R10, UR4, RZ ;  /* 0x000000040a0a7c24 */ /* 0x000fe2000f8e02ff */
[----:B------:R-:W-:Y:S01]  /*d4b0*/  F2FP.BF16.F32.PACK_AB R5, R108, R107 ;  /* 0x0000006b6c05723e */ /* 0x000fe200000010ff */
[C---:B------:R-:W-:Y:S01]  /*d4c0*/  IMAD.WIDE.U32 R12, R11.reuse, UR4, R12 ;  /* 0x000000040b0c7c25 */ /* 0x040fe2000f8e000c */
[----:B------:R-:W-:Y:S02]  /*d4d0*/  MOV R14, R8 ;  /* 0x00000008000e7202 */ /* 0x000fe40000000f00 */
[----:B------:R-:W-:Y:S01]  /*d4e0*/  SHF.R.U64 R24, R24, 0x3, RZ ;  /* 0x0000000318187819 */ /* 0x000fe200000012ff */
[----:B------:R-:W-:Y:S01]  /*d4f0*/  IMAD R37, R11, UR5, R10 ;  /* 0x000000050b257c24 */ /* 0x000fe2000f8e020a */
[----:B------:R-:W-:Y:S01]  /*d500*/  F2FP.BF16.F32.PACK_AB R8, R90, R89 ;  /* 0x000000595a08723e */ /* 0x000fe200000010ff */
[----:B------:R2:W-:Y:S01]  /*d510*/  STSM.16.M88.4 [R15], R4 ;  /* 0x000000040f007844 */ /* 0x0005e20000000200 */
[----:B------:R-:W-:Y:S01]  /*d520*/  LOP3.LUT R2, R2, R21, RZ, 0x3c, !PT ;  /* 0x0000001502027212 */ /* 0x000fe200078e3cff */
[----:B------:R-:W-:Y:S01]  /*d530*/  ULDC.64 UR4, c[0x0][0xb50] ;  /* 0x0002d40000047ab9 */ /* 0x000fe20000000a00 */
[----:B------:R-:W-:Y:S01]  /*d540*/  IMAD R89, R57, UR6, RZ ;  /* 0x0000000639597c24 */ /* 0x000fe2000f8e02ff */
[----:B------:R-:W-:Y:S01]  /*d550*/  LOP3.LUT P0, RZ, R167, 0x3, RZ, 0xc0, !PT ;  /* 0x00000003a7ff7812 */ /* 0x000fe2000780c0ff */
[----:B------:R-:W-:Y:S01]  /*d560*/  IMAD.X R21, RZ, RZ, R35, P3 ;  /* 0x000000ffff157224 */ /* 0x000fe200018e0623 */
[----:B------:R-:W-:-:S02]  /*d570*/  F2FP.BF16.F32.PACK_AB R9, R103, R102 ;  /* 0x000000666709723e */ /* 0x000fc400000010ff */
[----:B------:R-:W-:Y:S02]  /*d580*/  F2FP.BF16.F32.PACK_AB R10, R91, R44 ;  /* 0x0000002c5b0a723e */ /* 0x000fe400000010ff */
[----:B------:R-:W-:Y:S02]  /*d590*/  F2FP.BF16.F32.PACK_AB R11, R104, R101 ;  /* 0x00000065680b723e */ /* 0x000fe400000010ff */
[----:B------:R-:W-:Y:S02]  /*d5a0*/  LEA R36, P3, R12, UR4, 0x2 ;  /* 0x000000040c247c11 */ /* 0x000fe4000f8610ff */
[----:B------:R-:W-:Y:S01]  /*d5b0*/  LOP3.LUT R24, R24, R25, RZ, 0x3c, !PT ;  /* 0x0000001918187212 */ /* 0x000fe200078e3cff */
[----:B------:R-:W-:Y:S01]  /*d5c0*/  IMAD.X R25, RZ, RZ, R35, P2 ;  /* 0x000000ffff197224 */ /* 0x000fe200010e0623 */
[C---:B------:R-:W-:Y:S01]  /*d5d0*/  ISETP.GE.OR P2, PT, R38.reuse, R89, P0 ;  /* 0x000000592600720c */ /* 0x040fe20000746670 */
[----:B--2---:R-:W-:Y:S01]  /*d5e0*/  VIADD R4, R38, 0x8 ;  /* 0x0000000826047836 */ /* 0x004fe20000000000 */
[----:B------:R2:W-:Y:S01]  /*d5f0*/  STSM.16.M88.4 [R14], R8 ;  /* 0x000000080e007844 */ /* 0x0005e20000000200 */
[----:B------:R-:W-:Y:S01]  /*d600*/  IMAD.IADD R5, R13, 0x1, R37 ;  /* 0x000000010d057824 */ /* 0x000fe200078e0225 */
[----:B------:R-:W-:-:S02]  /*d610*/  F2FP.BF16.F32.PACK_AB R6, R53, R52 ;  /* 0x000000343506723e */ /* 0x000fc400000010ff */
[----:B------:R-:W-:Y:S01]  /*d620*/  ISETP.GE.OR P0, PT, R4, R89, P0 ;  /* 0x000000590400720c */ /* 0x000fe20000706670 */
[----:B------:R-:W-:Y:S01]  /*d630*/  SHFL.IDX PT, R72, R36, RZ, 0x1c1f ;  /* 0x001c1fff24487589 */ /* 0x000fe200000e0000 */
[----:B------:R-:W-:Y:S01]  /*d640*/  LEA.HI.X R37, R12, UR5, R5, 0x2, P3 ;  /* 0x000000050c257c11 */ /* 0x000fe200098f1405 */
[----:B------:R-:W-:Y:S01]  /*d650*/  ULDC.64 UR4, c[0x0][0xae8] ;  /* 0x0002ba0000047ab9 */ /* 0x000fe20000000a00 */
[----:B------:R-:W-:Y:S01]  /*d660*/  F2FP.BF16.F32.PACK_AB R4, R49, R40 ;  /* 0x000000283104723e */ /* 0x000fe200000010ff */
[----:B------:R-:W-:Y:S01]  /*d670*/  SHFL.IDX PT, R78, R36, 0x1, 0x1c1f ;  /* 0x003c1f00244e7f89 */ /* 0x000fe200000e0000 */
[----:B------:R-:W-:Y:S02]  /*d680*/  F2FP.BF16.F32.PACK_AB R5, R99, R98 ;  /* 0x000000626305723e */ /* 0x000fe400000010ff */
[----:B------:R-:W-:Y:S01]  /*d690*/  F2FP.BF16.F32.PACK_AB R7, R100, R97 ;  /* 0x000000616407723e */ /* 0x000fe200000010ff */
[----:B------:R-:W3:Y:S01]  /*d6a0*/  SHFL.IDX PT, R73, R37, RZ, 0x1c1f ;  /* 0x001c1fff25497589 */ /* 0x000ee200000e0000 */
[----:B------:R-:W-:-:S02]  /*d6b0*/  F2FP.BF16.F32.PACK_AB R12, R45, R56 ;  /* 0x000000382d0c723e */ /* 0x000fc400000010ff */
[----:B------:R-:W-:Y:S01]  /*d6c0*/  F2FP.BF16.F32.PACK_AB R13, R59, R50 ;  /* 0x000000323b0d723e */ /* 0x000fe200000010ff */
[----:B------:R-:W-:Y:S01]  /*d6d0*/  STSM.16.M88.4 [R111], R4 ;  /* 0x000000046f007844 */ /* 0x000fe20000000200 */
[----:B--2---:R-:W-:Y:S02]  /*d6e0*/  F2FP.BF16.F32.PACK_AB R14, R61, R60 ;  /* 0x0000003c3d0e723e */ /* 0x004fe400000010ff */
[----:B------:R-:W-:Y:S01]  /*d6f0*/  F2FP.BF16.F32.PACK_AB R15, R63, R62 ;  /* 0x0000003e3f0f723e */ /* 0x000fe200000010ff */
[----:B------:R-:W2:Y:S01]  /*d700*/  SHFL.IDX PT, R79, R37, 0x1, 0x1c1f ;  /* 0x003c1f00254f7f89 */ /* 0x000ea200000e0000 */
[----:B------:R-:W-:Y:S02]  /*d710*/  F2FP.BF16.F32.PACK_AB R8, R65, R64 ;  /* 0x000000404108723e */ /* 0x000fe400000010ff */
[----:B------:R-:W-:Y:S01]  /*d720*/  F2FP.BF16.F32.PACK_AB R9, R67, R66 ;  /* 0x000000424309723e */ /* 0x000fe200000010ff */
[----:B------:R-:W-:Y:S01]  /*d730*/  STSM.16.M88.4 [R110], R12 ;  /* 0x0000000c6e007844 */ /* 0x000fe20000000200 */
[----:B------:R-:W-:-:S02]  /*d740*/  F2FP.BF16.F32.PACK_AB R10, R69, R68 ;  /* 0x00000044450a723e */ /* 0x000fc400000010ff */
[----:B------:R-:W-:Y:S02]  /*d750*/  F2FP.BF16.F32.PACK_AB R11, R71, R70 ;  /* 0x00000046470b723e */ /* 0x000fe400000010ff */
[----:B------:R-:W-:Y:S02]  /*d760*/  MOV R109, R42 ;  /* 0x0000002a006d7202 */ /* 0x000fe40000000f00 */
[----:B------:R-:W-:Y:S01]  /*d770*/  F2FP.BF16.F32.PACK_AB R49, R75, R74 ;  /* 0x0000004a4b31723e */ /* 0x000fe200000010ff */
[----:B------:R-:W-:Y:S01]  /*d780*/  STSM.16.M88.4 [R55], R8 ;  /* 0x0000000837007844 */ /* 0x000fe20000000200 */
[----:B------:R-:W-:Y:S02]  /*d790*/  F2FP.BF16.F32.PACK_AB R50, R77, R76 ;  /* 0x0000004c4d32723e */ /* 0x000fe400000010ff */
[----:B------:R-:W-:-:S03]  /*d7a0*/  LOP3.LUT R20, R31, 0x380, RZ, 0xc0, !PT ;  /* 0x000003801f147812 */ /* 0x000fc600078ec0ff */
[----:B------:R4:W-:Y:S01]  /*d7b0*/  STSM.16.M88.4 [R109], R48 ;  /* 0x000000306d007844 */ /* 0x0009e20000000200 */
[----:B------:R-:W-:-:S03]  /*d7c0*/  SHF.R.U64 R20, R20, 0x3, RZ ;  /* 0x0000000314147819 */ /* 0x000fc600000012ff */
[----:B------:R-:W-:Y:S01]  /*d7d0*/  STSM.16.M88.4 [R96], R80 ;  /* 0x0000005060007844 */ /* 0x000fe20000000200 */
[----:B------:R-:W-:Y:S01]  /*d7e0*/  LOP3.LUT R20, R20, R31, RZ, 0x3c, !PT ;  /* 0x0000001f14147212 */ /* 0x000fe200078e3cff */
[----:B------:R-:W-:Y:S01]  /*d7f0*/  IMAD.X R31, RZ, RZ, R35, P5 ;  /* 0x000000ffff1f7224 */ /* 0x000fe200028e0623 */
[----:B------:R-:W-:Y:S08]  /*d800*/  BAR.SYNC.DEFER_BLOCKING 0x1, 0x100 ;  /* 0x0044000000007b1d */ /* 0x000ff00000010000 */
[----:B----4-:R-:W4:Y:S08]  /*d810*/  @P1 LDC R49, c[0x0][0xbec] ;  /* 0x0002fb00ff311b82 */ /* 0x010f300000000800 */
[----:B------:R-:W0:Y:S01]  /*d820*/  @P1 LDC R51, c[0x0][0xbf0] ;  /* 0x0002fc00ff331b82 */ /* 0x000e220000000800 */
[----:B---3--:R-:W-:Y:S04]  /*d830*/  @!P2 ST.E desc[UR36][R72.64], R88 ;  /* 0x000000584800a985 */ /* 0x008fe8000c101924 */
[----:B--2---:R2:W-:Y:S04]  /*d840*/  @!P0 ST.E desc[UR36][R78.64], R0 ;  /* 0x000000004e008985 */ /* 0x0045e8000c101924 */
[----:B------:R3:W5:Y:S04]  /*d850*/  LD.E.128 R36, desc[UR36][R30.64] ;  /* 0x000000241e247980 */ /* 0x000768000c101d00 */
[----:B------:R1:W5:Y:S01]  /*d860*/  LD.E.128 R44, desc[UR36][R34.64] ;  /* 0x00000024222c7980 */ /* 0x000362000c101d00 */
[----:B--2---:R-:W-:-:S03]  /*d870*/  IMAD R0, R163, 0x20, R165 ;  /* 0x00000020a3007824 */ /* 0x004fc600078e02a5 */
[----:B------:R2:W5:Y:S01]  /*d880*/  LD.E.128 R4, desc[UR36][R28.64] ;  /* 0x000000241c047980 */ /* 0x000562000c101d00 */
[----:B---3--:R-:W-:-:S03]  /*d890*/  IMAD.IADD R30, R17, 0x1, R0 ;  /* 0x00000001111e7824 */ /* 0x008fc600078e0200 */
[----:B------:R3:W5:Y:S01]  /*d8a0*/  LD.E.128 R60, desc[UR36][R20.64] ;  /* 0x00000024143c7980 */ /* 0x000762000c101d00 */
[----:B-1----:R-:W-:Y:S02]  /*d8b0*/  IMAD R35, R58, UR4, RZ ;  /* 0x000000043a237c24 */ /* 0x002fe4000f8e02ff */
[----:B----4-:R-:W-:Y:S01]  /*d8c0*/  @P1 IMAD.HI.U32 R0, R30, R49, RZ ;  /* 0x000000311e001227 */ /* 0x010fe200078e00ff */
[----:B------:R1:W5:Y:S03]  /*d8d0*/  LD.E.128 R52, desc[UR36][R24.64] ;  /* 0x0000002418347980 */ /* 0x000366000c101d00 */
[C---:B------:R-:W-:Y:S01]  /*d8e0*/  IMAD R35, R164.reuse, UR5, R35 ;  /* 0x00000005a4237c24 */ /* 0x040fe2000f8e0223 */
[----:B------:R4:W5:Y:S01]  /*d8f0*/  LD.E.128 R12, desc[UR36][R2.64] ;  /* 0x00000024020c7980 */ /* 0x000962000c101d00 */
[----:B--2---:R-:W-:Y:S01]  /*d900*/  IMAD.WIDE.U32 R28, R164, UR4, RZ ;  /* 0x00000004a41c7c25 */ /* 0x004fe2000f8e00ff */
[----:B------:R-:W-:-:S02]  /*d910*/  ULDC.64 UR4, c[0x0][0xaf0] ;  /* 0x0002bc0000047ab9 */ /* 0x000fc40000000a00 */
[----:B------:R-:W5:Y:S01]  /*d920*/  LD.E.128 R40, desc[UR36][R32.64] ;  /* 0x0000002420287980 */ /* 0x000f62000c101d00 */
[----:B---3--:R-:W-:Y:S01]  /*d930*/  IMAD.MOV.U32 R21, RZ, RZ, R30 ;  /* 0x000000ffff157224 */ /* 0x008fe200078e001e */
[----:B0-----:R-:W-:Y:S01]  /*d940*/  @P1 SHF.R.U32.HI R21, RZ, R51, R0 ;  /* 0x00000033ff151219 */ /* 0x001fe20000011600 */
[----:B-1----:R-:W-:Y:S01]  /*d950*/  IMAD R25, R112, UR4, RZ ;  /* 0x0000000470197c24 */ /* 0x002fe2000f8e02ff */
[----:B------:R0:W5:Y:S01]  /*d960*/  LD.E.128 R8, desc[UR36][R26.64] ;  /* 0x000000241a087980 */ /* 0x000162000c101d00 */
[----:B----4-:R-:W-:Y:S02]  /*d970*/  IMAD.IADD R3, R29, 0x1, R35 ;  /* 0x000000011d037824 */ /* 0x010fe400078e0223 */
[----:B------:R-:W-:Y:S01]  /*d980*/  IMAD.MOV.U32 R2, RZ, RZ, R28 ;  /* 0x000000ffff027224 */ /* 0x000fe200078e001c */
[--C-:B------:R-:W-:Y:S01]  /*d990*/  SHF.R.S32.HI R0, RZ, 0x1f, R21.reuse ;  /* 0x0000001fff007819 */ /* 0x100fe20000011415 */
[----:B------:R-:W-:Y:S01]  /*d9a0*/  IMAD.MOV R20, RZ, RZ, -R21 ;  /* 0x000000ffff147224 */ /* 0x000fe200078e0a15 */
[----:B------:R-:W-:Y:S01]  /*d9b0*/  @!PT LDS RZ, [RZ] ;  /* 0x00000000fffff984 */ /* 0x000fe20000000800 */
[----:B------:R-:W-:Y:S01]  /*d9c0*/  @!PT LDS RZ, [RZ] ;  /* 0x00000000fffff984 */ /* 0x000fe20000000800 */
[----:B------:R-:W-:Y:S01]  /*d9d0*/  @!PT LDS RZ, [RZ] ;  /* 0x00000000fffff984 */ /* 0x000fe20000000800 */
[----:B------:R-:W-:Y:S01]  /*d9e0*/  @!PT LDS RZ, [RZ] ;  /* 0x00000000fffff984 */ /* 0x000fe20000000800 */
[----:B------:R1:W-:Y:S06]  /*d9f0*/  MEMBAR.ALL.CTA ;  /* 0x0000000000007992 */ /* 0x0003ec0000008000 */
[----:B-1----:R-:W1:Y:S01]  /*da00*/  FENCE.VIEW.ASYNC.S ;  /* 0x00000000000073c6 */ /* 0x002e620000000000 */
[----:B------:R-:W-:-:S02]  /*da10*/  IMAD R25, R162, UR5, R25 ;  /* 0x00000005a2197c24 */ /* 0x000fc4000f8e0219 */
[----:B------:R-:W-:Y:S01]  /*da20*/  IMAD.WIDE.U32 R2, R162, UR4, R2 ;  /* 0x00000004a2027c25 */ /* 0x000fe2000f8e0002 */
[----:B------:R-:W-:-:S03]  /*da30*/  ULDC.64 UR4, c[0x0][0xae0] ;  /* 0x0002b80000047ab9 */ /* 0x000fc60000000a00 */
[----:B------:R-:W-:Y:S02]  /*da40*/  IMAD R0, R0, UR4, RZ ;  /* 0x0000000400007c24 */ /* 0x000fe4000f8e02ff */
[----:B------:R-:W-:Y:S02]  /*da50*/  IMAD R57, R57, R20, R30 ;  /* 0x0000001439397224 */ /* 0x000fe400078e021e */
[----:B------:R-:W-:Y:S02]  /*da60*/  IMAD.IADD R3, R3, 0x1, R25 ;  /* 0x0000000103037824 */ /* 0x000fe400078e0219 */
[C---:B------:R-:W-:Y:S01]  /*da70*/  IMAD R25, R21.reuse, UR5, R0 ;  /* 0x0000000515197c24 */ /* 0x040fe2000f8e0200 */
[----:B------:R-:W-:Y:S01]  /*da80*/  SHF.R.S32.HI R0, RZ, 0x1f, R57 ;  /* 0x0000001fff007819 */ /* 0x000fe20000011439 */
[----:B------:R-:W-:Y:S01]  /*da90*/  IMAD.WIDE.U32 R2, R21, UR4, R2 ;  /* 0x0000000415027c25 */ /* 0x000fe2000f8e0002 */
[----:B------:R-:W-:-:S03]  /*daa0*/  ULDC.64 UR4, c[0x0][0xad8] ;  /* 0x0002b60000047ab9 */ /* 0x000fc60000000a00 */
[----:B------:R-:W-:Y:S02]  /*dab0*/  IMAD.IADD R3, R3, 0x1, R25 ;  /* 0x0000000103037824 */ /* 0x000fe400078e0219 */
[----:B------:R-:W-:Y:S02]  /*dac0*/  IMAD R20, R0, UR4, RZ ;  /* 0x0000000400147c24 */ /* 0x000fe4000f8e02ff */
[----:B0-----:R-:W-:Y:S02]  /*dad0*/  IMAD.IADD R26, R165, 0x1, R17 ;  /* 0x00000001a51a7824 */ /* 0x001fe400078e0211 */
[C---:B------:R-:W-:Y:S02]  /*dae0*/  IMAD R17, R57.reuse, UR5, R20 ;  /* 0x0000000539117c24 */ /* 0x040fe4000f8e0214 */
[----:B------:R-:W-:Y:S01]  /*daf0*/  IMAD.WIDE.U32 R2, R57, UR4, R2 ;  /* 0x0000000439027c25 */ /* 0x000fe2000f8e0002 */
[----:B------:R-:W-:Y:S01]  /*db00*/  ISETP.GE.AND P2, PT, R26, R89, PT ;  /* 0x000000591a00720c */ /* 0x000fe20003f46270 */
[----:B------:R-:W-:-:S02]  /*db10*/  ULDC.64 UR4, c[0x0][0xa80] ;  /* 0x0002a00000047ab9 */ /* 0x000fc40000000a00 */
[----:B------:R-:W-:Y:S02]  /*db20*/  VIADD R0, R26, 0x20 ;  /* 0x000000201a007836 */ /* 0x000fe40000000000 */
[----:B------:R-:W-:Y:S01]  /*db30*/  IMAD.IADD R3, R3, 0x1, R17 ;  /* 0x0000000103037824 */ /* 0x000fe200078e0211 */
[----:B------:R-:W-:Y:S01]  /*db40*/  LEA R17, P3, R2, UR4, 0x1 ;  /* 0x0000000402117c11 */ /* 0x000fe2000f8608ff */
[----:B------:R-:W-:Y:S01]  /*db50*/  VIADD R23, R23, 0x2a820 ;  /* 0x0002a82017177836 */ /* 0x000fe20000000000 */
[-C--:B------:R-:W-:Y:S01]  /*db60*/  ISETP.GE.AND P0, PT, R0, R89.reuse, PT ;  /* 0x000000590000720c */ /* 0x080fe20003f06270 */
[----:B------:R-:W-:Y:S01]  /*db70*/  VIADD R0, R26, 0x40 ;  /* 0x000000401a007836 */ /* 0x000fe20000000000 */
[----:B------:R-:W-:Y:S02]  /*db80*/  LEA.HI.X R24, R2, UR5, R3, 0x1, P3 ;  /* 0x0000000502187c11 */ /* 0x000fe400098f0c03 */
[----:B------:R-:W-:Y:S01]  /*db90*/  PRMT R23, RZ, 0x654, R23 ;  /* 0x00000654ff177816 */ /* 0x000fe20000000017 */
[----:B-1----:R0:W1:Y:S01]  /*dba0*/  SHFL.IDX PT, R20, R17, RZ, 0x181f ;  /* 0x00181fff11147589 */ /* 0x00206200000e0000 */
[----:B------:R-:W-:Y:S01]  /*dbb0*/  ISETP.GE.AND P1, PT, R0, R89, PT ;  /* 0x000000590000720c */ /* 0x000fe20003f26270 */
[----:B------:R-:W-:Y:S01]  /*dbc0*/  BSSY B1, `(.L_x_1050) ;  /* 0x000000d000017945 */ /* 0x000fe20003800000 */
[----:B------:R0:W-:Y:S01]  /*dbd0*/  SYNCS.ARRIVE.TRANS64.RED.A1T0 RZ, [R23+URZ], RZ ;  /* 0x000000ff17ff79a7 */ /* 0x0001e2000810043f */
[----:B------:R0:W2:Y:S02]  /*dbe0*/  SHFL.IDX PT, R0, R24, RZ, 0x181f ;  /* 0x00181fff18007589 */ /* 0x0000a400000e0000 */
[----:B------:R-:W-:Y:S08]  /*dbf0*/  @P2 BRA `(.L_x_1051) ;  /* 0x0000000000242947 */ /* 0x000ff00003800000 */
        /* <DEDUP_REMOVED lines=9> */
.L_x_1051:
[----:B------:R-:W-:Y:S05]  /*dc90*/  BSYNC B1 ;  /* 0x0000000000017941 */ /* 0x000fea0003800000 */
.L_x_1050:
        /* <DEDUP_REMOVED lines=13> */
.L_x_1053:
[----:B------:R-:W-:Y:S05]  /*dd70*/  BSYNC B1 ;  /* 0x0000000000017941 */ /* 0x000fea0003800000 */
.L_x_1052:
[----:B----4-:R4:W0:Y:S01]  /*dd80*/  SHFL.IDX PT, R0, R24, 0x2, 0x181f ;  /* 0x00581f0018007f89 */ /* 0x01082200000e0000 */
        /* <DEDUP_REMOVED lines=8> */
[-C--:B0-----:R-:W-:Y:S02]  /*de10*/  @!P2 LEA.HI.X R3, R160, R0.reuse, R173, 0x1, P0 ;  /* 0x00000000a003a211 */ /* 0x081fe400000f0cad */
[----:B------:R-:W-:-:S03]  /*de20*/  @!P3 LEA.HI.X R21, R161, R0, R172, 0x1, P1 ;  /* 0x00000000a115b211 */ /* 0x000fc600008f0cac */
[----:B-----5:R3:W-:Y:S04]  /*de30*/  @!P2 ST.E.128 desc[UR36][R2.64], R36 ;  /* 0x000000240200a985 */ /* 0x0207e8000c101d24 */
[----:B------:R3:W-:Y:S02]  /*de40*/  @!P3 ST.E.128 desc[UR36][R20.64], R12 ;  /* 0x0000000c1400b985 */ /* 0x0007e4000c101d24 */
.L_x_1055:
[----:B------:R-:W-:Y:S05]  /*de50*/  BSYNC B1 ;  /* 0x0000000000017941 */ /* 0x000fea0003800000 */
.L_x_1054:
[----:B0-----:R-:W-:Y:S01]  /*de60*/  VIADD R0, R26, 0x60 ;  /* 0x000000601a007836 */ /* 0x001fe20000000000 */
[----:B--2-4-:R-:W0:Y:S04]  /*de70*/  SHFL.IDX PT, R24, R24, 0x3, 0x181f ;  /* 0x00781f0018187f89 */ /* 0x014e2800000e0000 */
[----:B------:R-:W-:Y:S01]  /*de80*/  ISETP.GE.AND P0, PT, R0, R89, PT ;  /* 0x000000590000720c */ /* 0x000fe20003f06270 */
[----:B------:R-:W2:-:S12]  /*de90*/  SHFL.IDX PT, R17, R17, 0x3, 0x181f ;  /* 0x00781f0011117f89 */ /* 0x000e9800000e0000 */
[----:B------:R-:W-:Y:S05]  /*dea0*/  @P0 BRA `(.L_x_1056) ;  /* 0x00000008006c0947 */ /* 0x000fea0003800000 */
[----:B------:R-:W-:Y:S02]  /*deb0*/  ULDC UR4, c[0x0][0xac8] ;  /* 0x0002b20000047ab9 */ /* 0x000fe40000000800 */
[----:B------:R-:W-:-:S13]  /*dec0*/  ISETP.GE.AND P1, PT, R160, UR4, PT ;  /* 0x00000004a0007c0c */ /* 0x000fda000bf26270 */
[----:B--23--:R-:W-:-:S04]  /*ded0*/  @!P1 LEA R2, P0, R160, R17, 0x1 ;  /* 0x00000011a0029211 */ /* 0x00cfc800078008ff */
[----:B0-----:R-:W-:Y:S02]  /*dee0*/  @!P1 LEA.HI.X R3, R160, R24, R173, 0x1, P0 ;  /* 0x00000018a0039211 */ /* 0x001fe400000f0cad */
[----:B------:R-:W-:-:S03]  /*def0*/  ISETP.GE.AND P0, PT, R161, UR4, PT ;  /* 0x00000004a1007c0c */ /* 0x000fc6000bf06270 */
[----:B-----5:R4:W-:Y:S10]  /*df00*/  @!P1 ST.E.128 desc[UR36][R2.64], R4 ;  /* 0x0000000402009985 */ /* 0x0209f4000c101d24 */
[----:B------:R-:W-:Y:S05]  /*df10*/  @P0 BRA `(.L_x_1056) ;  /* 0x0000000800500947 */ /* 0x000fea0003800000 */
[----:B----4-:R-:W-:-:S04]  /*df20*/  LEA R2, P0, R161, R17, 0x1 ;  /* 0x00000011a1027211 */ /* 0x010fc800078008ff */
[----:B------:R-:W-:-:S05]  /*df30*/  LEA.HI.X R3, R161, R24, R172, 0x1, P0 ;  /* 0x00000018a1037211 */ /* 0x000fca00000f0cac */
[----:B------:R0:W-:Y:S01]  /*df40*/  ST.E.128 desc[UR36][R2.64], R8 ;  /* 0x0000000802007985 */ /* 0x0001e2000c101d24 */
[----:B------:R-:W-:Y:S05]  /*df50*/  BRA `(.L_x_1056) ;  /* 0x0000000800407947 */ /* 0x000fea0003800000 */
.L_x_1049:
[----:B------:R-:W2:Y:S01]  /*df60*/  LDC R11, c[0x0][0xbe8] ;  /* 0x0002fa00ff0b7b82 */ /* 0x000ea20000000800 */
[----:B------:R-:W-:Y:S01]  /*df70*/  ISETP.GE.AND P0, PT, R174, 0x80, PT ;  /* 0x00000080ae00780c */ /* 0x000fe20003f06270 */
[----:B------:R-:W-:Y:S01]  /*df80*/  IMAD R0, R163, 0x20, R165 ;  /* 0x00000020a3007824 */ /* 0x000fe200078e02a5 */
[----:B------:R-:W-:Y:S01]  /*df90*/  BSSY B1, `(.L_x_1057) ;  /* 0x000002e000017945 */ /* 0x000fe20003800000 */
[----:B------:R-:W-:Y:S02]  /*dfa0*/  SHF.R.S32.HI R6, RZ, 0x1f, R164 ;  /* 0x0000001fff067819 */ /* 0x000fe400000114a4 */
[----:B------:R-:W-:Y:S01]  /*dfb0*/  IMAD.IADD R12, R17, 0x1, R0 ;  /* 0x00000001110c7824 */ /* 0x000fe200078e0200 */
[----:B------:R-:W-:Y:S02]  /*dfc0*/  SHF.R.S32.HI R8, RZ, 0x1f, R162 ;  /* 0x0000001fff087819 */ /* 0x000fe400000114a2 */
[----:B--2---:R-:W-:-:S13]  /*dfd0*/  ISETP.NE.AND P1, PT, R11, 0x1, PT ;  /* 0x000000010b00780c */ /* 0x004fda0003f25270 */
[----:B------:R-:W2:Y:S08]  /*dfe0*/  @P1 LDC R13, c[0x0][0xbec] ;  /* 0x0002fb00ff0d1b82 */ /* 0x000eb00000000800 */
[----:B------:R-:W3:Y:S01]  /*dff0*/  @P1 LDC R15, c[0x0][0xbf0] ;  /* 0x0002fc00ff0f1b82 */ /* 0x000ee20000000800 */
[----:B------:R-:W-:Y:S05]  /*e000*/  @P0 BRA `(.L_x_1058) ;  /* 0x0000000000980947 */ /* 0x000fea0003800000 */
[----:B------:R-:W4:Y:S01]  /*e010*/  S2R R2, SR_TID.X ;  /* 0x0000000000027919 */ /* 0x000f220000002100 */
[----:B------:R-:W5:Y:S01]  /*e020*/  LDC R10, c[0x0][0xbe8] ;  /* 0x0002fa00ff0a7b82 */ /* 0x000f620000000800 */
[----:B------:R-:W-:Y:S02]  /*e030*/  ULDC UR4, c[0x0][0xa88] ;  /* 0x0002a20000047ab9 */ /* 0x000fe40000000800 */
[----:B-----5:R-:W-:Y:S01]  /*e040*/  IMAD R3, R10, UR4, RZ ;  /* 0x000000040a037c24 */ /* 0x020fe2000f8e02ff */
[----:B----4-:R-:W-:-:S04]  /*e050*/  IADD3 R4, R17, -0x80, R2 ;  /* 0xffffff8011047810 */ /* 0x010fc80007ffe002 */
[----:B------:R-:W-:-:S13]  /*e060*/  ISETP.GE.AND P0, PT, R4, R3, PT ;  /* 0x000000030400720c */ /* 0x000fda0003f06270 */
[----:B------:R-:W-:Y:S05]  /*e070*/  @P0 BRA `(.L_x_1058) ;  /* 0x00000000007c0947 */ /* 0x000fea0003800000 */
[----:B------:R-:W-:Y:S01]  /*e080*/  ISETP.NE.AND P0, PT, R10, 0x1, PT ;  /* 0x000000010a00780c */ /* 0x000fe20003f05270 */
[----:B------:R-:W-:Y:S01]  /*e090*/  ULDC.64 UR4, c[0x0][0xb90] ;  /* 0x0002e40000047ab9 */ /* 0x000fe20000000a00 */
[----:B------:R-:W-:Y:S02]  /*e0a0*/  IMAD.MOV.U32 R5, RZ, RZ, R4 ;  /* 0x000000ffff057224 */ /* 0x000fe400078e0004 */
[----:B------:R-:W-:-:S04]  /*e0b0*/  IMAD R7, R6, UR4, RZ ;  /* 0x0000000406077c24 */ /* 0x000fc8000f8e02ff */
[----:B------:R-:W-:-:S05]  /*e0c0*/  IMAD R7, R164, UR5, R7 ;  /* 0x00000005a4077c24 */ /* 0x000fca000f8e0207 */
[----:B------:R-:W4:Y:S08]  /*e0d0*/  @P0 LDC R3, c[0x0][0xbec] ;  /* 0x0002fb00ff030b82 */ /* 0x000f300000000800 */
[----:B------:R-:W5:Y:S01]  /*e0e0*/  @P0 LDC R9, c[0x0][0xbf0] ;  /* 0x0002fc00ff090b82 */ /* 0x000f620000000800 */
[----:B----4-:R-:W-:-:S04]  /*e0f0*/  @P0 IMAD.HI.U32 R0, R4, R3, RZ ;  /* 0x0000000304000227 */ /* 0x010fc800078e00ff */
[----:B------:R-:W-:Y:S01]  /*e100*/  IMAD.WIDE.U32 R2, R164, UR4, RZ ;  /* 0x00000004a4027c25 */ /* 0x000fe2000f8e00ff */
[----:B------:R-:W-:Y:S01]  /*e110*/  ULDC.64 UR4, c[0x0][0xb98] ;  /* 0x0002e60000047ab9 */ /* 0x000fe20000000a00 */
[----:B-----5:R-:W-:Y:S02]  /*e120*/  @P0 SHF.R.U32.HI R5, RZ, R9, R0 ;  /* 0x00000009ff050219 */ /* 0x020fe40000011600 */
[----:B------:R-:W-:Y:S02]  /*e130*/  IMAD.IADD R3, R3, 0x1, R7 ;  /* 0x0000000103037824 */ /* 0x000fe400078e0207 */
[----:B------:R-:W-:Y:S02]  /*e140*/  IMAD R9, R8, UR4, RZ ;  /* 0x0000000408097c24 */ /* 0x000fe4000f8e02ff */
[----:B------:R-:W-:Y:S02]  /*e150*/  IMAD.MOV R7, RZ, RZ, -R5 ;  /* 0x000000ffff077224 */ /* 0x000fe400078e0a05 */
[----:B------:R-:W-:-:S04]  /*e160*/  IMAD.WIDE.U32 R2, R162, UR4, R2 ;  /* 0x00000004a2027c25 */ /* 0x000fc8000f8e0002 */
[----:B------:R-:W-:Y:S01]  /*e170*/  IMAD R7, R10, R7, R4 ;  /* 0x000000070a077224 */ /* 0x000fe200078e0204 */
[----:B------:R-:W-:Y:S01]  /*e180*/  IADD3 R2, P0, R5, R2, RZ ;  /* 0x0000000205027210 */ /* 0x000fe20007f1e0ff */
[----:B------:R-:W-:Y:S01]  /*e190*/  IMAD R4, R162, UR5, R9 ;  /* 0x00000005a2047c24 */ /* 0x000fe2000f8e0209 */
[----:B------:R-:W-:Y:S01]  /*e1a0*/  SHF.R.S32.HI R9, RZ, 0x1f, R5 ;  /* 0x0000001fff097819 */ /* 0x000fe20000011405 */
        /* <DEDUP_REMOVED lines=12> */
.L_x_1058:
[----:B------:R-:W-:Y:S05]  /*e270*/  BSYNC B1 ;  /* 0x0000000000017941 */ /* 0x000fea0003800000 */
.L_x_1057:
[----:B------:R-:W-:Y:S01]  /*e280*/  ULDC.64 UR4, c[0x0][0xae8] ;  /* 0x0002ba0000047ab9 */ /* 0x000fe20000000a00 */
[----:B--2---:R-:W-:Y:S01]  /*e290*/  @P1 IMAD.HI.U32 R0, R12, R13, RZ ;  /* 0x0000000d0c001227 */ /* 0x004fe200078e00ff */
[----:B------:R-:W-:Y:S01]  /*e2a0*/  ULDC UR6, c[0x0][0xa88] ;  /* 0x0002a20000067ab9 */ /* 0x000fe20000000800 */
[----:B------:R-:W-:Y:S02]  /*e2b0*/  BSSY B1, `(.L_x_1059) ;  /* 0x0000030000017945 */ /* 0x000fe40003800000 */
[----:B----4-:R-:W-:Y:S02]  /*e2c0*/  IMAD R3, R6, UR4, RZ ;  /* 0x0000000406037c24 */ /* 0x010fe4000f8e02ff */
[----:B------:R-:W-:Y:S01]  /*e2d0*/  IMAD.MOV.U32 R5, RZ, RZ, R12 ;  /* 0x000000ffff057224 */ /* 0x000fe200078e000c */
[----:B---3--:R-:W-:Y:S01]  /*e2e0*/  @P1 SHF.R.U32.HI R5, RZ, R15, R0 ;  /* 0x0000000fff051219 */ /* 0x008fe20000011600 */
[C---:B------:R-:W-:Y:S02]  /*e2f0*/  IMAD R7, R164.reuse, UR5, R3 ;  /* 0x00000005a4077c24 */ /* 0x040fe4000f8e0203 */
[----:B------:R-:W-:Y:S01]  /*e300*/  IMAD.WIDE.U32 R2, R164, UR4, RZ ;  /* 0x00000004a4027c25 */ /* 0x000fe2000f8e00ff */
[----:B------:R-:W-:Y:S01]  /*e310*/  ULDC.64 UR4, c[0x0][0xaf0] ;  /* 0x0002bc0000047ab9 */ /* 0x000fe20000000a00 */
[----:B------:R-:W-:-:S02]  /*e320*/  SHF.R.S32.HI R0, RZ, 0x1f, R5 ;  /* 0x0000001fff007819 */ /* 0x000fc40000011405 */
[----:B------:R-:W-:Y:S02]  /*e330*/  IMAD R9, R8, UR4, RZ ;  /* 0x0000000408097c24 */ /* 0x000fe4000f8e02ff */
[----:B------:R-:W-:Y:S02]  /*e340*/  IMAD.IADD R3, R3, 0x1, R7 ;  /* 0x0000000103037824 */ /* 0x000fe400078e0207 */
[----:B------:R-:W-:Y:S02]  /*e350*/  IMAD.MOV R7, RZ, RZ, -R5 ;  /* 0x000000ffff077224 */ /* 0x000fe400078e0a05 */
[C---:B------:R-:W-:Y:S02]  /*e360*/  IMAD R9, R162.reuse, UR5, R9 ;  /* 0x00000005a2097c24 */ /* 0x040fe4000f8e0209 */
        /* <DEDUP_REMOVED lines=11> */
[----:B------:R-:W-:Y:S02]  /*e420*/  IMAD.IADD R6, R165, 0x1, R17 ;  /* 0x00000001a5067824 */ /* 0x000fe400078e0211 */
[----:B------:R-:W-:Y:S02]  /*e430*/  IMAD R11, R11, UR6, RZ ;  /* 0x000000060b0b7c24 */ /* 0x000fe4000f8e02ff */
        /* <DEDUP_REMOVED lines=10> */
[----:B------:R2:W3:Y:S02]  /*e4e0*/  SHFL.IDX PT, R2, R4, RZ, 0x181f ;  /* 0x00181fff04027589 */ /* 0x0004e400000e0000 */
[----:B------:R-:W-:Y:S02]  /*e4f0*/  ISETP.GE.AND P0, PT, R0, R11, PT ;  /* 0x0000000b0000720c */ /* 0x000fe40003f06270 */
[----:B------:R2:W4:Y:S01]  /*e500*/  SHFL.IDX PT, R0, R5, RZ, 0x181f ;  /* 0x00181fff05007589 */ /* 0x00052200000e0000 */
[----:B------:R-:W-:Y:S10]  /*e510*/  @P2 BRA `(.L_x_1060) ;  /* 0x0000000000242947 */ /* 0x000ff40003800000 */
[----:B------:R-:W-:Y:S02]  /*e520*/  ULDC UR4, c[0x0][0xac8] ;  /* 0x0002b20000047ab9 */ /* 0x000fe40000000800 */
[----:B------:R-:W-:Y:S02]  /*e530*/  ISETP.GE.AND P4, PT, R160, UR4, PT ;  /* 0x00000004a0007c0c */ /* 0x000fe4000bf86270 */
[----:B------:R-:W-:-:S11]  /*e540*/  ISETP.GE.AND P5, PT, R161, UR4, PT ;  /* 0x00000004a1007c0c */ /* 0x000fd6000bfa6270 */
[CC--:B---3--:R-:W-:Y:S02]  /*e550*/  @!P4 LEA R8, P2, R160.reuse, R2.reuse, 0x1 ;  /* 0x00000002a008c211 */ /* 0x0c8fe400078408ff */
[C---:B------:R-:W-:Y:S02]  /*e560*/  @!P5 LEA R2, P3, R161.reuse, R2, 0x1 ;  /* 0x00000002a102d211 */ /* 0x040fe400078608ff */
[-C--:B----4-:R-:W-:Y:S02]  /*e570*/  @!P4 LEA.HI.X R9, R160, R0.reuse, R173, 0x1, P2 ;  /* 0x00000000a009c211 */ /* 0x090fe400010f0cad */
[----:B------:R-:W-:-:S03]  /*e580*/  @!P5 LEA.HI.X R3, R161, R0, R172, 0x1, P3 ;  /* 0x00000000a103d211 */ /* 0x000fc600018f0cac */
[----:B------:R3:W-:Y:S04]  /*e590*/  @!P4 ST.E.128 desc[UR36][R8.64], RZ ;  /* 0x000000ff0800c985 */ /* 0x0007e8000c101d24 */
[----:B------:R3:W-:Y:S02]  /*e5a0*/  @!P5 ST.E.128 desc[UR36][R2.64], RZ ;  /* 0x000000ff0200d985 */ /* 0x0007e4000c101d24 */
.L_x_1060:
[----:B------:R-:W-:Y:S05]  /*e5b0*/  BSYNC B1 ;  /* 0x0000000000017941 */ /* 0x000fea0003800000 */
.L_x_1059:
[----:B----4-:R4:W0:Y:S01]  /*e5c0*/  SHFL.IDX PT, R0, R5, 0x1, 0x181f ;  /* 0x00381f0005007f89 */ /* 0x01082200000e0000 */
[----:B------:R-:W-:Y:S03]  /*e5d0*/  BSSY B1, `(.L_x_1061) ;  /* 0x000000c000017945 */ /* 0x000fe60003800000 */
[----:B---3--:R4:W3:Y:S01]  /*e5e0*/  SHFL.IDX PT, R2, R4, 0x1, 0x181f ;  /* 0x00381f0004027f89 */ /* 0x0088e200000e0000 */
        /* <DEDUP_REMOVED lines=8> */
[----:B------:R0:W-:Y:S04]  /*e670*/  @!P3 ST.E.128 desc[UR36][R8.64], RZ ;  /* 0x000000ff0800b985 */ /* 0x0001e8000c101d24 */
[----:B------:R0:W-:Y:S02]  /*e680*/  @!P4 ST.E.128 desc[UR36][R2.64], RZ ;  /* 0x000000ff0200c985 */ /* 0x0001e4000c101d24 */
.L_x_1062:
[----:B------:R-:W-:Y:S05]  /*e690*/  BSYNC B1 ;  /* 0x0000000000017941 */ /* 0x000fea0003800000 */
.L_x_1061:
[----:B0-----:R0:W0:Y:S01]  /*e6a0*/  SHFL.IDX PT, R0, R5, 0x2, 0x181f ;  /* 0x00581f0005007f89 */ /* 0x00102200000e0000 */
[----:B------:R-:W-:Y:S03]  /*e6b0*/  BSSY B1, `(.L_x_1063) ;  /* 0x000000c000017945 */ /* 0x000fe60003800000 */
[----:B---3--:R3:W0:Y:S01]  /*e6c0*/  SHFL.IDX PT, R2, R4, 0x2, 0x181f ;  /* 0x00581f0004027f89 */ /* 0x00862200000e0000 */
        /* <DEDUP_REMOVED lines=10> */
.L_x_1064:
[----:B------:R-:W-:Y:S05]  /*e770*/  BSYNC B1 ;  /* 0x0000000000017941 */ /* 0x000fea0003800000 */
.L_x_1063:
[----:B0-----:R-:W-:Y:S01]  /*e780*/  VIADD R0, R6, 0x60 ;  /* 0x0000006006007836 */ /* 0x001fe20000000000 */
[----:B--2-4-:R-:W0:Y:S04]  /*e790*/  SHFL.IDX PT, R5, R5, 0x3, 0x181f ;  /* 0x00781f0005057f89 */ /* 0x014e2800000e0000 */
[----:B------:R-:W-:Y:S01]  /*e7a0*/  ISETP.GE.AND P0, PT, R0, R11, PT ;  /* 0x0000000b0000720c */ /* 0x000fe20003f06270 */
[----:B------:R2:W4:-:S12]  /*e7b0*/  SHFL.IDX PT, R2, R4, 0x3, 0x181f ;  /* 0x00781f0004027f89 */ /* 0x00051800000e0000 */
[----:B--2---:R-:W-:Y:S05]  /*e7c0*/  @P0 BRA `(.L_x_1056) ;  /* 0x0000000000240947 */ /* 0x004fea0003800000 */
        /* <DEDUP_REMOVED lines=9> */
.L_x_1056:
[----:B------:R-:W-:Y:S05]  /*e860*/  BSYNC B0 ;  /* 0x0000000000007941 */ /* 0x000fea0003800000 */
.L_x_1048:
[----:B------:R-:W-:Y:S02]  /*e870*/  ULDC UR4, c[0x0][0xc38] ;  /* 0x00030e0000047ab9 */ /* 0x000fe40000000800 */
[----:B-1----:R-:W-:-:S13]  /*e880*/  ISETP.GE.AND P0, PT, R16, UR4, PT ;  /* 0x0000000410007c0c */ /* 0x002fda000bf06270 */
[----:B------:R-:W-:Y:S05]  /*e890*/  @!P0 BRA `(.L_x_1065) ;  /* 0xffffff2400148947 */ /* 0x000fea000383ffff */
[----:B------:R-:W-:Y:S05]  /*e8a0*/  EXIT ;  /* 0x000000000000794d */ /* 0x000fea0003800000 */
.L_x_959:
[----:B------:R-:W-:-:S08]  /*e8b0*/  NOP ;  /* 0x0000000000007918 */ /* 0x000fd00000000000 */
[----:B0-----:R-:W0:-:S00]  /*e8c0*/  USETMAXREG.DEALLOC.CTAPOOL 0x28 ;  /* 0x00000028000079c8 */ /* 0x001e0000080e0500 */
[----:B0-----:R-:W-:-:S06]  /*e8d0*/  LOP3.LUT R0, R0, 0x3, RZ, 0xc0, !PT ;  /* 0x0000000300007812 */ /* 0x001fcc00078ec0ff */
[----:B------:R-:W0:Y:S01]  /*e8e0*/  S2UR UR9, SR_CTAID.X ;  /* 0x00000000000979c3 */ /* 0x000e220000002500 */
[----:B------:R-:W-:Y:S01]  /*e8f0*/  LOP3.LUT R19, R19, 0xfffff7ff, RZ, 0xc0, !PT ;  /* 0xfffff7ff13137812 */ /* 0x000fe200078ec0ff */
[----:B------:R-:W-:Y:S01]  /*e900*/  STL [R1], RZ ;  /* 0x000000ff01007387 */ /* 0x000fe20000100800 */
[----:B------:R-:W-:Y:S02]  /*e910*/  IMAD.MOV.U32 R23, RZ, RZ, RZ ;  /* 0x000000ffff177224 */ /* 0x000fe400078e00ff */
[----:B------:R-:W-:Y:S01]  /*e920*/  IMAD.MOV.U32 R26, RZ, RZ, 0x1 ;  /* 0x00000001ff1a7424 */ /* 0x000fe200078e00ff */
[----:B------:R1:W2:Y:S02]  /*e930*/  SHFL.IDX PT, R2, R0, RZ, 0x1f ;  /* 0x00001fff00027589 */ /* 0x0002a400000e0000 */
[----:B-1----:R-:W0:Y:S01]  /*e940*/  LDC R0, c[0x0][0xc38] ;  /* 0x00030e00ff007b82 */ /* 0x002e220000000800 */
[----:B--2---:R-:W-:-:S13]  /*e950*/  ISETP.NE.AND P0, PT, R2, RZ, PT ;  /* 0x000000ff0200720c */ /* 0x004fda0003f05270 */
[----:B------:R-:W-:Y:S01]  /*e960*/  @P0 LOP3.LUT R19, R19, 0x800, RZ, 0xfc, !PT ;  /* 0x0000080013130812 */ /* 0x000fe200078efcff */
[----:B------:R-:W-:Y:S06]  /*e970*/  @P0 BAR.ARV 0x4, 0x180 ;  /* 0x0106000000000b1d */ /* 0x000fec0000002000 */
[----:B0-----:R-:W-:-:S13]  /*e980*/  ISETP.LE.AND P0, PT, R0, UR9, PT ;  /* 0x0000000900007c0c */ /* 0x001fda000bf03270 */
[----:B------:R-:W-:Y:S05]  /*e990*/  @P0 BRA `(.L_x_1066) ;  /* 0x0000003c00f40947 */ /* 0x000fea0003800000 */
[----:B------:R-:W2:Y:S01]  /*e9a0*/  LDL R3, [R1+0x4] ;  /* 0x0000040001037983 */ /* 0x000ea20000100800 */
[----:B------:R-:W-:Y:S01]  /*e9b0*/  ULDC.64 UR38, c[0x0][0x2f0] ;  /* 0x0000bc0000267ab9 */ /* 0x000fe20000000a00 */
[----:B------:R-:W-:Y:S01]  /*e9c0*/  ULDC UR7, c[0x0][0x320] ;  /* 0x0000c80000077ab9 */ /* 0x000fe20000000800 */
[----:B------:R-:W-:Y:S01]  /*e9d0*/  LOP3.LUT R19, R19, 0xfffffffe, RZ, 0xc0, !PT ;  /* 0xfffffffe13137812 */ /* 0x000fe200078ec0ff */
[----:B------:R-:W0:Y:S01]  /*e9e0*/  S2R R5, SR_TID.X ;  /* 0x0000000000057919 */ /* 0x000e220000002100 */
[----:B------:R-:W-:Y:S01]  /*e9f0*/  ULDC UR8, c[0x0][0x2b8] ;  /* 0x0000ae0000087ab9 */ /* 0x000fe20000000800 */
[----:B------:R-:W1:Y:S01]  /*ea00*/  S2UR UR6, SR_CgaCtaId ;  /* 0x00000000000679c3 */ /* 0x000e620000008800 */
[----:B------:R-:W-:Y:S01]  /*ea10*/  LOP3.LUT R19, R19, 0xfffffff7, RZ, 0xc0, !PT ;  /* 0xfffffff713137812 */ /* 0x000fe200078ec0ff */
[----:B------:R-:W-:Y:S01]  /*ea20*/  ULDC.64 UR4, c[0x0][0x418] ;  /* 0x0001060000047ab9 */ /* 0x000fe20000000a00 */
[----:B------:R3:W-:Y:S01]  /*ea30*/  STL [R1], RZ ;  /* 0x000000ff01007387 */ /* 0x0007e20000100800 */
[----:B------:R-:W-:Y:S01]  /*ea40*/  UISETP.NE.U32.AND UP0, UPT, UR4, URZ, UPT ;  /* 0x0000003f0400728c */ /* 0x000fe2000bf05070 */
[----:B------:R-:W-:Y:S01]  /*ea50*/  IMAD.U32 R34, RZ, RZ, UR9 ;  /* 0x00000009ff227e24 */ /* 0x000fe2000f8e00ff */
[----:B------:R-:W-:Y:S01]  /*ea60*/  ULDC UR40, c[0x0][0x288] ;  /* 0x0000a20000287ab9 */ /* 0x000fe20000000800 */
[----:B------:R-:W-:Y:S01]  /*ea70*/  ULDC UR4, c[0x0][0x424] ;  /* 0x0001090000047ab9 */ /* 0x000fe20000000800 */
[----:B------:R-:W-:Y:S01]  /*ea80*/  UISETP.NE.AND.EX UP0, UPT, UR5, URZ, UPT, UP0 ;  /* 0x0000003f0500728c */ /* 0x000fe2000bf05300 */
[----:B------:R-:W-:Y:S01]  /*ea90*/  IMAD.MOV.U32 R26, RZ, RZ, 0x1 ;  /* 0x00000001ff1a7424 */ /* 0x000fe200078e00ff */
[----:B------:R-:W-:Y:S01]  /*eaa0*/  ULDC UR47, c[0x0][0xc] ;  /* 0x00000300002f7ab9 */ /* 0x000fe20000000800 */
[----:B------:R-:W-:Y:S01]  /*eab0*/  UMOV UR5, 0x400 ;  /* 0x0000040000057882 */ /* 0x000fe20000000000 */
[----:B------:R-:W-:Y:S01]  /*eac0*/  USEL UR4, UR4, 0x1, UP0 ;  /* 0x0000000104047887 */ /* 0x000fe20008000000 */
[----:B------:R-:W-:-:S03]  /*ead0*/  IMAD.MOV.U32 R23, RZ, RZ, RZ ;  /* 0x000000ffff177224 */ /* 0x000fc600078e00ff */
[----:B------:R-:W-:-:S04]  /*eae0*/  UIMAD UR38, UR4, UR38, URZ ;  /* 0x00000026042672a4 */ /* 0x000fc8000f8e023f */
[----:B------:R-:W-:Y:S02]  /*eaf0*/  UIADD3 UR4, UR38, 0x5f, URZ ;  /* 0x0000005f26047890 */ /* 0x000fe4000fffe03f */
[----:B------:R-:W-:Y:S02]  /*eb00*/  UIADD3 UR49, UR38, 0x1, -UR40 ;  /* 0x0000000126317890 */ /* 0x000fe4000fffe828 */
[----:B-1----:R-:W-:Y:S02]  /*eb10*/  ULEA UR6, UR6, UR5, 0x18 ;  /* 0x0000000506067291 */ /* 0x002fe4000f8ec03f */
[----:B------:R-:W-:Y:S01]  /*eb20*/  UIMAD.WIDE UR4, UR4, 0x2aaaaaab, URZ ;  /* 0x2aaaaaab040478a5 */ /* 0x000fe2000f8e023f */
[C---:B0-----:R-:W-:Y:S01]  /*eb30*/  IMAD.SHL.U32 R30, R5.reuse, 0x8, RZ ;  /* 0x00000008051e7824 */ /* 0x041fe200078e00ff */
[----:B------:R-:W-:Y:S02]  /*eb40*/  LOP3.LUT R4, R5, 0x7f, RZ, 0xc0, !PT ;  /* 0x0000007f05047812 */ /* 0x000fe400078ec0ff */
[----:B------:R-:W-:Y:S01]  /*eb50*/  IMAD.U32 R16, RZ, RZ, UR6 ;  /* 0x00000006ff107e24 */ /* 0x000fe2000f8e00ff */
[----:B------:R-:W-:Y:S01]  /*eb60*/  USHF.R.U32.HI UR41, URZ, 0x1f, UR5 ;  /* 0x0000001f3f297899 */ /* 0x000fe20008011605 */
[----:B------:R-:W-:-:S02]  /*eb70*/  LOP3.LUT R0, R30, 0x1f8, RZ, 0xc0, !PT ;  /* 0x000001f81e007812 */ /* 0x000fc400078ec0ff */
[----:B------:R-:W-:Y:S01]  /*eb80*/  LOP3.LUT R37, R30, 0x38, RZ, 0xc0, !PT ;  /* 0x000000381e257812 */ /* 0x000fe200078ec0ff */
[----:B------:R-:W-:Y:S01]  /*eb90*/  ULEA.HI.SX32 UR41, UR5, UR41, 0x1c ;  /* 0x0000002905297291 */ /* 0x000fe2000f8fe23f */
[----:B------:R-:W-:Y:S02]  /*eba0*/  SHF.R.U32.HI R36, RZ, 0x3, R4 ;  /* 0x00000003ff247819 */ /* 0x000fe40000011604 */
[----:B------:R-:W-:Y:S02]  /*ebb0*/  LOP3.LUT R2, R37, 0x80, RZ, 0xfc, !PT ;  /* 0x0000008025027812 */ /* 0x000fe400078efcff */
[----:B--2---:R-:W-:Y:S02]  /*ebc0*/  R2UR UR10, R3 ;  /* 0x00000000030a72ca */ /* 0x004fe400000e0000 */
[----:B------:R-:W-:Y:S02]  /*ebd0*/  LOP3.LUT R3, R0, 0x38, R5, 0x78, !PT ;  /* 0x0000003800037812 */ /* 0x000fe400078e7805 */
[----:B------:R-:W-:-:S02]  /*ebe0*/  LOP3.LUT R0, R37, 0x40, RZ, 0xfc, !PT ;  /* 0x0000004025007812 */ /* 0x000fc400078efcff */
[----:B------:R-:W-:Y:S01]  /*ebf0*/  LOP3.LUT R30, R3, 0x200, R30, 0xf8, !PT ;  /* 0x00000200031e7812 */ /* 0x000fe200078ef81e */
[----:B------:R-:W-:Y:S01]  /*ec00*/  IMAD.SHL.U32 R3, R5, 0x10, RZ ;  /* 0x0000001005037824 */ /* 0x000fe200078e00ff */
[C---:B------:R-:W-:Y:S02]  /*ec10*/  ISETP.GE.AND P0, PT, R0.reuse, UR39, PT ;  /* 0x0000002700007c0c */ /* 0x040fe4000bf06270 */
[----:B------:R-:W-:Y:S01]  /*ec20*/  ISETP.GE.AND P1, PT, R0, UR7, PT ;  /* 0x0000000700007c0c */ /* 0x000fe2000bf26270 */
[----:B------:R-:W-:Y:S02]  /*ec30*/  IMAD R31, R30, 0x2, R16 ;  /* 0x000000021e1f7824 */ /* 0x000fe400078e0210 */
[----:B------:R-:W-:-:S08]  /*ec40*/  ULOP3.LUT UR48, UR10, 0x2, URZ, 0xfc, !UPT ;  /* 0x000000020a307892 */ /* 0x000fd0000f8efc3f */
[----:B------:R-:W-:Y:S02]  /*ec50*/  @P0 LOP3.LUT R19, R19, 0x8, RZ, 0xfc, !PT ;  /* 0x0000000813130812 */ /* 0x000fe400078efcff */
[----:B------:R-:W-:Y:S02]  /*ec60*/  ISETP.GE.AND P0, PT, R0, UR8, PT ;  /* 0x0000000800007c0c */ /* 0x000fe4000bf06270 */
[----:B------:R-:W-:Y:S02]  /*ec70*/  @P1 LOP3.LUT R19, R19, 0x1, RZ, 0xfc, !PT ;  /* 0x0000000113131812 */ /* 0x000fe400078efcff */
[----:B------:R-:W-:Y:S02]  /*ec80*/  ISETP.GE.AND P1, PT, R2, UR8, PT ;  /* 0x0000000802007c0c */ /* 0x000fe4000bf26270 */
[----:B------:R-:W-:Y:S02]  /*ec90*/  LOP3.LUT R19, R19, 0xfffffdff, RZ, 0xc0, !PT ;  /* 0xfffffdff13137812 */ /* 0x000fe400078ec0ff */
[----:B------:R-:W-:-:S05]  /*eca0*/  LOP3.LUT R0, R36, 0x70, R3, 0xf8, !PT ;  /* 0x0000007024007812 */ /* 0x000fca00078ef803 */
[----:B------:R-:W-:Y:S02]  /*ecb0*/  @P0 LOP3.LUT R19, R19, 0x200, RZ, 0xfc, !PT ;  /* 0x0000020013130812 */ /* 0x000fe400078efcff */
[----:B------:R-:W-:Y:S02]  /*ecc0*/  ISETP.GE.AND P0, PT, R2, UR39, PT ;  /* 0x0000002702007c0c */ /* 0x000fe4000bf06270 */
[----:B------:R-:W-:-:S11]  /*ecd0*/  LOP3.LUT R19, R19, 0xfffffffb, RZ, 0xc0, !PT ;  /* 0xfffffffb13137812 */ /* 0x000fd600078ec0ff */
[----:B------:R-:W-:Y:S02]  /*ece0*/  @P0 LOP3.LUT R19, R19, 0x4, RZ, 0xfc, !PT ;  /* 0x0000000413130812 */ /* 0x000fe400078efcff */
[----:B------:R-:W-:Y:S01]  /*ecf0*/  ISETP.GE.AND P0, PT, R37, UR39, PT ;  /* 0x0000002725007c0c */ /* 0x000fe2000bf06270 */
[----:B------:R-:W-:Y:S01]  /*ed00*/  ULDC UR39, c[0x0][0x448] ;  /* 0x0001120000277ab9 */ /* 0x000fe20000000800 */
[----:B------:R-:W-:Y:S01]  /*ed10*/  LOP3.LUT R19, R19, 0xfffffeff, RZ, 0xc0, !PT ;  /* 0xfffffeff13137812 */ /* 0x000fe200078ec0ff */
[----:B------:R-:W-:Y:S02]  /*ed20*/  UIMAD UR39, UR39, UR40, URZ ;  /* 0x00000028272772a4 */ /* 0x000fe4000f8e023f */
[----:B------:R-:W-:Y:S01]  /*ed30*/  UIADD3 UR40, UR38, -UR40, URZ ;  /* 0x8000002826287290 */ /* 0x000fe2000fffe03f */
[----:B------:R-:W-:Y:S02]  /*ed40*/  @P1 LOP3.LUT R19, R19, 0x100, RZ, 0xfc, !PT ;  /* 0x0000010013131812 */ /* 0x000fe400078efcff */
[----:B------:R-:W-:-:S02]  /*ed50*/  ISETP.GE.AND P1, PT, R37, UR7, PT ;  /* 0x0000000725007c0c */ /* 0x000fc4000bf26270 */
[----:B------:R-:W-:-:S04]  /*ed60*/  LOP3.LUT R19, R19, 0xffffffef, RZ, 0xc0, !PT ;  /* 0xffffffef13137812 */ /* 0x000fc800078ec0ff */
[----:B------:R-:W-:Y:S02]  /*ed70*/  @P0 LOP3.LUT R19, R19, 0x10, RZ, 0xfc, !PT ;  /* 0x0000001013130812 */ /* 0x000fe400078efcff */
[----:B------:R-:W-:Y:S02]  /*ed80*/  ISETP.GE.AND P0, PT, R37, UR8, PT ;  /* 0x0000000825007c0c */ /* 0x000fe4000bf06270 */
[----:B------:R-:W-:-:S04]  /*ed90*/  LOP3.LUT R19, R19, 0xfffffbff, RZ, 0xc0, !PT ;  /* 0xfffffbff13137812 */ /* 0x000fc800078ec0ff */
[----:B------:R-:W-:-:S04]  /*eda0*/  LOP3.LUT R19, R19, 0xfffffffd, RZ, 0xc0, !PT ;  /* 0xfffffffd13137812 */ /* 0x000fc800078ec0ff */
[----:B------:R-:W-:-:S04]  /*edb0*/  @P1 LOP3.LUT R19, R19, 0x2, RZ, 0xfc, !PT ;  /* 0x0000000213131812 */ /* 0x000fc800078efcff */
[----:B---3--:R-:W-:-:S07]  /*edc0*/  @P0 LOP3.LUT R19, R19, 0x400, RZ, 0xfc, !PT ;  /* 0x0000040013130812 */ /* 0x008fce00078efcff */
.L_x_1121:
[----:B------:R-:W-:Y:S01]  /*edd0*/  ULDC UR7, c[0x0][0xc60] ;  /* 0x0003180000077ab9 */ /* 0x000fe20000000800 */
[C---:B------:R-:W-:Y:S01]  /*ede0*/  R2UR UR42, R34.reuse ;  /* 0x00000000222a72ca */ /* 0x040fe200000e0000 */
[----:B------:R-:W-:Y:S01]  /*edf0*/  UISETP.NE.AND UP0, UPT, UR7, 0x1, UPT ;  /* 0x000000010700788c */ /* 0x000fe2000bf05270 */
[----:B------:R-:W-:-:S10]  /*ee00*/  R2UR UR6, R34 ;  /* 0x00000000220672ca */ /* 0x000fd400000e0000 */
[----:B------:R-:W-:Y:S01]  /*ee10*/  @UP0 ULDC UR4, c[0x0][0xc64] ;  /* 0x0003190000040ab9 */ /* 0x000fe20000000800 */
[----:B------:R-:W-:Y:S01]  /*ee20*/  @UP0 ULDC UR8, c[0x0][0xc68] ;  /* 0x00031a0000080ab9 */ /* 0x000fe20000000800 */
[----:B------:R-:W-:-:S04]  /*ee30*/  UIMAD.WIDE.U32 UR4, UR42, UR4, URZ ;  /* 0x000000042a0472a5 */ /* 0x000fc8000f8e003f */
[----:B------:R-:W-:-:S03]  /*ee40*/  @UP0 USHF.R.U32.HI UR42, URZ, UR8, UR5 ;  /* 0x000000083f2a0299 */ /* 0x000fc60008011605 */
[----:B------:R-:W-:Y:S02]  /*ee50*/  ULDC UR4, c[0x0][0xc78] ;  /* 0x00031e0000047ab9 */ /* 0x000fe40000000800 */
[----:B------:R-:W-:Y:S02]  /*ee60*/  UISETP.GE.AND UP0, UPT, UR42, UR4, UPT ;  /* 0x000000042a00728c */ /* 0x000fe4000bf06270 */
[----:B------:R-:W-:-:S04]  /*ee70*/  UIADD3 UR4, -UR42, URZ, URZ ;  /* 0x0000003f2a047290 */ /* 0x000fc8000fffe13f */
[----:B------:R-:W-:Y:S01]  /*ee80*/  PLOP3.LUT P0, PT, PT, PT, UP0, 0x40, 0x0 ;  /* 0x000000000000781c */ /* 0x000fe20003f0e808 */
[----:B------:R-:W-:-:S12]  /*ee90*/  UIMAD UR7, UR7, UR4, UR6 ;  /* 0x00000004070772a4 */ /* 0x000fd8000f8e0206 */
[----:B0----5:R-:W-:Y:S05]  /*eea0*/  @P0 BRA `(.L_x_1067) ;  /* 0x0000000000200947 */ /* 0x021fea0003800000 */
[----:B------:R-:W-:Y:S01]  /*eeb0*/  ULDC UR8, c[0x0][0xc6c] ;  /* 0x00031b0000087ab9 */ /* 0x000fe20000000800 */
[----:B------:R-:W-:Y:S01]  /*eec0*/  UMOV UR6, UR7 ;  /* 0x0000000700067c82 */ /* 0x000fe20008000000 */
[----:B------:R-:W-:-:S11]  /*eed0*/  UISETP.NE.AND UP0, UPT, UR8, 0x1, UPT ;  /* 0x000000010800788c */ /* 0x000fd6000bf05270 */
[----:B------:R-:W-:Y:S02]  /*eee0*/  @UP0 ULDC.64 UR10, c[0x0][0xc70] ;  /* 0x00031c00000a0ab9 */ /* 0x000fe40000000a00 */
[----:B------:R-:W-:-:S04]  /*eef0*/  UIMAD.WIDE.U32 UR4, UR7, UR10, URZ ;  /* 0x0000000a070472a5 */ /* 0x000fc8000f8e003f */
[----:B------:R-:W-:-:S04]  /*ef00*/  @UP0 USHF.R.U32.HI UR6, URZ, UR11, UR5 ;  /* 0x0000000b3f060299 */ /* 0x000fc80008011605 */
[----:B------:R-:W-:Y:S01]  /*ef10*/  UIMAD UR4, UR6, UR8, URZ ;  /* 0x00000008060472a4 */ /* 0x000fe2000f8e023f */
[----:B------:R-:W-:Y:S11]  /*ef20*/  BRA `(.L_x_1068) ;  /* 0x00000000001c7947 */ /* 0x000ff60003800000 */
.L_x_1067:
[----:B------:R-:W-:Y:S01]  /*ef30*/  ULDC UR8, c[0x0][0xc54] ;  /* 0x0003150000087ab9 */ /* 0x000fe20000000800 */
[----:B------:R-:W-:Y:S01]  /*ef40*/  UMOV UR6, UR7 ;  /* 0x0000000700067c82 */ /* 0x000fe20008000000 */
[----:B------:R-:W-:-:S11]  /*ef50*/  UISETP.NE.AND UP0, UPT, UR8, 0x1, UPT ;  /* 0x000000010800788c */ /* 0x000fd6000bf05270 */
[----:B------:R-:W-:Y:S02]  /*ef60*/  @UP0 ULDC.64 UR10, c[0x0][0xc58] ;  /* 0x00031600000a0ab9 */ /* 0x000fe40000000a00 */
[----:B------:R-:W-:-:S04]  /*ef70*/  UIMAD.WIDE.U32 UR4, UR7, UR10, URZ ;  /* 0x0000000a070472a5 */ /* 0x000fc8000f8e003f */
[----:B------:R-:W-:-:S04]  /*ef80*/  @UP0 USHF.R.U32.HI UR6, URZ, UR11, UR5 ;  /* 0x0000000b3f060299 */ /* 0x000fc80008011605 */
[----:B------:R-:W-:-:S12]  /*ef90*/  UIMAD UR4, UR6, UR8, URZ ;  /* 0x00000008060472a4 */ /* 0x000fd8000f8e023f */
.L_x_1068:
[----:B------:R-:W-:Y:S01]  /*efa0*/  ULDC UR5, c[0x0][0xc48] ;  /* 0x0003120000057ab9 */ /* 0x000fe20000000800 */
[----:B------:R-:W-:Y:S01]  /*efb0*/  ULDC.64 UR8, c[0x0][0xa28] ;  /* 0x00028a0000087ab9 */ /* 0x000fe20000000a00 */
[----:B------:R-:W-:Y:S01]  /*efc0*/  UISETP.NE.AND UP1, UPT, UR5, 0x1, UPT ;  /* 0x000000010500788c */ /* 0x000fe2000bf25270 */
[----:B------:R-:W-:Y:S01]  /*efd0*/  IMAD.MOV.U32 R32, RZ, RZ, RZ ;  /* 0x000000ffff207224 */ /* 0x000fe200078e00ff */
[----:B------:R-:W-:Y:S02]  /*efe0*/  UIADD3 UR4, UR7, -UR4, URZ ;  /* 0x8000000407047290 */ /* 0x000fe4000fffe03f */
[----:B------:R-:W-:Y:S01]  /*eff0*/  UISETP.NE.U32.AND UP0, UPT, UR8, URZ, UPT ;  /* 0x0000003f0800728c */ /* 0x000fe2000bf05070 */
[----:B------:R-:W-:Y:S02]  /*f000*/  ULDC UR5, c[0x0][0xc54] ;  /* 0x0003150000057ab9 */ /* 0x000fe40000000800 */
[----:B------:R-:W-:Y:S02]  /*f010*/  UIMAD UR42, UR42, UR5, UR4 ;  /* 0x000000052a2a72a4 */ /* 0x000fe4000f8e0204 */
[----:B------:R-:W-:-:S02]  /*f020*/  UISETP.NE.AND.EX UP0, UPT, UR9, URZ, UPT, UP0 ;  /* 0x0000003f0900728c */ /* 0x000fc4000bf05300 */
[----:B------:R-:W-:Y:S01]  /*f030*/  @UP1 ULDC UR4, c[0x0][0xc4c] ;  /* 0x0003130000041ab9 */ /* 0x000fe20000000800 */
[----:B------:R-:W-:Y:S01]  /*f040*/  @UP1 ULDC UR7, c[0x0][0xc50] ;  /* 0x0003140000071ab9 */ /* 0x000fe20000000800 */
[----:B------:R-:W-:Y:S02]  /*f050*/  UIMAD.WIDE.U32 UR4, UR42, UR4, URZ ;  /* 0x000000042a0472a5 */ /* 0x000fe4000f8e003f */
[----:B------:R-:W-:Y:S01]  /*f060*/  UMOV UR43, UR42 ;  /* 0x0000002a002b7c82 */ /* 0x000fe20008000000 */
[----:B------:R-:W-:Y:S01]  /*f070*/  ULOP3.LUT UR6, UR6, 0x1ffffff, URZ, 0x3c, !UPT ;  /* 0x01ffffff06067892 */ /* 0x000fe2000f8e3c3f */
[----:B------:R-:W-:Y:S01]  /*f080*/  PLOP3.LUT P0, PT, PT, PT, UP0, 0x80, 0x0 ;  /* 0x000000000000781c */ /* 0x000fe20003f0f008 */
[----:B------:R-:W-:-:S03]  /*f090*/  @UP1 USHF.R.U32.HI UR43, URZ, UR7, UR5 ;  /* 0x000000073f2b1299 */ /* 0x000fc60008011605 */
[----:B------:R-:W-:Y:S02]  /*f0a0*/  @UP0 ULDC.64 UR4, c[0x0][0xa28] ;  /* 0x00028a0000040ab9 */ /* 0x000fe40000000a00 */
[----:B------:R-:W-:-:S06]  /*f0b0*/  @UP0 UIMAD.WIDE UR4, UR43, 0x4, UR4 ;  /* 0x000000042b0408a5 */ /* 0x000fcc000f8e0204 */
[----:B------:R-:W-:Y:S01]  /*f0c0*/  IMAD.U32 R3, RZ, RZ, UR5 ;  /* 0x00000005ff037e24 */ /* 0x000fe2000f8e00ff */
[----:B------:R-:W-:Y:S01]  /*f0d0*/  ULDC UR5, c[0x0][0x448] ;  /* 0x0001120000057ab9 */ /* 0x000fe20000000800 */
[----:B------:R-:W-:Y:S01]  /*f0e0*/  IMAD.U32 R2, RZ, RZ, UR4 ;  /* 0x00000004ff027e24 */ /* 0x000fe2000f8e00ff */
[----:B------:R-:W-:Y:S01]  /*f0f0*/  ULDC UR4, c[0x0][0xc3c] ;  /* 0x00030f0000047ab9 */ /* 0x000fe20000000800 */
[----:B------:R-:W-:Y:S02]  /*f100*/  UISETP.NE.AND UP2, UPT, UR5, 0x1, UPT ;  /* 0x000000010500788c */ /* 0x000fe4000bf45270 */
[----:B------:R-:W-:Y:S01]  /*f110*/  UIADD3 UR6, UR6, UR4, URZ ;  /* 0x0000000406067290 */ /* 0x000fe2000fffe03f */
[----:B------:R0:W5:Y:S01]  /*f120*/  @P0 LDG.E R32, desc[UR36][R2.64] ;  /* 0x0000002402200981 */ /* 0x000162000c1e1900 */
[----:B------:R-:W-:Y:S02]  /*f130*/  UP2UR UR50, UPR, URZ, 0x4 ;  /* 0x000000043f327883 */ /* 0x000fe40008000000 */
[----:B------:R-:W-:-:S04]  /*f140*/  USHF.L.U32 UR44, UR6, 0x7, URZ ;  /* 0x00000007062c7899 */ /* 0x000fc8000800063f */
[----:B------:R-:W-:Y:S01]  /*f150*/  UIADD3 UR6, UR44, 0x7f, URZ ;  /* 0x0000007f2c067890 */ /* 0x000fe2000fffe03f */
[----:B------:R-:W-:Y:S01]  /*f160*/  @UP2 ULDC UR4, c[0x0][0x44c] ;  /* 0x0001130000042ab9 */ /* 0x000fe20000000800 */
[----:B------:R-:W-:Y:S02]  /*f170*/  @UP2 ULDC UR7, c[0x0][0x450] ;  /* 0x0001140000072ab9 */ /* 0x000fe40000000800 */
[----:B------:R-:W-:-:S04]  /*f180*/  UIMAD.WIDE.U32 UR4, UR6, UR4, URZ ;  /* 0x00000004060472a5 */ /* 0x000fc8000f8e003f */
[----:B------:R-:W-:-:S03]  /*f190*/  @UP2 USHF.R.U32.HI UR6, URZ, UR7, UR5 ;  /* 0x000000073f062299 */ /* 0x000fc60008011605 */
[----:B------:R-:W-:Y:S01]  /*f1a0*/  ULDC.64 UR4, c[0x0][0x9e0] ;  /* 0x0002780000047ab9 */ /* 0x000fe20000000a00 */
[----:B------:R-:W-:Y:S02]  /*f1b0*/  UIADD3 UR6, UR49, UR6, URZ ;  /* 0x0000000631067290 */ /* 0x000fe4000fffe03f */
[----:B------:R-:W-:Y:S02]  /*f1c0*/  UISETP.GE.AND UP0, UPT, UR5, 0x1, UPT ;  /* 0x000000010500788c */ /* 0x000fe4000bf06270 */
[----:B------:R-:W-:-:S04]  /*f1d0*/  UIADD3 UR4, UR6, UR4, URZ ;  /* 0x0000000406047290 */ /* 0x000fc8000fffe03f */
[----:B------:R-:W-:-:S13]  /*f1e0*/  PLOP3.LUT P0, PT, PT, PT, UP0, 0x40, 0x0 ;  /* 0x000000000000781c */ /* 0x000fda0003f0e808 */
[----:B0-----:R-:W-:Y:S05]  /*f1f0*/  @P0 BRA `(.L_x_1069) ;  /* 0x0000000000440947 */ /* 0x001fea0003800000 */
[----:B------:R-:W-:Y:S01]  /*f200*/  ISETP.LT.AND P0, PT, RZ, UR6, PT ;  /* 0x00000006ff007c0c */ /* 0x000fe2000bf01270 */
[----:B------:R-:W-:-:S12]  /*f210*/  UIADD3 UR8, UR6, -0x1, URZ ;  /* 0xffffffff06087890 */ /* 0x000fd8000fffe03f */
[----:B------:R-:W-:Y:S05]  /*f220*/  @P0 BRA `(.L_x_1070) ;  /* 0x00000000001c0947 */ /* 0x000fea0003800000 */
[----:B------:R-:W-:Y:S02]  /*f230*/  UISETP.NE.AND UP1, UPT, UR5, 0x1, UPT ;  /* 0x000000010500788c */ /* 0x000fe4000bf25270 */
[----:B------:R-:W-:-:S09]  /*f240*/  UIADD3 UR8, -UR6, URZ, URZ ;  /* 0x0000003f06087290 */ /* 0x000fd2000fffe13f */
[----:B------:R-:W-:Y:S02]  /*f250*/  @UP1 ULDC.64 UR10, c[0x0][0x9e8] ;  /* 0x00027a00000a1ab9 */ /* 0x000fe40000000a00 */
[----:B------:R-:W-:-:S04]  /*f260*/  UIMAD.WIDE.U32 UR6, UR8, UR10, URZ ;  /* 0x0000000a080672a5 */ /* 0x000fc8000f8e003f */
[----:B------:R-:W-:-:S04]  /*f270*/  @UP1 USHF.R.U32.HI UR8, URZ, UR11, UR7 ;  /* 0x0000000b3f081299 */ /* 0x000fc80008011607 */
[----:B------:R-:W-:Y:S01]  /*f280*/  ULOP3.LUT UR8, URZ, UR8, URZ, 0x33, !UPT ;  /* 0x000000083f087292 */ /* 0x000fe2000f8e333f */
[----:B------:R-:W-:Y:S11]  /*f290*/  BRA `(.L_x_1071) ;  /* 0x0000000000107947 */ /* 0x000ff60003800000 */
.L_x_1070:
[----:B------:R-:W-:-:S11]  /*f2a0*/  UISETP.NE.AND UP1, UPT, UR5, 0x1, UPT ;  /* 0x000000010500788c */ /* 0x000fd6000bf25270 */
[----:B------:R-:W-:Y:S02]  /*f2b0*/  @UP1 ULDC.64 UR10, c[0x0][0x9e8] ;  /* 0x00027a00000a1ab9 */ /* 0x000fe40000000a00 */
[----:B------:R-:W-:-:S04]  /*f2c0*/  UIMAD.WIDE.U32 UR6, UR8, UR10, URZ ;  /* 0x0000000a080672a5 */ /* 0x000fc8000f8e003f */
[----:B------:R-:W-:-:S12]  /*f2d0*/  @UP1 USHF.R.U32.HI UR8, URZ, UR11, UR7 ;  /* 0x0000000b3f081299 */ /* 0x000fd80008011607 */
.L_x_1071:
[----:B------:R-:W-:-:S04]  /*f2e0*/  UIMAD UR8, UR8, UR5, UR5 ;  /* 0x00000005080872a4 */ /* 0x000fc8000f8e0205 */
[----:B------:R-:W-:-:S04]  /*f2f0*/  UISETP.LT.AND UP1, UPT, UR4, UR8, UPT ;  /* 0x000000080400728c */ /* 0x000fc8000bf21270 */
[----:B------:R-:W-:-:S12]  /*f300*/  USEL UR4, UR4, UR8, UP1 ;  /* 0x0000000804047287 */ /* 0x000fd80008800000 */
.L_x_1069:
[----:B------:R-:W-:Y:S01]  /*f310*/  UISETP.NE.AND UP1, UPT, UR50, URZ, UPT ;  /* 0x0000003f3200728c */ /* 0x000fe2000bf25270 */
[----:B------:R-:W-:Y:S01]  /*f320*/  PLOP3.LUT P0, PT, PT, PT, UP0, 0x40, 0x0 ;  /* 0x000000000000781c */ /* 0x000fe20003f0e808 */
[----:B------:R-:W-:Y:S01]  /*f330*/  UIADD3 UR6, UR4, 0x5f, URZ ;  /* 0x0000005f04067890 */ /* 0x000fe2000fffe03f */
[----:B------:R-:W-:-:S03]  /*f340*/  UMOV UR10, UR44 ;  /* 0x0000002c000a7c82 */ /* 0x000fc60008000000 */
[----:B------:R-:W-:-:S04]  /*f350*/  UIMAD.WIDE UR6, UR6, 0x2aaaaaab, URZ ;  /* 0x2aaaaaab060678a5 */ /* 0x000fc8000f8e023f */
[----:B------:R-:W-:Y:S01]  /*f360*/  USHF.R.U32.HI UR4, URZ, 0x1f, UR7 ;  /* 0x0000001f3f047899 */ /* 0x000fe20008011607 */
[----:B------:R-:W-:Y:S02]  /*f370*/  @UP1 ULDC UR8, c[0x0][0x44c] ;  /* 0x0001130000081ab9 */ /* 0x000fe40000000800 */
[----:B------:R-:W-:Y:S01]  /*f380*/  @UP1 ULDC UR6, c[0x0][0x450] ;  /* 0x0001140000061ab9 */ /* 0x000fe20000000800 */
[----:B------:R-:W-:Y:S02]  /*f390*/  UIMAD.WIDE.U32 UR8, UR44, UR8, URZ ;  /* 0x000000082c0872a5 */ /* 0x000fe4000f8e003f */
[----:B------:R-:W-:Y:S02]  /*f3a0*/  ULEA.HI.SX32 UR4, UR7, UR4, 0x1c ;  /* 0x0000000407047291 */ /* 0x000fe4000f8fe23f */
[----:B------:R-:W-:Y:S02]  /*f3b0*/  @UP1 USHF.R.U32.HI UR10, URZ, UR6, UR9 ;  /* 0x000000063f0a1299 */ /* 0x000fe40008011609 */
[----:B------:R-:W-:-:S02]  /*f3c0*/  UISETP.LT.AND UP1, UPT, UR41, UR4, UPT ;  /* 0x000000042900728c */ /* 0x000fc4000bf21270 */
[----:B------:R-:W-:Y:S01]  /*f3d0*/  UIADD3 UR6, UR40, UR10, URZ ;  /* 0x0000000a28067290 */ /* 0x000fe2000fffe03f */
[----:B------:R-:W-:Y:S01]  /*f3e0*/  ULDC UR8, c[0x0][0x9dc] ;  /* 0x0002770000087ab9 */ /* 0x000fe20000000800 */
[----:B------:R-:W-:Y:S02]  /*f3f0*/  USEL UR45, UR41, UR4, UP1 ;  /* 0x00000004292d7287 */ /* 0x000fe40008800000 */
[----:B------:R-:W-:Y:S01]  /*f400*/  UIADD3 UR8, UR6, -UR8, URZ ;  /* 0x8000000806087290 */ /* 0x000fe2000fffe03f */
[----:B------:R-:W-:Y:S11]  /*f410*/  @P0 BRA `(.L_x_1072) ;  /* 0x0000000000480947 */ /* 0x000ff60003800000 */
[----:B------:R-:W-:Y:S02]  /*f420*/  UMOV UR4, UR6 ;  /* 0x0000000600047c82 */ /* 0x000fe40008000000 */
[----:B------:R-:W-:-:S06]  /*f430*/  UISETP.GT.AND UP0, UPT, UR4, -0x1, UPT ;  /* 0xffffffff0400788c */ /* 0x000fcc000bf04270 */
[----:B------:R-:W-:-:S13]  /*f440*/  PLOP3.LUT P0, PT, PT, PT, UP0, 0x80, 0x0 ;  /* 0x000000000000781c */ /* 0x000fda0003f0f008 */
[----:B------:R-:W-:Y:S05]  /*f450*/  @P0 BRA `(.L_x_1073) ;  /* 0x00000000001c0947 */ /* 0x000fea0003800000 */
[----:B------:R-:W-:Y:S02]  /*f460*/  UISETP.NE.AND UP0, UPT, UR5, 0x1, UPT ;  /* 0x000000010500788c */ /* 0x000fe4000bf05270 */
[----:B------:R-:W-:-:S09]  /*f470*/  ULOP3.LUT UR4, URZ, UR4, URZ, 0x33, !UPT ;  /* 0x000000043f047292 */ /* 0x000fd2000f8e333f */
[----:B------:R-:W-:Y:S02]  /*f480*/  @UP0 ULDC.64 UR10, c[0x0][0x9e8] ;  /* 0x00027a00000a0ab9 */ /* 0x000fe40000000a00 */
[----:B------:R-:W-:-:S04]  /*f490*/  UIMAD.WIDE.U32 UR6, UR4, UR10, URZ ;  /* 0x0000000a040672a5 */ /* 0x000fc8000f8e003f */
[----:B------:R-:W-:-:S04]  /*f4a0*/  @UP0 USHF.R.U32.HI UR4, URZ, UR11, UR7 ;  /* 0x0000000b3f040299 */ /* 0x000fc80008011607 */
[----:B------:R-:W-:Y:S01]  /*f4b0*/  ULOP3.LUT UR4, URZ, UR4, URZ, 0x33, !UPT ;  /* 0x000000043f047292 */ /* 0x000fe2000f8e333f */
[----:B------:R-:W-:Y:S11]  /*f4c0*/  BRA `(.L_x_1074) ;  /* 0x0000000000107947 */ /* 0x000ff60003800000 */
.L_x_1073:
[----:B------:R-:W-:-:S11]  /*f4d0*/  UISETP.NE.AND UP0, UPT, UR5, 0x1, UPT ;  /* 0x000000010500788c */ /* 0x000fd6000bf05270 */
[----:B------:R-:W-:Y:S02]  /*f4e0*/  @UP0 ULDC.64 UR10, c[0x0][0x9e8] ;  /* 0x00027a00000a0ab9 */ /* 0x000fe40000000a00 */
[----:B------:R-:W-:-:S04]  /*f4f0*/  UIMAD.WIDE.U32 UR6, UR4, UR10, URZ ;  /* 0x0000000a040672a5 */ /* 0x000fc8000f8e003f */
[----:B------:R-:W-:-:S12]  /*f500*/  @UP0 USHF.R.U32.HI UR4, URZ, UR11, UR7 ;  /* 0x0000000b3f040299 */ /* 0x000fd80008011607 */
.L_x_1074:
[----:B------:R-:W-:-:S04]  /*f510*/  UIMAD UR4, UR4, UR5, URZ ;  /* 0x00000005040472a4 */ /* 0x000fc8000f8e023f */
[----:B------:R-:W-:-:S04]  /*f520*/  UISETP.LT.AND UP0, UPT, UR8, UR4, UPT ;  /* 0x000000040800728c */ /* 0x000fc8000bf01270 */
[----:B------:R-:W-:-:S12]  /*f530*/  USEL UR8, UR8, UR4, !UP0 ;  /* 0x0000000408087287 */ /* 0x000fd8000c000000 */
.L_x_1072:
[----:B------:R-:W-:Y:S01]  /*f540*/  UIMAD.WIDE UR4, UR8, 0x2aaaaaab, URZ ;  /* 0x2aaaaaab080478a5 */ /* 0x000fe2000f8e023f */
[----:B------:R-:W-:Y:S03]  /*f550*/  BSSY B7, `(.L_x_1075) ;  /* 0x0000328000077945 */ /* 0x000fe60003800000 */
[----:B------:R-:W-:-:S04]  /*f560*/  USHF.R.U32.HI UR4, URZ, 0x1f, UR5 ;  /* 0x0000001f3f047899 */ /* 0x000fc80008011605 */
[----:B------:R-:W-:-:S04]  /*f570*/  ULEA.HI.SX32 UR4, UR5, UR4, 0x1c ;  /* 0x0000000405047291 */ /* 0x000fc8000f8fe23f */
[----:B------:R-:W-:-:S04]  /*f580*/  UISETP.LT.AND UP0, UPT, URZ, UR4, UPT ;  /* 0x000000043f00728c */ /* 0x000fc8000bf01270 */
[----:B------:R-:W-:-:S04]  /*f590*/  USEL UR46, URZ, UR4, !UP0 ;  /* 0x000000043f2e7287 */ /* 0x000fc8000c000000 */
[----:B------:R-:W-:-:S06]  /*f5a0*/  UISETP.GT.AND UP0, UPT, UR45, UR46, UPT ;  /* 0x0000002e2d00728c */ /* 0x000fcc000bf04270 */
[----:B------:R-:W-:-:S13]  /*f5b0*/  PLOP3.LUT P0, PT, PT, PT, UP0, 0x80, 0x0 ;  /* 0x000000000000781c */ /* 0x000fda0003f0f008 */
[----:B------:R-:W-:Y:S05]  /*f5c0*/  @P0 BRA `(.L_x_1076) ;  /* 0x0000000000440947 */ /* 0x000fea0003800000 */
[----:B------:R-:W0:Y:S02]  /*f5d0*/  S2R R0, SR_TID.X ;  /* 0x0000000000007919 */ /* 0x000e240000002100 */
[----:B0-----:R-:W-:-:S04]  /*f5e0*/  LOP3.LUT R0, R0, 0x7f, RZ, 0xc0, !PT ;  /* 0x0000007f00007812 */ /* 0x001fc800078ec0ff */
[----:B------:R-:W-:-:S13]  /*f5f0*/  ISETP.NE.AND P2, PT, R0, RZ, PT ;  /* 0x000000ff0000720c */ /* 0x000fda0003f45270 */
[----:B------:R-:W-:Y:S05]  /*f600*/  @P2 BRA `(.L_x_1077) ;  /* 0x0000003000702947 */ /* 0x000fea0003800000 */
[----:B------:R-:W0:Y:S01]  /*f610*/  S2R R7, SR_LANEID ;  /* 0x0000000000077919 */ /* 0x000e220000000000 */
[----:B------:R-:W-:Y:S01]  /*f620*/  VOTEU.ANY UR4, UPT, PT ;  /* 0x0000000000047886 */ /* 0x000fe200038e0100 */
[----:B------:R-:W1:Y:S01]  /*f630*/  LDC.64 R2, c[0x0][0xc80] ;  /* 0x00032000ff027b82 */ /* 0x000e620000000a00 */
[----:B------:R-:W0:Y:S08]  /*f640*/  FLO.U32 R0, UR4 ;  /* 0x0000000400007d00 */ /* 0x000e3000080e0000 */
[----:B------:R-:W1:Y:S01]  /*f650*/  POPC R5, UR4 ;  /* 0x0000000400057d09 */ /* 0x000e620008000000 */
[----:B0-----:R-:W-:-:S13]  /*f660*/  ISETP.EQ.U32.AND P0, PT, R0, R7, PT ;  /* 0x000000070000720c */ /* 0x001fda0003f02070 */
[----:B-1----:R-:W2:Y:S01]  /*f670*/  @P0 ATOMG.E.ADD.STRONG.GPU PT, R3, desc[UR36][R2.64], R5 ;  /* 0x00000005020309a8 */ /* 0x002ea200081ee1e4 */
[----:B------:R-:W0:Y:S02]  /*f680*/  S2R R4, SR_LTMASK ;  /* 0x0000000000047919 */ /* 0x000e240000003900 */
[----:B0-----:R-:W-:-:S04]  /*f690*/  LOP3.LUT R4, R4, UR4, RZ, 0xc0, !PT ;  /* 0x0000000404047c12 */ /* 0x001fc8000f8ec0ff */
[----:B------:R-:W0:Y:S01]  /*f6a0*/  POPC R7, R4 ;  /* 0x0000000400077309 */ /* 0x000e220000000000 */
[----:B--2---:R-:W0:Y:S02]  /*f6b0*/  SHFL.IDX PT, R0, R3, R0, 0x1f ;  /* 0x00001f0003007589 */ /* 0x004e2400000e0000 */
[----:B0-----:R-:W-:Y:S01]  /*f6c0*/  IADD3 R34, R0, UR47, R7 ;  /* 0x0000002f00227c10 */ /* 0x001fe2000fffe007 */
[----:B------:R-:W-:Y:S06]  /*f6d0*/  BRA `(.L_x_1077) ;  /* 0x00000030003c7947 */ /* 0x000fec0003800000 */
.L_x_1076:
[----:B------:R-:W-:Y:S01]  /*f6e0*/  VIADD R0, R16, 0x18400 ;  /* 0x0001840010007836 */ /* 0x000fe20000000000 */
[----:B------:R-:W-:Y:S04]  /*f6f0*/  BSSY B6, `(.L_x_1078) ;  /* 0x0000013000067945 */ /* 0x000fe80003800000 */
[----:B------:R-:W-:-:S13]  /*f700*/  LOP3.LUT P0, RZ, R0, 0x3ff, RZ, 0xc0, !PT ;  /* 0x000003ff00ff7812 */ /* 0x000fda000780c0ff */
[----:B------:R-:W-:Y:S05]  /*f710*/  @!P0 BRA `(.L_x_1079) ;  /* 0x0000000000408947 */ /* 0x000fea0003800000 */
[----:B------:R-:W-:Y:S01]  /*f720*/  MOV R2, 0x0 ;  /* 0x0000000000027802 */ /* 0x000fe20000000f00 */
[----:B------:R-:W-:Y:S01]  /*f730*/  ULDC.64 UR4, c[0x4][0x90] ;  /* 0x0100240000047ab9 */ /* 0x000fe20000000a00 */
[----:B------:R-:W-:Y:S01]  /*f740*/  ULDC.64 UR6, c[0x4][0x98] ;  /* 0x0100260000067ab9 */ /* 0x000fe20000000a00 */
[----:B------:R-:W-:Y:S02]  /*f750*/  IMAD.U32 R4, RZ, RZ, UR4 ;  /* 0x00000004ff047e24 */ /* 0x000fe4000f8e00ff */
[----:B------:R-:W-:Y:S01]  /*f760*/  IMAD.U32 R5, RZ, RZ, UR5 ;  /* 0x00000005ff057e24 */ /* 0x000fe2000f8e00ff */
[----:B------:R-:W0:Y:S01]  /*f770*/  LDC.64 R2, c[0x4][R2] ;  /* 0x0100000002027b82 */ /* 0x000e220000000a00 */
[----:B------:R-:W-:Y:S01]  /*f780*/  ULDC.64 UR4, c[0x4][0x8] ;  /* 0x0100020000047ab9 */ /* 0x000fe20000000a00 */
[----:B------:R-:W-:Y:S02]  /*f790*/  IMAD.U32 R6, RZ, RZ, UR6 ;  /* 0x00000006ff067e24 */ /* 0x000fe4000f8e00ff */
[----:B------:R-:W-:-:S02]  /*f7a0*/  IMAD.U32 R7, RZ, RZ, UR7 ;  /* 0x00000007ff077e24 */ /* 0x000fc4000f8e00ff */
[----:B------:R-:W-:Y:S02]  /*f7b0*/  IMAD.U32 R10, RZ, RZ, UR4 ;  /* 0x00000004ff0a7e24 */ /* 0x000fe4000f8e00ff */
[----:B------:R-:W-:Y:S02]  /*f7c0*/  IMAD.U32 R11, RZ, RZ, UR5 ;  /* 0x00000005ff0b7e24 */ /* 0x000fe4000f8e00ff */
[----:B------:R-:W-:Y:S02]  /*f7d0*/  IMAD.MOV.U32 R8, RZ, RZ, 0x70 ;  /* 0x00000070ff087424 */ /* 0x000fe400078e00ff */
[----:B------:R-:W-:Y:S02]  /*f7e0*/  IMAD.MOV.U32 R12, RZ, RZ, 0x1 ;  /* 0x00000001ff0c7424 */ /* 0x000fe400078e00ff */
[----:B------:R-:W-:-:S07]  /*f7f0*/  IMAD.MOV.U32 R13, RZ, RZ, RZ ;  /* 0x000000ffff0d7224 */ /* 0x000fce00078e00ff */
[----:B------:R-:W-:-:S07]  /*f800*/  LEPC R20, `(.L_x_1079) ;  /* 0x000000001014794e */ /* 0x000fce0000000000 */
[----:B0----5:R-:W-:Y:S05]  /*f810*/  CALL.ABS.NOINC R2 ;  /* 0x0000000002007343 */ /* 0x021fea0003c00000 */
.L_x_1079:
[----:B------:R-:W-:Y:S05]  /*f820*/  BSYNC B6 ;  /* 0x0000000000067941 */ /* 0x000fea0003800000 */
.L_x_1078:
        /* <DEDUP_REMOVED lines=19> */
[----:B-1---5:R-:W-:Y:S05]  /*f960*/  CALL.ABS.NOINC R2 ;  /* 0x0000000002007343 */ /* 0x022fea0003c00000 */
.L_x_1082:
[----:B------:R0:W1:Y:S01]  /*f970*/  LDC.64 R2, c[0x4][R17] ;  /* 0x0100000011027b82 */ /* 0x0000620000000a00 */
[----:B------:R-:W-:Y:S01]  /*f980*/  ULDC.64 UR4, c[0x4][0x90] ;  /* 0x0100240000047ab9 */ /* 0x000fe20000000a00 */
[----:B------:R-:W-:Y:S01]  /*f990*/  ULDC.64 UR6, c[0x4][0x98] ;  /* 0x0100260000067ab9 */ /* 0x000fe20000000a00 */
[----:B------:R-:W-:Y:S02]  /*f9a0*/  IMAD.U32 R4, RZ, RZ, UR4 ;  /* 0x00000004ff047e24 */ /* 0x000fe4000f8e00ff */
        /* <DEDUP_REMOVED lines=11> */
.L_x_1081:
[----:B------:R-:W-:Y:S05]  /*fa60*/  BSYNC B6 ;  /* 0x0000000000067941 */ /* 0x000fea0003800000 */
.L_x_1080:
[----:B------:R-:W-:Y:S01]  /*fa70*/  ULDC.64 UR4, c[0x0][0x9f8] ;  /* 0x00027e0000047ab9 */ /* 0x000fe20000000a00 */
[----:B------:R-:W-:Y:S01]  /*fa80*/  IMAD.U32 R29, RZ, RZ, UR43 ;  /* 0x0000002bff1d7e24 */ /* 0x000fe2000f8e00ff */
[----:B------:R-:W-:Y:S01]  /*fa90*/  UISETP.NE.U32.AND UP0, UPT, UR4, URZ, UPT ;  /* 0x0000003f0400728c */ /* 0x000fe2000bf05070 */
[----:B------:R-:W0:Y:S03]  /*faa0*/  LDC R10, c[0x0][0x430] ;  /* 0x00010c00ff0a7b82 */ /* 0x000e260000000800 */
[----:B------:R-:W-:-:S06]  /*fab0*/  UISETP.NE.AND.EX UP0, UPT, UR5, URZ, UPT, UP0 ;  /* 0x0000003f0500728c */ /* 0x000fcc000bf05300 */
[----:B------:R-:W-:-:S05]  /*fac0*/  PLOP3.LUT P0, PT, PT, PT, UP0, 0x80, 0x0 ;  /* 0x000000000000781c */ /* 0x000fca0003f0f008 */
[----:B------:R-:W-:Y:S02]  /*fad0*/  @UP0 ULDC.64 UR4, c[0x0][0x9f8] ;  /* 0x00027e0000040ab9 */ /* 0x000fe40000000a00 */
[----:B------:R-:W-:-:S06]  /*fae0*/  @UP0 UIMAD.WIDE UR4, UR43, 0x4, UR4 ;  /* 0x000000042b0408a5 */ /* 0x000fcc000f8e0204 */
[----:B------:R-:W-:Y:S01]  /*faf0*/  IMAD.U32 R2, RZ, RZ, UR4 ;  /* 0x00000004ff027e24 */ /* 0x000fe2000f8e00ff */
[----:B------:R-:W-:Y:S01]  /*fb00*/  ULDC UR4, c[0x0][0xc48] ;  /* 0x0003120000047ab9 */ /* 0x000fe20000000800 */
[----:B------:R-:W-:-:S05]  /*fb10*/  IMAD.U32 R3, RZ, RZ, UR5 ;  /* 0x00000005ff037e24 */ /* 0x000fca000f8e00ff */
[----:B------:R1:W5:Y:S01]  /*fb20*/  @P0 LDG.E R29, desc[UR36][R2.64] ;  /* 0x00000024021d0981 */ /* 0x000362000c1e1900 */
[----:B------:R-:W-:Y:S01]  /*fb30*/  UMOV UR5, 0xffffffff ;  /* 0xffffffff00057882 */ /* 0x000fe20000000000 */
[----:B------:R-:W-:Y:S02]  /*fb40*/  IMAD.U32 R22, RZ, RZ, UR4 ;  /* 0x00000004ff167e24 */ /* 0x000fe4000f8e00ff */
[----:B------:R-:W-:Y:S05]  /*fb50*/  BRA.DIV UR5, `(.L_x_1083) ;  /* 0x0000003605487947 */ /* 0x000fea000b800000 */
.L_x_1137:
[----:B------:R-:W2:Y:S01]  /*fb60*/  S2R R0, SR_TID.X ;  /* 0x0000000000007919 */ /* 0x000ea20000002100 */
[----:B------:R-:W-:Y:S01]  /*fb70*/  UIADD3 UR4, UR45, -0x1, URZ ;  /* 0xffffffff2d047890 */ /* 0x000fe2000fffe03f */
[----:B0-----:R-:W-:Y:S02]  /*fb80*/  ISETP.NE.AND P1, PT, R10, 0x1, PT ;  /* 0x000000010a00780c */ /* 0x001fe40003f25270 */
[----:B-----5:R-:W-:Y:S02]  /*fb90*/  SHF.R.S32.HI R33, RZ, 0x1f, R29 ;  /* 0x0000001fff217819 */ /* 0x020fe4000001141d */
[----:B------:R-:W-:Y:S01]  /*fba0*/  LOP3.LUT R19, R19, 0xffffff7f, RZ, 0xc0, !PT ;  /* 0xffffff7f13137812 */ /* 0x000fe200078ec0ff */
[----:B------:R-:W-:-:S08]  /*fbb0*/  IMAD.U32 R7, RZ, RZ, UR4 ;  /* 0x00000004ff077e24 */ /* 0x000fd0000f8e00ff */
[----:B-1----:R-:W0:Y:S01]  /*fbc0*/  @P1 LDC R3, c[0x0][0x434] ;  /* 0x00010d00ff031b82 */ /* 0x002e220000000800 */
[----:B------:R-:W-:-:S07]  /*fbd0*/  @P1 LOP3.LUT R19, R19, 0x80, RZ, 0xfc, !PT ;  /* 0x0000008013131812 */ /* 0x000fce00078efcff */
[----:B------:R-:W1:Y:S01]  /*fbe0*/  @P1 LDC R5, c[0x0][0x438] ;  /* 0x00010e00ff051b82 */ /* 0x000e620000000800 */
[----:B--2---:R-:W-:-:S05]  /*fbf0*/  IMAD.SHL.U32 R8, R0, 0x10, RZ ;  /* 0x0000001000087824 */ /* 0x004fca00078e00ff */
[----:B------:R-:W-:-:S05]  /*fc00*/  LOP3.LUT R8, R36, 0x70, R8, 0xf8, !PT ;  /* 0x0000007024087812 */ /* 0x000fca00078ef808 */
[----:B------:R-:W-:-:S04]  /*fc10*/  IMAD R7, R7, 0x60, R8 ;  /* 0x0000006007077824 */ /* 0x000fc800078e0208 */
[C---:B------:R-:W-:Y:S01]  /*fc20*/  IMAD.IADD R0, R7.reuse, 0x1, R32 ;  /* 0x0000000107007824 */ /* 0x040fe200078e0220 */
[----:B------:R-:W-:-:S03]  /*fc30*/  ISETP.GE.AND P0, PT, R7, UR38, PT ;  /* 0x0000002607007c0c */ /* 0x000fc6000bf06270 */
[----:B0-----:R-:W-:Y:S01]  /*fc40*/  @P1 IMAD.HI.U32 R2, R0, R3, RZ ;  /* 0x0000000300021227 */ /* 0x001fe200078e00ff */
[----:B------:R-:W-:-:S03]  /*fc50*/  ISETP.GT.U32.OR P0, PT, R8, 0x5f, P0 ;  /* 0x0000005f0800780c */ /* 0x000fc60000704470 */
[----:B------:R-:W-:Y:S01]  /*fc60*/  IMAD.MOV.U32 R9, RZ, RZ, R0 ;  /* 0x000000ffff097224 */ /* 0x000fe200078e0000 */
[----:B-1----:R-:W-:-:S09]  /*fc70*/  @P1 SHF.R.U32.HI R9, RZ, R5, R2 ;  /* 0x00000005ff091219 */ /* 0x002fd20000011602 */
[----:B------:R-:W0:Y:S01]  /*fc80*/  @!P0 LDC.64 R6, c[0x0][0x428] ;  /* 0x00010a00ff068b82 */ /* 0x000e220000000a00 */
[----:B------:R-:W-:-:S07]  /*fc90*/  @!P0 SHF.R.S32.HI R3, RZ, 0x1f, R9 ;  /* 0x0000001fff038819 */ /* 0x000fce0000011409 */
[----:B------:R-:W1:Y:S01]  /*fca0*/  @!P0 LDC.64 R4, c[0x0][0x418] ;  /* 0x00010600ff048b82 */ /* 0x000e620000000a00 */
[----:B0-----:R-:W-:-:S04]  /*fcb0*/  @!P0 IMAD R2, R33, R6, RZ ;  /* 0x0000000621028224 */ /* 0x001fc800078e02ff */
[----:B------:R-:W-:Y:S02]  /*fcc0*/  @!P0 IMAD R7, R29, R7, R2 ;  /* 0x000000071d078224 */ /* 0x000fe400078e0202 */
[----:B------:R-:W-:-:S04]  /*fcd0*/  @!P0 IMAD.MOV.U32 R2, RZ, RZ, R9 ;  /* 0x000000ffff028224 */ /* 0x000fc800078e0009 */
[----:B------:R-:W-:-:S04]  /*fce0*/  @!P0 IMAD.WIDE.U32 R2, R29, R6, R2 ;  /* 0x000000061d028225 */ /* 0x000fc800078e0002 */
[----:B------:R-:W-:Y:S01]  /*fcf0*/  @!P0 IMAD.IADD R3, R3, 0x1, R7 ;  /* 0x0000000103038824 */ /* 0x000fe200078e0207 */
[----:B-1----:R-:W-:Y:S01]  /*fd00*/  @!P0 LEA R4, P1, R2, R4, 0x2 ;  /* 0x0000000402048211 */ /* 0x002fe200078210ff */
[----:B------:R-:W-:-:S03]  /*fd10*/  IMAD.MOV.U32 R6, RZ, RZ, RZ ;  /* 0x000000ffff067224 */ /* 0x000fc600078e00ff */
[----:B------:R-:W-:Y:S01]  /*fd20*/  @!P0 LEA.HI.X R5, R2, R5, R3, 0x2, P1 ;  /* 0x0000000502058211 */ /* 0x000fe200008f1403 */
[----:B------:R-:W-:-:S04]  /*fd30*/  IMAD.MOV R7, RZ, RZ, -R9 ;  /* 0x000000ffff077224 */ /* 0x000fc800078e0a09 */
[----:B------:R0:W5:Y:S01]  /*fd40*/  @!P0 LDG.E R6, desc[UR36][R4.64] ;  /* 0x0000002404068981 */ /* 0x000162000c1e1900 */
[----:B------:R-:W-:Y:S01]  /*fd50*/  ISETP.GT.U32.AND P0, PT, R8, 0x5f, PT ;  /* 0x0000005f0800780c */ /* 0x000fe20003f04070 */
[----:B------:R-:W-:Y:S01]  /*fd60*/  IMAD R3, RZ, RZ, -UR43 ;  /* 0x8000002bff037e24 */ /* 0x000fe2000f8e02ff */
[----:B------:R-:W-:Y:S01]  /*fd70*/  LOP3.LUT R19, R19, 0xffffffbf, RZ, 0xc0, !PT ;  /* 0xffffffbf13137812 */ /* 0x000fe200078ec0ff */
[----:B------:R-:W-:Y:S02]  /*fd80*/  IMAD.U32 R24, RZ, RZ, UR4 ;  /* 0x00000004ff187e24 */ /* 0x000fe4000f8e00ff */
[----:B------:R-:W-:Y:S02]  /*fd90*/  IMAD R22, R22, R3, UR42 ;  /* 0x0000002a16167e24 */ /* 0x000fe4000f8e0203 */
[----:B0-----:R-:W-:-:S03]  /*fda0*/  IMAD R5, R10, R7, R0 ;  /* 0x000000070a057224 */ /* 0x001fc600078e0200 */
[----:B------:R-:W-:Y:S01]  /*fdb0*/  SHF.R.S32.HI R28, RZ, 0x1f, R22 ;  /* 0x0000001fff1c7819 */ /* 0x000fe20000011416 */
[----:B------:R-:W-:-:S05]  /*fdc0*/  IMAD.U32 R0, RZ, RZ, UR48 ;  /* 0x00000030ff007e24 */ /* 0x000fca000f8e00ff */
[----:B------:R-:W-:-:S13]  /*fdd0*/  ISETP.NE.AND P2, PT, R0, 0x3, PT ;  /* 0x000000030000780c */ /* 0x000fda0003f45270 */
[----:B------:R-:W-:-:S04]  /*fde0*/  @P2 LOP3.LUT R19, R19, 0x40, RZ, 0xfc, !PT ;  /* 0x0000004013132812 */ /* 0x000fc800078efcff */
[----:B------:R-:W-:-:S04]  /*fdf0*/  LOP3.LUT R19, R19, 0xffffffdf, RZ, 0xc0, !PT ;  /* 0xffffffdf13137812 */ /* 0x000fc800078ec0ff */
[----:B------:R-:W-:Y:S01]  /*fe00*/  @P0 LOP3.LUT R19, R19, 0x20, RZ, 0xfc, !PT ;  /* 0x0000002013130812 */ /* 0x000fe200078efcff */
[----:B------:R-:W-:Y:S06]  /*fe10*/  @!P2 BRA `(.L_x_1084) ;  /* 0x000000000004a947 */ /* 0x000fec0003800000 */
[----:B------:R-:W-:Y:S01]  /*fe20*/  BPT.TRAP 0x1 ;  /* 0x000000040000795c */ /* 0x000fe20000300000 */
.L_x_1084:
[----:B------:R-:W-:Y:S01]  /*fe30*/  SHF.R.S32.HI R7, RZ, 0x1f, R5 ;  /* 0x0000001fff077819 */ /* 0x000fe20000011405 */
[----:B------:R-:W-:Y:S01]  /*fe40*/  ULDC.64 UR4, c[0x0][0x328] ;  /* 0x0000ca0000047ab9 */ /* 0x000fe20000000a00 */
[----:B-----5:R-:W-:Y:S01]  /*fe50*/  SHF.R.S32.HI R4, RZ, 0x1f, R6 ;  /* 0x0000001fff047819 */ /* 0x020fe20000011406 */
[----:B------:R-:W-:Y:S01]  /*fe60*/  IMAD.WIDE.U32 R2, R5, UR4, RZ ;  /* 0x0000000405027c25 */ /* 0x000fe2000f8e00ff */
[----:B------:R-:W-:Y:S03]  /*fe70*/  BSSY B0, `(.L_x_1085) ;  /* 0x0000015000007945 */ /* 0x000fe60003800000 */
[----:B------:R-:W-:-:S04]  /*fe80*/  IMAD R0, R7, UR4, RZ ;  /* 0x0000000407007c24 */ /* 0x000fc8000f8e02ff */
[----:B------:R-:W-:Y:S01]  /*fe90*/  IMAD R9, R5, UR5, R0 ;  /* 0x0000000505097c24 */ /* 0x000fe2000f8e0200 */
[----:B------:R-:W-:Y:S01]  /*fea0*/  ULDC.64 UR4, c[0x0][0x338] ;  /* 0x0000ce0000047ab9 */ /* 0x000fe20000000a00 */
[----:B------:R-:W-:Y:S02]  /*feb0*/  IMAD R0, R23, 0x8, R16 ;  /* 0x0000000817007824 */ /* 0x000fe400078e0210 */
        /* <DEDUP_REMOVED lines=12> */
[----:B------:R-:W-:Y:S02]  /*ff80*/  LEA.HI.X R18, R2, UR5, R3, 0x1, P0 ;  /* 0x0000000502127c11 */ /* 0x000fe400080f0c03 */
[----:B------:R-:W-:-:S04]  /*ff90*/  SHF.L.U32 R3, R26, 0x1f, RZ ;  /* 0x0000001f1a037819 */ /* 0x000fc800000006ff */
[----:B------:R-:W0:Y:S02]  /*ffa0*/  SYNCS.PHASECHK.TRANS64.TRYWAIT P0, [R0+URZ+0x2a840], R3 ;  /* 0x02a84003000075a7 */ /* 0x000e24000800017f */
[----:B0-----:R-:W-:Y:S05]  /*ffb0*/  @!P0 BRA `(.L_x_1086) ;  /* 0x00000030005c8947 */ /* 0x001fea0003800000 */
.L_x_1138:
[----:B------:R-:W-:Y:S05]  /*ffc0*/  BSYNC B0 ;  /* 0x0000000000007941 */ /* 0x000fea0003800000 */
.L_x_1085:
[----:B------:R-:W-:Y:S01]  /*ffd0*/  ULDC.64 UR4, c[0x0][0x300] ;  /* 0x0000c00000047ab9 */ /* 0x000fe20000000a00 */
[----:B------:R-:W-:Y:S01]  /*ffe0*/  LOP3.LUT P4, RZ, R19, 0x10, RZ, 0xc0, !PT ;  /* 0x0000001013ff7812 */ /* 0x000fe2000788c0ff */
        /* <DEDUP_REMOVED lines=10> */
[----:B------:R-:W-:Y:S01]  /*10090*/  ULDC.64 UR4, c[0x0][0x308] ;  /* 0x0000c20000047ab9 */ /* 0x000fe20000000a00 */
[----:B------:R-:W-:Y:S02]  /*100a0*/  IMAD.MOV.U32 R7, RZ, RZ, -0x60 ;  /* 0xffffffa0ff077424 */ /* 0x000fe400078e00ff */
[----:B------:R-:W-:Y:S02]  /*100b0*/  IMAD.IADD R3, R3, 0x1, R5 ;  /* 0x0000000103037824 */ /* 0x000fe400078e0205 */
[----:B------:R-:W-:Y:S02]  /*100c0*/  IMAD R5, R28, UR4, RZ ;  /* 0x000000041c057c24 */ /* 0x000fe4000f8e02ff */
[----:B------:R-:W-:-:S04]  /*100d0*/  IMAD.WIDE.U32 R2, R22, UR4, R2 ;  /* 0x0000000416027c25 */ /* 0x000fc8000f8e0002 */
[----:B------:R-:W-:Y:S01]  /*100e0*/  IMAD R5, R22, UR5, R5 ;  /* 0x0000000516057c24 */ /* 0x000fe2000f8e0205 */
[----:B------:R-:W-:Y:S01]  /*100f0*/  ULDC.64 UR4, c[0x0][0x2e8] ;  /* 0x0000ba0000047ab9 */ /* 0x000fe20000000a00 */
[----:B------:R-:W-:Y:S01]  /*10100*/  IMAD R7, R24, R7, UR38 ;  /* 0x0000002618077e24 */ /* 0x000fe2000f8e0207 */
[C---:B------:R-:W-:Y:S01]  /*10110*/  LEA R4, P0, R2.reuse, UR4, 0x1 ;  /* 0x0000000402047c11 */ /* 0x040fe2000f8008ff */
[----:B------:R-:W-:Y:S01]  /*10120*/  IMAD.IADD R3, R3, 0x1, R5 ;  /* 0x0000000103037824 */ /* 0x000fe200078e0205 */
[----:B------:R-:W-:Y:S01]  /*10130*/  UMOV UR4, 0xffffffff ;  /* 0xffffffff00047882 */ /* 0x000fe20000000000 */
[----:B------:R-:W-:Y:S02]  /*10140*/  IMAD.IADD R7, R7, 0x1, -R36 ;  /* 0x0000000107077824 */ /* 0x000fe400078e0a24 */
[----:B------:R-:W-:Y:S01]  /*10150*/  IMAD R5, R23, 0x4800, R30 ;  /* 0x0000480017057824 */ /* 0x000fe200078e021e */
[----:B------:R-:W-:Y:S02]  /*10160*/  LEA.HI.X R6, R2, UR5, R3, 0x1, P0 ;  /* 0x0000000502067c11 */ /* 0x000fe400080f0c03 */
[----:B------:R-:W-:Y:S01]  /*10170*/  ISETP.GE.AND P0, PT, R7, 0x1, PT ;  /* 0x000000010700780c */ /* 0x000fe20003f06270 */
[----:B------:R-:W-:-:S12]  /*10180*/  BRA.DIV UR4, `(.L_x_1087) ;  /* 0x0000002e04fc7947 */ /* 0x000fd8000b800000 */
[----:B------:R-:W0:Y:S01]  /*10190*/  SHFL.IDX PT, R14, R4, RZ, 0x181f ;  /* 0x00181fff040e7589 */ /* 0x000e2200000e0000 */
[----:B------:R-:W-:-:S03]  /*101a0*/  @P0 IMAD R9, R5, 0x2, R16 ;  /* 0x0000000205090824 */ /* 0x000fc600078e0210 */
[----:B------:R-:W1:Y:S04]  /*101b0*/  SHFL.IDX PT, R2, R6, RZ, 0x181f ;  /* 0x00181fff06027589 */ /* 0x000e6800000e0000 */
[----:B------:R-:W-:Y:S01]  /*101c0*/  SHFL.IDX PT, R8, R6, 0x1, 0x181f ;  /* 0x00381f0006087f89 */ /* 0x000fe200000e0000 */
[----:B0-----:R-:W-:-:S05]  /*101d0*/  @P0 LEA R14, P1, R37, R14, 0x1 ;  /* 0x0000000e250e0211 */ /* 0x001fca00078208ff */
[----:B-1----:R-:W-:Y:S02]  /*101e0*/  @P0 IMAD.X R3, RZ, RZ, R2, P1 ;  /* 0x000000ffff030224 */ /* 0x002fe400008e0602 */
[----:B------:R-:W-:Y:S02]  /*101f0*/  @P0 IMAD.MOV.U32 R2, RZ, RZ, R14 ;  /* 0x000000ffff020224 */ /* 0x000fe400078e000e */
[----:B------:R-:W0:Y:S04]  /*10200*/  SHFL.IDX PT, R14, R4, 0x1, 0x181f ;  /* 0x00381f00040e7f89 */ /* 0x000e2800000e0000 */
[----:B------:R-:W-:Y:S04]  /*10210*/  @P0 LDGSTS.E.BYPASS.LTC128B.128 [R9+0x18400], desc[UR36][R2.64], !P4 ;  /* 0x1840000002090fae */ /* 0x000fe8000e101d64 */
[----:B------:R-:W-:Y:S04]  /*10220*/  @P0 LDGSTS.E.BYPASS.LTC128B.128 [R9+0x1b400], desc[UR36][R2.64+0x80], !P3 ;  /* 0x1b40008002090fae */ /* 0x000fe8000d901d64 */
[----:B------:R1:W-:Y:S01]  /*10230*/  @P0 LDGSTS.E.BYPASS.LTC128B.128 [R9+0x1e400], desc[UR36][R2.64+0x100], !P2 ;  /* 0x1e40010002090fae */ /* 0x0003e2000d101d64 */
[----:B------:R-:W-:-:S13]  /*10240*/  ISETP.GE.AND P0, PT, R7, 0x11, PT ;  /* 0x000000110700780c */ /* 0x000fda0003f06270 */
[----:B0-----:R-:W-:Y:S01]  /*10250*/  @P0 LEA R14, P1, R37, R14, 0x1 ;  /* 0x0000000e250e0211 */ /* 0x001fe200078208ff */
[----:B------:R-:W-:-:S04]  /*10260*/  @P0 IMAD R25, R5, 0x2, R16 ;  /* 0x0000000205190824 */ /* 0x000fc800078e0210 */
[----:B------:R-:W-:Y:S02]  /*10270*/  @P0 IMAD.X R21, RZ, RZ, R8, P1 ;  /* 0x000000ffff150224 */ /* 0x000fe400008e0608 */
[----:B-1----:R-:W-:Y:S01]  /*10280*/  @P0 IMAD.MOV.U32 R2, RZ, RZ, R14 ;  /* 0x000000ffff020224 */ /* 0x002fe200078e000e */
[----:B------:R-:W-:Y:S01]  /*10290*/  SHFL.IDX PT, R8, R6, 0x2, 0x181f ;  /* 0x00581f0006087f89 */ /* 0x000fe200000e0000 */
[----:B------:R-:W-:-:S03]  /*102a0*/  @P0 IMAD.MOV.U32 R3, RZ, RZ, R21 ;  /* 0x000000ffff030224 */ /* 0x000fc600078e0015 */
        /* <DEDUP_REMOVED lines=31> */
[----:B------:R0:W1:Y:S01]  /*104a0*/  SHFL.IDX PT, R8, R6, 0x5, 0x181f ;  /* 0x00b81f0006087f89 */ /* 0x00006200000e0000 */
[----:B------:R-:W-:-:S03]  /*104b0*/  @P0 IMAD.MOV.U32 R3, RZ, RZ, R9 ;  /* 0x000000ffff030224 */ /* 0x000fc600078e0009 */
[----:B------:R0:W2:Y:S04]  /*104c0*/  SHFL.IDX PT, R14, R4, 0x5, 0x181f ;  /* 0x00b81f00040e7f89 */ /* 0x0000a800000e0000 */
[----:B------:R0:W-:Y:S04]  /*104d0*/  @P0 LDGSTS.E.BYPASS.LTC128B.128 [R21+0x1a400], desc[UR36][R2.64], !P4 ;  /* 0x1a40000002150fae */ /* 0x0001e8000e101d64 */
[----:B------:R0:W-:Y:S04]  /*104e0*/  @P0 LDGSTS.E.BYPASS.LTC128B.128 [R21+0x1d400], desc[UR36][R2.64+0x80], !P3 ;  /* 0x1d40008002150fae */ /* 0x0001e8000d901d64 */
[----:B------:R0:W-:Y:S02]  /*104f0*/  @P0 LDGSTS.E.BYPASS.LTC128B.128 [R21+0x20400], desc[UR36][R2.64+0x100], !P2 ;  /* 0x2040010002150fae */ /* 0x0001e4000d101d64 */
.L_x_1152:
[----:B------:R-:W-:-:S13]  /*10500*/  ISETP.GE.AND P0, PT, R7, 0x51, PT ;  /* 0x000000510700780c */ /* 0x000fda0003f06270 */
[----:B0-2---:R-:W-:Y:S01]  /*10510*/  @P0 LEA R2, P1, R37, R14, 0x1 ;  /* 0x0000000e25020211 */ /* 0x005fe200078208ff */
[----:B------:R-:W-:-:S04]  /*10520*/  @P0 IMAD R5, R5, 0x2, R16 ;  /* 0x0000000205050824 */ /* 0x000fc800078e0210 */
[----:B-1----:R-:W-:-:S05]  /*10530*/  @P0 IMAD.X R3, RZ, RZ, R8, P1 ;  /* 0x000000ffff030224 */ /* 0x002fca00008e0608 */
        /* <DEDUP_REMOVED lines=8> */
.L_x_1088:
        /* <DEDUP_REMOVED lines=10> */
.L_x_1089:
[----:B------:R1:W-:Y:S02]  /*10660*/  SYNCS.ARRIVE.TRANS64.A1T0 RZ, [R0+URZ+0x2a830], RZ ;  /* 0x02a830ff00ff79a7 */ /* 0x0003e4000810003f */
[----:B------:R-:W-:Y:S05]  /*10670*/  WARPSYNC.ALL ;  /* 0x0000000000007948 */ /* 0x000fea0003800000 */
[----:B------:R-:W-:Y:S01]  /*10680*/  BSSY B6, `(.L_x_1090) ;  /* 0x0000015000067945 */ /* 0x000fe20003800000 */
[----:B-1----:R-:W-:Y:S01]  /*10690*/  VIADD R0, R16, 0xc400 ;  /* 0x0000c40010007836 */ /* 0x002fe20000000000 */
[----:B------:R-:W-:Y:S04]  /*106a0*/  BAR.SYNC.DEFER_BLOCKING 0x8, 0x180 ;  /* 0x0206000000007b1d */ /* 0x000fe80000010000 */
[----:B------:R-:W-:-:S13]  /*106b0*/  LOP3.LUT P0, RZ, R0, 0x3ff, RZ, 0xc0, !PT ;  /* 0x000003ff00ff7812 */ /* 0x000fda000780c0ff */
[----:B------:R-:W-:Y:S05]  /*106c0*/  @!P0 BRA `(.L_x_1091) ;  /* 0x0000000000408947 */ /* 0x000fea0003800000 */
[----:B0-----:R-:W-:Y:S01]  /*106d0*/  MOV R2, 0x0 ;  /* 0x0000000000027802 */ /* 0x001fe20000000f00 */
[----:B------:R-:W-:Y:S01]  /*106e0*/  ULDC.64 UR6, c[0x4][0x90] ;  /* 0x0100240000067ab9 */ /* 0x000fe20000000a00 */
[----:B------:R-:W-:Y:S01]  /*106f0*/  ULDC.64 UR8, c[0x4][0x98] ;  /* 0x0100260000087ab9 */ /* 0x000fe20000000a00 */
[----:B------:R-:W-:Y:S01]  /*10700*/  ULDC.64 UR4, c[0x4][0x20] ;  /* 0x0100080000047ab9 */ /* 0x000fe20000000a00 */
[----:B------:R-:W-:Y:S02]  /*10710*/  IMAD.U32 R4, RZ, RZ, UR6 ;  /* 0x00000006ff047e24 */ /* 0x000fe4000f8e00ff */
[----:B------:R-:W0:Y:S01]  /*10720*/  LDC.64 R2, c[0x4][R2] ;  /* 0x0100000002027b82 */ /* 0x000e220000000a00 */
[----:B------:R-:W-:Y:S02]  /*10730*/  IMAD.U32 R5, RZ, RZ, UR7 ;  /* 0x00000007ff057e24 */ /* 0x000fe4000f8e00ff */
        /* <DEDUP_REMOVED lines=8> */
[----:B0-----:R-:W-:Y:S05]  /*107c0*/  CALL.ABS.NOINC R2 ;  /* 0x0000000002007343 */ /* 0x001fea0003c00000 */
.L_x_1091:
[----:B------:R-:W-:Y:S05]  /*107d0*/  BSYNC B6 ;  /* 0x0000000000067941 */ /* 0x000fea0003800000 */
.L_x_1090:
[----:B0-----:R-:W0:Y:S01]  /*107e0*/  S2R R2, SR_TID.X ;  /* 0x0000000000027919 */ /* 0x001e220000002100 */
[----:B------:R-:W-:Y:S01]  /*107f0*/  UISETP.NE.AND UP0, UPT, UR50, URZ, UPT ;  /* 0x0000003f3200728c */ /* 0x000fe2000bf05270 */
[----:B------:R-:W-:Y:S01]  /*10800*/  R2UR UR6, R28 ;  /* 0x000000001c0672ca */ /* 0x000fe200000e0000 */
[----:B------:R-:W-:Y:S01]  /*10810*/  ULDC.64 UR8, c[0x0][0x2d8] ;  /* 0x0000b60000087ab9 */ /* 0x000fe20000000a00 */
[----:B------:R-:W-:Y:S02]  /*10820*/  R2UR UR7, R22 ;  /* 0x00000000160772ca */ /* 0x000fe400000e0000 */
[C---:B------:R-:W-:Y:S02]  /*10830*/  LOP3.LUT P3, RZ, R19.reuse, 0x400, RZ, 0xc0, !PT ;  /* 0x0000040013ff7812 */ /* 0x040fe4000786c0ff */
[----:B------:R-:W-:Y:S02]  /*10840*/  PLOP3.LUT P0, PT, PT, PT, UP0, 0x80, 0x0 ;  /* 0x000000000000781c */ /* 0x000fe40003f0f008 */
[----:B------:R-:W-:-:S02]  /*10850*/  LOP3.LUT P4, RZ, R19, 0x200, RZ, 0xc0, !PT ;  /* 0x0000020013ff7812 */ /* 0x000fc4000788c0ff */
[----:B------:R-:W-:Y:S01]  /*10860*/  @UP0 ULDC UR4, c[0x0][0x44c] ;  /* 0x0001130000040ab9 */ /* 0x000fe20000000800 */
[----:B------:R-:W-:Y:S02]  /*10870*/  LOP3.LUT P5, RZ, R19, 0x100, RZ, 0xc0, !PT ;  /* 0x0000010013ff7812 */ /* 0x000fe400078ac0ff */
[----:B------:R-:W-:-:S04]  /*10880*/  UIMAD UR6, UR6, UR8, URZ ;  /* 0x00000008060672a4 */ /* 0x000fc8000f8e023f */
[----:B------:R-:W-:Y:S02]  /*10890*/  UIMAD UR7, UR7, UR9, UR6 ;  /* 0x00000009070772a4 */ /* 0x000fe4000f8e0206 */
[----:B------:R-:W-:Y:S01]  /*108a0*/  USHF.R.S32.HI UR6, URZ, 0x1f, UR43 ;  /* 0x0000001f3f067899 */ /* 0x000fe2000801142b */
[----:B0-----:R-:W-:-:S05]  /*108b0*/  IMAD.SHL.U32 R2, R2, 0x10, RZ ;  /* 0x0000001002027824 */ /* 0x001fca00078e00ff */
[----:B------:R-:W-:-:S05]  /*108c0*/  LOP3.LUT R2, R36, 0x70, R2, 0xf8, !PT ;  /* 0x0000007024027812 */ /* 0x000fca00078ef802 */
[----:B------:R-:W-:-:S04]  /*108d0*/  VIADD R0, R2, UR44 ;  /* 0x0000002c02007c36 */ /* 0x000fc80008000000 */
[----:B------:R-:W-:Y:S01]  /*108e0*/  @P0 IMAD.HI.U32 R3, R0, UR4, RZ ;  /* 0x0000000400030c27 */ /* 0x000fe2000f8e00ff */
[----:B------:R-:W-:Y:S01]  /*108f0*/  PLOP3.LUT P0, PT, PT, PT, UP0, 0x80, 0x0 ;  /* 0x000000000000781c */ /* 0x000fe20003f0f008 */
[----:B------:R-:W-:Y:S02]  /*10900*/  @UP0 ULDC UR4, c[0x0][0x450] ;  /* 0x0001140000040ab9 */ /* 0x000fe40000000800 */
[----:B------:R-:W-:-:S10]  /*10910*/  IMAD.MOV.U32 R2, RZ, RZ, R0 ;  /* 0x000000ffff027224 */ /* 0x000fd400078e0000 */
[----:B------:R-:W-:Y:S02]  /*10920*/  @P0 SHF.R.U32.HI R2, RZ, UR4, R3 ;  /* 0x00000004ff020c19 */ /* 0x000fe40008011603 */
[----:B------:R-:W-:-:S03]  /*10930*/  R2UR UR4, R22 ;  /* 0x00000000160472ca */ /* 0x000fc600000e0000 */
[----:B------:R-:W-:-:S10]  /*10940*/  IMAD.MOV R5, RZ, RZ, -R2 ;  /* 0x000000ffff057224 */ /* 0x000fd400078e0a02 */
[----:B------:R-:W-:-:S03]  /*10950*/  UIMAD.WIDE.U32 UR4, UR4, UR8, URZ ;  /* 0x00000008040472a5 */ /* 0x000fc6000f8e003f */
[----:B------:R-:W-:Y:S01]  /*10960*/  ULDC.64 UR8, c[0x0][0x2e0] ;  /* 0x0000b80000087ab9 */ /* 0x000fe20000000a00 */
[----:B------:R-:W-:Y:S02]  /*10970*/  UIADD3 UR5, UR5, UR7, URZ ;  /* 0x0000000705057290 */ /* 0x000fe4000fffe03f */
[----:B------:R-:W-:Y:S01]  /*10980*/  UIMAD UR6, UR6, UR8, URZ ;  /* 0x00000008060672a4 */ /* 0x000fe2000f8e023f */
[----:B------:R-:W-:Y:S01]  /*10990*/  ULDC UR7, c[0x0][0x448] ;  /* 0x0001120000077ab9 */ /* 0x000fe20000000800 */
[----:B------:R-:W-:Y:S01]  /*109a0*/  UIMAD.WIDE.U32 UR4, UR43, UR8, UR4 ;  /* 0x000000082b0472a5 */ /* 0x000fe2000f8e0004 */
[----:B------:R-:W-:Y:S01]  /*109b0*/  IMAD R5, R5, UR7, R0 ;  /* 0x0000000705057c24 */ /* 0x000fe2000f8e0200 */
[----:B------:R-:W-:Y:S01]  /*109c0*/  UIMAD UR6, UR43, UR9, UR6 ;  /* 0x000000092b0672a4 */ /* 0x000fe2000f8e0206 */
[----:B------:R-:W-:Y:S02]  /*109d0*/  SHF.R.S32.HI R0, RZ, 0x1f, R2 ;  /* 0x0000001fff007819 */ /* 0x000fe40000011402 */
[----:B------:R-:W-:Y:S01]  /*109e0*/  ULDC.64 UR8, c[0x0][0x2d0] ;  /* 0x0000b40000087ab9 */ /* 0x000fe20000000a00 */
[----:B------:R-:W-:Y:S01]  /*109f0*/  UIADD3 UR5, UR5, UR6, URZ ;  /* 0x0000000605057290 */ /* 0x000fe2000fffe03f */
[----:B------:R-:W-:-:S02]  /*10a00*/  IMAD.U32 R9, RZ, RZ, UR8 ;  /* 0x00000008ff097e24 */ /* 0x000fc4000f8e00ff */
[----:B------:R-:W-:Y:S01]  /*10a10*/  IMAD R3, R0, UR8, RZ ;  /* 0x0000000800037c24 */ /* 0x000fe2000f8e02ff */
[----:B------:R-:W-:-:S03]  /*10a20*/  SHF.R.S32.HI R0, RZ, 0x1f, R5 ;  /* 0x0000001fff007819 */ /* 0x000fc60000011405 */
[C---:B------:R-:W-:Y:S02]  /*10a30*/  IMAD R7, R2.reuse, UR9, R3 ;  /* 0x0000000902077c24 */ /* 0x040fe4000f8e0203 */
[----:B------:R-:W-:Y:S01]  /*10a40*/  IMAD.WIDE.U32 R2, R2, R9, UR4 ;  /* 0x0000000402027e25 */ /* 0x000fe2000f8e0009 */
        /* <DEDUP_REMOVED lines=11> */
[----:B------:R-:W0:Y:S01]  /*10b00*/  SHFL.IDX PT, R14, R0, RZ, 0x181f ;  /* 0x00181fff000e7589 */ /* 0x000e2200000e0000 */
[----:B------:R-:W-:-:S03]  /*10b10*/  VIADD R4, R36, UR44 ;  /* 0x0000002c24047c36 */ /* 0x000fc60008000000 */
[----:B------:R-:W1:Y:S01]  /*10b20*/  SHFL.IDX PT, R2, R5, RZ, 0x181f ;  /* 0x00181fff05027589 */ /* 0x000e6200000e0000 */
[C---:B------:R-:W-:Y:S01]  /*10b30*/  VIADD R7, R4.reuse, 0x10 ;  /* 0x0000001004077836 */ /* 0x040fe20000000000 */
[----:B------:R-:W-:Y:S02]  /*10b40*/  ISETP.GE.AND P0, PT, R4, UR39, PT ;  /* 0x0000002704007c0c */ /* 0x000fe4000bf06270 */
[----:B------:R-:W-:Y:S11]  /*10b50*/  SHFL.IDX PT, R6, R5, 0x1, 0x181f ;  /* 0x00381f0005067f89 */ /* 0x000ff600000e0000 */
        /* <DEDUP_REMOVED lines=12> */
[----:B------:R-:W-:Y:S02]  /*10c20*/  @!P0 IMAD.MOV.U32 R3, RZ, RZ, R7 ;  /* 0x000000ffff038224 */ /* 0x000fe400078e0007 */
[----:B------:R-:W-:Y:S01]  /*10c30*/  VIADD R7, R4, 0x20 ;  /* 0x0000002004077836 */ /* 0x000fe20000000000 */
        /* <DEDUP_REMOVED lines=58> */
.L_x_1169:
[----:B------:R-:W-:-:S05]  /*10fe0*/  VIADD R4, R4, 0x70 ;  /* 0x0000007004047836 */ /* 0x000fca0000000000 */
[----:B------:R-:W-:-:S13]  /*10ff0*/  ISETP.GE.AND P0, PT, R4, UR39, PT ;  /* 0x0000002704007c0c */ /* 0x000fda000bf06270 */
[----:B0-2---:R-:W-:-:S05]  /*11000*/  @!P0 LEA R2, P1, R37, R14, 0x1 ;  /* 0x0000000e25028211 */ /* 0x005fca00078208ff */
[----:B-1----:R-:W-:-:S05]  /*11010*/  @!P0 IMAD.X R3, RZ, RZ, R6, P1 ;  /* 0x000000ffff038224 */ /* 0x002fca00008e0606 */
[----:B------:R-:W-:Y:S01]  /*11020*/  @!PT LDS RZ, [RZ] ;  /* 0x00000000fffff984 */ /* 0x000fe20000000800 */
[----:B------:R-:W-:Y:S01]  /*11030*/  @!PT LDS RZ, [RZ] ;  /* 0x00000000fffff984 */ /* 0x000fe20000000800 */
[----:B------:R-:W-:Y:S01]  /*11040*/  @!PT LDS RZ, [RZ] ;  /* 0x00000000fffff984 */ /* 0x000fe20000000800 */
[----:B------:R0:W-:Y:S04]  /*11050*/  @!P0 LDGSTS.E.BYPASS.LTC128B.128 [R31+0xfc00], desc[UR36][R2.64], !P3 ;  /* 0x0fc00000021f8fae */ /* 0x0001e8000d901d64 */
[----:B------:R0:W-:Y:S04]  /*11060*/  @!P0 LDGSTS.E.BYPASS.LTC128B.128 [R31+0x13c00], desc[UR36][R2.64+0x80], !P4 ;  /* 0x13c00080021f8fae */ /* 0x0001e8000e101d64 */
[----:B------:R0:W-:Y:S01]  /*11070*/  @!P0 LDGSTS.E.BYPASS.LTC128B.128 [R31+0x17c00], desc[UR36][R2.64+0x100], !P5 ;  /* 0x17c00100021f8fae */ /* 0x0001e2000e901d64 */
[----:B------:R-:W-:Y:S01]  /*11080*/  PLOP3.LUT P0, PT, PT, PT, PT, 0x80, 0x0 ;  /* 0x000000000000781c */ /* 0x000fe20003f0f070 */
[----:B------:R-:W-:-:S12]  /*11090*/  NOP ;  /* 0x0000000000007918 */ /* 0x000fd80000000000 */
.L_x_1093:
[----:B------:R-:W-:Y:S02]  /*110a0*/  PLOP3.LUT P1, PT, P1, P0, PT, 0xa2, 0x0 ;  /* 0x000000000000781c */ /* 0x000fe40000f21472 */
[----:B------:R-:W-:-:S08]  /*110b0*/  @P0 R2UR P1, UR4, R16 ;  /* 0x00000000100402ca */ /* 0x000fd00000020000 */
[----:B------:R-:W-:-:S05]  /*110c0*/  @P0 PLOP3.LUT P0, PT, P1, PT, PT, 0x80, 0x0 ;  /* 0x000000000000081c */ /* 0x000fca0000f0f070 */
[----:B------:R-:W-:Y:S01]  /*110d0*/  @!P1 SYNCS.ARRIVE.TRANS64.RED.A0T1 RZ, [UR4+0x2a800], RZ ;  /* 0x02a800ffffff99a7 */ /* 0x000fe20008200404 */
[----:B------:R-:W-:Y:S07]  /*110e0*/  @!P1 ARRIVES.LDGSTSBAR.64.TRANSCNT [UR4+0x2a800] ;  /* 0x02a80000ff0099b0 */ /* 0x000fee0008000a84 */
[----:B------:R-:W-:Y:S05]  /*110f0*/  @P0 BRA.U.ANY `(.L_x_1093) ;  /* 0xfffffffd00e80947 */ /* 0x000fea000393ffff */
[----:B0-----:R-:W2:Y:S02]  /*11100*/  LDL.LU R2, [R1] ;  /* 0x0000000001027983 */ /* 0x001ea40000300800 */
[----:B--2---:R-:W-:-:S05]  /*11110*/  VIADD R2, R2, 0x1 ;  /* 0x0000000102027836 */ /* 0x004fca0000000000 */
[----:B------:R0:W-:Y:S01]  /*11120*/  STL [R1], R2 ;  /* 0x0000000201007387 */ /* 0x0001e20000100800 */
        /* <DEDUP_REMOVED lines=9> */
.L_x_1170:
[----:B------:R-:W-:Y:S05]  /*111c0*/  BSYNC B0 ;  /* 0x0000000000007941 */ /* 0x000fea0003800000 */
.L_x_1094:
[----:B------:R-:W-:-:S04]  /*111d0*/  UIADD3 UR4, UR45, -0x2, URZ ;  /* 0xfffffffe2d047890 */ /* 0x000fc8000fffe03f */
[----:B------:R-:W-:-:S06]  /*111e0*/  UISETP.GE.AND UP0, UPT, UR4, UR46, UPT ;  /* 0x0000002e0400728c */ /* 0x000fcc000bf06270 */
[----:B------:R-:W-:-:S13]  /*111f0*/  PLOP3.LUT P0, PT, PT, PT, UP0, 0x40, 0x0 ;  /* 0x000000000000781c */ /* 0x000fda0003f0e808 */
[----:B------:R-:W-:Y:S05]  /*11200*/  @P0 BRA `(.L_x_1096) ;  /* 0x0000000c00c80947 */ /* 0x000fea0003800000 */
[----:B------:R-:W-:Y:S01]  /*11210*/  BSSY B0, `(.L_x_1096) ;  /* 0x00000f1000007945 */ /* 0x000fe20003800000 */
[----:B------:R-:W-:Y:S02]  /*11220*/  IMAD.MOV.U32 R9, RZ, RZ, R23 ;  /* 0x000000ffff097224 */ /* 0x000fe400078e0017 */
[----:B------:R-:W-:Y:S02]  /*11230*/  IMAD.MOV.U32 R20, RZ, RZ, R26 ;  /* 0x000000ffff147224 */ /* 0x000fe400078e001a */
[----:B------:R-:W-:Y:S02]  /*11240*/  IMAD.MOV.U32 R27, RZ, RZ, R24 ;  /* 0x000000ffff1b7224 */ /* 0x000fe400078e0018 */
[----:B------:R-:W-:-:S07]  /*11250*/  IMAD.U32 R8, RZ, RZ, UR4 ;  /* 0x00000004ff087e24 */ /* 0x000fce000f8e00ff */
.L_x_1109:
[----:B0-----:R-:W0:Y:S01]  /*11260*/  LDC R3, c[0x0][0x430] ;  /* 0x00010c00ff037b82 */ /* 0x001e220000000800 */
[----:B------:R-:W1:Y:S01]  /*11270*/  S2R R0, SR_TID.X ;  /* 0x0000000000007919 */ /* 0x000e620000002100 */
[----:B------:R-:W-:Y:S01]  /*11280*/  IMAD R10, R8, 0x60, R32 ;  /* 0x00000060080a7824 */ /* 0x000fe200078e0220 */
[----:B------:R-:W-:Y:S01]  /*11290*/  LOP3.LUT P1, RZ, R19, 0x40, RZ, 0xc0, !PT ;  /* 0x0000004013ff7812 */ /* 0x000fe2000782c0ff */
[----:B------:R-:W-:Y:S01]  /*112a0*/  VIADD R23, R9, 0x1 ;  /* 0x0000000109177836 */ /* 0x000fe20000000000 */
[----:B0-----:R-:W-:Y:S01]  /*112b0*/  ISETP.NE.AND P0, PT, R3, 0x1, PT ;  /* 0x000000010300780c */ /* 0x001fe20003f05270 */
[----:B-1----:R-:W-:-:S12]  /*112c0*/  IMAD.SHL.U32 R0, R0, 0x10, RZ ;  /* 0x0000001000007824 */ /* 0x002fd800078e00ff */
[----:B------:R-:W0:Y:S01]  /*112d0*/  @P0 LDC R3, c[0x0][0x434] ;  /* 0x00010d00ff030b82 */ /* 0x000e220000000800 */
[----:B------:R-:W-:-:S04]  /*112e0*/  LOP3.LUT R0, R36, 0x70, R0, 0xf8, !PT ;  /* 0x0000007024007812 */ /* 0x000fc800078ef800 */
[C---:B------:R-:W-:Y:S01]  /*112f0*/  ISETP.GT.U32.AND P2, PT, R0.reuse, 0x5f, PT ;  /* 0x0000005f0000780c */ /* 0x040fe20003f44070 */
[----:B------:R-:W-:Y:S02]  /*11300*/  IMAD.IADD R10, R0, 0x1, R10 ;  /* 0x00000001000a7824 */ /* 0x000fe400078e020a */
[----:B------:R-:W1:Y:S02]  /*11310*/  @P0 LDC R5, c[0x0][0x438] ;  /* 0x00010e00ff050b82 */ /* 0x000e640000000800 */
[----:B------:R-:W-:-:S08]  /*11320*/  IMAD.MOV.U32 R11, RZ, RZ, R10 ;  /* 0x000000ffff0b7224 */ /* 0x000fd000078e000a */
[----:B------:R-:W2:Y:S01]  /*11330*/  @!P2 LDC.64 R6, c[0x0][0x428] ;  /* 0x00010a00ff06ab82 */ /* 0x000ea20000000a00 */
[----:B0-----:R-:W-:-:S05]  /*11340*/  @P0 IMAD.HI.U32 R0, R10, R3, RZ ;  /* 0x000000030a000227 */ /* 0x001fca00078e00ff */
[----:B-1----:R-:W-:Y:S02]  /*11350*/  @P0 SHF.R.U32.HI R11, RZ, R5, R0 ;  /* 0x00000005ff0b0219 */ /* 0x002fe40000011600 */
[----:B------:R-:W0:Y:S02]  /*11360*/  @!P2 LDC.64 R4, c[0x0][0x418] ;  /* 0x00010600ff04ab82 */ /* 0x000e240000000a00 */
[--C-:B------:R-:W-:Y:S01]  /*11370*/  @!P2 SHF.R.S32.HI R3, RZ, 0x1f, R11.reuse ;  /* 0x0000001fff03a819 */ /* 0x100fe2000001140b */
[----:B------:R-:W-:Y:S02]  /*11380*/  @!P2 IMAD.MOV.U32 R2, RZ, RZ, R11 ;  /* 0x000000ffff02a224 */ /* 0x000fe400078e000b */
[-C--:B--2---:R-:W-:Y:S02]  /*11390*/  @!P2 IMAD R0, R33, R6.reuse, RZ ;  /* 0x000000062100a224 */ /* 0x084fe400078e02ff */
[----:B------:R-:W-:-:S04]  /*113a0*/  @!P2 IMAD.WIDE.U32 R2, R29, R6, R2 ;  /* 0x000000061d02a225 */ /* 0x000fc800078e0002 */
[----:B------:R-:W-:-:S04]  /*113b0*/  @!P2 IMAD R7, R29, R7, R0 ;  /* 0x000000071d07a224 */ /* 0x000fc800078e0200 */
[----:B------:R-:W-:Y:S01]  /*113c0*/  @!P2 IMAD.IADD R0, R7, 0x1, R3 ;  /* 0x000000010700a824 */ /* 0x000fe200078e0203 */
[----:B0-----:R-:W-:-:S04]  /*113d0*/  @!P2 LEA R4, P0, R2, R4, 0x2 ;  /* 0x000000040204a211 */ /* 0x001fc800078010ff */
[----:B------:R-:W-:Y:S01]  /*113e0*/  @!P2 LEA.HI.X R5, R2, R5, R0, 0x2, P0 ;  /* 0x000000050205a211 */ /* 0x000fe200000f1400 */
[----:B------:R-:W-:Y:S01]  /*113f0*/  IMAD.MOV.U32 R0, RZ, RZ, RZ ;  /* 0x000000ffff007224 */ /* 0x000fe200078e00ff */
[C---:B------:R-:W-:Y:S01]  /*11400*/  ISETP.NE.AND P0, PT, R23.reuse, 0x2, PT ;  /* 0x000000021700780c */ /* 0x040fe20003f05270 */
[----:B------:R-:W-:Y:S01]  /*11410*/  IMAD.MOV R7, RZ, RZ, -R11 ;  /* 0x000000ffff077224 */ /* 0x000fe200078e0a0b */
[----:B------:R-:W-:Y:S05]  /*11420*/  YIELD ;  /* 0x0000000000007946 */ /* 0x000fea0003800000 */
[----:B------:R-:W-:Y:S01]  /*11430*/  ULDC UR4, c[0x0][0x430] ;  /* 0x00010c0000047ab9 */ /* 0x000fe20000000800 */
[----:B------:R-:W-:Y:S01]  /*11440*/  SEL R3, RZ, 0x1, P0 ;  /* 0x00000001ff037807 */ /* 0x000fe20000000000 */
[----:B------:R0:W5:Y:S01]  /*11450*/  @!P2 LDG.E R0, desc[UR36][R4.64] ;  /* 0x000000240400a981 */ /* 0x000162000c1e1900 */
[----:B------:R-:W-:Y:S01]  /*11460*/  SEL R23, R23, RZ, P0 ;  /* 0x000000ff17177207 */ /* 0x000fe20000000000 */
[----:B------:R-:W-:Y:S01]  /*11470*/  IMAD.MOV.U32 R24, RZ, RZ, R8 ;  /* 0x000000ffff187224 */ /* 0x000fe200078e0008 */
[----:B------:R-:W-:Y:S01]  /*11480*/  LOP3.LUT R26, R20, R3, RZ, 0x3c, !PT ;  /* 0x00000003141a7212 */ /* 0x000fe200078e3cff */
[----:B0-----:R-:W-:Y:S01]  /*11490*/  IMAD R4, R7, UR4, R10 ;  /* 0x0000000407047c24 */ /* 0x001fe2000f8e020a */
[----:B------:R-:W-:Y:S06]  /*114a0*/  @!P1 BRA `(.L_x_1097) ;  /* 0x0000000000049947 */ /* 0x000fec0003800000 */
[----:B------:R-:W-:Y:S01]  /*114b0*/  BPT.TRAP 0x1 ;  /* 0x000000040000795c */ /* 0x000fe20000300000 */
.L_x_1097:
[----:B------:R-:W-:Y:S01]  /*114c0*/  IMAD R6, R23, 0x8, R16 ;  /* 0x0000000817067824 */ /* 0x000fe200078e0210 */
[----:B------:R-:W-:Y:S01]  /*114d0*/  SHF.L.U32 R3, R26, 0x1f, RZ ;  /* 0x0000001f1a037819 */ /* 0x000fe200000006ff */
[----:B------:R-:W-:Y:S03]  /*114e0*/  BSSY B1, `(.L_x_1098) ;  /* 0x0000003000017945 */ /* 0x000fe60003800000 */
[----:B------:R-:W0:Y:S02]  /*114f0*/  SYNCS.PHASECHK.TRANS64.TRYWAIT P0, [R6+URZ+0x2a840], R3 ;  /* 0x02a84003060075a7 */ /* 0x000e24000800017f */
[----:B0-----:R-:W-:Y:S05]  /*11500*/  @!P0 BRA `(.L_x_1099) ;  /* 0x0000002c00c08947 */ /* 0x001fea0003800000 */
.L_x_1171:
[----:B------:R-:W-:Y:S05]  /*11510*/  BSYNC B1 ;  /* 0x0000000000017941 */ /* 0x000fea0003800000 */
.L_x_1098:
[----:B------:R-:W-:Y:S01]  /*11520*/  SHF.R.S32.HI R21, RZ, 0x1f, R4 ;  /* 0x0000001fff157819 */ /* 0x000fe20000011404 */
[----:B------:R-:W-:Y:S01]  /*11530*/  ULDC.64 UR4, c[0x0][0x300] ;  /* 0x0000c00000047ab9 */ /* 0x000fe20000000a00 */
[----:B-----5:R-:W-:Y:S01]  /*11540*/  SHF.R.S32.HI R25, RZ, 0x1f, R0 ;  /* 0x0000001fff197819 */ /* 0x020fe20000011400 */
[----:B------:R-:W-:Y:S01]  /*11550*/  IMAD R8, R23, 0x4800, R30 ;  /* 0x0000480017087824 */ /* 0x000fe200078e021e */
[----:B------:R-:W-:Y:S01]  /*11560*/  LOP3.LUT P3, RZ, R19, 0x10, RZ, 0xc0, !PT ;  /* 0x0000001013ff7812 */ /* 0x000fe2000786c0ff */
        /* <DEDUP_REMOVED lines=22> */
[----:B------:R-:W-:Y:S02]  /*116d0*/  IMAD.SHL.U32 R5, R37, 0x2, RZ ;  /* 0x0000000225057824 */ /* 0x000fe400078e00ff */
[----:B------:R-:W-:Y:S01]  /*116e0*/  IMAD R8, R8, 0x2, R16 ;  /* 0x0000000208087824 */ /* 0x000fe200078e0210 */
        /* <DEDUP_REMOVED lines=10> */
[----:B------:R-:W0:Y:S02]  /*11790*/  SHFL.IDX PT, R14, R7, 0x2, 0x181f ;  /* 0x00581f00070e7f89 */ /* 0x000e2400000e0000 */
[----:B-1----:R-:W-:-:S05]  /*117a0*/  IMAD.X R3, RZ, RZ, R3, P0 ;  /* 0x000000ffff037224 */ /* 0x002fca00000e0603 */
        /* <DEDUP_REMOVED lines=24> */
.L_x_1185:
[----:B0-2---:R-:W-:-:S05]  /*11930*/  IADD3 R2, P0, R14, R5, RZ ;  /* 0x000000050e027210 */ /* 0x005fca0007f1e0ff */
[----:B-1----:R-:W-:Y:S01]  /*11940*/  IMAD.X R3, RZ, RZ, R35, P0 ;  /* 0x000000ffff037224 */ /* 0x002fe200000e0623 */
        /* <DEDUP_REMOVED lines=8> */
.L_x_1101:
        /* <DEDUP_REMOVED lines=10> */
.L_x_1102:
[----:B------:R1:W-:Y:S01]  /*11a70*/  SYNCS.ARRIVE.TRANS64.A1T0 RZ, [R6+URZ+0x2a830], RZ ;  /* 0x02a830ff06ff79a7 */ /* 0x0003e2000810003f */
[----:B------:R-:W-:Y:S05]  /*11a80*/  @!P2 BRA `(.L_x_1103) ;  /* 0x000000000004a947 */ /* 0x000fea0003800000 */
[----:B------:R-:W-:Y:S01]  /*11a90*/  BPT.TRAP 0x1 ;  /* 0x000000040000795c */ /* 0x000fe20000300000 */
.L_x_1103:
[----:B0-----:R-:W-:Y:S01]  /*11aa0*/  SHF.L.U32 R3, R20, 0x1f, RZ ;  /* 0x0000001f14037819 */ /* 0x001fe200000006ff */
[----:B-1----:R-:W-:Y:S01]  /*11ab0*/  IMAD R6, R9, 0x8, R16 ;  /* 0x0000000809067824 */ /* 0x002fe200078e0210 */
[----:B------:R-:W-:Y:S03]  /*11ac0*/  BSSY B1, `(.L_x_1104) ;  /* 0x0000003000017945 */ /* 0x000fe60003800000 */
[----:B------:R-:W0:Y:S02]  /*11ad0*/  SYNCS.PHASECHK.TRANS64.TRYWAIT P0, [R6+URZ+0x2a860], R3 ;  /* 0x02a86003060075a7 */ /* 0x000e24000800017f */
[----:B0-----:R-:W-:Y:S05]  /*11ae0*/  @!P0 BRA `(.L_x_1105) ;  /* 0x0000003000148947 */ /* 0x001fea0003800000 */
.L_x_1186:
[----:B------:R-:W-:Y:S05]  /*11af0*/  BSYNC B1 ;  /* 0x0000000000017941 */ /* 0x000fea0003800000 */
.L_x_1104:
[----:B------:R-:W-:Y:S01]  /*11b00*/  IMAD.MOV.U32 R2, RZ, RZ, -0x60 ;  /* 0xffffffa0ff027424 */ /* 0x000fe200078e00ff */
[----:B------:R-:W-:Y:S01]  /*11b10*/  UMOV UR4, 0xffffffff ;  /* 0xffffffff00047882 */ /* 0x000fe20000000000 */
[----:B------:R-:W-:Y:S01]  /*11b20*/  LOP3.LUT P2, RZ, R19, 0x2, RZ, 0xc0, !PT ;  /* 0x0000000213ff7812 */ /* 0x000fe2000784c0ff */
[----:B------:R-:W-:Y:S01]  /*11b30*/  IMAD R7, R9, 0x3000, R30 ;  /* 0x0000300009077824 */ /* 0x000fe200078e021e */
[----:B------:R-:W-:Y:S01]  /*11b40*/  LOP3.LUT P1, RZ, R19, 0x1, RZ, 0xc0, !PT ;  /* 0x0000000113ff7812 */ /* 0x000fe2000782c0ff */
[----:B0-----:R-:W-:-:S04]  /*11b50*/  IMAD R3, R27, R2, UR38 ;  /* 0x000000261b037e24 */ /* 0x001fc8000f8e0202 */
[----:B------:R-:W-:Y:S01]  /*11b60*/  IMAD.IADD R8, R3, 0x1, -R36 ;  /* 0x0000000103087824 */ /* 0x000fe200078e0a24 */
[----:B------:R-:W-:Y:S07]  /*11b70*/  BRA.DIV UR4, `(.L_x_1106) ;  /* 0x0000003204047947 */ /* 0x000fee000b800000 */
[----:B------:R-:W0:Y:S01]  /*11b80*/  SHFL.IDX PT, R14, R17, RZ, 0x181f ;  /* 0x00181fff110e7589 */ /* 0x000e2200000e0000 */
[----:B------:R-:W-:-:S03]  /*11b90*/  IMAD R7, R7, 0x2, R16 ;  /* 0x0000000207077824 */ /* 0x000fc600078e0210 */
[----:B------:R-:W1:Y:S01]  /*11ba0*/  SHFL.IDX PT, R3, R18, RZ, 0x181f ;  /* 0x00181fff12037589 */ /* 0x000e6200000e0000 */
[----:B0-----:R-:W-:-:S03]  /*11bb0*/  IADD3 R2, P0, R14, R5, RZ ;  /* 0x000000050e027210 */ /* 0x001fc60007f1e0ff */
[----:B------:R-:W0:Y:S02]  /*11bc0*/  SHFL.IDX PT, R14, R17, 0x1, 0x181f ;  /* 0x00381f00110e7f89 */ /* 0x000e2400000e0000 */
[----:B-1----:R-:W-:Y:S01]  /*11bd0*/  IMAD.X R3, RZ, RZ, R3, P0 ;  /* 0x000000ffff037224 */ /* 0x002fe200000e0603 */
[----:B------:R-:W-:-:S13]  /*11be0*/  ISETP.LT.OR P0, PT, R8, 0x1, P2 ;  /* 0x000000010800780c */ /* 0x000fda0001701670 */
[----:B------:R-:W-:Y:S01]  /*11bf0*/  LDGSTS.E.BYPASS.LTC128B.128 [R7+0x400], desc[UR36][R2.64], !P0 ;  /* 0x0040000002077fae */ /* 0x000fe2000c101d64 */
[----:B------:R-:W-:-:S13]  /*11c00*/  ISETP.LT.OR P0, PT, R8, 0x1, P1 ;  /* 0x000000010800780c */ /* 0x000fda0000f01670 */
[----:B------:R1:W-:Y:S04]  /*11c10*/  LDGSTS.E.BYPASS.LTC128B.128 [R7+0x3400], desc[UR36][R2.64+0x80], !P0 ;  /* 0x0340008002077fae */ /* 0x0003e8000c101d64 */
[----:B-1----:R-:W1:Y:S01]  /*11c20*/  SHFL.IDX PT, R3, R18, 0x1, 0x181f ;  /* 0x00381f0012037f89 */ /* 0x002e6200000e0000 */
        /* <DEDUP_REMOVED lines=25> */
[----:B------:R-:W2:Y:S04]  /*11dc0*/  SHFL.IDX PT, R18, R18, 0x5, 0x181f ;  /* 0x00b81f0012127f89 */ /* 0x000ea800000e0000 */
[----:B------:R3:W4:Y:S01]  /*11dd0*/  SHFL.IDX PT, R14, R17, 0x5, 0x181f ;  /* 0x00b81f00110e7f89 */ /* 0x00072200000e0000 */
[----:B-1----:R-:W-:Y:S01]  /*11de0*/  IMAD.X R3, RZ, RZ, R3, P0 ;  /* 0x000000ffff037224 */ /* 0x002fe200000e0603 */
[----:B------:R-:W-:-:S13]  /*11df0*/  ISETP.LT.OR P0, PT, R8, 0x41, P2 ;  /* 0x000000410800780c */ /* 0x000fda0001701670 */
[----:B------:R3:W-:Y:S01]  /*11e00*/  LDGSTS.E.BYPASS.LTC128B.128 [R7+0x2400], desc[UR36][R2.64], !P0 ;  /* 0x0240000002077fae */ /* 0x0007e2000c101d64 */
[----:B------:R-:W-:-:S13]  /*11e10*/  ISETP.LT.OR P0, PT, R8, 0x41, P1 ;  /* 0x000000410800780c */ /* 0x000fda0000f01670 */
[----:B--2-4-:R3:W-:Y:S02]  /*11e20*/  LDGSTS.E.BYPASS.LTC128B.128 [R7+0x5400], desc[UR36][R2.64+0x80], !P0 ;  /* 0x0540008002077fae */ /* 0x0147e4000c101d64 */
.L_x_1200:
[----:B0--3--:R-:W-:Y:S01]  /*11e30*/  IADD3 R2, P0, R14, R5, RZ ;  /* 0x000000050e027210 */ /* 0x009fe20007f1e0ff */
[----:B------:R-:W-:Y:S02]  /*11e40*/  ULDC.64 UR4, c[0x0][0x328] ;  /* 0x0000ca0000047ab9 */ /* 0x000fe40000000a00 */
[----:B------:R-:W-:Y:S02]  /*11e50*/  IMAD R21, R21, UR4, RZ ;  /* 0x0000000415157c24 */ /* 0x000fe4000f8e02ff */
[----:B------:R-:W-:Y:S01]  /*11e60*/  IMAD.X R3, RZ, RZ, R18, P0 ;  /* 0x000000ffff037224 */ /* 0x000fe200000e0612 */
        /* <DEDUP_REMOVED lines=17> */
.L_x_1107:
        /* <DEDUP_REMOVED lines=10> */
.L_x_1108:
        /* <DEDUP_REMOVED lines=8> */
[C---:B------:R-:W-:Y:S01]  /*120a0*/  LEA R17, P0, R2.reuse, UR4, 0x1 ;  /* 0x0000000402117c11 */ /* 0x040fe2000f8008ff */
[----:B------:R-:W-:Y:S02]  /*120b0*/  IMAD.IADD R3, R5, 0x1, R3 ;  /* 0x0000000105037824 */ /* 0x000fe400078e0203 */
[----:B------:R-:W-:Y:S02]  /*120c0*/  IMAD.MOV.U32 R9, RZ, RZ, R23 ;  /* 0x000000ffff097224 */ /* 0x000fe400078e0017 */
[----:B------:R-:W-:Y:S01]  /*120d0*/  IMAD.MOV.U32 R20, RZ, RZ, R26 ;  /* 0x000000ffff147224 */ /* 0x000fe200078e001a */
[----:B------:R-:W-:Y:S01]  /*120e0*/  LEA.HI.X R18, R2, UR5, R3, 0x1, P0 ;  /* 0x0000000502127c11 */ /* 0x000fe200080f0c03 */
[----:B------:R-:W-:Y:S01]  /*120f0*/  IMAD.MOV.U32 R27, RZ, RZ, R24 ;  /* 0x000000ffff1b7224 */ /* 0x000fe200078e0018 */
[----:B------:R-:W-:-:S13]  /*12100*/  ISETP.GT.AND P0, PT, R24, UR46, PT ;  /* 0x0000002e18007c0c */ /* 0x000fda000bf04270 */
[----:B-1----:R-:W-:Y:S05]  /*12110*/  @P0 BRA `(.L_x_1109) ;  /* 0xfffffff000500947 */ /* 0x002fea000383ffff */
[----:B------:R-:W-:Y:S05]  /*12120*/  BSYNC B0 ;  /* 0x0000000000007941 */ /* 0x000fea0003800000 */
.L_x_1096:
        /* <DEDUP_REMOVED lines=8> */
[----:B------:R-:W1:Y:S08]  /*121b0*/  FLO.U32 R0, UR4 ;  /* 0x0000000400007d00 */ /* 0x000e7000080e0000 */
[----:B------:R-:W0:Y:S01]  /*121c0*/  POPC R5, UR4 ;  /* 0x0000000400057d09 */ /* 0x000e220008000000 */
[----:B-1----:R-:W-:-:S13]  /*121d0*/  ISETP.EQ.U32.AND P0, PT, R0, R7, PT ;  /* 0x000000070000720c */ /* 0x002fda0003f02070 */
[----:B0-----:R-:W2:Y:S01]  /*121e0*/  @P0 ATOMG.E.ADD.STRONG.GPU PT, R3, desc[UR36][R2.64], R5 ;  /* 0x00000005020309a8 */ /* 0x001ea200081ee1e4 */
[----:B------:R-:W0:Y:S02]  /*121f0*/  S2R R4, SR_LTMASK ;  /* 0x0000000000047919 */ /* 0x000e240000003900 */
[----:B0-----:R-:W-:-:S04]  /*12200*/  LOP3.LUT R4, R4, UR4, RZ, 0xc0, !PT ;  /* 0x0000000404047c12 */ /* 0x001fc8000f8ec0ff */
[----:B------:R-:W0:Y:S01]  /*12210*/  POPC R7, R4 ;  /* 0x0000000400077309 */ /* 0x000e220000000000 */
[----:B--2---:R-:W0:Y:S02]  /*12220*/  SHFL.IDX PT, R0, R3, R0, 0x1f ;  /* 0x00001f0003007589 */ /* 0x004e2400000e0000 */
[----:B0-----:R-:W-:-:S07]  /*12230*/  IADD3 R34, R0, UR47, R7 ;  /* 0x0000002f00227c10 */ /* 0x001fce000fffe007 */
.L_x_1111:
[----:B------:R-:W-:Y:S05]  /*12240*/  BSYNC B0 ;  /* 0x0000000000007941 */ /* 0x000fea0003800000 */
.L_x_1110:
[----:B------:R-:W-:-:S13]  /*12250*/  LOP3.LUT P0, RZ, R19, 0x40, RZ, 0xc0, !PT ;  /* 0x0000004013ff7812 */ /* 0x000fda000780c0ff */
[----:B------:R-:W-:Y:S05]  /*12260*/  @!P0 BRA `(.L_x_1112) ;  /* 0x0000000000048947 */ /* 0x000fea0003800000 */
[----:B------:R-:W-:Y:S01]  /*12270*/  BPT.TRAP 0x1 ;  /* 0x000000040000795c */ /* 0x000fe20000300000 */
.L_x_1112:
[----:B------:R-:W-:Y:S01]  /*12280*/  IMAD R4, R23, 0x8, R16 ;  /* 0x0000000817047824 */ /* 0x000fe200078e0210 */
[----:B0-----:R-:W-:Y:S01]  /*12290*/  SHF.L.U32 R3, R26, 0x1f, RZ ;  /* 0x0000001f1a037819 */ /* 0x001fe200000006ff */
[----:B------:R-:W-:Y:S01]  /*122a0*/  IMAD.MOV.U32 R5, RZ, RZ, -0x60 ;  /* 0xffffffa0ff057424 */ /* 0x000fe200078e00ff */
[----:B------:R-:W-:Y:S02]  /*122b0*/  BSSY B0, `(.L_x_1113) ;  /* 0x0000004000007945 */ /* 0x000fe40003800000 */
[----:B------:R-:W0:Y:S01]  /*122c0*/  SYNCS.PHASECHK.TRANS64.TRYWAIT P0, [R4+URZ+0x2a860], R3 ;  /* 0x02a86003040075a7 */ /* 0x000e22000800017f */
[----:B------:R-:W-:Y:S01]  /*122d0*/  IMAD R5, R24, R5, UR38 ;  /* 0x0000002618057e24 */ /* 0x000fe2000f8e0205 */
[----:B0-----:R-:W-:Y:S06]  /*122e0*/  @!P0 BRA `(.L_x_1114) ;  /* 0x0000002c00fc8947 */ /* 0x001fec0003800000 */
.L_x_1201:
[----:B------:R-:W-:Y:S05]  /*122f0*/  BSYNC B0 ;  /* 0x0000000000007941 */ /* 0x000fea0003800000 */
.L_x_1113:
        /* <DEDUP_REMOVED lines=10> */
[----:B------:R-:W1:Y:S03]  /*123a0*/  SHFL.IDX PT, R14, R17, 0x1, 0x181f ;  /* 0x00381f00110e7f89 */ /* 0x000e6600000e0000 */
[----:B0-----:R-:W-:Y:S01]  /*123b0*/  IMAD.X R3, RZ, RZ, R0, P0 ;  /* 0x000000ffff037224 */ /* 0x001fe200000e0600 */
[----:B------:R-:W-:Y:S01]  /*123c0*/  ISETP.LT.OR P0, PT, R5, 0x1, P3 ;  /* 0x000000010500780c */ /* 0x000fe20001f01670 */
[----:B------:R-:W-:Y:S02]  /*123d0*/  IMAD R0, R7, 0x2, R16 ;  /* 0x0000000207007824 */ /* 0x000fe400078e0210 */
[----:B------:R-:W0:Y:S10]  /*123e0*/  SHFL.IDX PT, R7, R18, 0x1, 0x181f ;  /* 0x00381f0012077f89 */ /* 0x000e3400000e0000 */
        /* <DEDUP_REMOVED lines=28> */
[----:B------:R1:W2:Y:S03]  /*125b0*/  SHFL.IDX PT, R14, R17, 0x5, 0x181f ;  /* 0x00b81f00110e7f89 */ /* 0x0002a600000e0000 */
[----:B0-----:R-:W-:Y:S01]  /*125c0*/  IMAD.X R3, RZ, RZ, R7, P0 ;  /* 0x000000ffff037224 */ /* 0x001fe200000e0607 */
[----:B------:R-:W-:Y:S01]  /*125d0*/  ISETP.LT.OR P0, PT, R5, 0x41, P3 ;  /* 0x000000410500780c */ /* 0x000fe20001f01670 */
[----:B------:R1:W3:-:S12]  /*125e0*/  SHFL.IDX PT, R7, R18, 0x5, 0x181f ;  /* 0x00b81f0012077f89 */ /* 0x0002d800000e0000 */
[----:B------:R1:W-:Y:S01]  /*125f0*/  LDGSTS.E.BYPASS.LTC128B.128 [R0+0x2400], desc[UR36][R2.64], !P0 ;  /* 0x0240000002007fae */ /* 0x0003e2000c101d64 */
[----:B------:R-:W-:-:S13]  /*12600*/  ISETP.LT.OR P0, PT, R5, 0x41, P1 ;  /* 0x000000410500780c */ /* 0x000fda0000f01670 */
[----:B--23--:R1:W-:Y:S02]  /*12610*/  LDGSTS.E.BYPASS.LTC128B.128 [R0+0x5400], desc[UR36][R2.64+0x80], !P0 ;  /* 0x0540008002007fae */ /* 0x00c3e4000c101d64 */
.L_x_1215:
        /* <DEDUP_REMOVED lines=11> */
.L_x_1116:
        /* <DEDUP_REMOVED lines=10> */
.L_x_1117:
[----:B------:R1:W-:Y:S01]  /*12770*/  SYNCS.ARRIVE.TRANS64.A1T0 RZ, [R4+URZ+0x2a850], RZ ;  /* 0x02a850ff04ff79a7 */ /* 0x0003e2000810003f */
[----:B------:R-:W-:-:S05]  /*12780*/  VIADD R23, R23, 0x1 ;  /* 0x0000000117177836 */ /* 0x000fca0000000000 */
[----:B------:R-:W-:-:S04]  /*12790*/  ISETP.NE.AND P0, PT, R23, 0x2, PT ;  /* 0x000000021700780c */ /* 0x000fc80003f05270 */
[----:B0-----:R-:W-:Y:S02]  /*127a0*/  SEL R3, RZ, 0x1, P0 ;  /* 0x00000001ff037807 */ /* 0x001fe40000000000 */
[----:B------:R-:W-:Y:S02]  /*127b0*/  SEL R23, R23, RZ, P0 ;  /* 0x000000ff17177207 */ /* 0x000fe40000000000 */
[----:B-1----:R-:W-:-:S07]  /*127c0*/  LOP3.LUT R26, R26, R3, RZ, 0x3c, !PT ;  /* 0x000000031a1a7212 */ /* 0x002fce00078e3cff */
.L_x_1077:
[----:B------:R-:W-:Y:S05]  /*127d0*/  BSYNC B7 ;  /* 0x0000000000077941 */ /* 0x000fea0003800000 */
.L_x_1075:
[----:B------:R-:W-:-:S13]  /*127e0*/  LOP3.LUT P0, RZ, R19, 0x800, RZ, 0xc0, !PT ;  /* 0x0000080013ff7812 */ /* 0x000fda000780c0ff */
[----:B------:R-:W-:Y:S05]  /*127f0*/  @!P0 BRA `(.L_x_1118) ;  /* 0x0000000000248947 */ /* 0x000fea0003800000 */
[----:B------:R-:W-:Y:S05]  /*12800*/  WARPSYNC.ALL ;  /* 0x0000000000007948 */ /* 0x000fea0003800000 */
[----:B------:R-:W0:Y:S08]  /*12810*/  S2UR UR5, SR_CgaCtaId ;  /* 0x00000000000579c3 */ /* 0x000e300000008800 */
[----:B------:R-:W-:Y:S06]  /*12820*/  BAR.SYNC.DEFER_BLOCKING 0x5, 0x180 ;  /* 0x0146000000007b1d */ /* 0x000fec0000010000 */
[----:B------:R-:W-:-:S02]  /*12830*/  UMOV UR4, 0x400 ;  /* 0x0000040000047882 */ /* 0x000fc40000000000 */
[----:B0-----:R-:W-:-:S06]  /*12840*/  ULEA UR4, UR5, UR4, 0x18 ;  /* 0x0000000405047291 */ /* 0x001fcc000f8ec03f */
[----:B------:R-:W-:-:S05]  /*12850*/  IMAD.U32 R16, RZ, RZ, UR4 ;  /* 0x00000004ff107e24 */ /* 0x000fca000f8e00ff */
[----:B------:R0:W1:Y:S01]  /*12860*/  LDS R34, [R16+0x2a8d0] ;  /* 0x02a8d00010227984 */ /* 0x0000620000000800 */
[----:B------:R-:W-:Y:S06]  /*12870*/  BAR.ARV 0x4, 0x180 ;  /* 0x0106000000007b1d */ /* 0x000fec0000002000 */
[----:B------:R-:W-:Y:S05]  /*12880*/  BRA `(.L_x_1119) ;  /* 0x00000000002c7947 */ /* 0x000fea0003800000 */
.L_x_1118:
[----:B------:R-:W-:-:S03]  /*12890*/  UMOV UR4, 0xffffffff ;  /* 0xffffffff00047882 */ /* 0x000fc60000000000 */
[----:B------:R-:W-:Y:S05]  /*128a0*/  BRA.DIV UR4, `(.L_x_1120) ;  /* 0x0000003204a87947 */ /* 0x000fea000b800000 */
[----:B------:R0:W1:Y:S02]  /*128b0*/  SHFL.IDX PT, R14, R34, RZ, 0x1f ;  /* 0x00001fff220e7589 */ /* 0x00006400000e0000 */
.L_x_1218:
[----:B------:R-:W2:Y:S01]  /*128c0*/  @!P2 S2R R3, SR_CgaCtaId ;  /* 0x000000000003a919 */ /* 0x000ea20000008800 */
[----:B------:R-:W-:Y:S05]  /*128d0*/  WARPSYNC.ALL ;  /* 0x0000000000007948 */ /* 0x000fea0003800000 */
[----:B------:R-:W-:Y:S01]  /*128e0*/  BAR.SYNC.DEFER_BLOCKING 0x4, 0x180 ;  /* 0x0106000000007b1d */ /* 0x000fe20000010000 */
[----:B------:R-:W-:-:S04]  /*128f0*/  @!P2 MOV R0, 0x400 ;  /* 0x000004000000a802 */ /* 0x000fc80000000f00 */
[----:B--2---:R-:W-:-:S05]  /*12900*/  @!P2 LEA R16, R3, R0, 0x18 ;  /* 0x000000000310a211 */ /* 0x004fca00078ec0ff */
[----:B------:R0:W-:Y:S02]  /*12910*/  @!P2 STS [R16+0x2a8d0], R34 ;  /* 0x02a8d0221000a388 */ /* 0x0001e40000000800 */
[----:B01----:R-:W-:Y:S01]  /*12920*/  IMAD.MOV.U32 R34, RZ, RZ, R14 ;  /* 0x000000ffff227224 */ /* 0x003fe200078e000e */
[----:B------:R-:W-:Y:S06]  /*12930*/  BAR.ARV 0x5, 0x180 ;  /* 0x0146000000007b1d */ /* 0x000fec0000002000 */
.L_x_1119:
[----:B------:R-:W-:Y:S02]  /*12940*/  ULDC UR4, c[0x0][0xc38] ;  /* 0x00030e0000047ab9 */ /* 0x000fe40000000800 */
[----:B-1----:R-:W-:-:S13]  /*12950*/  ISETP.GE.AND P0, PT, R34, UR4, PT ;  /* 0x0000000422007c0c */ /* 0x002fda000bf06270 */
[----:B------:R-:W-:Y:S05]  /*12960*/  @!P0 BRA `(.L_x_1121) ;  /* 0xffffffc400188947 */ /* 0x000fea000383ffff */
.L_x_1066:
[----:B------:R-:W2:Y:S01]  /*12970*/  LDL.LU R0, [R1] ;  /* 0x0000000001007983 */ /* 0x000ea20000300800 */
[----:B------:R-:W-:Y:S01]  /*12980*/  BSSY B0, `(.L_x_1122) ;  /* 0x000000b000007945 */ /* 0x000fe20003800000 */
[----:B------:R-:W1:Y:S01]  /*12990*/  S2R R5, SR_CgaCtaId ;  /* 0x0000000000057919 */ /* 0x000e620000008800 */
[----:B--2---:R-:W-:-:S05]  /*129a0*/  VIADD R0, R0, 0x1 ;  /* 0x0000000100007836 */ /* 0x004fca0000000000 */
[----:B------:R-:W-:-:S04]  /*129b0*/  LEA.HI R2, R0, R0, RZ, 0x1 ;  /* 0x0000000000027211 */ /* 0x000fc800078f08ff */
[----:B------:R-:W-:Y:S02]  /*129c0*/  LOP3.LUT R3, R2, 0xfffffffe, RZ, 0xc0, !PT ;  /* 0xfffffffe02037812 */ /* 0x000fe400078ec0ff */
[----:B------:R-:W-:-:S03]  /*129d0*/  MOV R2, 0x400 ;  /* 0x0000040000027802 */ /* 0x000fc60000000f00 */
[----:B------:R-:W-:Y:S01]  /*129e0*/  IMAD.IADD R0, R0, 0x1, -R3 ;  /* 0x0000000100007824 */ /* 0x000fe200078e0a03 */
[----:B-1----:R-:W-:-:S04]  /*129f0*/  LEA R4, R5, R2, 0x18 ;  /* 0x0000000205047211 */ /* 0x002fc800078ec0ff */
[----:B------:R-:W-:-:S04]  /*12a00*/  SHF.L.U32 R0, R0, 0x1f, RZ ;  /* 0x0000001f00007819 */ /* 0x000fc800000006ff */
[----:B------:R-:W1:Y:S02]  /*12a10*/  SYNCS.PHASECHK.TRANS64.TRYWAIT P0, [R4+URZ+0x2a820], R0 ;  /* 0x02a82000040075a7 */ /* 0x000e64000800017f */
[----:B-1----:R-:W-:Y:S05]  /*12a20*/  @!P0 BRA `(.L_x_1123) ;  /* 0x0000003000708947 */ /* 0x002fea0003800000 */
.L_x_1219:
[----:B------:R-:W-:Y:S05]  /*12a30*/  BSYNC B0 ;  /* 0x0000000000007941 */ /* 0x000fea0003800000 */
.L_x_1122:
[----:B------:R-:W-:-:S03]  /*12a40*/  UMOV UR4, 0xffffffff ;  /* 0xffffffff00047882 */ /* 0x000fc60000000000 */
[----:B------:R-:W-:Y:S05]  /*12a50*/  BRA.DIV UR4, `(.L_x_1124) ;  /* 0x0000003204787947 */ /* 0x000fea000b800000 */
[----:B-1----:R-:W1:Y:S02]  /*12a60*/  S2R R0, SR_TID.X ;  /* 0x0000000000007919 */ /* 0x002e640000002100 */
[----:B-1----:R-:W-:-:S04]  /*12a70*/  SHF.R.U32.HI R0, RZ, 0x5, R0 ;  /* 0x00000005ff007819 */ /* 0x002fc80000011600 */
[----:B------:R-:W-:-:S05]  /*12a80*/  LOP3.LUT R0, R0, 0x3, RZ, 0xc0, !PT ;  /* 0x0000000300007812 */ /* 0x000fca00078ec0ff */
[----:B------:R1:W2:Y:S02]  /*12a90*/  SHFL.IDX PT, R14, R0, RZ, 0x1f ;  /* 0x00001fff000e7589 */ /* 0x0002a400000e0000 */
.L_x_1222:
[----:B--2---:R-:W-:Y:S01]  /*12aa0*/  ISETP.NE.AND P0, PT, R14, RZ, PT ;  /* 0x000000ff0e00720c */ /* 0x004fe20003f05270 */
[----:B------:R-:W-:-:S12]  /*12ab0*/  BSSY B0, `(.L_x_1125) ;  /* 0x0000026000007945 */ /* 0x000fd80003800000 */
[----:B------:R-:W-:Y:S05]  /*12ac0*/  @P0 BRA `(.L_x_1126) ;  /* 0x0000000000900947 */ /* 0x000fea0003800000 */
[----:B------:R-:W-:-:S03]  /*12ad0*/  UMOV UR4, 0xffffffff ;  /* 0xffffffff00047882 */ /* 0x000fc60000000000 */
[----:B------:R-:W-:Y:S05]  /*12ae0*/  BRA.DIV UR4, `(.L_x_1127) ;  /* 0x0000003204887947 */ /* 0x000fea000b800000 */
[----:B------:R-:W-:-:S13]  /*12af0*/  ELECT P6, URZ, PT ;  /* 0x00000000003f782f */ /* 0x000fda00038c0000 */
.L_x_1225:
[----:B------:R-:W-:Y:S05]  /*12b00*/  @!P6 BRA `(.L_x_1126) ;  /* 0x000000000080e947 */ /* 0x000fea0003800000 */
[----:B-1----:R-:W2:Y:S02]  /*12b10*/  LDL R0, [R1+0x4] ;  /* 0x0000040001007983 */ /* 0x002ea40000100800 */
[----:B--2---:R-:W-:-:S13]  /*12b20*/  R2UR UR4, R0 ;  /* 0x00000000000472ca */ /* 0x004fda00000e0000 */
[----:B------:R-:W-:-:S06]  /*12b30*/  ULOP3.LUT UR4, UR4, 0x2, URZ, 0xfc, !UPT ;  /* 0x0000000204047892 */ /* 0x000fcc000f8efc3f */
[----:B------:R-:W-:-:S05]  /*12b40*/  IMAD.U32 R0, RZ, RZ, UR4 ;  /* 0x00000004ff007e24 */ /* 0x000fca000f8e00ff */
[----:B------:R-:W-:-:S13]  /*12b50*/  ISETP.NE.AND P0, PT, R0, 0x3, PT ;  /* 0x000000030000780c */ /* 0x000fda0003f05270 */
[----:B------:R-:W-:Y:S05]  /*12b60*/  @!P0 BRA `(.L_x_1128) ;  /* 0x0000000000048947 */ /* 0x000fea0003800000 */
[----:B------:R-:W-:Y:S01]  /*12b70*/  BPT.TRAP 0x1 ;  /* 0x000000040000795c */ /* 0x000fe20000300000 */
.L_x_1128:
[C---:B------:R-:W-:Y:S01]  /*12b80*/  IMAD R5, R23.reuse, 0x8, R4 ;  /* 0x0000000817057824 */ /* 0x040fe200078e0204 */
[----:B------:R-:W-:Y:S01]  /*12b90*/  SHF.L.U32 R0, R26, 0x1f, RZ ;  /* 0x0000001f1a007819 */ /* 0x000fe200000006ff */
[----:B------:R-:W-:-:S03]  /*12ba0*/  VIADD R23, R23, 0x1 ;  /* 0x0000000117177836 */ /* 0x000fc60000000000 */
[----:B------:R-:W1:Y:S02]  /*12bb0*/  SYNCS.PHASECHK.TRANS64.TRYWAIT P1, [R5+URZ+0x2a840], R0 ;  /* 0x02a84000050075a7 */ /* 0x000e64000802017f */
[----:B------:R-:W-:-:S04]  /*12bc0*/  ISETP.NE.AND P2, PT, R23, 0x2, PT ;  /* 0x000000021700780c */ /* 0x000fc80003f45270 */
[----:B------:R-:W-:Y:S01]  /*12bd0*/  SEL R3, RZ, 0x1, P2 ;  /* 0x00000001ff037807 */ /* 0x000fe20001000000 */
[----:B-1----:R-:W-:Y:S08]  /*12be0*/  @!P1 BRA `(.L_x_1129) ;  /* 0x0000003000689947 */ /* 0x002ff00003800000 */
.L_x_1226:
[----:B------:R-:W-:Y:S02]  /*12bf0*/  SEL R23, R23, RZ, P2 ;  /* 0x000000ff17177207 */ /* 0x000fe40001000000 */
[----:B------:R-:W-:Y:S01]  /*12c00*/  LOP3.LUT R2, R26, R3, RZ, 0x3c, !PT ;  /* 0x000000031a027212 */ /* 0x000fe200078e3cff */
[----:B------:R-:W-:Y:S06]  /*12c10*/  @!P0 BRA `(.L_x_1130) ;  /* 0x0000000000048947 */ /* 0x000fec0003800000 */
[----:B------:R-:W-:Y:S01]  /*12c20*/  BPT.TRAP 0x1 ;  /* 0x000000040000795c */ /* 0x000fe20000300000 */
.L_x_1130:
[----:B------:R-:W-:Y:S01]  /*12c30*/  IMAD R23, R23, 0x8, R4 ;  /* 0x0000000817177824 */ /* 0x000fe200078e0204 */
[----:B------:R-:W-:-:S04]  /*12c40*/  SHF.L.U32 R2, R2, 0x1f, RZ ;  /* 0x0000001f02027819 */ /* 0x000fc800000006ff */
[----:B------:R-:W2:Y:S02]  /*12c50*/  SYNCS.PHASECHK.TRANS64.TRYWAIT P1, [R23+URZ+0x2a840], R2 ;  /* 0x02a84002170075a7 */ /* 0x000ea4000802017f */
[----:B--2---:R-:W-:Y:S05]  /*12c60*/  @!P1 BRA `(.L_x_1131) ;  /* 0x00000030005c9947 */ /* 0x004fea0003800000 */
.L_x_1227:
[----:B------:R-:W-:Y:S05]  /*12c70*/  @!P0 BRA `(.L_x_1132) ;  /* 0x0000000000048947 */ /* 0x000fea0003800000 */
[----:B------:R-:W-:Y:S01]  /*12c80*/  BPT.TRAP 0x1 ;  /* 0x000000040000795c */ /* 0x000fe20000300000 */
.L_x_1132:
[----:B------:R-:W3:Y:S02]  /*12c90*/  SYNCS.PHASECHK.TRANS64.TRYWAIT P1, [R5+URZ+0x2a860], R0 ;  /* 0x02a86000050075a7 */ /* 0x000ee4000802017f */
[----:B---3--:R-:W-:Y:S05]  /*12ca0*/  @!P1 BRA `(.L_x_1133) ;  /* 0x0000003000609947 */ /* 0x008fea0003800000 */
.L_x_1228:
[----:B------:R-:W-:Y:S05]  /*12cb0*/  @!P0 BRA `(.L_x_1134) ;  /* 0x0000000000048947 */ /* 0x000fea0003800000 */
[----:B------:R-:W-:Y:S01]  /*12cc0*/  BPT.TRAP 0x1 ;  /* 0x000000040000795c */ /* 0x000fe20000300000 */
.L_x_1134:
[----:B----4-:R4:W0:Y:S02]  /*12cd0*/  SYNCS.PHASECHK.TRANS64.TRYWAIT P0, [R23+URZ+0x2a860], R2 ;  /* 0x02a86002170075a7 */ /* 0x010824000800017f */
[----:B0-----:R-:W-:Y:S05]  /*12ce0*/  @!P0 NANOSLEEP.SYNCS 0x989680 ;  /* 0x009896800000895d */ /* 0x001fea0003900000 */
[----:B------:R-:W0:Y:S02]  /*12cf0*/  @!P0 SYNCS.PHASECHK.TRANS64 P0, [R23+URZ+0x2a860], R2 ;  /* 0x02a86002170085a7 */ /* 0x000e24000800007f */
[----:B0-----:R-:W-:Y:S05]  /*12d00*/  @!P0 BRA `(.L_x_1134) ;  /* 0xfffffffc00f08947 */ /* 0x001fea000383ffff */
.L_x_1126:
[----:B------:R-:W-:Y:S05]  /*12d10*/  BSYNC B0 ;  /* 0x0000000000007941 */ /* 0x000fea0003800000 */
.L_x_1125:
[----:B------:R-:W-:Y:S05]  /*12d20*/  EXIT ;  /* 0x000000000000794d */ /* 0x000fea0003800000 */
.L_x_971:
[----:B0-----:R-:W-:-:S04]  /*12d30*/  IMAD.U32 R3, RZ, RZ, UR40 ;  /* 0x00000028ff037e24 */ /* 0x001fc8000f8e00ff */
[----:B------:R0:W1:Y:S03]  /*12d40*/  SYNCS.PHASECHK.TRANS64.TRYWAIT P1, [R3+URZ+0x2a800], R0 ;  /* 0x02a80000030075a7 */ /* 0x000066000802017f */
[----:B-1----:R-:W-:Y:S05]  /*12d50*/  @!P1 NANOSLEEP.SYNCS 0x989680 ;  /* 0x009896800000995d */ /* 0x002fea0003900000 */
[----:B------:R-:W1:Y:S02]  /*12d60*/  @!P1 SYNCS.PHASECHK.TRANS64 P1, [R3+URZ+0x2a800], R0 ;  /* 0x02a80000030095a7 */ /* 0x000e64000802007f */
[----:B-1----:R-:W-:Y:S05]  /*12d70*/  @!P1 BRA `(.L_x_971) ;  /* 0xfffffffc00ec9947 */ /* 0x002fea000383ffff */
[----:B------:R-:W-:Y:S05]  /*12d80*/  BRA `(.L_x_1135) ;  /* 0xfffffeec00007947 */ /* 0x000fea000383ffff */
.L_x_975:
[----:B-1----:R1:W2:Y:S02]  /*12d90*/  SYNCS.PHASECHK.TRANS64.TRYWAIT P1, [R3+URZ+0x2a830], R0 ;  /* 0x02a83000030075a7 */ /* 0x0022a4000802017f */
[----:B--2---:R-:W-:Y:S05]  /*12da0*/  @!P1 NANOSLEEP.SYNCS 0x989680 ;  /* 0x009896800000995d */ /* 0x004fea0003900000 */
[----:B------:R-:W2:Y:S02]  /*12db0*/  @!P1 SYNCS.PHASECHK.TRANS64 P1, [R3+URZ+0x2a830], R0 ;  /* 0x02a83000030095a7 */ /* 0x000ea4000802007f */
[----:B--2---:R-:W-:Y:S05]  /*12dc0*/  @!P1 BRA `(.L_x_975) ;  /* 0xfffffffc00f09947 */ /* 0x004fea000383ffff */
[----:B------:R-:W-:Y:S05]  /*12dd0*/  BRA `(.L_x_974) ;  /* 0xfffffeec001c7947 */ /* 0x000fea000383ffff */
.L_x_992:
[----:B-1----:R-:W-:-:S04]  /*12de0*/  IMAD.U32 R10, RZ, RZ, UR6 ;  /* 0x00000006ff0a7e24 */ /* 0x002fc8000f8e00ff */
[----:B------:R1:W2:Y:S03]  /*12df0*/  SYNCS.PHASECHK.TRANS64.TRYWAIT P1, [R10+URZ+0x2a830], R9 ;  /* 0x02a830090a0075a7 */ /* 0x0002a6000802017f */
[----:B--2---:R-:W-:Y:S05]  /*12e00*/  @!P1 NANOSLEEP.SYNCS 0x989680 ;  /* 0x009896800000995d */ /* 0x004fea0003900000 */
[----:B------:R-:W2:Y:S02]  /*12e10*/  @!P1 SYNCS.PHASECHK.TRANS64 P1, [R10+URZ+0x2a830], R9 ;  /* 0x02a830090a0095a7 */ /* 0x000ea4000802007f */
[----:B--2---:R-:W-:Y:S05]  /*12e20*/  @!P1 BRA `(.L_x_992) ;  /* 0xfffffffc00ec9947 */ /* 0x004fea000383ffff */
[----:B------:R-:W-:Y:S05]  /*12e30*/  BRA `(.L_x_991) ;  /* 0xffffff1800187947 */ /* 0x000fea000383ffff */
.L_x_996:
[----:B01----:R-:W-:-:S04]  /*12e40*/  IMAD.U32 R9, RZ, RZ, UR5 ;  /* 0x00000005ff097e24 */ /* 0x003fc8000f8e00ff */
[----:B------:R0:W1:Y:S03]  /*12e50*/  SYNCS.PHASECHK.TRANS64.TRYWAIT P1, [R9+URZ+0x2a850], R0 ;  /* 0x02a85000090075a7 */ /* 0x000066000802017f */
[----:B-1----:R-:W-:Y:S05]  /*12e60*/  @!P1 NANOSLEEP.SYNCS 0x989680 ;  /* 0x009896800000995d */ /* 0x002fea0003900000 */
[----:B------:R-:W1:Y:S02]  /*12e70*/  @!P1 SYNCS.PHASECHK.TRANS64 P1, [R9+URZ+0x2a850], R0 ;  /* 0x02a85000090095a7 */ /* 0x000e64000802007f */
[----:B-1----:R-:W-:Y:S05]  /*12e80*/  @!P1 BRA `(.L_x_996) ;  /* 0xfffffffc00ec9947 */ /* 0x002fea000383ffff */
[----:B------:R-:W-:Y:S05]  /*12e90*/  BRA `(.L_x_995) ;  /* 0xffffff2000407947 */ /* 0x000fea000383ffff */
.L_x_1015:
[----:B-1----:R-:W-:-:S04]  /*12ea0*/  IMAD.U32 R10, RZ, RZ, UR6 ;  /* 0x00000006ff0a7e24 */ /* 0x002fc8000f8e00ff */
[----:B------:R1:W2:Y:S03]  /*12eb0*/  SYNCS.PHASECHK.TRANS64.TRYWAIT P1, [R10+URZ+0x2a830], R9 ;  /* 0x02a830090a0075a7 */ /* 0x0002a6000802017f */
[----:B--2---:R-:W-:Y:S05]  /*12ec0*/  @!P1 NANOSLEEP.SYNCS 0x989680 ;  /* 0x009896800000995d */ /* 0x004fea0003900000 */
[----:B------:R-:W2:Y:S02]  /*12ed0*/  @!P1 SYNCS.PHASECHK.TRANS64 P1, [R10+URZ+0x2a830], R9 ;  /* 0x02a830090a0095a7 */ /* 0x000ea4000802007f */
[----:B--2---:R-:W-:Y:S05]  /*12ee0*/  @!P1 BRA `(.L_x_1015) ;  /* 0xfffffffc00ec9947 */ /* 0x004fea000383ffff */
[----:B------:R-:W-:Y:S05]  /*12ef0*/  BRA `(.L_x_1014) ;  /* 0xffffff4400dc7947 */ /* 0x000fea000383ffff */
.L_x_1019:
[----:B01----:R-:W-:-:S04]  /*12f00*/  IMAD.U32 R9, RZ, RZ, UR5 ;  /* 0x00000005ff097e24 */ /* 0x003fc8000f8e00ff */
[----:B------:R0:W1:Y:S03]  /*12f10*/  SYNCS.PHASECHK.TRANS64.TRYWAIT P1, [R9+URZ+0x2a850], R0 ;  /* 0x02a85000090075a7 */ /* 0x000066000802017f */
[----:B-1----:R-:W-:Y:S05]  /*12f20*/  @!P1 NANOSLEEP.SYNCS 0x989680 ;  /* 0x009896800000995d */ /* 0x002fea0003900000 */
[----:B------:R-:W1:Y:S02]  /*12f30*/  @!P1 SYNCS.PHASECHK.TRANS64 P1, [R9+URZ+0x2a850], R0 ;  /* 0x02a85000090095a7 */ /* 0x000e64000802007f */
[----:B-1----:R-:W-:Y:S05]  /*12f40*/  @!P1 BRA `(.L_x_1019) ;  /* 0xfffffffc00ec9947 */ /* 0x002fea000383ffff */
[----:B------:R-:W-:Y:S05]  /*12f50*/  BRA `(.L_x_1018) ;  /* 0xffffff5000047947 */ /* 0x000fea000383ffff */
.L_x_1027:
[----:B-1----:R-:W-:-:S04]  /*12f60*/  IMAD.U32 R10, RZ, RZ, UR5 ;  /* 0x00000005ff0a7e24 */ /* 0x002fc8000f8e00ff */
[----:B------:R1:W2:Y:S03]  /*12f70*/  SYNCS.PHASECHK.TRANS64.TRYWAIT P1, [R10+URZ+0x2a830], R9 ;  /* 0x02a830090a0075a7 */ /* 0x0002a6000802017f */
[----:B--2---:R-:W-:Y:S05]  /*12f80*/  @!P1 NANOSLEEP.SYNCS 0x989680 ;  /* 0x009896800000995d */ /* 0x004fea0003900000 */
[----:B------:R-:W2:Y:S02]  /*12f90*/  @!P1 SYNCS.PHASECHK.TRANS64 P1, [R10+URZ+0x2a830], R9 ;  /* 0x02a830090a0095a7 */ /* 0x000ea4000802007f */
[----:B--2---:R-:W-:Y:S05]  /*12fa0*/  @!P1 BRA `(.L_x_1027) ;  /* 0xfffffffc00ec9947 */ /* 0x004fea000383ffff */
[----:B------:R-:W-:Y:S05]  /*12fb0*/  BRA `(.L_x_1026) ;  /* 0xffffff6000d07947 */ /* 0x000fea000383ffff */
.L_x_1031:
[----:B01----:R-:W-:-:S04]  /*12fc0*/  IMAD.U32 R9, RZ, RZ, UR5 ;  /* 0x00000005ff097e24 */ /* 0x003fc8000f8e00ff */
[----:B------:R0:W1:Y:S03]  /*12fd0*/  SYNCS.PHASECHK.TRANS64.TRYWAIT P1, [R9+URZ+0x2a850], R0 ;  /* 0x02a85000090075a7 */ /* 0x000066000802017f */
[----:B-1----:R-:W-:Y:S05]  /*12fe0*/  @!P1 NANOSLEEP.SYNCS 0x989680 ;  /* 0x009896800000995d */ /* 0x002fea0003900000 */
[----:B------:R-:W1:Y:S02]  /*12ff0*/  @!P1 SYNCS.PHASECHK.TRANS64 P1, [R9+URZ+0x2a850], R0 ;  /* 0x02a85000090095a7 */ /* 0x000e64000802007f */
[----:B-1----:R-:W-:Y:S05]  /*13000*/  @!P1 BRA `(.L_x_1031) ;  /* 0xfffffffc00ec9947 */ /* 0x002fea000383ffff */
[----:B------:R-:W-:Y:S05]  /*13010*/  BRA `(.L_x_1030) ;  /* 0xffffff6800f87947 */ /* 0x000fea000383ffff */
.L_x_1046:
[----:B-1----:R-:W-:-:S04]  /*13020*/  IMAD.U32 R5, RZ, RZ, UR5 ;  /* 0x00000005ff057e24 */ /* 0x002fc8000f8e00ff */
[----:B------:R1:W2:Y:S03]  /*13030*/  SYNCS.PHASECHK.TRANS64.TRYWAIT P1, [R5+URZ+0x2a850], R0 ;  /* 0x02a85000050075a7 */ /* 0x0002a6000802017f */
[----:B--2---:R-:W-:Y:S05]  /*13040*/  @!P1 NANOSLEEP.SYNCS 0x989680 ;  /* 0x009896800000995d */ /* 0x004fea0003900000 */
[----:B------:R-:W2:Y:S02]  /*13050*/  @!P1 SYNCS.PHASECHK.TRANS64 P1, [R5+URZ+0x2a850], R0 ;  /* 0x02a85000050095a7 */ /* 0x000ea4000802007f */
[----:B--2---:R-:W-:Y:S05]  /*13060*/  @!P1 BRA `(.L_x_1046) ;  /* 0xfffffffc00ec9947 */ /* 0x004fea000383ffff */
[----:B------:R-:W-:Y:S05]  /*13070*/  BRA `(.L_x_1045) ;  /* 0xffffff9000e07947 */ /* 0x000fea000383ffff */
.L_x_1083:
[----:B------:R-:W2:Y:S01]  /*13080*/  S2R R17, SR_TID.X ;  /* 0x0000000000117919 */ /* 0x000ea20000002100 */
[----:B------:R-:W-:Y:S02]  /*13090*/  IMAD.MOV.U32 R12, RZ, RZ, RZ ;  /* 0x000000ffff0c7224 */ /* 0x000fe400078e00ff */
[----:B------:R-:W-:Y:S02]  /*130a0*/  IMAD.MOV.U32 R11, RZ, RZ, 0x1f ;  /* 0x0000001fff0b7424 */ /* 0x000fe400078e00ff */
[----:B------:R-:W-:Y:S01]  /*130b0*/  IMAD.MOV.U32 R15, RZ, RZ, -0x1 ;  /* 0xffffffffff0f7424 */ /* 0x000fe200078e00ff */
[----:B--2---:R-:W-:-:S04]  /*130c0*/  SHF.R.U32.HI R17, RZ, 0x5, R17 ;  /* 0x00000005ff117819 */ /* 0x004fc80000011611 */
[----:B------:R-:W-:-:S05]  /*130d0*/  LOP3.LUT R17, R17, 0x3, RZ, 0xc0, !PT ;  /* 0x0000000311117812 */ /* 0x000fca00078ec0ff */
[----:B------:R-:W-:-:S07]  /*130e0*/  IMAD.MOV.U32 R13, RZ, RZ, R17 ;  /* 0x000000ffff0d7224 */ /* 0x000fce00078e0011 */
[----:B01---5:R-:W-:Y:S05]  /*130f0*/  WARPSYNC.COLLECTIVE R15, `(.L_x_1136) ;  /* 0x000000000f087348 */ /* 0x023fea0003c00000 */
[----:B------:R2:W3:Y:S02]  /*13100*/  SHFL.IDX P6, R14, R13, R12, R11 ;  /* 0x0000000c0d0e7389 */ /* 0x0004e400000c000b */
[----:B0123-5:R-:W-:Y:S01]  /*13110*/  ENDCOLLECTIVE ;  /* 0x000000000000791b */ /* 0x02ffe20003800000 */
.L_x_1136:
[----:B------:R-:W-:Y:S05]  /*13120*/  BRA `(.L_x_1137) ;  /* 0xffffffc8008c7947 */ /* 0x000fea000383ffff */
.L_x_1086:
[----:B0-----:R0:W1:Y:S02]  /*13130*/  SYNCS.PHASECHK.TRANS64.TRYWAIT P0, [R0+URZ+0x2a840], R3 ;  /* 0x02a84003000075a7 */ /* 0x001064000800017f */
[----:B-1----:R-:W-:Y:S05]  /*13140*/  @!P0 NANOSLEEP.SYNCS 0x989680 ;  /* 0x009896800000895d */ /* 0x002fea0003900000 */
[----:B------:R-:W1:Y:S02]  /*13150*/  @!P0 SYNCS.PHASECHK.TRANS64 P0, [R0+URZ+0x2a840], R3 ;  /* 0x02a84003000085a7 */ /* 0x000e64000800007f */
[----:B-1----:R-:W-:Y:S05]  /*13160*/  @!P0 BRA `(.L_x_1086) ;  /* 0xfffffffc00f08947 */ /* 0x002fea000383ffff */
[----:B------:R-:W-:Y:S05]  /*13170*/  BRA `(.L_x_1138) ;  /* 0xffffffcc00907947 */ /* 0x000fea000383ffff */
.L_x_1087:
        /* <DEDUP_REMOVED lines=8> */
.L_x_1140:
[----:B------:R-:W-:Y:S05]  /*13200*/  BSYNC B0 ;  /* 0x0000000000007941 */ /* 0x000fea0003800000 */
.L_x_1139:
[----:B------:R-:W-:Y:S02]  /*13210*/  IMAD.MOV.U32 R13, RZ, RZ, R4 ;  /* 0x000000ffff0d7224 */ /* 0x000fe400078e0004 */
[----:B------:R-:W-:Y:S02]  /*13220*/  IMAD.MOV.U32 R12, RZ, RZ, RZ ;  /* 0x000000ffff0c7224 */ /* 0x000fe400078e00ff */
[----:B------:R-:W-:Y:S02]  /*13230*/  IMAD.MOV.U32 R11, RZ, RZ, 0x181f ;  /* 0x0000181fff0b7424 */ /* 0x000fe400078e00ff */
[----:B------:R-:W-:Y:S02]  /*13240*/  IMAD.MOV.U32 R15, RZ, RZ, -0x1 ;  /* 0xffffffffff0f7424 */ /* 0x000fe400078e00ff */
[----:B------:R-:W-:Y:S02]  /*13250*/  IMAD.MOV.U32 R2, RZ, RZ, R14 ;  /* 0x000000ffff027224 */ /* 0x000fe400078e000e */
[----:B------:R-:W-:-:S07]  /*13260*/  @P0 IMAD R9, R5, 0x2, R16 ;  /* 0x0000000205090824 */ /* 0x000fce00078e0210 */
[----:B------:R-:W-:Y:S05]  /*13270*/  WARPSYNC.COLLECTIVE R15, `(.L_x_1141) ;  /* 0x000000000f087348 */ /* 0x000fea0003c00000 */
[----:B------:R0:W1:Y:S02]  /*13280*/  SHFL.IDX P6, R14, R13, R12, R11 ;  /* 0x0000000c0d0e7389 */ /* 0x00006400000c000b */
[----:B01----:R-:W-:Y:S01]  /*13290*/  ENDCOLLECTIVE ;  /* 0x000000000000791b */ /* 0x003fe20003800000 */
.L_x_1141:
[----:B------:R-:W-:Y:S02]  /*132a0*/  IMAD.MOV.U32 R13, RZ, RZ, R6 ;  /* 0x000000ffff0d7224 */ /* 0x000fe400078e0006 */
[----:B------:R-:W-:Y:S01]  /*132b0*/  IMAD.MOV.U32 R12, RZ, RZ, 0x1 ;  /* 0x00000001ff0c7424 */ /* 0x000fe200078e00ff */
[----:B------:R-:W-:-:S05]  /*132c0*/  @P0 LEA R14, P1, R37, R14, 0x1 ;  /* 0x0000000e250e0211 */ /* 0x000fca00078208ff */
[----:B------:R-:W-:Y:S02]  /*132d0*/  @P0 IMAD.X R3, RZ, RZ, R2, P1 ;  /* 0x000000ffff030224 */ /* 0x000fe400008e0602 */
[----:B------:R-:W-:-:S07]  /*132e0*/  @P0 IMAD.MOV.U32 R2, RZ, RZ, R14 ;  /* 0x000000ffff020224 */ /* 0x000fce00078e000e */
[----:B------:R-:W-:Y:S05]  /*132f0*/  WARPSYNC.COLLECTIVE R15, `(.L_x_1142) ;  /* 0x000000000f087348 */ /* 0x000fea0003c00000 */
[----:B------:R0:W1:Y:S02]  /*13300*/  SHFL.IDX P6, R14, R13, R12, R11 ;  /* 0x0000000c0d0e7389 */ /* 0x00006400000c000b */
[----:B01----:R-:W-:Y:S01]  /*13310*/  ENDCOLLECTIVE ;  /* 0x000000000000791b */ /* 0x003fe20003800000 */
.L_x_1142:
        /* <DEDUP_REMOVED lines=12> */
.L_x_1143:
[----:B------:R-:W-:Y:S02]  /*133e0*/  @P0 IMAD R25, R5, 0x2, R16 ;  /* 0x0000000205190824 */ /* 0x000fe400078e0210 */
[----:B------:R-:W-:Y:S02]  /*133f0*/  IMAD.MOV.U32 R13, RZ, RZ, R6 ;  /* 0x000000ffff0d7224 */ /* 0x000fe400078e0006 */
[----:B------:R-:W-:Y:S01]  /*13400*/  IMAD.MOV.U32 R12, RZ, RZ, 0x2 ;  /* 0x00000002ff0c7424 */ /* 0x000fe200078e00ff */
[----:B------:R-:W-:-:S05]  /*13410*/  @P0 LEA R14, P1, R37, R14, 0x1 ;  /* 0x0000000e250e0211 */ /* 0x000fca00078208ff */
[----:B------:R-:W-:-:S08]  /*13420*/  @P0 IMAD.MOV.U32 R2, RZ, RZ, R14 ;  /* 0x000000ffff020224 */ /* 0x000fd000078e000e */
[----:B------:R-:W-:Y:S05]  /*13430*/  WARPSYNC.COLLECTIVE R15, `(.L_x_1144) ;  /* 0x000000000f087348 */ /* 0x000fea0003c00000 */
[----:B------:R0:W1:Y:S02]  /*13440*/  SHFL.IDX P6, R14, R13, R12, R11 ;  /* 0x0000000c0d0e7389 */ /* 0x00006400000c000b */
[----:B01----:R-:W-:Y:S01]  /*13450*/  ENDCOLLECTIVE ;  /* 0x000000000000791b */ /* 0x003fe20003800000 */
.L_x_1144:
        /* <DEDUP_REMOVED lines=9> */
[----:B------:R-:W-:Y:S01]  /*134f0*/  ISETP.GE.AND P0, PT, R7, 0x21, PT ;  /* 0x000000210700780c */ /* 0x000fe20003f06270 */
[----:B------:R-:W-:-:S12]  /*13500*/  IMAD.MOV.U32 R8, RZ, RZ, R14 ;  /* 0x000000ffff087224 */ /* 0x000fd800078e000e */
[----:B0-----:R-:W-:Y:S05]  /*13510*/  WARPSYNC.COLLECTIVE R15, `(.L_x_1145) ;  /* 0x000000000f087348 */ /* 0x001fea0003c00000 */
[----:B------:R1:W2:Y:S02]  /*13520*/  SHFL.IDX P6, R14, R13, R12, R11 ;  /* 0x0000000c0d0e7389 */ /* 0x0002a400000c000b */
[----:B012---:R-:W-:Y:S01]  /*13530*/  ENDCOLLECTIVE ;  /* 0x000000000000791b */ /* 0x007fe20003800000 */
.L_x_1145:
        /* <DEDUP_REMOVED lines=8> */
.L_x_1146:
        /* <DEDUP_REMOVED lines=14> */
.L_x_1147:
        /* <DEDUP_REMOVED lines=8> */
.L_x_1148:
        /* <DEDUP_REMOVED lines=14> */
.L_x_1149:
        /* <DEDUP_REMOVED lines=8> */
.L_x_1150:
        /* <DEDUP_REMOVED lines=13> */
.L_x_1151:
[----:B------:R-:W-:Y:S05]  /*13950*/  BRA `(.L_x_1152) ;  /* 0xffffffc800e87947 */ /* 0x000fea000383ffff */
.L_x_1092:
[----:B------:R-:W-:Y:S02]  /*13960*/  IMAD.MOV.U32 R13, RZ, RZ, R5 ;  /* 0x000000ffff0d7224 */ /* 0x000fe400078e0005 */
[----:B------:R-:W-:Y:S02]  /*13970*/  IMAD.MOV.U32 R12, RZ, RZ, RZ ;  /* 0x000000ffff0c7224 */ /* 0x000fe400078e00ff */
[----:B------:R-:W-:Y:S02]  /*13980*/  IMAD.MOV.U32 R11, RZ, RZ, 0x181f ;  /* 0x0000181fff0b7424 */ /* 0x000fe400078e00ff */
[----:B------:R-:W-:Y:S02]  /*13990*/  IMAD.MOV.U32 R15, RZ, RZ, -0x1 ;  /* 0xffffffffff0f7424 */ /* 0x000fe400078e00ff */
[----:B------:R-:W-:-:S07]  /*139a0*/  VIADD R4, R36, UR44 ;  /* 0x0000002c24047c36 */ /* 0x000fce0008000000 */
[----:B------:R-:W-:Y:S05]  /*139b0*/  WARPSYNC.COLLECTIVE R15, `(.L_x_1153) ;  /* 0x000000000f087348 */ /* 0x000fea0003c00000 */
[----:B------:R0:W1:Y:S02]  /*139c0*/  SHFL.IDX P6, R14, R13, R12, R11 ;  /* 0x0000000c0d0e7389 */ /* 0x00006400000c000b */
[----:B01----:R-:W-:Y:S01]  /*139d0*/  ENDCOLLECTIVE ;  /* 0x000000000000791b */ /* 0x003fe20003800000 */
.L_x_1153:
[C---:B------:R-:W-:Y:S01]  /*139e0*/  VIADD R6, R4.reuse, 0x10 ;  /* 0x0000001004067836 */ /* 0x040fe20000000000 */
[----:B------:R-:W-:Y:S01]  /*139f0*/  ISETP.GE.AND P0, PT, R4, UR39, PT ;  /* 0x0000002704007c0c */ /* 0x000fe2000bf06270 */
[----:B------:R-:W-:Y:S02]  /*13a00*/  IMAD.MOV.U32 R13, RZ, RZ, R0 ;  /* 0x000000ffff0d7224 */ /* 0x000fe400078e0000 */
[----:B------:R-:W-:-:S10]  /*13a10*/  IMAD.MOV.U32 R2, RZ, RZ, R14 ;  /* 0x000000ffff027224 */ /* 0x000fd400078e000e */
[----:B------:R-:W-:Y:S05]  /*13a20*/  WARPSYNC.COLLECTIVE R15, `(.L_x_1154) ;  /* 0x000000000f087348 */ /* 0x000fea0003c00000 */
[----:B------:R0:W1:Y:S02]  /*13a30*/  SHFL.IDX P6, R14, R13, R12, R11 ;  /* 0x0000000c0d0e7389 */ /* 0x00006400000c000b */
[----:B01----:R-:W-:Y:S01]  /*13a40*/  ENDCOLLECTIVE ;  /* 0x000000000000791b */ /* 0x003fe20003800000 */
.L_x_1154:
[----:B------:R-:W-:Y:S02]  /*13a50*/  IMAD.MOV.U32 R13, RZ, RZ, R5 ;  /* 0x000000ffff0d7224 */ /* 0x000fe400078e0005 */
[----:B------:R-:W-:Y:S01]  /*13a60*/  IMAD.MOV.U32 R12, RZ, RZ, 0x1 ;  /* 0x00000001ff0c7424 */ /* 0x000fe200078e00ff */
[----:B------:R-:W-:-:S05]  /*13a70*/  @!P0 LEA R14, P1, R37, R14, 0x1 ;  /* 0x0000000e250e8211 */ /* 0x000fca00078208ff */
[----:B------:R-:W-:Y:S02]  /*13a80*/  @!P0 IMAD.X R3, RZ, RZ, R2, P1 ;  /* 0x000000ffff038224 */ /* 0x000fe400008e0602 */
[----:B------:R-:W-:-:S07]  /*13a90*/  @!P0 IMAD.MOV.U32 R2, RZ, RZ, R14 ;  /* 0x000000ffff028224 */ /* 0x000fce00078e000e */
[----:B------:R-:W-:Y:S05]  /*13aa0*/  WARPSYNC.COLLECTIVE R15, `(.L_x_1155) ;  /* 0x000000000f087348 */ /* 0x000fea0003c00000 */
[----:B------:R0:W1:Y:S02]  /*13ab0*/  SHFL.IDX P6, R14, R13, R12, R11 ;  /* 0x0000000c0d0e7389 */ /* 0x00006400000c000b */
[----:B01----:R-:W-:Y:S01]  /*13ac0*/  ENDCOLLECTIVE ;  /* 0x000000000000791b */ /* 0x003fe20003800000 */
.L_x_1155:
[----:B------:R-:W-:Y:S01]  /*13ad0*/  @!PT LDS RZ, [RZ] ;  /* 0x00000000fffff984 */ /* 0x000fe20000000800 */
[----:B------:R-:W-:Y:S01]  /*13ae0*/  @!PT LDS RZ, [RZ] ;  /* 0x00000000fffff984 */ /* 0x000fe20000000800 */
[----:B------:R-:W-:Y:S01]  /*13af0*/  @!PT LDS RZ, [RZ] ;  /* 0x00000000fffff984 */ /* 0x000fe20000000800 */
[----:B------:R0:W-:Y:S04]  /*13b00*/  @!P0 LDGSTS.E.BYPASS.LTC128B.128 [R31+0xc400], desc[UR36][R2.64], !P3 ;  /* 0x0c400000021f8fae */ /* 0x0001e8000d901d64 */
[----:B------:R0:W-:Y:S04]  /*13b10*/  @!P0 LDGSTS.E.BYPASS.LTC128B.128 [R31+0x10400], desc[UR36][R2.64+0x80], !P4 ;  /* 0x10400080021f8fae */ /* 0x0001e8000e101d64 */
[----:B------:R0:W-:Y:S01]  /*13b20*/  @!P0 LDGSTS.E.BYPASS.LTC128B.128 [R31+0x14400], desc[UR36][R2.64+0x100], !P5 ;  /* 0x14400100021f8fae */ /* 0x0001e2000e901d64 */
[----:B------:R-:W-:Y:S01]  /*13b30*/  ISETP.GE.AND P0, PT, R6, UR39, PT ;  /* 0x0000002706007c0c */ /* 0x000fe2000bf06270 */
[----:B------:R-:W-:-:S02]  /*13b40*/  IMAD.MOV.U32 R13, RZ, RZ, R0 ;  /* 0x000000ffff0d7224 */ /* 0x000fc400078e0000 */
[----:B------:R-:W-:-:S10]  /*13b50*/  IMAD.MOV.U32 R6, RZ, RZ, R14 ;  /* 0x000000ffff067224 */ /* 0x000fd400078e000e */
[----:B0-----:R-:W-:Y:S05]  /*13b60*/  WARPSYNC.COLLECTIVE R15, `(.L_x_1156) ;  /* 0x000000000f087348 */ /* 0x001fea0003c00000 */
[----:B------:R1:W2:Y:S02]  /*13b70*/  SHFL.IDX P6, R14, R13, R12, R11 ;  /* 0x0000000c0d0e7389 */ /* 0x0002a400000c000b */
[----:B012---:R-:W-:Y:S01]  /*13b80*/  ENDCOLLECTIVE ;  /* 0x000000000000791b */ /* 0x007fe20003800000 */
.L_x_1156:
[----:B------:R-:W-:Y:S02]  /*13b90*/  IMAD.MOV.U32 R13, RZ, RZ, R5 ;  /* 0x000000ffff0d7224 */ /* 0x000fe400078e0005 */
[----:B------:R-:W-:Y:S01]  /*13ba0*/  IMAD.MOV.U32 R12, RZ, RZ, 0x2 ;  /* 0x00000002ff0c7424 */ /* 0x000fe200078e00ff */
[----:B------:R-:W-:-:S05]  /*13bb0*/  @!P0 LEA R14, P1, R37, R14, 0x1 ;  /* 0x0000000e250e8211 */ /* 0x000fca00078208ff */
[----:B------:R-:W-:-:S08]  /*13bc0*/  @!P0 IMAD.MOV.U32 R2, RZ, RZ, R14 ;  /* 0x000000ffff028224 */ /* 0x000fd000078e000e */
[----:B------:R-:W-:Y:S05]  /*13bd0*/  WARPSYNC.COLLECTIVE R15, `(.L_x_1157) ;  /* 0x000000000f087348 */ /* 0x000fea0003c00000 */
[----:B------:R0:W1:Y:S02]  /*13be0*/  SHFL.IDX P6, R14, R13, R12, R11 ;  /* 0x0000000c0d0e7389 */ /* 0x00006400000c000b */
[----:B01----:R-:W-:Y:S01]  /*13bf0*/  ENDCOLLECTIVE ;  /* 0x000000000000791b */ /* 0x003fe20003800000 */
.L_x_1157:
[----:B------:R-:W-:Y:S02]  /*13c00*/  @!P0 IMAD.X R7, RZ, RZ, R6, P1 ;  /* 0x000000ffff078224 */ /* 0x000fe400008e0606 */
[----:B------:R-:W-:Y:S02]  /*13c10*/  VIADD R6, R4, 0x20 ;  /* 0x0000002004067836 */ /* 0x000fe40000000000 */
[----:B------:R-:W-:-:S05]  /*13c20*/  @!P0 IMAD.MOV.U32 R3, RZ, RZ, R7 ;  /* 0x000000ffff038224 */ /* 0x000fca00078e0007 */
[----:B------:R-:W-:Y:S01]  /*13c30*/  @!PT LDS RZ, [RZ] ;  /* 0x00000000fffff984 */ /* 0x000fe20000000800 */
[----:B------:R-:W-:Y:S01]  /*13c40*/  @!PT LDS RZ, [RZ] ;  /* 0x00000000fffff984 */ /* 0x000fe20000000800 */
[----:B------:R-:W-:Y:S01]  /*13c50*/  @!PT LDS RZ, [RZ] ;  /* 0x00000000fffff984 */ /* 0x000fe20000000800 */
[----:B------:R0:W-:Y:S01]  /*13c60*/  @!P0 LDGSTS.E.BYPASS.LTC128B.128 [R31+0xcc00], desc[UR36][R2.64], !P3 ;  /* 0x0cc00000021f8fae */ /* 0x0001e2000d901d64 */
[----:B------:R-:W-:-:S03]  /*13c70*/  IMAD.MOV.U32 R13, RZ, RZ, R0 ;  /* 0x000000ffff0d7224 */ /* 0x000fc600078e0000 */
[----:B------:R0:W-:Y:S04]  /*13c80*/  @!P0 LDGSTS.E.BYPASS.LTC128B.128 [R31+0x10c00], desc[UR36][R2.64+0x80], !P4 ;  /* 0x10c00080021f8fae */ /* 0x0001e8000e101d64 */
[----:B------:R0:W-:Y:S01]  /*13c90*/  @!P0 LDGSTS.E.BYPASS.LTC128B.128 [R31+0x14c00], desc[UR36][R2.64+0x100], !P5 ;  /* 0x14c00100021f8fae */ /* 0x0001e2000e901d64 */
[----:B------:R-:W-:Y:S01]  /*13ca0*/  ISETP.GE.AND P0, PT, R6, UR39, PT ;  /* 0x0000002706007c0c */ /* 0x000fe2000bf06270 */
[----:B------:R-:W-:-:S12]  /*13cb0*/  IMAD.MOV.U32 R6, RZ, RZ, R14 ;  /* 0x000000ffff067224 */ /* 0x000fd800078e000e */
[----:B0-----:R-:W-:Y:S05]  /*13cc0*/  WARPSYNC.COLLECTIVE R15, `(.L_x_1158) ;  /* 0x000000000f087348 */ /* 0x001fea0003c00000 */
[----:B------:R1:W2:Y:S02]  /*13cd0*/  SHFL.IDX P6, R14, R13, R12, R11 ;  /* 0x0000000c0d0e7389 */ /* 0x0002a400000c000b */
[----:B012---:R-:W-:Y:S01]  /*13ce0*/  ENDCOLLECTIVE ;  /* 0x000000000000791b */ /* 0x007fe20003800000 */
.L_x_1158:
[----:B------:R-:W-:Y:S02]  /*13cf0*/  IMAD.MOV.U32 R13, RZ, RZ, R5 ;  /* 0x000000ffff0d7224 */ /* 0x000fe400078e0005 */
[----:B------:R-:W-:Y:S01]  /*13d00*/  IMAD.MOV.U32 R12, RZ, RZ, 0x3 ;  /* 0x00000003ff0c7424 */ /* 0x000fe200078e00ff */
[----:B------:R-:W-:-:S05]  /*13d10*/  @!P0 LEA R14, P1, R37, R14, 0x1 ;  /* 0x0000000e250e8211 */ /* 0x000fca00078208ff */
[----:B------:R-:W-:-:S08]  /*13d20*/  @!P0 IMAD.MOV.U32 R2, RZ, RZ, R14 ;  /* 0x000000ffff028224 */ /* 0x000fd000078e000e */
[----:B------:R-:W-:Y:S05]  /*13d30*/  WARPSYNC.COLLECTIVE R15, `(.L_x_1159) ;  /* 0x000000000f087348 */ /* 0x000fea0003c00000 */
[----:B------:R0:W1:Y:S02]  /*13d40*/  SHFL.IDX P6, R14, R13, R12, R11 ;  /* 0x0000000c0d0e7389 */ /* 0x00006400000c000b */
[----:B01----:R-:W-:Y:S01]  /*13d50*/  ENDCOLLECTIVE ;  /* 0x000000000000791b */ /* 0x003fe20003800000 */
.L_x_1159:
        /* <DEDUP_REMOVED lines=15> */
.L_x_1160:
[----:B------:R-:W-:Y:S02]  /*13e50*/  IMAD.MOV.U32 R13, RZ, RZ, R5 ;  /* 0x000000ffff0d7224 */ /* 0x000fe400078e0005 */
[----:B------:R-:W-:Y:S01]  /*13e60*/  IMAD.MOV.U32 R12, RZ, RZ, 0x4 ;  /* 0x00000004ff0c7424 */ /* 0x000fe200078e00ff */
[----:B------:R-:W-:-:S05]  /*13e70*/  @!P0 LEA R14, P1, R37, R14, 0x1 ;  /* 0x0000000e250e8211 */ /* 0x000fca00078208ff */
[----:B------:R-:W-:-:S08]  /*13e80*/  @!P0 IMAD.MOV.U32 R2, RZ, RZ, R14 ;  /* 0x000000ffff028224 */ /* 0x000fd000078e000e */
[----:B------:R-:W-:Y:S05]  /*13e90*/  WARPSYNC.COLLECTIVE R15, `(.L_x_1161) ;  /* 0x000000000f087348 */ /* 0x000fea0003c00000 */
[----:B------:R0:W1:Y:S02]  /*13ea0*/  SHFL.IDX P6, R14, R13, R12, R11 ;  /* 0x0000000c0d0e7389 */ /* 0x00006400000c000b */
[----:B01----:R-:W-:Y:S01]  /*13eb0*/  ENDCOLLECTIVE ;  /* 0x000000000000791b */ /* 0x003fe20003800000 */
.L_x_1161:
        /* <DEDUP_REMOVED lines=15> */
.L_x_1162:
[----:B------:R-:W-:Y:S02]  /*13fb0*/  IMAD.MOV.U32 R13, RZ, RZ, R5 ;  /* 0x000000ffff0d7224 */ /* 0x000fe400078e0005 */
[----:B------:R-:W-:Y:S01]  /*13fc0*/  IMAD.MOV.U32 R12, RZ, RZ, 0x5 ;  /* 0x00000005ff0c7424 */ /* 0x000fe200078e00ff */
[----:B------:R-:W-:-:S05]  /*13fd0*/  @!P0 LEA R14, P1, R37, R14, 0x1 ;  /* 0x0000000e250e8211 */ /* 0x000fca00078208ff */
[----:B------:R-:W-:-:S08]  /*13fe0*/  @!P0 IMAD.MOV.U32 R2, RZ, RZ, R14 ;  /* 0x000000ffff028224 */ /* 0x000fd000078e000e */
[----:B------:R-:W-:Y:S05]  /*13ff0*/  WARPSYNC.COLLECTIVE R15, `(.L_x_1163) ;  /* 0x000000000f087348 */ /* 0x000fea0003c00000 */
[----:B------:R0:W1:Y:S02]  /*14000*/  SHFL.IDX P6, R14, R13, R12, R11 ;  /* 0x0000000c0d0e7389 */ /* 0x00006400000c000b */
[----:B01----:R-:W-:Y:S01]  /*14010*/  ENDCOLLECTIVE ;  /* 0x000000000000791b */ /* 0x003fe20003800000 */
.L_x_1163:
        /* <DEDUP_REMOVED lines=15> */
.L_x_1164:
[----:B------:R-:W-:Y:S02]  /*14110*/  IMAD.MOV.U32 R13, RZ, RZ, R5 ;  /* 0x000000ffff0d7224 */ /* 0x000fe400078e0005 */
[----:B------:R-:W-:Y:S01]  /*14120*/  IMAD.MOV.U32 R12, RZ, RZ, 0x6 ;  /* 0x00000006ff0c7424 */ /* 0x000fe200078e00ff */
[----:B------:R-:W-:-:S05]  /*14130*/  @!P0 LEA R14, P1, R37, R14, 0x1 ;  /* 0x0000000e250e8211 */ /* 0x000fca00078208ff */
[----:B------:R-:W-:-:S08]  /*14140*/  @!P0 IMAD.MOV.U32 R2, RZ, RZ, R14 ;  /* 0x000000ffff028224 */ /* 0x000fd000078e000e */
[----:B------:R-:W-:Y:S05]  /*14150*/  WARPSYNC.COLLECTIVE R15, `(.L_x_1165) ;  /* 0x000000000f087348 */ /* 0x000fea0003c00000 */
[----:B------:R0:W1:Y:S02]  /*14160*/  SHFL.IDX P6, R14, R13, R12, R11 ;  /* 0x0000000c0d0e7389 */ /* 0x00006400000c000b */
[----:B01----:R-:W-:Y:S01]  /*14170*/  ENDCOLLECTIVE ;  /* 0x000000000000791b */ /* 0x003fe20003800000 */
.L_x_1165:
        /* <DEDUP_REMOVED lines=15> */
.L_x_1166:
[----:B------:R-:W-:Y:S02]  /*14270*/  IMAD.MOV.U32 R13, RZ, RZ, R5 ;  /* 0x000000ffff0d7224 */ /* 0x000fe400078e0005 */
[----:B------:R-:W-:Y:S01]  /*14280*/  IMAD.MOV.U32 R12, RZ, RZ, 0x7 ;  /* 0x00000007ff0c7424 */ /* 0x000fe200078e00ff */
[----:B------:R-:W-:-:S05]  /*14290*/  @!P0 LEA R14, P1, R37, R14, 0x1 ;  /* 0x0000000e250e8211 */ /* 0x000fca00078208ff */
[----:B------:R-:W-:-:S08]  /*142a0*/  @!P0 IMAD.MOV.U32 R2, RZ, RZ, R14 ;  /* 0x000000ffff028224 */ /* 0x000fd000078e000e */
[----:B------:R-:W-:Y:S05]  /*142b0*/  WARPSYNC.COLLECTIVE R15, `(.L_x_1167) ;  /* 0x000000000f087348 */ /* 0x000fea0003c00000 */
[----:B------:R0:W1:Y:S02]  /*142c0*/  SHFL.IDX P6, R14, R13, R12, R11 ;  /* 0x0000000c0d0e7389 */ /* 0x00006400000c000b */
[----:B01----:R-:W-:Y:S01]  /*142d0*/  ENDCOLLECTIVE ;  /* 0x000000000000791b */ /* 0x003fe20003800000 */
.L_x_1167:
[----:B------:R-:W-:-:S04]  /*142e0*/  @!P0 IMAD.X R7, RZ, RZ, R6, P1 ;  /* 0x000000ffff078224 */ /* 0x000fc800008e0606 */
        /* <DEDUP_REMOVED lines=8> */
[----:B------:R-:W-:-:S07]  /*14370*/  IMAD.MOV.U32 R6, RZ, RZ, R14 ;  /* 0x000000ffff067224 */ /* 0x000fce00078e000e */
[----:B0-----:R-:W-:Y:S05]  /*14380*/  WARPSYNC.COLLECTIVE R15, `(.L_x_1168) ;  /* 0x000000000f087348 */ /* 0x001fea0003c00000 */
[----:B------:R1:W2:Y:S02]  /*14390*/  SHFL.IDX P6, R14, R13, R12, R11 ;  /* 0x0000000c0d0e7389 */ /* 0x0002a400000c000b */
[----:B012---:R-:W-:Y:S01]  /*143a0*/  ENDCOLLECTIVE ;  /* 0x000000000000791b */ /* 0x007fe20003800000 */
.L_x_1168:
[----:B------:R-:W-:Y:S05]  /*143b0*/  BRA `(.L_x_1169) ;  /* 0xffffffcc00087947 */ /* 0x000fea000383ffff */
.L_x_1095:
[----:B0-----:R0:W1:Y:S02]  /*143c0*/  SYNCS.PHASECHK.TRANS64.TRYWAIT P0, [R16+URZ+0x2a820], R3 ;  /* 0x02a82003100075a7 */ /* 0x001064000800017f */
[----:B-1----:R-:W-:Y:S05]  /*143d0*/  @!P0 NANOSLEEP.SYNCS 0x989680 ;  /* 0x009896800000895d */ /* 0x002fea0003900000 */
[----:B------:R-:W1:Y:S02]  /*143e0*/  @!P0 SYNCS.PHASECHK.TRANS64 P0, [R16+URZ+0x2a820], R3 ;  /* 0x02a82003100085a7 */ /* 0x000e64000800007f */
[----:B-1----:R-:W-:Y:S05]  /*143f0*/  @!P0 BRA `(.L_x_1095) ;  /* 0xfffffffc00f08947 */ /* 0x002fea000383ffff */
[----:B------:R-:W-:Y:S05]  /*14400*/  BRA `(.L_x_1170) ;  /* 0xffffffcc006c7947 */ /* 0x000fea000383ffff */
.L_x_1099:
[----:B0-----:R0:W1:Y:S02]  /*14410*/  SYNCS.PHASECHK.TRANS64.TRYWAIT P0, [R6+URZ+0x2a840], R3 ;  /* 0x02a84003060075a7 */ /* 0x001064000800017f */
[----:B-1----:R-:W-:Y:S05]  /*14420*/  @!P0 NANOSLEEP.SYNCS 0x989680 ;  /* 0x009896800000895d */ /* 0x002fea0003900000 */
[----:B------:R-:W1:Y:S02]  /*14430*/  @!P0 SYNCS.PHASECHK.TRANS64 P0, [R6+URZ+0x2a840], R3 ;  /* 0x02a84003060085a7 */ /* 0x000e64000800007f */
[----:B-1----:R-:W-:Y:S05]  /*14440*/  @!P0 BRA `(.L_x_1099) ;  /* 0xfffffffc00f08947 */ /* 0x002fea000383ffff */
[----:B------:R-:W-:Y:S05]  /*14450*/  BRA `(.L_x_1171) ;  /* 0xffffffd0002c7947 */ /* 0x000fea000383ffff */
.L_x_1100:
        /* <DEDUP_REMOVED lines=8> */
.L_x_1173:
[----:B------:R-:W-:Y:S05]  /*144e0*/  BSYNC B1 ;  /* 0x0000000000017941 */ /* 0x000fea0003800000 */
.L_x_1172:
[----:B------:R-:W-:Y:S02]  /*144f0*/  IMAD.MOV.U32 R13, RZ, RZ, R7 ;  /* 0x000000ffff0d7224 */ /* 0x000fe400078e0007 */
[----:B------:R-:W-:Y:S02]  /*14500*/  IMAD.MOV.U32 R12, RZ, RZ, RZ ;  /* 0x000000ffff0c7224 */ /* 0x000fe400078e00ff */
[----:B------:R-:W-:Y:S02]  /*14510*/  IMAD.MOV.U32 R11, RZ, RZ, 0x181f ;  /* 0x0000181fff0b7424 */ /* 0x000fe400078e00ff */
[----:B------:R-:W-:Y:S02]  /*14520*/  IMAD.MOV.U32 R15, RZ, RZ, -0x1 ;  /* 0xffffffffff0f7424 */ /* 0x000fe400078e00ff */
[----:B------:R-:W-:Y:S02]  /*14530*/  IMAD.MOV.U32 R3, RZ, RZ, R14 ;  /* 0x000000ffff037224 */ /* 0x000fe400078e000e */
[----:B------:R-:W-:-:S07]  /*14540*/  IMAD.SHL.U32 R5, R37, 0x2, RZ ;  /* 0x0000000225057824 */ /* 0x000fce00078e00ff */
[----:B------:R-:W-:Y:S05]  /*14550*/  WARPSYNC.COLLECTIVE R15, `(.L_x_1174) ;  /* 0x000000000f087348 */ /* 0x000fea0003c00000 */
[----:B------:R0:W1:Y:S02]  /*14560*/  SHFL.IDX P6, R14, R13, R12, R11 ;  /* 0x0000000c0d0e7389 */ /* 0x00006400000c000b */
[----:B01----:R-:W-:Y:S01]  /*14570*/  ENDCOLLECTIVE ;  /* 0x000000000000791b */ /* 0x003fe20003800000 */
.L_x_1174:
[----:B------:R-:W-:Y:S02]  /*14580*/  IMAD R8, R8, 0x2, R16 ;  /* 0x0000000208087824 */ /* 0x000fe400078e0210 */
[----:B------:R-:W-:Y:S02]  /*14590*/  IMAD.MOV.U32 R13, RZ, RZ, R10 ;  /* 0x000000ffff0d7224 */ /* 0x000fe400078e000a */
[----:B------:R-:W-:Y:S01]  /*145a0*/  IMAD.MOV.U32 R12, RZ, RZ, 0x1 ;  /* 0x00000001ff0c7424 */ /* 0x000fe200078e00ff */
[----:B------:R-:W-:-:S13]  /*145b0*/  IADD3 R2, P0, R14, R5, RZ ;  /* 0x000000050e027210 */ /* 0x000fda0007f1e0ff */
[----:B------:R-:W-:Y:S05]  /*145c0*/  WARPSYNC.COLLECTIVE R15, `(.L_x_1175) ;  /* 0x000000000f087348 */ /* 0x000fea0003c00000 */
[----:B------:R0:W1:Y:S02]  /*145d0*/  SHFL.IDX P6, R14, R13, R12, R11 ;  /* 0x0000000c0d0e7389 */ /* 0x00006400000c000b */
[----:B01----:R-:W-:Y:S01]  /*145e0*/  ENDCOLLECTIVE ;  /* 0x000000000000791b */ /* 0x003fe20003800000 */
.L_x_1175:
[----:B------:R-:W-:-:S05]  /*145f0*/  IMAD.X R3, RZ, RZ, R3, P0 ;  /* 0x000000ffff037224 */ /* 0x000fca00000e0603 */
[----:B------:R-:W-:Y:S01]  /*14600*/  @!PT LDS RZ, [RZ] ;  /* 0x00000000fffff984 */ /* 0x000fe20000000800 */
[----:B------:R-:W-:Y:S01]  /*14610*/  @!PT LDS RZ, [RZ] ;  /* 0x00000000fffff984 */ /* 0x000fe20000000800 */
[----:B------:R-:W-:Y:S01]  /*14620*/  @!PT LDS RZ, [RZ] ;  /* 0x00000000fffff984 */ /* 0x000fe20000000800 */
[----:B------:R-:W-:Y:S04]  /*14630*/  LDGSTS.E.BYPASS.LTC128B.128 [R8+0x18400], desc[UR36][R2.64], !P3 ;  /* 0x1840000002087fae */ /* 0x000fe8000d901d64 */
[----:B------:R-:W-:Y:S01]  /*14640*/  LDGSTS.E.BYPASS.LTC128B.128 [R8+0x1b400], desc[UR36][R2.64+0x80], !P2 ;  /* 0x1b40008002087fae */ /* 0x000fe2000d101d64 */
[----:B------:R-:W-:-:S03]  /*14650*/  IMAD.MOV.U32 R13, RZ, RZ, R7 ;  /* 0x000000ffff0d7224 */ /* 0x000fc600078e0007 */
[----:B------:R0:W-:Y:S02]  /*14660*/  LDGSTS.E.BYPASS.LTC128B.128 [R8+0x1e400], desc[UR36][R2.64+0x100], !P1 ;  /* 0x1e40010002087fae */ /* 0x0001e4000c901d64 */
[----:B0-----:R-:W-:-:S07]  /*14670*/  IMAD.MOV.U32 R3, RZ, RZ, R14 ;  /* 0x000000ffff037224 */ /* 0x001fce00078e000e */
[----:B------:R-:W-:Y:S05]  /*14680*/  WARPSYNC.COLLECTIVE R15, `(.L_x_1176) ;  /* 0x000000000f087348 */ /* 0x000fea0003c00000 */
[----:B------:R0:W1:Y:S02]  /*14690*/  SHFL.IDX P6, R14, R13, R12, R11 ;  /* 0x0000000c0d0e7389 */ /* 0x00006400000c000b */
[----:B01----:R-:W-:Y:S01]  /*146a0*/  ENDCOLLECTIVE ;  /* 0x000000000000791b */ /* 0x003fe20003800000 */
.L_x_1176:
[----:B------:R-:W-:Y:S02]  /*146b0*/  IMAD.MOV.U32 R13, RZ, RZ, R10 ;  /* 0x000000ffff0d7224 */ /* 0x000fe400078e000a */
[----:B------:R-:W-:Y:S01]  /*146c0*/  IMAD.MOV.U32 R12, RZ, RZ, 0x2 ;  /* 0x00000002ff0c7424 */ /* 0x000fe200078e00ff */
[----:B------:R-:W-:-:S13]  /*146d0*/  IADD3 R2, P0, R14, R5, RZ ;  /* 0x000000050e027210 */ /* 0x000fda0007f1e0ff */
[----:B------:R-:W-:Y:S05]  /*146e0*/  WARPSYNC.COLLECTIVE R15, `(.L_x_1177) ;  /* 0x000000000f087348 */ /* 0x000fea0003c00000 */
[----:B------:R0:W1:Y:S02]  /*146f0*/  SHFL.IDX P6, R14, R13, R12, R11 ;  /* 0x0000000c0d0e7389 */ /* 0x00006400000c000b */
[----:B01----:R-:W-:Y:S01]  /*14700*/  ENDCOLLECTIVE ;  /* 0x000000000000791b */ /* 0x003fe20003800000 */
.L_x_1177:
        /* <DEDUP_REMOVED lines=12> */
.L_x_1178:
[----:B------:R-:W-:Y:S02]  /*147d0*/  IMAD.MOV.U32 R13, RZ, RZ, R10 ;  /* 0x000000ffff0d7224 */ /* 0x000fe400078e000a */
[----:B------:R-:W-:Y:S01]  /*147e0*/  IMAD.MOV.U32 R12, RZ, RZ, 0x3 ;  /* 0x00000003ff0c7424 */ /* 0x000fe200078e00ff */
[----:B------:R-:W-:-:S13]  /*147f0*/  IADD3 R2, P0, R14, R5, RZ ;  /* 0x000000050e027210 */ /* 0x000fda0007f1e0ff */
[----:B------:R-:W-:Y:S05]  /*14800*/  WARPSYNC.COLLECTIVE R15, `(.L_x_1179) ;  /* 0x000000000f087348 */ /* 0x000fea0003c00000 */
[----:B------:R0:W1:Y:S02]  /*14810*/  SHFL.IDX P6, R14, R13, R12, R11 ;  /* 0x0000000c0d0e7389 */ /* 0x00006400000c000b */
[----:B01----:R-:W-:Y:S01]  /*14820*/  ENDCOLLECTIVE ;  /* 0x000000000000791b */ /* 0x003fe20003800000 */
.L_x_1179:
        /* <DEDUP_REMOVED lines=12> */
.L_x_1180:
[----:B------:R-:W-:Y:S02]  /*148f0*/  IMAD.MOV.U32 R13, RZ, RZ, R10 ;  /* 0x000000ffff0d7224 */ /* 0x000fe400078e000a */
[----:B------:R-:W-:Y:S01]  /*14900*/  IMAD.MOV.U32 R12, RZ, RZ, 0x4 ;  /* 0x00000004ff0c7424 */ /* 0x000fe200078e00ff */
[----:B------:R-:W-:-:S13]  /*14910*/  IADD3 R2, P0, R14, R5, RZ ;  /* 0x000000050e027210 */ /* 0x000fda0007f1e0ff */
[----:B------:R-:W-:Y:S05]  /*14920*/  WARPSYNC.COLLECTIVE R15, `(.L_x_1181) ;  /* 0x000000000f087348 */ /* 0x000fea0003c00000 */
[----:B------:R0:W1:Y:S02]  /*14930*/  SHFL.IDX P6, R14, R13, R12, R11 ;  /* 0x0000000c0d0e7389 */ /* 0x00006400000c000b */
[----:B01----:R-:W-:Y:S01]  /*14940*/  ENDCOLLECTIVE ;  /* 0x000000000000791b */ /* 0x003fe20003800000 */
.L_x_1181:
        /* <DEDUP_REMOVED lines=12> */
.L_x_1182:
[----:B------:R-:W-:Y:S02]  /*14a10*/  IMAD.MOV.U32 R13, RZ, RZ, R10 ;  /* 0x000000ffff0d7224 */ /* 0x000fe400078e000a */
[----:B------:R-:W-:Y:S01]  /*14a20*/  IMAD.MOV.U32 R12, RZ, RZ, 0x5 ;  /* 0x00000005ff0c7424 */ /* 0x000fe200078e00ff */
[----:B------:R-:W-:-:S13]  /*14a30*/  IADD3 R2, P0, R14, R5, RZ ;  /* 0x000000050e027210 */ /* 0x000fda0007f1e0ff */
[----:B------:R-:W-:Y:S05]  /*14a40*/  WARPSYNC.COLLECTIVE R15, `(.L_x_1183) ;  /* 0x000000000f087348 */ /* 0x000fea0003c00000 */
[----:B------:R0:W1:Y:S02]  /*14a50*/  SHFL.IDX P6, R14, R13, R12, R11 ;  /* 0x0000000c0d0e7389 */ /* 0x00006400000c000b */
[----:B01----:R-:W-:Y:S01]  /*14a60*/  ENDCOLLECTIVE ;  /* 0x000000000000791b */ /* 0x003fe20003800000 */
.L_x_1183:
        /* <DEDUP_REMOVED lines=12> */
.L_x_1184:
[----:B------:R-:W-:Y:S05]  /*14b30*/  BRA `(.L_x_1185) ;  /* 0xffffffcc007c7947 */ /* 0x000fea000383ffff */
.L_x_1105:
[----:B0-----:R0:W1:Y:S02]  /*14b40*/  SYNCS.PHASECHK.TRANS64.TRYWAIT P0, [R6+URZ+0x2a860], R3 ;  /* 0x02a86003060075a7 */ /* 0x001064000800017f */
[----:B-1----:R-:W-:Y:S05]  /*14b50*/  @!P0 NANOSLEEP.SYNCS 0x989680 ;  /* 0x009896800000895d */ /* 0x002fea0003900000 */
[----:B------:R-:W1:Y:S02]  /*14b60*/  @!P0 SYNCS.PHASECHK.TRANS64 P0, [R6+URZ+0x2a860], R3 ;  /* 0x02a86003060085a7 */ /* 0x000e64000800007f */
[----:B-1----:R-:W-:Y:S05]  /*14b70*/  @!P0 BRA `(.L_x_1105) ;  /* 0xfffffffc00f08947 */ /* 0x002fea000383ffff */
[----:B------:R-:W-:Y:S05]  /*14b80*/  BRA `(.L_x_1186) ;  /* 0xffffffcc00d87947 */ /* 0x000fea000383ffff */
.L_x_1106:
        /* <DEDUP_REMOVED lines=8> */
.L_x_1188:
[----:B------:R-:W-:Y:S05]  /*14c10*/  BSYNC B1 ;  /* 0x0000000000017941 */ /* 0x000fea0003800000 */
.L_x_1187:
[----:B------:R-:W-:Y:S02]  /*14c20*/  IMAD.MOV.U32 R13, RZ, RZ, R17 ;  /* 0x000000ffff0d7224 */ /* 0x000fe400078e0011 */
[----:B------:R-:W-:Y:S02]  /*14c30*/  IMAD.MOV.U32 R12, RZ, RZ, RZ ;  /* 0x000000ffff0c7224 */ /* 0x000fe400078e00ff */
[----:B------:R-:W-:Y:S02]  /*14c40*/  IMAD.MOV.U32 R11, RZ, RZ, 0x181f ;  /* 0x0000181fff0b7424 */ /* 0x000fe400078e00ff */
[----:B------:R-:W-:Y:S02]  /*14c50*/  IMAD.MOV.U32 R15, RZ, RZ, -0x1 ;  /* 0xffffffffff0f7424 */ /* 0x000fe400078e00ff */
[----:B------:R-:W-:Y:S02]  /*14c60*/  IMAD.MOV.U32 R3, RZ, RZ, R14 ;  /* 0x000000ffff037224 */ /* 0x000fe400078e000e */
[----:B------:R-:W-:-:S07]  /*14c70*/  IMAD R7, R7, 0x2, R16 ;  /* 0x0000000207077824 */ /* 0x000fce00078e0210 */
[----:B------:R-:W-:Y:S05]  /*14c80*/  WARPSYNC.COLLECTIVE R15, `(.L_x_1189) ;  /* 0x000000000f087348 */ /* 0x000fea0003c00000 */
[----:B------:R0:W1:Y:S02]  /*14c90*/  SHFL.IDX P6, R14, R13, R12, R11 ;  /* 0x0000000c0d0e7389 */ /* 0x00006400000c000b */
[----:B01----:R-:W-:Y:S01]  /*14ca0*/  ENDCOLLECTIVE ;  /* 0x000000000000791b */ /* 0x003fe20003800000 */
.L_x_1189:
[----:B------:R-:W-:Y:S02]  /*14cb0*/  IMAD.MOV.U32 R13, RZ, RZ, R18 ;  /* 0x000000ffff0d7224 */ /* 0x000fe400078e0012 */
[----:B------:R-:W-:Y:S01]  /*14cc0*/  IMAD.MOV.U32 R12, RZ, RZ, 0x1 ;  /* 0x00000001ff0c7424 */ /* 0x000fe200078e00ff */
[----:B------:R-:W-:-:S13]  /*14cd0*/  IADD3 R2, P0, R14, R5, RZ ;  /* 0x000000050e027210 */ /* 0x000fda0007f1e0ff */
[----:B------:R-:W-:Y:S05]  /*14ce0*/  WARPSYNC.COLLECTIVE R15, `(.L_x_1190) ;  /* 0x000000000f087348 */ /* 0x000fea0003c00000 */
[----:B------:R0:W1:Y:S02]  /*14cf0*/  SHFL.IDX P6, R14, R13, R12, R11 ;  /* 0x0000000c0d0e7389 */ /* 0x00006400000c000b */
[----:B01----:R-:W-:Y:S01]  /*14d00*/  ENDCOLLECTIVE ;  /* 0x000000000000791b */ /* 0x003fe20003800000 */
.L_x_1190:
        /* <DEDUP_REMOVED lines=13> */
.L_x_1191:
[----:B------:R-:W-:Y:S02]  /*14de0*/  IMAD.MOV.U32 R13, RZ, RZ, R18 ;  /* 0x000000ffff0d7224 */ /* 0x000fe400078e0012 */
[----:B------:R-:W-:Y:S01]  /*14df0*/  IMAD.MOV.U32 R12, RZ, RZ, 0x2 ;  /* 0x00000002ff0c7424 */ /* 0x000fe200078e00ff */
[----:B------:R-:W-:-:S13]  /*14e00*/  IADD3 R2, P0, R14, R5, RZ ;  /* 0x000000050e027210 */ /* 0x000fda0007f1e0ff */
[----:B------:R-:W-:Y:S05]  /*14e10*/  WARPSYNC.COLLECTIVE R15, `(.L_x_1192) ;  /* 0x000000000f087348 */ /* 0x000fea0003c00000 */
[----:B------:R0:W1:Y:S02]  /*14e20*/  SHFL.IDX P6, R14, R13, R12, R11 ;  /* 0x0000000c0d0e7389 */ /* 0x00006400000c000b */
[----:B01----:R-:W-:Y:S01]  /*14e30*/  ENDCOLLECTIVE ;  /* 0x000000000000791b */ /* 0x003fe20003800000 */
.L_x_1192:
        /* <DEDUP_REMOVED lines=13> */
.L_x_1193:
[----:B------:R-:W-:Y:S02]  /*14f10*/  IMAD.MOV.U32 R13, RZ, RZ, R18 ;  /* 0x000000ffff0d7224 */ /* 0x000fe400078e0012 */
[----:B------:R-:W-:Y:S01]  /*14f20*/  IMAD.MOV.U32 R12, RZ, RZ, 0x3 ;  /* 0x00000003ff0c7424 */ /* 0x000fe200078e00ff */
[----:B------:R-:W-:-:S13]  /*14f30*/  IADD3 R2, P0, R14, R5, RZ ;  /* 0x000000050e027210 */ /* 0x000fda0007f1e0ff */
[----:B------:R-:W-:Y:S05]  /*14f40*/  WARPSYNC.COLLECTIVE R15, `(.L_x_1194) ;  /* 0x000000000f087348 */ /* 0x000fea0003c00000 */
[----:B------:R0:W1:Y:S02]  /*14f50*/  SHFL.IDX P6, R14, R13, R12, R11 ;  /* 0x0000000c0d0e7389 */ /* 0x00006400000c000b */
[----:B01----:R-:W-:Y:S01]  /*14f60*/  ENDCOLLECTIVE ;  /* 0x000000000000791b */ /* 0x003fe20003800000 */
.L_x_1194:
        /* <DEDUP_REMOVED lines=13> */
.L_x_1195:
[----:B------:R-:W-:Y:S02]  /*15040*/  IMAD.MOV.U32 R13, RZ, RZ, R18 ;  /* 0x000000ffff0d7224 */ /* 0x000fe400078e0012 */
[----:B------:R-:W-:Y:S01]  /*15050*/  IMAD.MOV.U32 R12, RZ, RZ, 0x4 ;  /* 0x00000004ff0c7424 */ /* 0x000fe200078e00ff */
[----:B------:R-:W-:-:S13]  /*15060*/  IADD3 R2, P0, R14, R5, RZ ;  /* 0x000000050e027210 */ /* 0x000fda0007f1e0ff */
[----:B------:R-:W-:Y:S05]  /*15070*/  WARPSYNC.COLLECTIVE R15, `(.L_x_1196) ;  /* 0x000000000f087348 */ /* 0x000fea0003c00000 */
[----:B------:R0:W1:Y:S02]  /*15080*/  SHFL.IDX P6, R14, R13, R12, R11 ;  /* 0x0000000c0d0e7389 */ /* 0x00006400000c000b */
[----:B01----:R-:W-:Y:S01]  /*15090*/  ENDCOLLECTIVE ;  /* 0x000000000000791b */ /* 0x003fe20003800000 */
.L_x_1196:
        /* <DEDUP_REMOVED lines=13> */
.L_x_1197:
[----:B------:R-:W-:Y:S02]  /*15170*/  IMAD.MOV.U32 R13, RZ, RZ, R18 ;  /* 0x000000ffff0d7224 */ /* 0x000fe400078e0012 */
[----:B------:R-:W-:Y:S01]  /*15180*/  IMAD.MOV.U32 R12, RZ, RZ, 0x5 ;  /* 0x00000005ff0c7424 */ /* 0x000fe200078e00ff */
[----:B------:R-:W-:-:S13]  /*15190*/  IADD3 R2, P0, R14, R5, RZ ;  /* 0x000000050e027210 */ /* 0x000fda0007f1e0ff */
[----:B------:R-:W-:Y:S05]  /*151a0*/  WARPSYNC.COLLECTIVE R15, `(.L_x_1198) ;  /* 0x000000000f087348 */ /* 0x000fea0003c00000 */
[----:B------:R0:W1:Y:S02]  /*151b0*/  SHFL.IDX P6, R14, R13, R12, R11 ;  /* 0x0000000c0d0e7389 */ /* 0x00006400000c000b */
[----:B01----:R-:W-:Y:S01]  /*151c0*/  ENDCOLLECTIVE ;  /* 0x000000000000791b */ /* 0x003fe20003800000 */
.L_x_1198:
        /* <DEDUP_REMOVED lines=12> */
.L_x_1199:
[----:B------:R-:W-:Y:S01]  /*15290*/  @!PT LDS RZ, [RZ] ;  /* 0x00000000fffff984 */ /* 0x000fe20000000800 */
[----:B------:R-:W-:Y:S01]  /*152a0*/  @!PT LDS RZ, [RZ] ;  /* 0x00000000fffff984 */ /* 0x000fe20000000800 */
[----:B------:R-:W-:Y:S01]  /*152b0*/  @!PT LDS RZ, [RZ] ;  /* 0x00000000fffff984 */ /* 0x000fe20000000800 */
[----:B------:R0:W-:Y:S01]  /*152c0*/  LDGSTS.E.BYPASS.LTC128B.128 [R7+0x5400], desc[UR36][R2.64+0x80], !P0 ;  /* 0x0540008002077fae */ /* 0x0001e2000c101d64 */
[----:B------:R-:W-:Y:S05]  /*152d0*/  BRA `(.L_x_1200) ;  /* 0xffffffc800d47947 */ /* 0x000fea000383ffff */
.L_x_1114:
[----:B0-----:R0:W1:Y:S02]  /*152e0*/  SYNCS.PHASECHK.TRANS64.TRYWAIT P0, [R4+URZ+0x2a860], R3 ;  /* 0x02a86003040075a7 */ /* 0x001064000800017f */
[----:B-1----:R-:W-:Y:S05]  /*152f0*/  @!P0 NANOSLEEP.SYNCS 0x989680 ;  /* 0x009896800000895d */ /* 0x002fea0003900000 */
[----:B------:R-:W1:Y:S02]  /*15300*/  @!P0 SYNCS.PHASECHK.TRANS64 P0, [R4+URZ+0x2a860], R3 ;  /* 0x02a86003040085a7 */ /* 0x000e64000800007f */
[----:B-1----:R-:W-:Y:S05]  /*15310*/  @!P0 BRA `(.L_x_1114) ;  /* 0xfffffffc00f08947 */ /* 0x002fea000383ffff */
[----:B------:R-:W-:Y:S05]  /*15320*/  BRA `(.L_x_1201) ;  /* 0xffffffcc00f07947 */ /* 0x000fea000383ffff */
.L_x_1115:
        /* <DEDUP_REMOVED lines=8> */
.L_x_1203:
[----:B------:R-:W-:Y:S05]  /*153b0*/  BSYNC B0 ;  /* 0x0000000000007941 */ /* 0x000fea0003800000 */
.L_x_1202:
        /* <DEDUP_REMOVED lines=9> */
.L_x_1204:
[----:B------:R-:W-:Y:S02]  /*15450*/  IMAD.MOV.U32 R13, RZ, RZ, R18 ;  /* 0x000000ffff0d7224 */ /* 0x000fe400078e0012 */
[----:B------:R-:W-:Y:S01]  /*15460*/  IMAD.MOV.U32 R12, RZ, RZ, 0x1 ;  /* 0x00000001ff0c7424 */ /* 0x000fe200078e00ff */
[----:B------:R-:W-:-:S13]  /*15470*/  IADD3 R2, P0, R14, R6, RZ ;  /* 0x000000060e027210 */ /* 0x000fda0007f1e0ff */
[----:B------:R-:W-:Y:S05]  /*15480*/  WARPSYNC.COLLECTIVE R15, `(.L_x_1205) ;  /* 0x000000000f087348 */ /* 0x000fea0003c00000 */
[----:B------:R0:W1:Y:S02]  /*15490*/  SHFL.IDX P6, R14, R13, R12, R11 ;  /* 0x0000000c0d0e7389 */ /* 0x00006400000c000b */
[----:B01----:R-:W-:Y:S01]  /*154a0*/  ENDCOLLECTIVE ;  /* 0x000000000000791b */ /* 0x003fe20003800000 */
.L_x_1205:
[----:B------:R-:W-:Y:S01]  /*154b0*/  IMAD.X R3, RZ, RZ, R0, P0 ;  /* 0x000000ffff037224 */ /* 0x000fe200000e0600 */
[----:B------:R-:W-:Y:S01]  /*154c0*/  ISETP.LT.OR P0, PT, R5, 0x1, P3 ;  /* 0x000000010500780c */ /* 0x000fe20001f01670 */
[----:B------:R-:W-:Y:S02]  /*154d0*/  IMAD R0, R7, 0x2, R16 ;  /* 0x0000000207007824 */ /* 0x000fe400078e0210 */
[----:B------:R-:W-:-:S10]  /*154e0*/  IMAD.MOV.U32 R13, RZ, RZ, R17 ;  /* 0x000000ffff0d7224 */ /* 0x000fd400078e0011 */
        /* <DEDUP_REMOVED lines=9> */
.L_x_1206:
        /* <DEDUP_REMOVED lines=10> */
.L_x_1207:
        /* <DEDUP_REMOVED lines=12> */
.L_x_1208:
        /* <DEDUP_REMOVED lines=10> */
.L_x_1209:
        /* <DEDUP_REMOVED lines=12> */
.L_x_1210:
        /* <DEDUP_REMOVED lines=10> */
.L_x_1211:
        /* <DEDUP_REMOVED lines=12> */
.L_x_1212:
        /* <DEDUP_REMOVED lines=10> */
.L_x_1213:
        /* <DEDUP_REMOVED lines=12> */
.L_x_1214:
[----:B------:R-:W-:Y:S01]  /*15b00*/  @!PT LDS RZ, [RZ] ;  /* 0x00000000fffff984 */ /* 0x000fe20000000800 */
[----:B------:R-:W-:Y:S01]  /*15b10*/  @!PT LDS RZ, [RZ] ;  /* 0x00000000fffff984 */ /* 0x000fe20000000800 */
[----:B------:R-:W-:Y:S01]  /*15b20*/  @!PT LDS RZ, [RZ] ;  /* 0x00000000fffff984 */ /* 0x000fe20000000800 */
[----:B------:R0:W-:Y:S01]  /*15b30*/  LDGSTS.E.BYPASS.LTC128B.128 [R0+0x5400], desc[UR36][R2.64+0x80], !P0 ;  /* 0x0540008002007fae */ /* 0x0001e2000c101d64 */
[----:B------:R-:W-:Y:S05]  /*15b40*/  BRA `(.L_x_1215) ;  /* 0xffffffc800b47947 */ /* 0x000fea000383ffff */
.L_x_1120:
[----:B------:R-:W-:Y:S01]  /*15b50*/  BSSY B0, `(.L_x_1216) ;  /* 0x0000008000007945 */ /* 0x000fe20003800000 */
[----:B------:R-:W-:Y:S02]  /*15b60*/  IMAD.MOV.U32 R13, RZ, RZ, R34 ;  /* 0x000000ffff0d7224 */ /* 0x000fe400078e0022 */
[----:B------:R-:W-:Y:S02]  /*15b70*/  IMAD.MOV.U32 R12, RZ, RZ, RZ ;  /* 0x000000ffff0c7224 */ /* 0x000fe400078e00ff */
[----:B------:R-:W-:Y:S02]  /*15b80*/  IMAD.MOV.U32 R11, RZ, RZ, 0x1f ;  /* 0x0000001fff0b7424 */ /* 0x000fe400078e00ff */
[----:B------:R-:W-:-:S07]  /*15b90*/  IMAD.MOV.U32 R15, RZ, RZ, -0x1 ;  /* 0xffffffffff0f7424 */ /* 0x000fce00078e00ff */
[----:B-----5:R-:W-:Y:S05]  /*15ba0*/  WARPSYNC.COLLECTIVE R15, `(.L_x_1217) ;  /* 0x000000000f087348 */ /* 0x020fea0003c00000 */
[----:B------:R0:W1:Y:S02]  /*15bb0*/  SHFL.IDX P6, R14, R13, R12, R11 ;  /* 0x0000000c0d0e7389 */ /* 0x00006400000c000b */
[----:B01---5:R-:W-:Y:S01]  /*15bc0*/  ENDCOLLECTIVE ;  /* 0x000000000000791b */ /* 0x023fe20003800000 */
.L_x_1217:
[----:B------:R-:W-:Y:S05]  /*15bd0*/  BSYNC B0 ;  /* 0x0000000000007941 */ /* 0x000fea0003800000 */
.L_x_1216:
[----:B------:R-:W-:Y:S05]  /*15be0*/  BRA `(.L_x_1218) ;  /* 0xffffffcc00347947 */ /* 0x000fea000383ffff */
.L_x_1123:
[----:B-1----:R1:W2:Y:S02]  /*15bf0*/  SYNCS.PHASECHK.TRANS64.TRYWAIT P0, [R4+URZ+0x2a820], R0 ;  /* 0x02a82000040075a7 */ /* 0x0022a4000800017f */
[----:B--2---:R-:W-:Y:S05]  /*15c00*/  @!P0 NANOSLEEP.SYNCS 0x989680 ;  /* 0x009896800000895d */ /* 0x004fea0003900000 */
[----:B------:R-:W2:Y:S02]  /*15c10*/  @!P0 SYNCS.PHASECHK.TRANS64 P0, [R4+URZ+0x2a820], R0 ;  /* 0x02a82000040085a7 */ /* 0x000ea4000800007f */
[----:B--2---:R-:W-:Y:S05]  /*15c20*/  @!P0 BRA `(.L_x_1123) ;  /* 0xfffffffc00f08947 */ /* 0x004fea000383ffff */
[----:B------:R-:W-:Y:S05]  /*15c30*/  BRA `(.L_x_1219) ;  /* 0xffffffcc007c7947 */ /* 0x000fea000383ffff */
.L_x_1124:
[----:B------:R-:W2:Y:S01]  /*15c40*/  S2R R2, SR_TID.X ;  /* 0x0000000000027919 */ /* 0x000ea20000002100 */
[----:B------:R-:W-:Y:S01]  /*15c50*/  BSSY B0, `(.L_x_1220) ;  /* 0x000000a000007945 */ /* 0x000fe20003800000 */
        /* <DEDUP_REMOVED lines=9> */
.L_x_1221:
[----:B------:R-:W-:Y:S05]  /*15cf0*/  BSYNC B0 ;  /* 0x0000000000007941 */ /* 0x000fea0003800000 */
.L_x_1220:
[----:B------:R-:W-:Y:S05]  /*15d00*/  BRA `(.L_x_1222) ;  /* 0xffffffcc00647947 */ /* 0x000fea000383ffff */
.L_x_1127:
[----:B------:R-:W-:Y:S01]  /*15d10*/  BSSY B1, `(.L_x_1223) ;  /* 0x0000006000017945 */ /* 0x000fe20003800000 */
[----:B------:R-:W-:-:S07]  /*15d20*/  IMAD.MOV.U32 R15, RZ, RZ, -0x1 ;  /* 0xffffffffff0f7424 */ /* 0x000fce00078e00ff */
[----:B01---5:R-:W-:Y:S05]  /*15d30*/  WARPSYNC.COLLECTIVE R15, `(.L_x_1224) ;  /* 0x000000000f0c7348 */ /* 0x023fea0003c00000 */
[----:B------:R-:W-:Y:S02]  /*15d40*/  ELECT P6, UR62, PT ;  /* 0x00000000003e782f */ /* 0x000fe400038c0000 */
[----:B------:R-:W-:Y:S01]  /*15d50*/  MOV R14, UR62 ;  /* 0x0000003e000e7c02 */ /* 0x000fe20008000f00 */
[----:B01---5:R-:W-:Y:S10]  /*15d60*/  ENDCOLLECTIVE ;  /* 0x000000000000791b */ /* 0x023ff40003800000 */
.L_x_1224:
[----:B------:R-:W-:Y:S05]  /*15d70*/  BSYNC B1 ;  /* 0x0000000000017941 */ /* 0x000fea0003800000 */
.L_x_1223:
[----:B------:R-:W-:Y:S05]  /*15d80*/  BRA `(.L_x_1225) ;  /* 0xffffffcc005c7947 */ /* 0x000fea000383ffff */
.L_x_1129:
[----:B-1----:R1:W2:Y:S02]  /*15d90*/  SYNCS.PHASECHK.TRANS64.TRYWAIT P1, [R5+URZ+0x2a840], R0 ;  /* 0x02a84000050075a7 */ /* 0x0022a4000802017f */
[----:B--2---:R-:W-:Y:S05]  /*15da0*/  @!P1 NANOSLEEP.SYNCS 0x989680 ;  /* 0x009896800000995d */ /* 0x004fea0003900000 */
[----:B------:R-:W2:Y:S02]  /*15db0*/  @!P1 SYNCS.PHASECHK.TRANS64 P1, [R5+URZ+0x2a840], R0 ;  /* 0x02a84000050095a7 */ /* 0x000ea4000802007f */
[----:B--2---:R-:W-:Y:S05]  /*15dc0*/  @!P1 BRA `(.L_x_1129) ;  /* 0xfffffffc00f09947 */ /* 0x004fea000383ffff */
[----:B------:R-:W-:Y:S05]  /*15dd0*/  BRA `(.L_x_1226) ;  /* 0xffffffcc00847947 */ /* 0x000fea000383ffff */
.L_x_1131:
[----:B--2---:R2:W3:Y:S02]  /*15de0*/  SYNCS.PHASECHK.TRANS64.TRYWAIT P1, [R23+URZ+0x2a840], R2 ;  /* 0x02a84002170075a7 */ /* 0x0044e4000802017f */
[----:B---3--:R-:W-:Y:S05]  /*15df0*/  @!P1 NANOSLEEP.SYNCS 0x989680 ;  /* 0x009896800000995d */ /* 0x008fea0003900000 */
[----:B------:R-:W3:Y:S02]  /*15e00*/  @!P1 SYNCS.PHASECHK.TRANS64 P1, [R23+URZ+0x2a840], R2 ;  /* 0x02a84002170095a7 */ /* 0x000ee4000802007f */
[----:B---3--:R-:W-:Y:S05]  /*15e10*/  @!P1 BRA `(.L_x_1131) ;  /* 0xfffffffc00f09947 */ /* 0x008fea000383ffff */
[----:B------:R-:W-:Y:S05]  /*15e20*/  BRA `(.L_x_1227) ;  /* 0xffffffcc00907947 */ /* 0x000fea000383ffff */
.L_x_1133:
[----:B---3--:R3:W4:Y:S02]  /*15e30*/  SYNCS.PHASECHK.TRANS64.TRYWAIT P1, [R5+URZ+0x2a860], R0 ;  /* 0x02a86000050075a7 */ /* 0x008724000802017f */
[----:B----4-:R-:W-:Y:S05]  /*15e40*/  @!P1 NANOSLEEP.SYNCS 0x989680 ;  /* 0x009896800000995d */ /* 0x010fea0003900000 */
[----:B------:R-:W4:Y:S02]  /*15e50*/  @!P1 SYNCS.PHASECHK.TRANS64 P1, [R5+URZ+0x2a860], R0 ;  /* 0x02a86000050095a7 */ /* 0x000f24000802007f */
[----:B----4-:R-:W-:Y:S05]  /*15e60*/  @!P1 BRA `(.L_x_1133) ;  /* 0xfffffffc00f09947 */ /* 0x010fea000383ffff */
[----:B------:R-:W-:Y:S05]  /*15e70*/  BRA `(.L_x_1228) ;  /* 0xffffffcc008c7947 */ /* 0x000fea000383ffff */
.L_x_1229:
        /* <DEDUP_REMOVED lines=16> */
.L_x_3229:


//--------------------- .text._ZN7cutlass13device_kernelIN5flash11enable_sm90INS1_16FlashAttnFwdSm90INS1_25CollectiveMainloopFwdSm90ILi2EN4cute5tupleIJNS5_1CILi1EEES8_S8_EEENS6_IJNS7_ILi128EEENS7_ILi96EEENS7_ILi192EEEEEELi128ENS_10bfloat16_tEfNS_4arch4Sm90ELb0ELb1ELb0ELb1ELb1ELb0ELb0ELb1ELb1ELb1ELb0ELb0EEENS1_21CollectiveEpilogueFwdINS6_IJSA_SA_SB_EEES9_SE_SG_Li256ELb1ELb1ELb0ELb0EEENS1_36VarlenDynamicPersistentTileSchedulerILi128ELi96ELi256ELi128ELb0ELb1ELb1ELb1ELb0ELb1EEEEEEEEEvNT_6ParamsE --------------------------
	.section	.text._ZN7cutlass13device_kernelIN5flash11enable_sm90INS1_16FlashAttnFwdSm90INS1_25CollectiveMainloopFwdSm90ILi2EN4cute5tupleIJNS5_1CILi1EEES8_S8_EEENS6_IJNS7_ILi128EEENS7_ILi96EEENS7_ILi192EEEEEELi128ENS_10bfloat16_tEfNS_4arch4Sm90ELb0ELb1ELb0ELb1ELb1ELb0ELb0ELb1ELb1ELb1ELb0ELb0EEENS1_21CollectiveEpilogueFwdINS6_IJSA_SA_SB_EEES9_SE_SG_Li256ELb1ELb1ELb0ELb0EEENS1_36VarlenDynamicPersistentTileSchedulerILi128ELi96ELi256ELi128ELb0ELb1ELb1ELb1ELb0ELb1EEEEEEEEEvNT_6ParamsE,"ax",@progbits
	.align	128
.text._ZN7cutlass13device_kernelIN5flash11enable_sm90INS1_16FlashAttnFwdSm90INS1_25CollectiveMainloopFwdSm90ILi2EN4cute5tupleIJNS5_1CILi1EEES8_S8_EEENS6_IJNS7_ILi128EEENS7_ILi96EEENS7_ILi192EEEEEELi128ENS_10bfloat16_tEfNS_4arch4Sm90ELb0ELb1ELb0ELb1ELb1ELb0ELb0ELb1ELb1ELb1ELb0ELb0EEENS1_21CollectiveEpilogueFwdINS6_IJSA_SA_SB_EEES9_SE_SG_Li256ELb1ELb1ELb0ELb0EEENS1_36VarlenDynamicPersistentTileSchedulerILi128ELi96ELi256ELi128ELb0ELb1ELb1ELb1ELb0ELb1EEEEEEEEEvNT_6ParamsE:
        .type           _ZN7cutlass13device_kernelIN5flash11enable_sm90INS1_16FlashAttnFwdSm90INS1_25CollectiveMainloopFwdSm90ILi2EN4cute5tupleIJNS5_1CILi1EEES8_S8_EEENS6_IJNS7_ILi128EEENS7_ILi96EEENS7_ILi192EEEEEELi128ENS_10bfloat16_tEfNS_4arch4Sm90ELb0ELb1ELb0ELb1ELb1ELb0ELb0ELb1ELb1ELb1ELb0ELb0EEENS1_21CollectiveEpilogueFwdINS6_IJSA_SA_SB_EEES9_SE_SG_Li256ELb1ELb1ELb0ELb0EEENS1_36VarlenDynamicPersistentTileSchedulerILi128ELi96ELi256ELi128ELb0ELb1ELb1ELb1ELb0ELb1EEEEEEEEEvNT_6ParamsE,@function
        .size           _ZN7cutlass13device_kernelIN5flash11enable_sm90INS1_16FlashAttnFwdSm90INS1_25CollectiveMainloopFwdSm90ILi2EN4cute5tupleIJNS5_1CILi1EEES8_S8_EEENS6_IJNS7_ILi128EEENS7_ILi96EEENS7_ILi192EEEEEELi128ENS_10bfloat16_tEfNS_4arch4Sm90ELb0ELb1ELb0ELb1ELb1ELb0ELb0ELb1ELb1ELb1ELb0ELb0EEENS1_21CollectiveEpilogueFwdINS6_IJSA_SA_SB_EEES9_SE_SG_Li256ELb1ELb1ELb0ELb0EEENS1_36VarlenDynamicPersistentTileSchedulerILi128ELi96ELi256ELi128ELb0ELb1ELb1ELb1ELb0ELb1EEEEEEEEEvNT_6ParamsE,(.L_x_3230 - _ZN7cutlass13device_kernelIN5flash11enable_sm90INS1_16FlashAttnFwdSm90INS1_25CollectiveMainloopFwdSm90ILi2EN4cute5tupleIJNS5_1CILi1EEES8_S8_EEENS6_IJNS7_ILi128EEENS7_ILi96EEENS7_ILi192EEEEEELi128ENS_10bfloat16_tEfNS_4arch4Sm90ELb0ELb1ELb0ELb1ELb1ELb0ELb0ELb1ELb1ELb1ELb0ELb0EEENS1_21CollectiveEpilogueFwdINS6_IJSA_SA_SB_EEES9_SE_SG_Li256ELb1ELb1ELb0ELb0EEENS1_36VarlenDynamicPersistentTileSchedulerILi128ELi96ELi256ELi128ELb0ELb1ELb1ELb1ELb0ELb1EEEEEEEEEvNT_6ParamsE)
        .other          _ZN7cutlass13device_kernelIN5flash11enable_sm90INS1_16FlashAttnFwdSm90INS1_25CollectiveMainloopFwdSm90ILi2EN4cute5tupleIJNS5_1CILi1EEES8_S8_EEENS6_IJNS7_ILi128EEENS7_ILi96EEENS7_ILi192EEEEEELi128ENS_10bfloat16_tEfNS_4arch4Sm90ELb0ELb1ELb0ELb1ELb1ELb0ELb0ELb1ELb1ELb1ELb0ELb0EEENS1_21CollectiveEpilogueFwdINS6_IJSA_SA_SB_EEES9_SE_SG_Li256ELb1ELb1ELb0ELb0EEENS1_36VarlenDynamicPersistentTileSchedulerILi128ELi96ELi256ELi128ELb0ELb1ELb1ELb1ELb0ELb1EEEEEEEEEvNT_6ParamsE,@"STO_CUDA_ENTRY STV_DEFAULT"
_ZN7cutlass13device_kernelIN5flash11enable_sm90INS1_16FlashAttnFwdSm90INS1_25CollectiveMainloopFwdSm90ILi2EN4cute5tupleIJNS5_1CILi1EEES8_S8_EEENS6_IJNS7_ILi128EEENS7_ILi96EEENS7_ILi192EEEEEELi128ENS_10bfloat16_tEfNS_4arch4Sm90ELb0ELb1ELb0ELb1ELb1ELb0ELb0ELb1ELb1ELb1ELb0ELb0EEENS1_21CollectiveEpilogueFwdINS6_IJSA_SA_SB_EEES9_SE_SG_Li256ELb1ELb1ELb0ELb0EEENS1_36VarlenDynamicPersistentTileSchedulerILi128ELi96ELi256ELi128ELb0ELb1ELb1ELb1ELb0ELb1EEEEEEEEEvNT_6ParamsE:
        /* <DEDUP_REMOVED lines=45> */
.L_x_1230:
        /* <DEDUP_REMOVED lines=22> */
.L_x_1231:
        /* <DEDUP_REMOVED lines=18> */
.L_x_1232:
        /* <DEDUP_REMOVED lines=22> */
.L_x_1233:
        /* <DEDUP_REMOVED lines=23> */
.L_x_1234:
        /* <DEDUP_REMOVED lines=10> */
.L_x_1236:
[----:B------:R-:W-:-:S08]  /*08c0*/  NOP ;  /* 0x0000000000007918 */ /* 0x000fd00000000000 */
[----:B------:R-:W1:Y:S02]  /*08d0*/  USETMAXREG.TRY_ALLOC.CTAPOOL UP0, 0xe8 ;  /* 0x000000e8000079c8 */ /* 0x000e640008000600 */
[----:B-1----:R-:W-:-:S13]  /*08e0*/  PLOP3.LUT P0, PT, PT, PT, UP0, 0x80, 0x0 ;  /* 0x000000000000781c */ /* 0x002fda0003f0f008 */
[----:B------:R-:W-:Y:S05]  /*08f0*/  @!P0 BRA `(.L_x_1236) ;  /* 0xfffffffc00f08947 */ /* 0x000fea000383ffff */
[----:B------:R-:W1:Y:S08]  /*0900*/  S2UR UR5, SR_CgaCtaId ;  /* 0x00000000000579c3 */ /* 0x000e700000008800 */
[----:B------:R-:W-:Y:S06]  /*0910*/  BAR.ARV 0x8, 0x180 ;  /* 0x0206000000007b1d */ /* 0x000fec0000002000 */
[----:B------:R-:W-:-:S02]  /*0920*/  UMOV UR4, 0x400 ;  /* 0x0000040000047882 */ /* 0x000fc40000000000 */
[----:B------:R-:W-:Y:S01]  /*0930*/  BAR.SYNC.DEFER_BLOCKING 0x5, 0x180 ;  /* 0x0146000000007b1d */ /* 0x000fe20000010000 */
[----:B-1----:R-:W-:-:S09]  /*0940*/  ULEA UR4, UR5, UR4, 0x18 ;  /* 0x0000000405047291 */ /* 0x002fd2000f8ec03f */
[----:B------:R-:W1:Y:S01]  /*0950*/  LDS.128 R44, [UR4+0x2a8d0] ;  /* 0x02a8d004ff2c7984 */ /* 0x000e620008000c00 */
[----:B------:R-:W-:Y:S01]  /*0960*/  ULDC UR4, c[0x0][0xc3c] ;  /* 0x00030f0000047ab9 */ /* 0x000fe20000000800 */
[----:B------:R-:W-:Y:S06]  /*0970*/  BAR.ARV 0x4, 0x180 ;  /* 0x0106000000007b1d */ /* 0x000fec0000002000 */
[----:B-1----:R-:W-:-:S13]  /*0980*/  ISETP.GE.AND P0, PT, R47, UR4, PT ;  /* 0x000000042f007c0c */ /* 0x002fda000bf06270 */
[----:B------:R-:W-:Y:S05]  /*0990*/  @P0 EXIT ;  /* 0x000000000000094d */ /* 0x000fea0003800000 */
[----:B0-----:R-:W2:Y:S01]  /*09a0*/  LDL R2, [R1+0x18] ;  /* 0x0000180001027983 */ /* 0x001ea20000100800 */
[----:B------:R-:W-:Y:S01]  /*09b0*/  IMAD.MOV.U32 R166, RZ, RZ, RZ ;  /* 0x000000ffffa67224 */ /* 0x000fe200078e00ff */
[----:B------:R-:W-:Y:S01]  /*09c0*/  UMOV UR38, URZ ;  /* 0x0000003f00267c82 */ /* 0x000fe20008000000 */
[----:B------:R-:W-:Y:S01]  /*09d0*/  UMOV UR39, URZ ;  /* 0x0000003f00277c82 */ /* 0x000fe20008000000 */
[----:B------:R-:W0:Y:S02]  /*09e0*/  S2R R0, SR_TID.X ;  /* 0x0000000000007919 */ /* 0x000e240000002100 */
[----:B0-----:R-:W-:-:S05]  /*09f0*/  VIADD R174, R0, 0xffffff80 ;  /* 0xffffff8000ae7836 */ /* 0x001fca0000000000 */
[----:B------:R-:W-:-:S04]  /*0a00*/  SHF.R.S32.HI R3, RZ, 0x1f, R174 ;  /* 0x0000001fff037819 */ /* 0x000fc800000114ae */
[CC--:B------:R-:W-:Y:S02]  /*0a10*/  LEA.HI R0, R3.reuse, R174.reuse, RZ, 0x7 ;  /* 0x000000ae03007211 */ /* 0x0c0fe400078f38ff */
[CC--:B------:R-:W-:Y:S02]  /*0a20*/  LEA.HI R4, R3.reuse, R174.reuse, RZ, 0x5 ;  /* 0x000000ae03047211 */ /* 0x0c0fe400078f28ff */
[----:B------:R-:W-:Y:S02]  /*0a30*/  LOP3.LUT R167, R0, 0xffffff80, RZ, 0xc0, !PT ;  /* 0xffffff8000a77812 */ /* 0x000fe400078ec0ff */
[----:B------:R-:W-:Y:S01]  /*0a40*/  LEA.HI R11, R3, R174, RZ, 0x2 ;  /* 0x000000ae030b7211 */ /* 0x000fe200078f10ff */
[----:B------:R-:W-:Y:S01]  /*0a50*/  IMAD.SHL.U32 R4, R4, 0x20, RZ ;  /* 0x0000002004047824 */ /* 0x000fe200078e00ff */
[----:B------:R-:W-:Y:S01]  /*0a60*/  SHF.R.S32.HI R169, RZ, 0x7, R0 ;  /* 0x00000007ffa97819 */ /* 0x000fe20000011400 */
[----:B------:R-:W-:Y:S01]  /*0a70*/  IMAD.IADD R167, R174, 0x1, -R167 ;  /* 0x00000001aea77824 */ /* 0x000fe200078e0aa7 */
[----:B------:R-:W-:-:S02]  /*0a80*/  LOP3.LUT R11, R11, 0xfffffffc, RZ, 0xc0, !PT ;  /* 0xfffffffc0b0b7812 */ /* 0x000fc400078ec0ff */
[----:B------:R-:W-:Y:S02]  /*0a90*/  LOP3.LUT R4, R4, 0xfffffc00, RZ, 0xc0, !PT ;  /* 0xfffffc0004047812 */ /* 0x000fe400078ec0ff */
[----:B------:R-:W-:Y:S01]  /*0aa0*/  SHF.R.S32.HI R6, RZ, 0x1f, R167 ;  /* 0x0000001fff067819 */ /* 0x000fe200000114a7 */
[----:B------:R-:W-:Y:S01]  /*0ab0*/  IMAD.IADD R11, R174, 0x1, -R11 ;  /* 0x00000001ae0b7824 */ /* 0x000fe200078e0a0b */
[----:B------:R-:W-:Y:S02]  /*0ac0*/  LEA.HI R0, R0, R169, RZ, 0x1 ;  /* 0x000000a900007211 */ /* 0x000fe400078f08ff */
[CC--:B------:R-:W-:Y:S02]  /*0ad0*/  LEA.HI R8, R6.reuse, R167.reuse, RZ, 0x2 ;  /* 0x000000a706087211 */ /* 0x0c0fe400078f10ff */
[----:B------:R-:W-:Y:S02]  /*0ae0*/  LEA.HI R6, R6, R167, RZ, 0x5 ;  /* 0x000000a706067211 */ /* 0x000fe400078f28ff */
[----:B------:R-:W-:-:S02]  /*0af0*/  SHF.R.S32.HI R9, RZ, 0x2, R8 ;  /* 0x00000002ff097819 */ /* 0x000fc40000011408 */
[----:B------:R-:W-:Y:S02]  /*0b00*/  SHF.R.S32.HI R10, RZ, 0x1f, R8 ;  /* 0x0000001fff0a7819 */ /* 0x000fe40000011408 */
[----:B------:R-:W-:Y:S02]  /*0b10*/  SHF.R.S32.HI R6, RZ, 0x5, R6 ;  /* 0x00000005ff067819 */ /* 0x000fe40000011406 */
[----:B------:R-:W-:Y:S02]  /*0b20*/  LEA.HI R10, R10, R9, RZ, 0x3 ;  /* 0x000000090a0a7211 */ /* 0x000fe400078f18ff */
[----:B------:R-:W-:Y:S02]  /*0b30*/  LOP3.LUT R0, R0, 0x3fffffe, RZ, 0xc0, !PT ;  /* 0x03fffffe00007812 */ /* 0x000fe400078ec0ff */
[----:B------:R-:W-:Y:S02]  /*0b40*/  LOP3.LUT R10, R10, 0xfffffff8, RZ, 0xc0, !PT ;  /* 0xfffffff80a0a7812 */ /* 0x000fe400078ec0ff */
[----:B------:R-:W-:Y:S01]  /*0b50*/  LOP3.LUT R8, R8, 0x7ffffffc, RZ, 0xc0, !PT ;  /* 0x7ffffffc08087812 */ /* 0x000fe200078ec0ff */
[----:B------:R-:W-:-:S02]  /*0b60*/  IMAD.IADD R0, R169, 0x1, -R0 ;  /* 0x00000001a9007824 */ /* 0x000fc400078e0a00 */
[----:B------:R-:W-:Y:S02]  /*0b70*/  IMAD.IADD R9, R9, 0x1, -R10 ;  /* 0x0000000109097824 */ /* 0x000fe400078e0a0a */
[----:B------:R-:W-:Y:S02]  /*0b80*/  IMAD.IADD R19, R167, 0x1, -R8 ;  /* 0x00000001a7137824 */ /* 0x000fe400078e0a08 */
[----:B------:R-:W-:-:S04]  /*0b90*/  IMAD R9, R6, 0x10, R9 ;  /* 0x0000001006097824 */ /* 0x000fc800078e0209 */
[----:B------:R-:W-:Y:S01]  /*0ba0*/  IMAD R170, R0, 0x40, R9 ;  /* 0x0000004000aa7824 */ /* 0x000fe200078e0209 */
[----:B--2---:R-:W-:Y:S02]  /*0bb0*/  R2UR UR4, R2 ;  /* 0x00000000020472ca */ /* 0x004fe400000e0000 */
[CC--:B------:R-:W-:Y:S02]  /*0bc0*/  LEA.HI R2, R3.reuse, R174.reuse, RZ, 0x4 ;  /* 0x000000ae03027211 */ /* 0x0c0fe400078f20ff */
[----:B------:R-:W-:Y:S02]  /*0bd0*/  LEA.HI R3, R3, R174, RZ, 0x3 ;  /* 0x000000ae03037211 */ /* 0x000fe400078f18ff */
[----:B------:R-:W-:Y:S02]  /*0be0*/  SHF.R.S32.HI R7, RZ, 0x4, R2 ;  /* 0x00000004ff077819 */ /* 0x000fe40000011402 */
[C---:B------:R-:W-:Y:S02]  /*0bf0*/  LOP3.LUT R5, R2.reuse, 0x3fffff0, RZ, 0xc0, !PT ;  /* 0x03fffff002057812 */ /* 0x040fe400078ec0ff */
[----:B------:R-:W-:-:S02]  /*0c00*/  LEA.HI R2, R2, R7, RZ, 0x1 ;  /* 0x0000000702027211 */ /* 0x000fc400078f08ff */
[----:B------:R-:W-:Y:S01]  /*0c10*/  SHF.R.S32.HI R165, RZ, 0x3, R3 ;  /* 0x00000003ffa57819 */ /* 0x000fe20000011403 */
[----:B------:R-:W-:Y:S01]  /*0c20*/  IMAD.IADD R5, R174, 0x1, -R5 ;  /* 0x00000001ae057824 */ /* 0x000fe200078e0a05 */
[----:B------:R-:W-:Y:S01]  /*0c30*/  LOP3.LUT R2, R2, 0x1ffffffe, RZ, 0xc0, !PT ;  /* 0x1ffffffe02027812 */ /* 0x000fe200078ec0ff */
[----:B------:R-:W-:Y:S02]  /*0c40*/  ULOP3.LUT UR61, UR4, 0x1, URZ, 0xfc, !UPT ;  /* 0x00000001043d7892 */ /* 0x000fe4000f8efc3f */
[----:B------:R-:W-:Y:S01]  /*0c50*/  IMAD R5, R5, 0x40, R4 ;  /* 0x0000004005057824 */ /* 0x000fe200078e0204 */
[----:B------:R-:W-:Y:S01]  /*0c60*/  LEA.HI R4, R11, R11, RZ, 0x1 ;  /* 0x0000000b0b047211 */ /* 0x000fe200078f08ff */
[----:B------:R-:W-:Y:S01]  /*0c70*/  IMAD.IADD R2, R7, 0x1, -R2 ;  /* 0x0000000107027824 */ /* 0x000fe200078e0a02 */
[----:B------:R-:W-:Y:S02]  /*0c80*/  LOP3.LUT R7, R3, 0xfffffff8, RZ, 0xc0, !PT ;  /* 0xfffffff803077812 */ /* 0x000fe400078ec0ff */
[----:B------:R-:W-:Y:S01]  /*0c90*/  LOP3.LUT R4, R4, 0x1ffffffe, RZ, 0xc0, !PT ;  /* 0x1ffffffe04047812 */ /* 0x000fe200078ec0ff */
[----:B------:R-:W-:-:S02]  /*0ca0*/  IMAD R171, R2, 0x8, R5 ;  /* 0x0000000802ab7824 */ /* 0x000fc400078e0205 */
[----:B------:R-:W-:Y:S02]  /*0cb0*/  IMAD.IADD R162, R174, 0x1, -R7 ;  /* 0x00000001aea27824 */ /* 0x000fe400078e0a07 */
[----:B------:R-:W-:Y:S02]  /*0cc0*/  IMAD.IADD R11, R11, 0x1, -R4 ;  /* 0x000000010b0b7824 */ /* 0x000fe400078e0a04 */
[----:B------:R-:W-:Y:S02]  /*0cd0*/  IMAD.SHL.U32 R160, R162, 0x8, RZ ;  /* 0x00000008a2a07824 */ /* 0x000fe400078e00ff */
[----:B------:R-:W-:Y:S02]  /*0ce0*/  IMAD R22, R11, 0x8, R170 ;  /* 0x000000080b167824 */ /* 0x000fe400078e02aa */
[----:B------:R-:W-:Y:S01]  /*0cf0*/  VIADD R161, R160, 0x40 ;  /* 0x00000040a0a17836 */ /* 0x000fe20000000000 */
[----:B------:R-:W-:-:S04]  /*0d00*/  SHF.R.S32.HI R173, RZ, 0x1f, R160 ;  /* 0x0000001fffad7819 */ /* 0x000fc800000114a0 */
[----:B------:R-:W-:-:S07]  /*0d10*/  SHF.R.S32.HI R172, RZ, 0x1f, R161 ;  /* 0x0000001fffac7819 */ /* 0x000fce00000114a1 */
.L_x_1344:
[----:B0---4-:R-:W0:Y:S01]  /*0d20*/  LDC.64 R2, c[0x0][0xa28] ;  /* 0x00028a00ff027b82 */ /* 0x011e220000000a00 */
[----:B------:R-:W-:Y:S01]  /*0d30*/  IMAD.MOV.U32 R7, RZ, RZ, RZ ;  /* 0x000000ffff077224 */ /* 0x000fe200078e00ff */
[----:B------:R-:W-:Y:S01]  /*0d40*/  ULDC.64 UR4, c[0x0][0x418] ;  /* 0x0001060000047ab9 */ /* 0x000fe20000000a00 */
[----:B------:R-:W-:-:S05]  /*0d50*/  ULDC.64 UR6, c[0x0][0xa20] ;  /* 0x0002880000067ab9 */ /* 0x000fca0000000a00 */
[----:B--2---:R-:W1:Y:S01]  /*0d60*/  LDC.64 R4, c[0x0][0xa18] ;  /* 0x00028600ff047b82 */ /* 0x004e620000000a00 */
[----:B0-----:R-:W-:-:S04]  /*0d70*/  ISETP.NE.U32.AND P0, PT, R2, RZ, PT ;  /* 0x000000ff0200720c */ /* 0x001fc80003f05070 */
[----:B------:R-:W-:Y:S02]  /*0d80*/  ISETP.NE.AND.EX P0, PT, R3, RZ, PT, P0 ;  /* 0x000000ff0300720c */ /* 0x000fe40003f05300 */
[----:B-1----:R-:W-:-:S04]  /*0d90*/  ISETP.NE.U32.AND P1, PT, R4, RZ, PT ;  /* 0x000000ff0400720c */ /* 0x002fc80003f25070 */
[----:B------:R-:W-:-:S07]  /*0da0*/  ISETP.NE.AND.EX P1, PT, R5, RZ, PT, P1 ;  /* 0x000000ff0500720c */ /* 0x000fce0003f25310 */
[----:B------:R-:W0:Y:S08]  /*0db0*/  @P0 LDC.64 R2, c[0x0][0xa28] ;  /* 0x00028a00ff020b82 */ /* 0x000e300000000a00 */
[----:B------:R-:W1:Y:S01]  /*0dc0*/  @P1 LDC.64 R4, c[0x0][0xa18] ;  /* 0x00028600ff041b82 */ /* 0x000e620000000a00 */
[----:B0-----:R-:W-:-:S05]  /*0dd0*/  @P0 IMAD.WIDE R2, R47, 0x4, R2 ;  /* 0x000000042f020825 */ /* 0x001fca00078e0202 */
[----:B------:R0:W5:Y:S01]  /*0de0*/  @P0 LDG.E R7, desc[UR36][R2.64] ;  /* 0x0000002402070981 */ /* 0x000162000c1e1900 */
[----:B-1----:R-:W-:-:S05]  /*0df0*/  @P1 IMAD.WIDE R4, R47, 0x4, R4 ;  /* 0x000000042f041825 */ /* 0x002fca00078e0204 */
[----:B------:R0:W5:Y:S01]  /*0e00*/  @P1 LDG.E R17, desc[UR36][R4.64] ;  /* 0x0000002404111981 */ /* 0x000162000c1e1900 */
[----:B------:R-:W-:Y:S01]  /*0e10*/  UISETP.NE.U32.AND UP0, UPT, UR4, URZ, UPT ;  /* 0x0000003f0400728c */ /* 0x000fe2000bf05070 */
[----:B------:R-:W-:Y:S01]  /*0e20*/  ISETP.NE.U32.AND P2, PT, RZ, UR6, PT ;  /* 0x00000006ff007c0c */ /* 0x000fe2000bf45070 */
[----:B------:R-:W-:Y:S01]  /*0e30*/  IMAD.MOV.U32 R163, RZ, RZ, R46 ;  /* 0x000000ffffa37224 */ /* 0x000fe200078e002e */
[----:B------:R-:W-:Y:S01]  /*0e40*/  ULDC UR4, c[0x0][0x424] ;  /* 0x0001090000047ab9 */ /* 0x000fe20000000800 */
[----:B------:R-:W-:Y:S01]  /*0e50*/  UISETP.NE.AND.EX UP0, UPT, UR5, URZ, UPT, UP0 ;  /* 0x0000003f0500728c */ /* 0x000fe2000bf05300 */
[----:B------:R-:W-:Y:S02]  /*0e60*/  ISETP.NE.AND.EX P2, PT, RZ, UR7, PT, P2 ;  /* 0x00000007ff007c0c */ /* 0x000fe4000bf45320 */
[----:B------:R-:W-:Y:S01]  /*0e70*/  ULDC UR5, c[0x0][0x2f0] ;  /* 0x0000bc0000057ab9 */ /* 0x000fe20000000800 */
[----:B------:R-:W-:-:S04]  /*0e80*/  USEL UR4, UR4, 0x1, UP0 ;  /* 0x0000000104047887 */ /* 0x000fc80008000000 */
[----:B------:R-:W-:Y:S01]  /*0e90*/  UIMAD UR4, UR4, UR5, URZ ;  /* 0x00000005040472a4 */ /* 0x000fe2000f8e023f */
[----:B0--3--:R-:W-:Y:S11]  /*0ea0*/  @P1 BRA `(.L_x_1237) ;  /* 0x0000000000281947 */ /* 0x009ff60003800000 */
[----:B------:R-:W-:Y:S01]  /*0eb0*/  ULDC.64 UR6, c[0x0][0xa00] ;  /* 0x0002800000067ab9 */ /* 0x000fe20000000a00 */
[----:B-----5:R-:W0:Y:S01]  /*0ec0*/  LDC R17, c[0x0][0x288] ;  /* 0x0000a200ff117b82 */ /* 0x020e220000000800 */
[----:B------:R-:W-:-:S04]  /*0ed0*/  ISETP.NE.U32.AND P0, PT, RZ, UR6, PT ;  /* 0x00000006ff007c0c */ /* 0x000fc8000bf05070 */
[----:B------:R-:W-:-:S13]  /*0ee0*/  ISETP.NE.AND.EX P0, PT, RZ, UR7, PT, P0 ;  /* 0x00000007ff007c0c */ /* 0x000fda000bf05300 */
[----:B------:R-:W-:Y:S05]  /*0ef0*/  @!P0 BRA `(.L_x_1237) ;  /* 0x0000000000148947 */ /* 0x000fea0003800000 */
[----:B------:R-:W1:Y:S02]  /*0f00*/  LDC.64 R2, c[0x0][0xa00] ;  /* 0x00028000ff027b82 */ /* 0x000e640000000a00 */
[----:B-1----:R-:W-:-:S05]  /*0f10*/  IMAD.WIDE R2, R47, 0x4, R2 ;  /* 0x000000042f027825 */ /* 0x002fca00078e0202 */
[----:B0-----:R-:W2:Y:S04]  /*0f20*/  LDG.E R17, desc[UR36][R2.64] ;  /* 0x0000002402117981 */ /* 0x001ea8000c1e1900 */
[----:B------:R-:W2:Y:S02]  /*0f30*/  LDG.E R0, desc[UR36][R2.64+0x4] ;  /* 0x0000042402007981 */ /* 0x000ea4000c1e1900 */
[----:B--2---:R-:W-:-:S07]  /*0f40*/  IMAD.IADD R17, R0, 0x1, -R17 ;  /* 0x0000000100117824 */ /* 0x004fce00078e0a11 */
.L_x_1237:
[----:B------:R-:W-:Y:S02]  /*0f50*/  IMAD.U32 R16, RZ, RZ, UR4 ;  /* 0x00000004ff107e24 */ /* 0x000fe4000f8e00ff */
[----:B------:R-:W-:Y:S01]  /*0f60*/  IMAD.MOV.U32 R164, RZ, RZ, R47 ;  /* 0x000000ffffa47224 */ /* 0x000fe200078e002f */
[----:B------:R-:W-:Y:S06]  /*0f70*/  @!P2 BRA `(.L_x_1238) ;  /* 0x000000000010a947 */ /* 0x000fec0003800000 */
[----:B------:R-:W1:Y:S02]  /*0f80*/  LDC.64 R2, c[0x0][0xa20] ;  /* 0x00028800ff027b82 */ /* 0x000e640000000a00 */
[----:B-1----:R-:W-:-:S05]  /*0f90*/  IMAD.WIDE R2, R47, 0x4, R2 ;  /* 0x000000042f027825 */ /* 0x002fca00078e0202 */
[----:B------:R1:W5:Y:S01]  /*0fa0*/  LDG.E R16, desc[UR36][R2.64] ;  /* 0x0000002402107981 */ /* 0x000362000c1e1900 */
[----:B------:R-:W-:Y:S05]  /*0fb0*/  BRA `(.L_x_1239) ;  /* 0x0000000000247947 */ /* 0x000fea0003800000 */
.L_x_1238:
[----:B------:R-:W-:Y:S02]  /*0fc0*/  ULDC.64 UR4, c[0x0][0xa08] ;  /* 0x0002820000047ab9 */ /* 0x000fe40000000a00 */
[----:B------:R-:W-:-:S04]  /*0fd0*/  ISETP.NE.U32.AND P0, PT, RZ, UR4, PT ;  /* 0x00000004ff007c0c */ /* 0x000fc8000bf05070 */
[----:B------:R-:W-:-:S13]  /*0fe0*/  ISETP.NE.AND.EX P0, PT, RZ, UR5, PT, P0 ;  /* 0x00000005ff007c0c */ /* 0x000fda000bf05300 */
[----:B------:R-:W-:Y:S05]  /*0ff0*/  @!P0 BRA `(.L_x_1239) ;  /* 0x0000000000148947 */ /* 0x000fea0003800000 */
[----:B------:R-:W1:Y:S02]  /*1000*/  LDC.64 R2, c[0x0][0xa08] ;  /* 0x00028200ff027b82 */ /* 0x000e640000000a00 */
[----:B-1----:R-:W-:-:S05]  /*1010*/  IMAD.WIDE R2, R47, 0x4, R2 ;  /* 0x000000042f027825 */ /* 0x002fca00078e0202 */
[----:B------:R-:W2:Y:S04]  /*1020*/  LDG.E R16, desc[UR36][R2.64] ;  /* 0x0000002402107981 */ /* 0x000ea8000c1e1900 */
[----:B------:R-:W2:Y:S02]  /*1030*/  LDG.E R5, desc[UR36][R2.64+0x4] ;  /* 0x0000042402057981 */ /* 0x000ea4000c1e1900 */
[----:B--2---:R-:W-:-:S07]  /*1040*/  IMAD.IADD R16, R5, 0x1, -R16 ;  /* 0x0000000105107824 */ /* 0x004fce00078e0a10 */
.L_x_1239:
[----:B------:R-:W2:Y:S01]  /*1050*/  LDL.LU R4, [R1] ;  /* 0x0000000001047983 */ /* 0x000ea20000300800 */
[----:B------:R-:W3:Y:S01]  /*1060*/  LDC R168, c[0x0][0x448] ;  /* 0x00011200ffa87b82 */ /* 0x000ee20000000800 */
[----:B------:R-:W-:Y:S02]  /*1070*/  IMAD.SHL.U32 R18, R45, 0x80, RZ ;  /* 0x000000802d127824 */ /* 0x000fe400078e00ff */
[----:B-----5:R-:W-:Y:S02]  /*1080*/  IMAD.IADD R16, R16, 0x1, -R7 ;  /* 0x0000000110107824 */ /* 0x020fe400078e0a07 */
[----:B------:R-:W-:-:S03]  /*1090*/  VIADD R0, R18, 0x7f ;  /* 0x0000007f12007836 */ /* 0x000fc60000000000 */
[----:B------:R-:W4:Y:S01]  /*10a0*/  LDC.64 R8, c[0x0][0x9e0] ;  /* 0x00027800ff087b82 */ /* 0x000f220000000a00 */
[----:B---3--:R-:W-:Y:S02]  /*10b0*/  ISETP.NE.AND P2, PT, R168, 0x1, PT ;  /* 0x00000001a800780c */ /* 0x008fe40003f45270 */
[----:B----4-:R-:W-:-:S11]  /*10c0*/  ISETP.GE.AND P1, PT, R9, 0x1, PT ;  /* 0x000000010900780c */ /* 0x010fd60003f26270 */
[----:B-1----:R-:W1:Y:S08]  /*10d0*/  @P2 LDC R3, c[0x0][0x44c] ;  /* 0x00011300ff032b82 */ /* 0x002e700000000800 */
[----:B------:R-:W3:Y:S01]  /*10e0*/  @P2 LDC R5, c[0x0][0x450] ;  /* 0x00011400ff052b82 */ /* 0x000ee20000000800 */
[----:B-1----:R-:W-:Y:S01]  /*10f0*/  @P2 IMAD.HI.U32 R2, R0, R3, RZ ;  /* 0x0000000300022227 */ /* 0x002fe200078e00ff */
[----:B0-----:R-:W-:-:S04]  /*1100*/  IADD3 R3, R16, 0x1, -R17 ;  /* 0x0000000110037810 */ /* 0x001fc80007ffe811 */
[----:B---3--:R-:W-:-:S05]  /*1110*/  @P2 SHF.R.U32.HI R0, RZ, R5, R2 ;  /* 0x00000005ff002219 */ /* 0x008fca0000011602 */
[----:B------:R-:W-:-:S04]  /*1120*/  IMAD.IADD R3, R3, 0x1, R0 ;  /* 0x0000000103037824 */ /* 0x000fc800078e0200 */
[----:B------:R-:W-:Y:S01]  /*1130*/  IMAD.IADD R0, R3, 0x1, R8 ;  /* 0x0000000103007824 */ /* 0x000fe200078e0208 */
[----:B--2---:R-:W-:-:S04]  /*1140*/  LOP3.LUT R4, R4, 0xffefffff, RZ, 0xc0, !PT ;  /* 0xffefffff04047812 */ /* 0x004fc800078ec0ff */
[----:B------:R-:W-:-:S04]  /*1150*/  @P2 LOP3.LUT R4, R4, 0x100000, RZ, 0xfc, !PT ;  /* 0x0010000004042812 */ /* 0x000fc800078efcff */
[----:B------:R-:W-:-:S04]  /*1160*/  LOP3.LUT R4, R4, 0xfff7ffff, RZ, 0xc0, !PT ;  /* 0xfff7ffff04047812 */ /* 0x000fc800078ec0ff */
[----:B------:R-:W-:-:S05]  /*1170*/  @P1 LOP3.LUT R4, R4, 0x80000, RZ, 0xfc, !PT ;  /* 0x0008000004041812 */ /* 0x000fca00078efcff */
[----:B------:R0:W-:Y:S01]  /*1180*/  STL [R1], R4 ;  /* 0x0000000401007387 */ /* 0x0001e20000100800 */
[----:B------:R-:W-:Y:S05]  /*1190*/  @!P1 BRA `(.L_x_1240) ;  /* 0x0000000000409947 */ /* 0x000fea0003800000 */
[C---:B------:R-:W-:Y:S01]  /*11a0*/  ISETP.GT.AND P0, PT, R3.reuse, RZ, PT ;  /* 0x000000ff0300720c */ /* 0x040fe20003f04270 */
[----:B------:R-:W-:-:S12]  /*11b0*/  VIADD R2, R3, 0xffffffff ;  /* 0xffffffff03027836 */ /* 0x000fd80000000000 */
[----:B------:R-:W-:Y:S05]  /*11c0*/  @P0 BRA `(.L_x_1241) ;  /* 0x00000000001c0947 */ /* 0x000fea0003800000 */
[----:B------:R-:W-:Y:S01]  /*11d0*/  ISETP.NE.AND P0, PT, R9, 0x1, PT ;  /* 0x000000010900780c */ /* 0x000fe20003f05270 */
[----:B------:R-:W-:-:S12]  /*11e0*/  IMAD.MOV R3, RZ, RZ, -R3 ;  /* 0x000000ffff037224 */ /* 0x000fd800078e0a03 */
[----:B0-----:R-:W0:Y:S02]  /*11f0*/  @P0 LDC.64 R4, c[0x0][0x9e8] ;  /* 0x00027a00ff040b82 */ /* 0x001e240000000a00 */
[----:B0-----:R-:W-:-:S05]  /*1200*/  @P0 IMAD.HI.U32 R2, R3, R4, RZ ;  /* 0x0000000403020227 */ /* 0x001fca00078e00ff */
[----:B------:R-:W-:-:S04]  /*1210*/  @P0 SHF.R.U32.HI R3, RZ, R5, R2 ;  /* 0x00000005ff030219 */ /* 0x000fc80000011602 */
[----:B------:R-:W-:Y:S01]  /*1220*/  LOP3.LUT R2, RZ, R3, RZ, 0x33, !PT ;  /* 0x00000003ff027212 */ /* 0x000fe200078e33ff */
[----:B------:R-:W-:Y:S06]  /*1230*/  BRA `(.L_x_1242) ;  /* 0x0000000000107947 */ /* 0x000fec0003800000 */
.L_x_1241:
[----:B------:R-:W-:-:S13]  /*1240*/  ISETP.NE.AND P0, PT, R9, 0x1, PT ;  /* 0x000000010900780c */ /* 0x000fda0003f05270 */
[----:B0-----:R-:W0:Y:S02]  /*1250*/  @P0 LDC.64 R4, c[0x0][0x9e8] ;  /* 0x00027a00ff040b82 */ /* 0x001e240000000a00 */
[----:B0-----:R-:W-:-:S05]  /*1260*/  @P0 IMAD.HI.U32 R4, R2, R4, RZ ;  /* 0x0000000402040227 */ /* 0x001fca00078e00ff */
[----:B------:R-:W-:-:S07]  /*1270*/  @P0 SHF.R.U32.HI R2, RZ, R5, R4 ;  /* 0x00000005ff020219 */ /* 0x000fce0000011604 */
.L_x_1242:
[----:B------:R-:W-:-:S05]  /*1280*/  IMAD R3, R2, R9, R9 ;  /* 0x0000000902037224 */ /* 0x000fca00078e0209 */
[----:B------:R-:W-:-:S07]  /*1290*/  VIMNMX R0, R0, R3, PT ;  /* 0x0000000300007248 */ /* 0x000fce0003fe0100 */
.L_x_1240:
[----:B------:R-:W1:Y:S01]  /*12a0*/  @P2 LDC R3, c[0x0][0x44c] ;  /* 0x00011300ff032b82 */ /* 0x000e620000000800 */
[----:B------:R-:W-:Y:S01]  /*12b0*/  VIADD R2, R0, 0x5f ;  /* 0x0000005f00027836 */ /* 0x000fe20000000000 */
[----:B------:R-:W-:Y:S01]  /*12c0*/  ULDC UR4, c[0x0][0x9dc] ;  /* 0x0002770000047ab9 */ /* 0x000fe20000000800 */
[----:B------:R-:W-:Y:S02]  /*12d0*/  VIADD R0, R16, 0x5f ;  /* 0x0000005f10007836 */ /* 0x000fe40000000000 */
[----:B0-----:R-:W-:Y:S02]  /*12e0*/  IMAD.MOV.U32 R4, RZ, RZ, R18 ;  /* 0x000000ffff047224 */ /* 0x001fe400078e0012 */
[----:B------:R-:W-:Y:S01]  /*12f0*/  IMAD.HI R0, R0, 0x2aaaaaab, RZ ;  /* 0x2aaaaaab00007827 */ /* 0x000fe200078e02ff */
[----:B------:R-:W0:Y:S03]  /*1300*/  @P2 LDC R6, c[0x0][0x450] ;  /* 0x00011400ff062b82 */ /* 0x000e260000000800 */
[----:B------:R-:W-:-:S04]  /*1310*/  IMAD.HI R2, R2, 0x2aaaaaab, RZ ;  /* 0x2aaaaaab02027827 */ /* 0x000fc800078e02ff */
[----:B------:R-:W-:Y:S01]  /*1320*/  IMAD.IADD R73, R16, 0x1, -R17 ;  /* 0x0000000110497824 */ /* 0x000fe200078e0a11 */
[----:B------:R-:W-:-:S04]  /*1330*/  SHF.R.U32.HI R5, RZ, 0x1f, R2 ;  /* 0x0000001fff057819 */ /* 0x000fc80000011602 */
[----:B------:R-:W-:Y:S01]  /*1340*/  LEA.HI.SX32 R72, R2, R5, 0x1c ;  /* 0x0000000502487211 */ /* 0x000fe200078fe2ff */
[----:B-1----:R-:W-:-:S05]  /*1350*/  @P2 IMAD.HI.U32 R3, R18, R3, RZ ;  /* 0x0000000312032227 */ /* 0x002fca00078e00ff */
[----:B0-----:R-:W-:Y:S02]  /*1360*/  @P2 SHF.R.U32.HI R4, RZ, R6, R3 ;  /* 0x00000006ff042219 */ /* 0x001fe40000011603 */
[----:B------:R-:W-:-:S04]  /*1370*/  SHF.R.U32.HI R3, RZ, 0x1f, R0 ;  /* 0x0000001fff037819 */ /* 0x000fc80000011600 */
[----:B------:R-:W-:Y:S01]  /*1380*/  LEA.HI.SX32 R3, R0, R3, 0x1c ;  /* 0x0000000300037211 */ /* 0x000fe200078fe2ff */
[----:B------:R-:W-:-:S03]  /*1390*/  IMAD.IADD R0, R73, 0x1, R4 ;  /* 0x0000000149007824 */ /* 0x000fc600078e0204 */
[----:B------:R-:W-:Y:S01]  /*13a0*/  VIMNMX R72, R3, R72, PT ;  /* 0x0000004803487248 */ /* 0x000fe20003fe0100 */
        /* <DEDUP_REMOVED lines=11> */
.L_x_1244:
[----:B------:R-:W-:-:S13]  /*1460*/  ISETP.NE.AND P0, PT, R9, 0x1, PT ;  /* 0x000000010900780c */ /* 0x000fda0003f05270 */
[----:B------:R-:W0:Y:S02]  /*1470*/  @P0 LDC.64 R4, c[0x0][0x9e8] ;  /* 0x00027a00ff040b82 */ /* 0x000e240000000a00 */
[----:B0-----:R-:W-:-:S05]  /*1480*/  @P0 IMAD.HI.U32 R4, R0, R4, RZ ;  /* 0x0000000400040227 */ /* 0x001fca00078e00ff */
[----:B------:R-:W-:-:S07]  /*1490*/  @P0 SHF.R.U32.HI R0, RZ, R5, R4 ;  /* 0x00000005ff000219 */ /* 0x000fce0000011604 */
.L_x_1245:
[----:B------:R-:W-:-:S05]  /*14a0*/  IMAD R3, R0, R9, RZ ;  /* 0x0000000900037224 */ /* 0x000fca00078e02ff */
[----:B------:R-:W-:-:S07]  /*14b0*/  VIMNMX R2, R2, R3, !PT ;  /* 0x0000000302027248 */ /* 0x000fce0007fe0100 */
.L_x_1243:
        /* <DEDUP_REMOVED lines=37> */
[----:B------:R-:W-:Y:S02]  /*1710*/  IMAD.MOV.U32 R8, RZ, RZ, RZ ;  /* 0x000000ffff087224 */ /* 0x000fe400078e00ff */
[----:B------:R-:W-:Y:S02]  /*1720*/  IMAD.MOV.U32 R91, RZ, RZ, RZ ;  /* 0x000000ffff5b7224 */ /* 0x000fe400078e00ff */
[----:B------:R-:W-:-:S02]  /*1730*/  IMAD.MOV.U32 R10, RZ, RZ, RZ ;  /* 0x000000ffff0a7224 */ /* 0x000fc400078e00ff */
        /* <DEDUP_REMOVED lines=35> */
.L_x_1247:
        /* <DEDUP_REMOVED lines=8> */
.L_x_1439:
[----:B------:R-:W-:Y:S05]  /*19f0*/  @!P0 BRA `(.L_x_1249) ;  /* 0x0000000000048947 */ /* 0x000fea0003800000 */
[----:B------:R-:W-:Y:S01]  /*1a00*/  BPT.TRAP 0x1 ;  /* 0x000000040000795c */ /* 0x000fe20000300000 */
.L_x_1249:
[----:B0-----:R-:W-:Y:S02]  /*1a10*/  IMAD.U32 R3, RZ, RZ, UR39 ;  /* 0x00000027ff037e24 */ /* 0x001fe4000f8e00ff */
[----:B------:R-:W-:-:S03]  /*1a20*/  IMAD.U32 R0, RZ, RZ, UR38 ;  /* 0x00000026ff007e24 */ /* 0x000fc6000f8e00ff */
[----:B------:R-:W-:Y:S02]  /*1a30*/  LEA R3, R3, UR40, 0x3 ;  /* 0x0000002803037c11 */ /* 0x000fe4000f8e18ff */
[----:B------:R-:W-:-:S04]  /*1a40*/  SHF.L.U32 R0, R0, 0x1f, RZ ;  /* 0x0000001f00007819 */ /* 0x000fc800000006ff */
[----:B------:R0:W1:Y:S01]  /*1a50*/  SYNCS.PHASECHK.TRANS64.TRYWAIT P1, [R3+URZ+0x2a830], R0 ;  /* 0x02a83000030075a7 */ /* 0x000062000802017f */
[----:B------:R-:W-:Y:S05]  /*1a60*/  @!P0 BRA `(.L_x_1250) ;  /* 0x0000000000048947 */ /* 0x000fea0003800000 */
[----:B------:R-:W-:Y:S01]  /*1a70*/  BPT.TRAP 0x1 ;  /* 0x000000040000795c */ /* 0x000fe20000300000 */
.L_x_1250:
[----:B-1----:R-:W-:Y:S05]  /*1a80*/  @P1 BRA `(.L_x_1251) ;  /* 0x0000000000081947 */ /* 0x002fea0003800000 */
[----:B------:R-:W1:Y:S02]  /*1a90*/  SYNCS.PHASECHK.TRANS64.TRYWAIT P1, [R3+URZ+0x2a830], R0 ;  /* 0x02a83000030075a7 */ /* 0x000e64000802017f */
[----:B-1----:R-:W-:Y:S05]  /*1aa0*/  @!P1 BRA `(.L_x_1252) ;  /* 0x0000012c00cc9947 */ /* 0x002fea0003800000 */
.L_x_1251:
        /* <DEDUP_REMOVED lines=99> */
.L_x_1253:
[----:B------:R-:W2:Y:S01]  /*20e0*/  LDL R90, [R1] ;  /* 0x00000000015a7983 */ /* 0x000ea20000100800 */
[----:B------:R-:W-:Y:S01]  /*20f0*/  ISETP.NE.AND P2, PT, R168, 0x1, PT ;  /* 0x00000001a800780c */ /* 0x000fe20003f45270 */
[----:B------:R-:W-:Y:S01]  /*2100*/  IMAD.IADD R2, R22, 0x1, R18 ;  /* 0x0000000116027824 */ /* 0x000fe200078e0212 */
[----:B------:R-:W-:Y:S01]  /*2110*/  R2UR UR4, R3 ;  /* 0x00000000030472ca */ /* 0x000fe200000e0000 */
[----:B01----:R-:W-:Y:S01]  /*2120*/  IMAD.MOV.U32 R3, RZ, RZ, -0x60 ;  /* 0xffffffa0ff037424 */ /* 0x003fe200078e00ff */
[----:B------:R-:W-:Y:S01]  /*2130*/  ULDC UR43, c[0x0][0x9dc] ;  /* 0x00027700002b7ab9 */ /* 0x000fe20000000800 */
[----:B------:R-:W-:Y:S02]  /*2140*/  ULDC UR5, c[0x0][0x9e0] ;  /* 0x0002780000057ab9 */ /* 0x000fe40000000800 */
[----:B------:R-:W-:-:S04]  /*2150*/  IMAD R8, R72, R3, 0x61 ;  /* 0x0000006148087424 */ /* 0x000fc800078e0203 */
[----:B------:R-:W-:Y:S02]  /*2160*/  IMAD R3, R19, -0x2, R8 ;  /* 0xfffffffe13037824 */ /* 0x000fe400078e0208 */
[----:B------:R-:W0:Y:S01]  /*2170*/  @P2 LDC R9, c[0x0][0x44c] ;  /* 0x00011300ff092b82 */ /* 0x000e220000000800 */
[----:B------:R-:W-:Y:S01]  /*2180*/  VIADD R14, R8, 0xffffffff ;  /* 0xffffffff080e7836 */ /* 0x000fe20000000000 */
[----:B------:R-:W-:Y:S01]  /*2190*/  UIADD3 UR4, UR4, 0x2a840, URZ ;  /* 0x0002a84004047890 */ /* 0x000fe2000fffe03f */
[----:B------:R-:W-:-:S03]  /*21a0*/  VIADD R20, R3, 0xffffffff ;  /* 0xffffffff03147836 */ /* 0x000fc60000000000 */
[----:B------:R-:W-:Y:S02]  /*21b0*/  UPRMT UR4, UR60, 0x654, UR4 ;  /* 0x000006543c047896 */ /* 0x000fe40008000004 */
[----:B------:R-:W1:Y:S07]  /*21c0*/  @P2 LDC R11, c[0x0][0x450] ;  /* 0x00011400ff0b2b82 */ /* 0x000e6e0000000800 */
[----:B------:R-:W-:Y:S01]  /*21d0*/  SYNCS.ARRIVE.TRANS64.RED.A1T0 RZ, [UR4], RZ ;  /* 0x000000ffffff79a7 */ /* 0x000fe20008100404 */
[----:B------:R-:W-:Y:S01]  /*21e0*/  ULOP3.LUT UR4, URZ, UR43, URZ, 0x33, !UPT ;  /* 0x0000002b3f047292 */ /* 0x000fe2000f8e333f */
[----:B0-----:R-:W-:Y:S01]  /*21f0*/  @P2 IMAD.HI.U32 R0, R2, R9, RZ ;  /* 0x0000000902002227 */ /* 0x001fe200078e00ff */
[----:B------:R-:W-:-:S05]  /*2200*/  IADD3 R9, -R17, R3, R16 ;  /* 0x0000000311097210 */ /* 0x000fca0007ffe110 */
[C---:B------:R-:W-:Y:S01]  /*2210*/  VIADD R13, R9.reuse, UR5 ;  /* 0x00000005090d7c36 */ /* 0x040fe20008000000 */
[----:B-1----:R-:W-:Y:S01]  /*2220*/  @P2 SHF.R.U32.HI R2, RZ, R11, R0 ;  /* 0x0000000bff022219 */ /* 0x002fe20000011600 */
[----:B------:R-:W-:Y:S02]  /*2230*/  IMAD R0, R72, -0x60, R16 ;  /* 0xffffffa048007824 */ /* 0x000fe400078e0210 */
[----:B------:R-:W-:Y:S02]  /*2240*/  VIADD R12, R9, UR4 ;  /* 0x00000004090c7c36 */ /* 0x000fe40008000000 */
[----:B------:R-:W0:Y:S01]  /*2250*/  SHFL.IDX PT, R11, R2, RZ, 0x1c1f ;  /* 0x001c1fff020b7589 */ /* 0x000e2200000e0000 */
[----:B------:R-:W-:-:S04]  /*2260*/  VIADD R0, R0, 0x60 ;  /* 0x0000006000007836 */ /* 0x000fc80000000000 */
[----:B------:R-:W-:-:S05]  /*2270*/  IMAD R10, R19, -0x2, R0 ;  /* 0xfffffffe130a7824 */ /* 0x000fca00078e0200 */
[----:B0-----:R-:W-:Y:S01]  /*2280*/  VIADDMNMX R0, R11, R13, R10, PT ;  /* 0x0000000d0b007246 */ /* 0x001fe2000380010a */
[----:B------:R-:W-:Y:S01]  /*2290*/  IMAD.IADD R3, R12, 0x1, R11 ;  /* 0x000000010c037824 */ /* 0x000fe200078e020b */
[----:B--2---:R-:W-:-:S13]  /*22a0*/  LOP3.LUT P1, RZ, R90, 0x80000, RZ, 0xc0, !PT ;  /* 0x000800005aff7812 */ /* 0x004fda000782c0ff */
[----:B------:R-:W-:Y:S05]  /*22b0*/  @!P1 BRA `(.L_x_1254) ;  /* 0x00000000005c9947 */ /* 0x000fea0003800000 */
[----:B------:R-:W-:Y:S01]  /*22c0*/  IADD3 R9, -R17, R16, R11 ;  /* 0x0000001011097210 */ /* 0x000fe20007ffe10b */
        /* <DEDUP_REMOVED lines=12> */
.L_x_1256:
[----:B------:R-:W-:Y:S02]  /*2390*/  ULDC UR4, c[0x0][0x9e4] ;  /* 0x0002790000047ab9 */ /* 0x000fe40000000800 */
[----:B------:R-:W-:-:S05]  /*23a0*/  IMAD.U32 R11, RZ, RZ, UR4 ;  /* 0x00000004ff0b7e24 */ /* 0x000fca000f8e00ff */
[----:B------:R-:W-:-:S13]  /*23b0*/  ISETP.NE.AND P1, PT, R11, 0x1, PT ;  /* 0x000000010b00780c */ /* 0x000fda0003f25270 */
[----:B------:R-:W0:Y:S02]  /*23c0*/  @P1 LDC.64 R74, c[0x0][0x9e8] ;  /* 0x00027a00ff4a1b82 */ /* 0x000e240000000a00 */
[----:B0-----:R-:W-:-:S05]  /*23d0*/  @P1 IMAD.HI.U32 R8, R9, R74, RZ ;  /* 0x0000004a09081227 */ /* 0x001fca00078e00ff */
[----:B------:R-:W-:-:S07]  /*23e0*/  @P1 SHF.R.U32.HI R9, RZ, R75, R8 ;  /* 0x0000004bff091219 */ /* 0x000fce0000011608 */
.L_x_1257:
[----:B------:R-:W-:Y:S05]  /*23f0*/  BSYNC B0 ;  /* 0x0000000000007941 */ /* 0x000fea0003800000 */
.L_x_1255:
[----:B------:R-:W-:-:S05]  /*2400*/  IMAD R9, R9, R11, R20 ;  /* 0x0000000b09097224 */ /* 0x000fca00078e0214 */
[----:B------:R-:W-:Y:S02]  /*2410*/  VIADDMNMX R0, R9, R11, R0, PT ;  /* 0x0000000b09007246 */ /* 0x000fe40003800100 */
[----:B------:R-:W-:-:S07]  /*2420*/  VIMNMX R3, R3, R9, !PT ;  /* 0x0000000903037248 */ /* 0x000fce0007fe0100 */
.L_x_1254:
        /* <DEDUP_REMOVED lines=133> */
.L_x_1260:
[----:B------:R-:W-:Y:S02]  /*2c80*/  ULDC UR4, c[0x0][0x9e4] ;  /* 0x0002790000047ab9 */ /* 0x000fe40000000800 */
[----:B------:R-:W-:-:S05]  /*2c90*/  IMAD.U32 R9, RZ, RZ, UR4 ;  /* 0x00000004ff097e24 */ /* 0x000fca000f8e00ff */
[----:B------:R-:W-:-:S13]  /*2ca0*/  ISETP.NE.AND P5, PT, R9, 0x1, PT ;  /* 0x000000010900780c */ /* 0x000fda0003fa5270 */
[----:B------:R-:W0:Y:S02]  /*2cb0*/  @P5 LDC.64 R12, c[0x0][0x9e8] ;  /* 0x00027a00ff0c5b82 */ /* 0x000e240000000a00 */
[----:B0-----:R-:W-:-:S05]  /*2cc0*/  @P5 IMAD.HI.U32 R2, R3, R12, RZ ;  /* 0x0000000c03025227 */ /* 0x001fca00078e00ff */
[----:B------:R-:W-:-:S07]  /*2cd0*/  @P5 SHF.R.U32.HI R3, RZ, R13, R2 ;  /* 0x0000000dff035219 */ /* 0x000fce0000011602 */
.L_x_1261:
[----:B------:R-:W-:Y:S05]  /*2ce0*/  BSYNC B0 ;  /* 0x0000000000007941 */ /* 0x000fea0003800000 */
.L_x_1259:
[----:B------:R-:W-:-:S05]  /*2cf0*/  IMAD R3, R3, R9, R20 ;  /* 0x0000000903037224 */ /* 0x000fca00078e0214 */
[----:B------:R-:W-:Y:S02]  /*2d00*/  VIADDMNMX R0, R3, R9, R0, PT ;  /* 0x0000000903007246 */ /* 0x000fe40003800100 */
[----:B------:R-:W-:-:S07]  /*2d10*/  VIMNMX R8, R8, R3, !PT ;  /* 0x0000000308087248 */ /* 0x000fce0007fe0100 */
.L_x_1258:
        /* <DEDUP_REMOVED lines=178> */
[----:B------:R3:W-:Y:S08]  /*3840*/  MUFU.EX2 R95, R12 ;  /* 0x0000000c005f7308 */ /* 0x0007f00000000800 */
        /* <DEDUP_REMOVED lines=69> */
[----:B------:R3:W4:Y:S01]  /*3ca0*/  MUFU.EX2 R32, R43 ;  /* 0x0000002b00207308 */ /* 0x0007220000000800 */
[----:B------:R-:W-:Y:S01]  /*3cb0*/  FADD.FTZ R39, R97, R42 ;  /* 0x0000002a61277221 */ /* 0x000fe20000010000 */
[----:B-1----:R-:W-:Y:S01]  /*3cc0*/  FADD.FTZ R35, R31, R40 ;  /* 0x000000281f237221 */ /* 0x002fe20000010000 */
[----:B------:R-:W-:Y:S02]  /*3cd0*/  F2FP.BF16.F32.PACK_AB R155, R30, R31 ;  /* 0x0000001f1e9b723e */ /* 0x000fe400000010ff */
[----:B------:R-:W-:Y:S01]  /*3ce0*/  FADD.FTZ R44, R150, R39 ;  /* 0x00000027962c7221 */ /* 0x000fe20000010000 */
[----:B------:R-:W-:Y:S01]  /*3cf0*/  FADD.FTZ R42, R30, R35 ;  /* 0x000000231e2a7221 */ /* 0x000fe20000010000 */
[C---:B------:R-:W-:Y:S01]  /*3d00*/  F2FP.BF16.F32.PACK_AB R150, R99.reuse, R150 ;  /* 0x000000966396723e */ /* 0x040fe200000010ff */
[----:B------:R-:W1:Y:S01]  /*3d10*/  MUFU.EX2 R83, R83 ;  /* 0x0000005300537308 */ /* 0x000e620000000800 */
[----:B------:R-:W-:Y:S01]  /*3d20*/  FADD.FTZ R44, R99, R44 ;  /* 0x0000002c632c7221 */ /* 0x000fe20000010000 */
[----:B--2---:R-:W-:Y:S01]  /*3d30*/  FADD.FTZ R35, R81, R42 ;  /* 0x0000002a51237221 */ /* 0x004fe20000010000 */
[----:B---3--:R-:W2:Y:S02]  /*3d40*/  @P5 LDC R43, c[0x0][0x44c] ;  /* 0x00011300ff2b5b82 */ /* 0x008ea40000000800 */
[----:B------:R-:W-:-:S03]  /*3d50*/  FADD.FTZ R39, R37, R44 ;  /* 0x0000002c25277221 */ /* 0x000fc60000010000 */
[----:B------:R-:W3:Y:S01]  /*3d60*/  MUFU.EX2 R33, R33 ;  /* 0x0000002100217308 */ /* 0x000ee20000000800 */
[----:B----4-:R-:W-:Y:S01]  /*3d70*/  FADD.FTZ R42, R32, R35 ;  /* 0x00000023202a7221 */ /* 0x010fe20000010000 */
[C---:B------:R-:W-:Y:S01]  /*3d80*/  FADD.FTZ R44, R144.reuse, R39 ;  /* 0x00000027902c7221 */ /* 0x040fe20000010000 */
[----:B------:R-:W-:Y:S02]  /*3d90*/  F2FP.BF16.F32.PACK_AB R144, R144, R37 ;  /* 0x000000259090723e */ /* 0x000fe400000010ff */
[----:B------:R-:W-:-:S03]  /*3da0*/  F2FP.BF16.F32.PACK_AB R149, R32, R81 ;  /* 0x000000512095723e */ /* 0x000fc600000010ff */
[----:B------:R-:W4:Y:S01]  /*3db0*/  MUFU.EX2 R34, R47 ;  /* 0x0000002f00227308 */ /* 0x000f220000000800 */
[----:B-1----:R-:W-:-:S07]  /*3dc0*/  FADD.FTZ R35, R83, R42 ;  /* 0x0000002a53237221 */ /* 0x002fce0000010000 */
[----:B------:R-:W1:Y:S01]  /*3dd0*/  MUFU.EX2 R146, R53 ;  /* 0x0000003500927308 */ /* 0x000e620000000800 */
[----:B---3--:R-:W-:Y:S01]  /*3de0*/  FADD.FTZ R39, R33, R44 ;  /* 0x0000002c21277221 */ /* 0x008fe20000010000 */
[----:B--2---:R-:W-:-:S06]  /*3df0*/  @P5 IMAD.HI.U32 R43, R18, R43, RZ ;  /* 0x0000002b122b5227 */ /* 0x004fcc00078e00ff */
[----:B------:R-:W2:Y:S01]  /*3e00*/  MUFU.EX2 R85, R85 ;  /* 0x0000005500557308 */ /* 0x000ea20000000800 */
[----:B----4-:R-:W-:Y:S01]  /*3e10*/  FADD.FTZ R42, R34, R35 ;  /* 0x00000023222a7221 */ /* 0x010fe20000010000 */
[----:B0-----:R-:W-:Y:S02]  /*3e20*/  @P5 SHF.R.U32.HI R46, RZ, R48, R43 ;  /* 0x00000030ff2e5219 */ /* 0x001fe4000001162b */
[----:B------:R-:W-:Y:S02]  /*3e30*/  LOP3.LUT P5, RZ, R90, 0x80000, RZ, 0xc0, !PT ;  /* 0x000800005aff7812 */ /* 0x000fe400078ac0ff */
[----:B------:R-:W-:Y:S01]  /*3e40*/  F2FP.BF16.F32.PACK_AB R151, R34, R83 ;  /* 0x000000532297723e */ /* 0x000fe200000010ff */
[----:B------:R-:W-:Y:S01]  /*3e50*/  IMAD.IADD R73, R73, 0x1, R46 ;  /* 0x0000000149497824 */ /* 0x000fe200078e022e */
[----:B------:R-:W0:Y:S01]  /*3e60*/  MUFU.EX2 R29, R29 ;  /* 0x0000001d001d7308 */ /* 0x000e220000000800 */
[C---:B-1----:R-:W-:Y:S01]  /*3e70*/  FADD.FTZ R44, R146.reuse, R39 ;  /* 0x00000027922c7221 */ /* 0x042fe20000010000 */
[----:B------:R-:W-:-:S06]  /*3e80*/  F2FP.BF16.F32.PACK_AB R146, R146, R33 ;  /* 0x000000219292723e */ /* 0x000fcc00000010ff */
[----:B------:R-:W1:Y:S01]  /*3e90*/  MUFU.EX2 R36, R51 ;  /* 0x0000003300247308 */ /* 0x000e620000000800 */
[----:B--2---:R-:W-:-:S07]  /*3ea0*/  FADD.FTZ R15, R85, R42 ;  /* 0x0000002a550f7221 */ /* 0x004fce0000010000 */
[----:B------:R-:W2:Y:S01]  /*3eb0*/  MUFU.EX2 R140, R57 ;  /* 0x00000039008c7308 */ /* 0x000ea20000000800 */
[----:B0-----:R-:W-:-:S07]  /*3ec0*/  FADD.FTZ R35, R29, R44 ;  /* 0x0000002c1d237221 */ /* 0x001fce0000010000 */
[----:B------:R-:W0:Y:S01]  /*3ed0*/  MUFU.EX2 R27, R27 ;  /* 0x0000001b001b7308 */ /* 0x000e220000000800 */
[C---:B-1----:R-:W-:Y:S01]  /*3ee0*/  FADD.FTZ R42, R36.reuse, R15 ;  /* 0x0000000f242a7221 */ /* 0x042fe20000010000 */
[----:B------:R-:W-:-:S06]  /*3ef0*/  F2FP.BF16.F32.PACK_AB R145, R36, R85 ;  /* 0x000000552491723e */ /* 0x000fcc00000010ff */
[----:B------:R-:W1:Y:S01]  /*3f00*/  MUFU.EX2 R25, R25 ;  /* 0x0000001900197308 */ /* 0x000e620000000800 */
[C---:B--2---:R-:W-:Y:S01]  /*3f10*/  FADD.FTZ R44, R140.reuse, R35 ;  /* 0x000000238c2c7221 */ /* 0x044fe20000010000 */
[----:B------:R-:W-:-:S06]  /*3f20*/  F2FP.BF16.F32.PACK_AB R140, R140, R29 ;  /* 0x0000001d8c8c723e */ /* 0x000fcc00000010ff */
[----:B------:R-:W2:Y:S01]  /*3f30*/  MUFU.EX2 R38, R55 ;  /* 0x0000003700267308 */ /* 0x000ea20000000800 */
[----:B0-----:R-:W-:-:S07]  /*3f40*/  FADD.FTZ R15, R27, R42 ;  /* 0x0000002a1b0f7221 */ /* 0x001fce0000010000 */
[----:B------:R-:W0:Y:S01]  /*3f50*/  MUFU.EX2 R142, R61 ;  /* 0x0000003d008e7308 */ /* 0x000e220000000800 */
[----:B-1----:R-:W-:-:S07]  /*3f60*/  FADD.FTZ R35, R25, R44 ;  /* 0x0000002c19237221 */ /* 0x002fce0000010000 */
[----:B------:R-:W1:Y:S01]  /*3f70*/  MUFU.EX2 R13, R13 ;  /* 0x0000000d000d7308 */ /* 0x000e620000000800 */
[C---:B--2---:R-:W-:Y:S01]  /*3f80*/  FADD.FTZ R8, R38.reuse, R15 ;  /* 0x0000000f26087221 */ /* 0x044fe20000010000 */
[----:B------:R-:W-:-:S06]  /*3f90*/  F2FP.BF16.F32.PACK_AB R147, R38, R27 ;  /* 0x0000001b2693723e */ /* 0x000fcc00000010ff */
[----:B------:R-:W2:Y:S01]  /*3fa0*/  MUFU.EX2 R2, R2 ;  /* 0x0000000200027308 */ /* 0x000ea20000000800 */
[C---:B0-----:R-:W-:Y:S01]  /*3fb0*/  FADD.FTZ R35, R142.reuse, R35 ;  /* 0x000000238e237221 */ /* 0x041fe20000010000 */
[----:B------:R-:W-:-:S06]  /*3fc0*/  F2FP.BF16.F32.PACK_AB R142, R142, R25 ;  /* 0x000000198e8e723e */ /* 0x000fcc00000010ff */
[----:B------:R-:W0:Y:S01]  /*3fd0*/  MUFU.EX2 R40, R59 ;  /* 0x0000003b00287308 */ /* 0x000e220000000800 */
[----:B-1----:R-:W-:-:S07]  /*3fe0*/  FADD.FTZ R15, R13, R8 ;  /* 0x000000080d0f7221 */ /* 0x002fce0000010000 */
[----:B------:R-:W1:Y:S01]  /*3ff0*/  MUFU.EX2 R65, R65 ;  /* 0x0000004100417308 */ /* 0x000e620000000800 */
[----:B--2---:R-:W-:-:S07]  /*4000*/  FADD.FTZ R28, R2, R35 ;  /* 0x00000023021c7221 */ /* 0x004fce0000010000 */
[----:B------:R-:W2:Y:S01]  /*4010*/  MUFU.EX2 R3, R3 ;  /* 0x0000000300037308 */ /* 0x000ea20000000800 */
[C---:B0-----:R-:W-:Y:S01]  /*4020*/  FADD.FTZ R8, R40.reuse, R15 ;  /* 0x0000000f28087221 */ /* 0x041fe20000010000 */
[----:B------:R-:W-:-:S06]  /*4030*/  F2FP.BF16.F32.PACK_AB R141, R40, R13 ;  /* 0x0000000d288d723e */ /* 0x000fcc00000010ff */
        /* <DEDUP_REMOVED lines=9> */
[----:B------:R-:W-:Y:S01]  /*40d0*/  F2FP.BF16.F32.PACK_AB R143, R0, R3 ;  /* 0x00000003008f723e */ /* 0x000fe200000010ff */
[----:B------:R-:W-:-:S05]  /*40e0*/  VIADD R0, R73, UR5 ;  /* 0x0000000549007c36 */ /* 0x000fca0008000000 */
[----:B------:R-:W1:Y:S01]  /*40f0*/  MUFU.EX2 R89, R89 ;  /* 0x0000005900597308 */ /* 0x000e620000000800 */
[----:B--2---:R-:W-:-:S07]  /*4100*/  FADD.FTZ R15, R87, R28 ;  /* 0x0000001c570f7221 */ /* 0x004fce0000010000 */
[----:B------:R-:W2:Y:S01]  /*4110*/  MUFU.EX2 R2, R71 ;  /* 0x0000004700027308 */ /* 0x000ea20000000800 */
[C---:B0-----:R-:W-:Y:S01]  /*4120*/  FADD.FTZ R12, R20.reuse, R15 ;  /* 0x0000000f140c7221 */ /* 0x041fe20000010000 */
[----:B------:R-:W-:-:S06]  /*4130*/  F2FP.BF16.F32.PACK_AB R137, R20, R87 ;  /* 0x000000571489723e */ /* 0x000fcc00000010ff */
[----:B------:R-:W0:Y:S01]  /*4140*/  MUFU.EX2 R14, R14 ;  /* 0x0000000e000e7308 */ /* 0x000e220000000800 */
[----:B-1----:R-:W-:-:S04]  /*4150*/  FADD.FTZ R15, R89, R12 ;  /* 0x0000000c590f7221 */ /* 0x002fc80000010000 */
[C---:B--2---:R-:W-:Y:S01]  /*4160*/  FADD.FTZ R3, R2.reuse, R15 ;  /* 0x0000000f02037221 */ /* 0x044fe20000010000 */
[----:B------:R-:W-:Y:S01]  /*4170*/  F2FP.BF16.F32.PACK_AB R139, R2, R89 ;  /* 0x00000059028b723e */ /* 0x000fe200000010ff */
[----:B------:R-:W-:Y:S02]  /*4180*/  VIADD R15, R72, 0xfffffffe ;  /* 0xfffffffe480f7836 */ /* 0x000fe40000000000 */
[C---:B0-----:R-:W-:Y:S01]  /*4190*/  FADD.FTZ R8, R14.reuse, R25 ;  /* 0x000000190e087221 */ /* 0x041fe20000010000 */
        /* <DEDUP_REMOVED lines=13> */
.L_x_1263:
[----:B------:R-:W0:Y:S02]  /*4270*/  LDC R12, c[0x0][0x9e4] ;  /* 0x00027900ff0c7b82 */ /* 0x000e240000000800 */
[----:B0-----:R-:W-:-:S13]  /*4280*/  ISETP.NE.AND P1, PT, R12, 0x1, PT ;  /* 0x000000010c00780c */ /* 0x001fda0003f25270 */
[----:B------:R-:W0:Y:S02]  /*4290*/  @P1 LDC.64 R20, c[0x0][0x9e8] ;  /* 0x00027a00ff141b82 */ /* 0x000e240000000a00 */
[----:B0-----:R-:W-:-:S05]  /*42a0*/  @P1 IMAD.HI.U32 R2, R13, R20, RZ ;  /* 0x000000140d021227 */ /* 0x001fca00078e00ff */
[----:B------:R-:W-:-:S07]  /*42b0*/  @P1 SHF.R.U32.HI R13, RZ, R21, R2 ;  /* 0x00000015ff0d1219 */ /* 0x000fce0000011602 */
.L_x_1264:
[----:B------:R-:W-:-:S05]  /*42c0*/  IMAD R13, R13, R12, R12 ;  /* 0x0000000c0d0d7224 */ /* 0x000fca00078e020c */
[----:B------:R-:W-:-:S07]  /*42d0*/  VIMNMX R0, R0, R13, PT ;  /* 0x0000000d00007248 */ /* 0x000fce0003fe0100 */
.L_x_1262:
        /* <DEDUP_REMOVED lines=49> */
.L_x_1284:
[----:B------:R-:W-:-:S04]  /*45f0*/  UISETP.NE.AND UP0, UPT, UR4, 0x1, UPT ;  /* 0x000000010400788c */ /* 0x000fc8000bf05270 */
[----:B------:R-:W-:-:S04]  /*4600*/  USEL UR38, URZ, 0x1, UP0 ;  /* 0x000000013f267887 */ /* 0x000fc80008000000 */
[----:B------:R-:W-:Y:S01]  /*4610*/  ULOP3.LUT UR38, UR7, UR38, URZ, 0x3c, !UPT ;  /* 0x0000002607267292 */ /* 0x000fe2000f8e3c3f */
[----:B------:R-:W-:Y:S11]  /*4620*/  @!P0 BRA `(.L_x_1266) ;  /* 0x0000000000048947 */ /* 0x000ff60003800000 */
[----:B------:R-:W-:Y:S01]  /*4630*/  BPT.TRAP 0x1 ;  /* 0x000000040000795c */ /* 0x000fe20000300000 */
.L_x_1266:
        /* <DEDUP_REMOVED lines=9> */
.L_x_1267:
[----:B-1----:R-:W-:Y:S05]  /*46d0*/  @P1 BRA `(.L_x_1268) ;  /* 0x0000000000081947 */ /* 0x002fea0003800000 */
[----:B------:R-:W1:Y:S02]  /*46e0*/  SYNCS.PHASECHK.TRANS64.TRYWAIT P1, [UR6+0x2a830], R9 ;  /* 0x02a83009ff0075a7 */ /* 0x000e640008020146 */
[----:B-1----:R-:W-:Y:S05]  /*46f0*/  @!P1 BRA `(.L_x_1269) ;  /* 0x0000010000cc9947 */ /* 0x002fea0003800000 */
.L_x_1268:
        /* <DEDUP_REMOVED lines=135> */
.L_x_1270:
[----:B------:R-:W-:Y:S01]  /*4f70*/  ULEA UR5, UR4, UR40, 0x3 ;  /* 0x0000002804057291 */ /* 0x000fe2000f8e183f */
[----:B------:R-:W-:-:S05]  /*4f80*/  IMAD.U32 R0, RZ, RZ, UR7 ;  /* 0x00000007ff007e24 */ /* 0x000fca000f8e00ff */
[----:B------:R-:W-:-:S04]  /*4f90*/  SHF.L.U32 R0, R0, 0x1f, RZ ;  /* 0x0000001f00007819 */ /* 0x000fc800000006ff */
[----:B------:R2:W3:Y:S01]  /*4fa0*/  SYNCS.PHASECHK.TRANS64.TRYWAIT P1, [UR5+0x2a850], R0 ;  /* 0x02a85000ff0075a7 */ /* 0x0004e20008020145 */
[----:B------:R-:W-:Y:S05]  /*4fb0*/  @!P0 BRA `(.L_x_1271) ;  /* 0x0000000000048947 */ /* 0x000fea0003800000 */
[----:B------:R-:W-:Y:S01]  /*4fc0*/  BPT.TRAP 0x1 ;  /* 0x000000040000795c */ /* 0x000fe20000300000 */
.L_x_1271:
[----:B---3--:R-:W-:Y:S05]  /*4fd0*/  @P1 BRA `(.L_x_1272) ;  /* 0x0000000000081947 */ /* 0x008fea0003800000 */
[----:B------:R-:W3:Y:S02]  /*4fe0*/  SYNCS.PHASECHK.TRANS64.TRYWAIT P1, [UR5+0x2a850], R0 ;  /* 0x02a85000ff0075a7 */ /* 0x000ee40008020145 */
[----:B---3--:R-:W-:Y:S05]  /*4ff0*/  @!P1 BRA `(.L_x_1273) ;  /* 0x000000f800a49947 */ /* 0x008fea0003800000 */
.L_x_1272:
        /* <DEDUP_REMOVED lines=38> */
.L_x_1274:
[----:B------:R-:W3:Y:S01]  /*5260*/  LDL R148, [R1] ;  /* 0x0000000001947983 */ /* 0x000ee20000100800 */
[----:B------:R-:W-:Y:S01]  /*5270*/  ISETP.NE.AND P2, PT, R168, 0x1, PT ;  /* 0x00000001a800780c */ /* 0x000fe20003f45270 */
[----:B01----:R-:W-:Y:S01]  /*5280*/  IMAD.IADD R9, R22, 0x1, R18 ;  /* 0x0000000116097824 */ /* 0x003fe200078e0212 */
[----:B------:R-:W-:Y:S01]  /*5290*/  UIADD3 UR6, UR6, 0x2a840, URZ ;  /* 0x0002a84006067890 */ /* 0x000fe2000fffe03f */
[----:B------:R-:W-:Y:S01]  /*52a0*/  IMAD R20, R15, -0x60, RZ ;  /* 0xffffffa00f147824 */ /* 0x000fe200078e02ff */
[----:B------:R-:W-:Y:S02]  /*52b0*/  ULOP3.LUT UR4, URZ, UR43, URZ, 0x33, !UPT ;  /* 0x0000002b3f047292 */ /* 0x000fe4000f8e333f */
[----:B------:R-:W-:-:S07]  /*52c0*/  UPRMT UR6, UR60, 0x654, UR6 ;  /* 0x000006543c067896 */ /* 0x000fce0008000006 */
[----:B--2---:R-:W0:Y:S08]  /*52d0*/  @P2 LDC R0, c[0x0][0x44c] ;  /* 0x00011300ff002b82 */ /* 0x004e300000000800 */
[----:B------:R-:W1:Y:S01]  /*52e0*/  @P2 LDC R11, c[0x0][0x450] ;  /* 0x00011400ff0b2b82 */ /* 0x000e620000000800 */
[----:B------:R-:W-:Y:S01]  /*52f0*/  SYNCS.ARRIVE.TRANS64.RED.A1T0 RZ, [UR6], RZ ;  /* 0x000000ffffff79a7 */ /* 0x000fe20008100406 */
[----:B0-----:R-:W-:-:S05]  /*5300*/  @P2 IMAD.HI.U32 R0, R9, R0, RZ ;  /* 0x0000000009002227 */ /* 0x001fca00078e00ff */
[----:B-1----:R-:W-:Y:S01]  /*5310*/  @P2 SHF.R.U32.HI R9, RZ, R11, R0 ;  /* 0x0000000bff092219 */ /* 0x002fe20000011600 */
[----:B------:R-:W-:-:S04]  /*5320*/  VIADD R0, R20, 0x1 ;  /* 0x0000000114007836 */ /* 0x000fc80000000000 */
[----:B------:R-:W0:Y:S01]  /*5330*/  SHFL.IDX PT, R11, R9, RZ, 0x1c1f ;  /* 0x001c1fff090b7589 */ /* 0x000e2200000e0000 */
[----:B------:R-:W-:-:S04]  /*5340*/  IMAD R0, R19, -0x2, R0 ;  /* 0xfffffffe13007824 */ /* 0x000fc800078e0200 */
[----:B------:R-:W-:Y:S01]  /*5350*/  VIADD R140, R0, 0xffffffff ;  /* 0xffffffff008c7836 */ /* 0x000fe20000000000 */
[----:B------:R-:W-:-:S05]  /*5360*/  IADD3 R2, -R17, R0, R16 ;  /* 0x0000000011027210 */ /* 0x000fca0007ffe110 */
[C---:B------:R-:W-:Y:S02]  /*5370*/  VIADD R136, R2.reuse, UR54 ;  /* 0x0000003602887c36 */ /* 0x040fe40008000000 */
[----:B------:R-:W-:Y:S02]  /*5380*/  VIADD R138, R2, UR4 ;  /* 0x00000004028a7c36 */ /* 0x000fe40008000000 */
[--C-:B0-----:R-:W-:Y:S02]  /*5390*/  IMAD.IADD R0, R136, 0x1, R11.reuse ;  /* 0x0000000188007824 */ /* 0x101fe400078e020b */
[----:B------:R-:W-:Y:S01]  /*53a0*/  IMAD.IADD R2, R138, 0x1, R11 ;  /* 0x000000018a027824 */ /* 0x000fe200078e020b */
[----:B---3--:R-:W-:-:S13]  /*53b0*/  LOP3.LUT P1, RZ, R148, 0x80000, RZ, 0xc0, !PT ;  /* 0x0008000094ff7812 */ /* 0x008fda000782c0ff */
[----:B------:R-:W-:Y:S05]  /*53c0*/  @!P1 BRA `(.L_x_1275) ;  /* 0x0000000000549947 */ /* 0x000fea0003800000 */
[----:B------:R-:W-:Y:S01]  /*53d0*/  IADD3 R11, -R17, R16, R11 ;  /* 0x00000010110b7210 */ /* 0x000fe20007ffe10b */
        /* <DEDUP_REMOVED lines=11> */
.L_x_1277:
[----:B------:R-:W-:-:S05]  /*5490*/  IMAD.U32 R21, RZ, RZ, UR42 ;  /* 0x0000002aff157e24 */ /* 0x000fca000f8e00ff */
[----:B------:R-:W-:-:S13]  /*54a0*/  ISETP.NE.AND P1, PT, R21, 0x1, PT ;  /* 0x000000011500780c */ /* 0x000fda0003f25270 */
[----:B------:R-:W0:Y:S02]  /*54b0*/  @P1 LDC.64 R142, c[0x0][0x9e8] ;  /* 0x00027a00ff8e1b82 */ /* 0x000e240000000a00 */
[----:B0-----:R-:W-:-:S05]  /*54c0*/  @P1 IMAD.HI.U32 R10, R11, R142, RZ ;  /* 0x0000008e0b0a1227 */ /* 0x001fca00078e00ff */
[----:B------:R-:W-:-:S07]  /*54d0*/  @P1 SHF.R.U32.HI R11, RZ, R143, R10 ;  /* 0x0000008fff0b1219 */ /* 0x000fce000001160a */
.L_x_1278:
[----:B------:R-:W-:Y:S05]  /*54e0*/  BSYNC B0 ;  /* 0x0000000000007941 */ /* 0x000fea0003800000 */
.L_x_1276:
[----:B------:R-:W-:-:S05]  /*54f0*/  IMAD R11, R11, R21, R140 ;  /* 0x000000150b0b7224 */ /* 0x000fca00078e028c */
[----:B------:R-:W-:Y:S02]  /*5500*/  VIADDMNMX R0, R11, R21, R0, PT ;  /* 0x000000150b007246 */ /* 0x000fe40003800100 */
[----:B------:R-:W-:-:S07]  /*5510*/  VIMNMX R2, R2, R11, !PT ;  /* 0x0000000b02027248 */ /* 0x000fce0007fe0100 */
.L_x_1275:
        /* <DEDUP_REMOVED lines=132> */
.L_x_1281:
[----:B------:R-:W-:-:S05]  /*5d60*/  IMAD.U32 R10, RZ, RZ, UR42 ;  /* 0x0000002aff0a7e24 */ /* 0x000fca000f8e00ff */
[----:B------:R-:W-:-:S13]  /*5d70*/  ISETP.NE.AND P6, PT, R10, 0x1, PT ;  /* 0x000000010a00780c */ /* 0x000fda0003fc5270 */
[----:B------:R-:W0:Y:S02]  /*5d80*/  @P6 LDC.64 R148, c[0x0][0x9e8] ;  /* 0x00027a00ff946b82 */ /* 0x000e240000000a00 */
[----:B0-----:R-:W-:-:S05]  /*5d90*/  @P6 IMAD.HI.U32 R148, R9, R148, RZ ;  /* 0x0000009409946227 */ /* 0x001fca00078e00ff */
[----:B------:R-:W-:-:S07]  /*5da0*/  @P6 SHF.R.U32.HI R9, RZ, R149, R148 ;  /* 0x00000095ff096219 */ /* 0x000fce0000011694 */
.L_x_1282:
[----:B------:R-:W-:Y:S05]  /*5db0*/  BSYNC B0 ;  /* 0x0000000000007941 */ /* 0x000fea0003800000 */
.L_x_1280:
[----:B------:R-:W-:-:S05]  /*5dc0*/  IMAD R9, R9, R10, R140 ;  /* 0x0000000a09097224 */ /* 0x000fca00078e028c */
[----:B------:R-:W-:Y:S02]  /*5dd0*/  VIADDMNMX R0, R9, R10, R0, PT ;  /* 0x0000000a09007246 */ /* 0x000fe40003800100 */
[----:B------:R-:W-:-:S07]  /*5de0*/  VIMNMX R2, R2, R9, !PT ;  /* 0x0000000902027248 */ /* 0x000fce0007fe0100 */
.L_x_1279:
        /* <DEDUP_REMOVED lines=125> */
[----:B------:R-:W-:Y:S02]  /*65c0*/  FMNMX.FTZ R88, R99, R88, !PT ;  /* 0x0000005863587209 */ /* 0x000fe40007810000 */
[----:B------:R-:W-:-:S02]  /*65d0*/  FSEL R2, R9, RZ, P1 ;  /* 0x000000ff09027208 */ /* 0x000fc40000800000 */
        /* <DEDUP_REMOVED lines=18> */
[----:B------:R-:W-:Y:S01]  /*6700*/  FADD.FTZ R97, -R2, R13 ;  /* 0x0000000d02617221 */ /* 0x000fe20000010100 */
        /* <DEDUP_REMOVED lines=18> */
[----:B------:R-:W-:Y:S01]  /*6830*/  FFMA.FTZ R13, R133, R10, -R20 ;  /* 0x0000000a850d7223 */ /* 0x000fe20000010814 */
[----:B------:R-:W-:Y:S02]  /*6840*/  MUFU.EX2 R189, R189 ;  /* 0x000000bd00bd7308 */ /* 0x000fe40000000800 */
[----:B------:R-:W-:-:S04]  /*6850*/  FMNMX.FTZ R88, R123, R88, !PT ;  /* 0x000000587b587209 */ /* 0x000fc80007810000 */
[----:B------:R-:W-:Y:S02]  /*6860*/  FMNMX.FTZ R88, R181, R88, !PT ;  /* 0x00000058b5587209 */ /* 0x000fe40007810000 */
[----:B------:R-:W-:Y:S02]  /*6870*/  MUFU.EX2 R156, R156 ;  /* 0x0000009c009c7308 */ /* 0x000fe40000000800 */
[----:B------:R-:W-:-:S04]  /*6880*/  FMNMX.FTZ R88, R127, R88, !PT ;  /* 0x000000587f587209 */ /* 0x000fc80007810000 */
[----:B------:R-:W-:Y:S02]  /*6890*/  FMNMX.FTZ R88, R185, R88, !PT ;  /* 0x00000058b9587209 */ /* 0x000fe40007810000 */
[----:B------:R-:W-:Y:S02]  /*68a0*/  MUFU.EX2 R158, R158 ;  /* 0x0000009e009e7308 */ /* 0x000fe40000000800 */
[----:B------:R-:W-:-:S04]  /*68b0*/  FMNMX.FTZ R88, R139, R88, !PT ;  /* 0x000000588b587209 */ /* 0x000fc80007810000 */
[----:B------:R-:W-:Y:S02]  /*68c0*/  FMNMX.FTZ R88, R141, R88, !PT ;  /* 0x000000588d587209 */ /* 0x000fe40007810000 */
[----:B------:R-:W-:Y:S02]  /*68d0*/  MUFU.EX2 R177, R177 ;  /* 0x000000b100b17308 */ /* 0x000fe40000000800 */
        /* <DEDUP_REMOVED lines=12> */
[----:B0-----:R-:W-:Y:S01]  /*69a0*/  FMNMX.FTZ R11, R0, R113, !PT ;  /* 0x00000071000b7209 */ /* 0x001fe20007810000 */
[----:B------:R-:W-:-:S03]  /*69b0*/  FMUL.FTZ R0, R97, R10 ;  /* 0x0000000a61007220 */ /* 0x000fc60000410000 */
[C---:B------:R-:W-:Y:S01]  /*69c0*/  FSETP.NEU.FTZ.AND P1, PT, R11.reuse, -INF , PT ;  /* 0xff8000000b00780b */ /* 0x040fe20003f3d000 */
[----:B------:R-:W-:Y:S02]  /*69d0*/  FMUL.FTZ R94, R11, R10 ;  /* 0x0000000a0b5e7220 */ /* 0x000fe40000410000 */
[----:B------:R-:W-:Y:S03]  /*69e0*/  MUFU.EX2 R105, R105 ;  /* 0x0000006900697308 */ /* 0x000fe60000000800 */
[----:B------:R-:W-:-:S05]  /*69f0*/  FSEL R94, R94, RZ, P1 ;  /* 0x000000ff5e5e7208 */ /* 0x000fca0000800000 */
[----:B------:R-:W0:Y:S01]  /*6a00*/  MUFU.EX2 R0, R0 ;  /* 0x0000000000007308 */ /* 0x000e220000000800 */
[-CC-:B------:R-:W-:Y:S01]  /*6a10*/  FFMA.FTZ R90, R99, R10.reuse, -R94.reuse ;  /* 0x0000000a635a7223 */ /* 0x180fe2000001085e */
[----:B------:R-:W-:Y:S01]  /*6a20*/  FSEL R99, R11, RZ, P1 ;  /* 0x000000ff0b637208 */ /* 0x000fe20000800000 */
[-CC-:B------:R-:W-:Y:S01]  /*6a30*/  FFMA.FTZ R97, R191, R10.reuse, -R94.reuse ;  /* 0x0000000abf617223 */ /* 0x180fe2000001085e */
[-CC-:B------:R-:W-:Y:S01]  /*6a40*/  FFMA.FTZ R20, R149, R10.reuse, -R94.reuse ;  /* 0x0000000a95147223 */ /* 0x180fe2000001085e */
[-CC-:B------:R-:W-:Y:S01]  /*6a50*/  FFMA.FTZ R88, R151, R10.reuse, -R94.reuse ;  /* 0x0000000a97587223 */ /* 0x180fe2000001085e */
[-C--:B------:R-:W-:Y:S01]  /*6a60*/  FFMA.FTZ R95, R95, R10.reuse, -R94 ;  /* 0x0000000a5f5f7223 */ /* 0x080fe2000001085e */
[----:B------:R-:W-:Y:S01]  /*6a70*/  FADD.FTZ R99, -R99, R14 ;  /* 0x0000000e63637221 */ /* 0x000fe20000010100 */
[-CC-:B------:R-:W-:Y:S01]  /*6a80*/  FFMA.FTZ R153, R153, R10.reuse, -R94.reuse ;  /* 0x0000000a99997223 */ /* 0x180fe2000001085e */
[----:B------:R-:W-:Y:S01]  /*6a90*/  MUFU.EX2 R97, R97 ;  /* 0x0000006100617308 */ /* 0x000fe20000000800 */
[-CC-:B------:R-:W-:Y:S01]  /*6aa0*/  FFMA.FTZ R14, R91, R10.reuse, -R94.reuse ;  /* 0x0000000a5b0e7223 */ /* 0x180fe2000001085e */
[-C--:B------:R-:W-:Y:S01]  /*6ab0*/  FMUL.FTZ R99, R99, R10.reuse ;  /* 0x0000000a63637220 */ /* 0x080fe20000410000 */
[-CC-:B------:R-:W-:Y:S01]  /*6ac0*/  FFMA.FTZ R155, R155, R10.reuse, -R94.reuse ;  /* 0x0000000a9b9b7223 */ /* 0x180fe2000001085e */
[-CC-:B------:R-:W-:Y:S01]  /*6ad0*/  FFMA.FTZ R92, R103, R10.reuse, -R94.reuse ;  /* 0x0000000a675c7223 */ /* 0x180fe2000001085e */
[-CC-:B------:R-:W-:Y:S01]  /*6ae0*/  FFMA.FTZ R149, R157, R10.reuse, -R94.reuse ;  /* 0x0000000a9d957223 */ /* 0x180fe2000001085e */
[-CC-:B------:R-:W-:Y:S01]  /*6af0*/  FFMA.FTZ R96, R107, R10.reuse, -R94.reuse ;  /* 0x0000000a6b607223 */ /* 0x180fe2000001085e */
[--C-:B------:R-:W-:Y:S01]  /*6b00*/  FFMA.FTZ R151, R159, R10, -R94.reuse ;  /* 0x0000000a9f977223 */ /* 0x100fe2000001085e */
[----:B------:R-:W1:Y:S01]  /*6b10*/  MUFU.EX2 R2, R99 ;  /* 0x0000006300027308 */ /* 0x000e620000000800 */
[----:B0-----:R-:W-:Y:S01]  /*6b20*/  FFMA.FTZ R91, R0, R8, R189 ;  /* 0x00000008005b7223 */ /* 0x001fe200000100bd */
[-CC-:B------:R-:W-:Y:S01]  /*6b30*/  FFMA.FTZ R98, R111, R10.reuse, -R94.reuse ;  /* 0x0000000a6f627223 */ /* 0x180fe2000001085e */
[-CC-:B------:R-:W-:Y:S01]  /*6b40*/  FFMA.FTZ R115, R115, R10.reuse, -R94.reuse ;  /* 0x0000000a73737223 */ /* 0x180fe2000001085e */
[-CC-:B------:R-:W-:Y:S01]  /*6b50*/  FFMA.FTZ R175, R175, R10.reuse, -R94.reuse ;  /* 0x0000000aafaf7223 */ /* 0x180fe2000001085e */
[----:B------:R-:W-:Y:S01]  /*6b60*/  FADD.FTZ R91, R156, R91 ;  /* 0x0000005b9c5b7221 */ /* 0x000fe20000010000 */
[-CC-:B------:R-:W-:Y:S01]  /*6b70*/  FFMA.FTZ R119, R119, R10.reuse, -R94.reuse ;  /* 0x0000000a77777223 */ /* 0x180fe2000001085e */
[-CC-:B------:R-:W-:Y:S01]  /*6b80*/  FFMA.FTZ R179, R179, R10.reuse, -R94.reuse ;  /* 0x0000000ab3b37223 */ /* 0x180fe2000001085e */
[----:B------:R-:W0:Y:S01]  /*6b90*/  MUFU.EX2 R20, R20 ;  /* 0x0000001400147308 */ /* 0x000e220000000800 */
[----:B------:R-:W-:Y:S01]  /*6ba0*/  FADD.FTZ R8, R158, R91 ;  /* 0x0000005b9e087221 */ /* 0x000fe20000010000 */
[-CC-:B------:R-:W-:Y:S01]  /*6bb0*/  FFMA.FTZ R123, R123, R10.reuse, -R94.reuse ;  /* 0x0000000a7b7b7223 */ /* 0x180fe2000001085e */
[-CC-:B------:R-:W-:Y:S01]  /*6bc0*/  FFMA.FTZ R181, R181, R10.reuse, -R94.reuse ;  /* 0x0000000ab5b57223 */ /* 0x180fe2000001085e */
[-CC-:B------:R-:W-:Y:S01]  /*6bd0*/  FFMA.FTZ R127, R127, R10.reuse, -R94.reuse ;  /* 0x0000000a7f7f7223 */ /* 0x180fe2000001085e */
[-CC-:B------:R-:W-:Y:S01]  /*6be0*/  FFMA.FTZ R185, R185, R10.reuse, -R94.reuse ;  /* 0x0000000ab9b97223 */ /* 0x180fe2000001085e */
[-CC-:B------:R-:W-:Y:S01]  /*6bf0*/  FFMA.FTZ R139, R139, R10.reuse, -R94.reuse ;  /* 0x0000000a8b8b7223 */ /* 0x180fe2000001085e */
[-CC-:B------:R-:W-:Y:S01]  /*6c00*/  FFMA.FTZ R141, R141, R10.reuse, -R94.reuse ;  /* 0x0000000a8d8d7223 */ /* 0x180fe2000001085e */
[----:B------:R-:W2:Y:S01]  /*6c10*/  MUFU.EX2 R88, R88 ;  /* 0x0000005800587308 */ /* 0x000ea20000000800 */
[----:B-1----:R-:W-:Y:S01]  /*6c20*/  FFMA.FTZ R3, R2, R3, R97 ;  /* 0x0000000302037223 */ /* 0x002fe20000010061 */
[----:B------:R-:W-:-:S06]  /*6c30*/  FFMA.FTZ R94, R135, R10, -R94 ;  /* 0x0000000a875e7223 */ /* 0x000fcc000001085e */
[----:B------:R-:W1:Y:S01]  /*6c40*/  MUFU.EX2 R95, R95 ;  /* 0x0000005f005f7308 */ /* 0x000e620000000800 */
[----:B0-----:R-:W-:-:S07]  /*6c50*/  FADD.FTZ R3, R20, R3 ;  /* 0x0000000314037221 */ /* 0x001fce0000010000 */
[----:B------:R-:W0:Y:S01]  /*6c60*/  MUFU.EX2 R153, R153 ;  /* 0x0000009900997308 */ /* 0x000e220000000800 */
[----:B--2---:R-:W-:Y:S01]  /*6c70*/  FADD.FTZ R100, R88, R3 ;  /* 0x0000000358647221 */ /* 0x004fe20000010000 */
[----:B------:R-:W-:-:S04]  /*6c80*/  FADD.FTZ R3, R177, R8 ;  /* 0x00000008b1037221 */ /* 0x000fc80000010000 */
[----:B------:R-:W-:Y:S02]  /*6c90*/  FADD.FTZ R8, R152, R3 ;  /* 0x0000000398087221 */ /* 0x000fe40000010000 */
[----:B------:R-:W2:Y:S01]  /*6ca0*/  MUFU.EX2 R90, R90 ;  /* 0x0000005a005a7308 */ /* 0x000ea20000000800 */
[----:B-1----:R-:W-:Y:S01]  /*6cb0*/  FADD.FTZ R100, R95, R100 ;  /* 0x000000645f647221 */ /* 0x002fe20000010000 */
[----:B------:R-:W-:-:S06]  /*6cc0*/  FADD.FTZ R91, R145, R8 ;  /* 0x00000008915b7221 */ /* 0x000fcc0000010000 */
[----:B------:R-:W1:Y:S01]  /*6cd0*/  MUFU.EX2 R155, R155 ;  /* 0x0000009b009b7308 */ /* 0x000e620000000800 */
[----:B0-----:R-:W-:Y:S01]  /*6ce0*/  FADD.FTZ R3, R153, R100 ;  /* 0x0000006499037221 */ /* 0x001fe20000010000 */
[----:B------:R-:W-:-:S04]  /*6cf0*/  FADD.FTZ R100, R154, R91 ;  /* 0x0000005b9a647221 */ /* 0x000fc80000010000 */
[----:B------:R-:W-:Y:S02]  /*6d00*/  FADD.FTZ R91, R137, R100 ;  /* 0x00000064895b7221 */ /* 0x000fe40000010000 */
[----:B------:R-:W0:Y:S01]  /*6d10*/  MUFU.EX2 R92, R92 ;  /* 0x0000005c005c7308 */ /* 0x000e220000000800 */
[----:B--2---:R-:W-:Y:S01]  /*6d20*/  FADD.FTZ R8, R90, R3 ;  /* 0x000000035a087221 */ /* 0x004fe20000010000 */
[----:B------:R-:W-:-:S04]  /*6d30*/  FADD.FTZ R100, R148, R91 ;  /* 0x0000005b94647221 */ /* 0x000fc80000010000 */
[----:B------:R-:W-:Y:S02]  /*6d40*/  FADD.FTZ R91, R131, R100 ;  /* 0x00000064835b7221 */ /* 0x000fe40000010000 */
[----:B------:R-:W2:Y:S01]  /*6d50*/  MUFU.EX2 R149, R149 ;  /* 0x0000009500957308 */ /* 0x000ea20000000800 */
[----:B-1----:R-:W-:Y:S01]  /*6d60*/  FADD.FTZ R3, R155, R8 ;  /* 0x000000089b037221 */ /* 0x002fe20000010000 */
[----:B------:R-:W-:-:S04]  /*6d70*/  FADD.FTZ R100, R150, R91 ;  /* 0x0000005b96647221 */ /* 0x000fc80000010000 */
[----:B------:R-:W-:Y:S02]  /*6d80*/  FADD.FTZ R91, R105, R100 ;  /* 0x00000064695b7221 */ /* 0x000fe40000010000 */
        /* <DEDUP_REMOVED lines=54> */
[----:B0-----:R-:W-:-:S03]  /*70f0*/  FADD.FTZ R8, R13, R8 ;  /* 0x000000080d087221 */ /* 0x001fc60000010000 */
[----:B--2---:R-:W-:Y:S01]  /*7100*/  FADD.FTZ R3, R94, R3 ;  /* 0x000000035e037221 */ /* 0x004fe20000010000 */
[----:B------:R-:W-:Y:S06]  /*7110*/  @!P0 BRA `(.L_x_1283) ;  /* 0x0000000000048947 */ /* 0x000fec0003800000 */
[----:B------:R-:W-:Y:S01]  /*7120*/  BPT.TRAP 0x1 ;  /* 0x000000040000795c */ /* 0x000fe20000300000 */
.L_x_1283:
[----:B------:R-:W-:Y:S01]  /*7130*/  UIADD3 UR5, UR5, 0x2a860, URZ ;  /* 0x0002a86005057890 */ /* 0x000fe2000fffe03f */
[----:B------:R-:W-:Y:S01]  /*7140*/  ISETP.GT.AND P1, PT, R15, R12, PT ;  /* 0x0000000c0f00720c */ /* 0x000fe20003f24270 */
[----:B------:R-:W-:Y:S01]  /*7150*/  UMOV UR7, UR38 ;  /* 0x0000002600077c82 */ /* 0x000fe20008000000 */
[----:B------:R-:W-:Y:S01]  /*7160*/  UMOV UR4, UR39 ;  /* 0x0000002700047c82 */ /* 0x000fe20008000000 */
[----:B------:R-:W-:Y:S01]  /*7170*/  UPRMT UR5, UR60, 0x654, UR5 ;  /* 0x000006543c057896 */ /* 0x000fe20008000005 */
[----:B------:R-:W-:Y:S01]  /*7180*/  F2FP.BF16.F32.PACK_AB R152, R145, R152 ;  /* 0x000000989198723e */ /* 0x000fe200000010ff */
[----:B------:R-:W-:Y:S01]  /*7190*/  VIADD R15, R15, 0xffffffff ;  /* 0xffffffff0f0f7836 */ /* 0x000fe20000000000 */
[----:B------:R-:W-:Y:S02]  /*71a0*/  F2FP.BF16.F32.PACK_AB R154, R137, R154 ;  /* 0x0000009a899a723e */ /* 0x000fe400000010ff */
[----:B------:R-:W-:Y:S01]  /*71b0*/  F2FP.BF16.F32.PACK_AB R145, R115, R14 ;  /* 0x0000000e7391723e */ /* 0x000fe200000010ff */
[----:B------:R-:W-:Y:S01]  /*71c0*/  IMAD.MOV.U32 R14, RZ, RZ, R11 ;  /* 0x000000ffff0e7224 */ /* 0x000fe200078e000b */
[----:B------:R-:W-:-:S02]  /*71d0*/  F2FP.BF16.F32.PACK_AB R137, R139, R100 ;  /* 0x000000648b89723e */ /* 0x000fc400000010ff */
[----:B------:R-:W-:Y:S01]  /*71e0*/  SYNCS.ARRIVE.TRANS64.RED.A1T0 RZ, [UR5], RZ ;  /* 0x000000ffffff79a7 */ /* 0x000fe20008100405 */
[----:B------:R-:W-:Y:S01]  /*71f0*/  F2FP.BF16.F32.PACK_AB R138, R13, R138 ;  /* 0x0000008a0d8a723e */ /* 0x000fe200000010ff */
[----:B------:R-:W-:Y:S01]  /*7200*/  IMAD.MOV.U32 R13, RZ, RZ, R9 ;  /* 0x000000ffff0d7224 */ /* 0x000fe200078e0009 */
        /* <DEDUP_REMOVED lines=20> */
.L_x_1265:
[----:B------:R-:W2:Y:S01]  /*7350*/  LDL R12, [R1] ;  /* 0x00000000010c7983 */ /* 0x000ea20000100800 */
[----:B------:R-:W-:Y:S02]  /*7360*/  ISETP.NE.AND P2, PT, R168, 0x1, PT ;  /* 0x00000001a800780c */ /* 0x000fe40003f45270 */
[----:B------:R-:W-:-:S11]  /*7370*/  IADD3 R21, R16, 0x1, -R17 ;  /* 0x0000000110157810 */ /* 0x000fd60007ffe811 */
[----:B------:R-:W0:Y:S08]  /*7380*/  @P2 LDC R13, c[0x0][0x44c] ;  /* 0x00011300ff0d2b82 */ /* 0x000e300000000800 */
[----:B------:R-:W1:Y:S01]  /*7390*/  @P2 LDC R14, c[0x0][0x450] ;  /* 0x00011400ff0e2b82 */ /* 0x000e620000000800 */
[----:B--2---:R-:W-:Y:S01]  /*73a0*/  LOP3.LUT P1, RZ, R12, 0x80000, RZ, 0xc0, !PT ;  /* 0x000800000cff7812 */ /* 0x004fe2000782c0ff */
[----:B------:R-:W-:-:S04]  /*73b0*/  VIADD R12, R18, 0x7f ;  /* 0x0000007f120c7836 */ /* 0x000fc80000000000 */
        /* <DEDUP_REMOVED lines=15> */
.L_x_1286:
[----:B------:R-:W0:Y:S02]  /*74b0*/  LDC R89, c[0x0][0x9e4] ;  /* 0x00027900ff597b82 */ /* 0x000e240000000800 */
[----:B0-----:R-:W-:-:S13]  /*74c0*/  ISETP.NE.AND P1, PT, R89, 0x1, PT ;  /* 0x000000015900780c */ /* 0x001fda0003f25270 */
[----:B------:R-:W0:Y:S02]  /*74d0*/  @P1 LDC.64 R20, c[0x0][0x9e8] ;  /* 0x00027a00ff141b82 */ /* 0x000e240000000a00 */
[----:B0-----:R-:W-:-:S05]  /*74e0*/  @P1 IMAD.HI.U32 R14, R12, R20, RZ ;  /* 0x000000140c0e1227 */ /* 0x001fca00078e00ff */
[----:B------:R-:W-:-:S07]  /*74f0*/  @P1 SHF.R.U32.HI R12, RZ, R21, R14 ;  /* 0x00000015ff0c1219 */ /* 0x000fce000001160e */
.L_x_1287:
[----:B------:R-:W-:-:S05]  /*7500*/  IMAD R12, R12, R89, RZ ;  /* 0x000000590c0c7224 */ /* 0x000fca00078e02ff */
[----:B------:R-:W-:-:S07]  /*7510*/  VIMNMX R13, R13, R12, !PT ;  /* 0x0000000c0d0d7248 */ /* 0x000fce0007fe0100 */
.L_x_1285:
        /* <DEDUP_REMOVED lines=11> */
.L_x_1299:
[----:B------:R-:W-:-:S04]  /*75d0*/  UISETP.NE.AND UP0, UPT, UR4, 0x1, UPT ;  /* 0x000000010400788c */ /* 0x000fc8000bf05270 */
[----:B------:R-:W-:-:S04]  /*75e0*/  USEL UR38, URZ, 0x1, UP0 ;  /* 0x000000013f267887 */ /* 0x000fc80008000000 */
[----:B------:R-:W-:Y:S01]  /*75f0*/  ULOP3.LUT UR38, UR7, UR38, URZ, 0x3c, !UPT ;  /* 0x0000002607267292 */ /* 0x000fe2000f8e3c3f */
[----:B------:R-:W-:Y:S11]  /*7600*/  @!P0 BRA `(.L_x_1289) ;  /* 0x0000000000048947 */ /* 0x000ff60003800000 */
[----:B------:R-:W-:Y:S01]  /*7610*/  BPT.TRAP 0x1 ;  /* 0x000000040000795c */ /* 0x000fe20000300000 */
.L_x_1289:
        /* <DEDUP_REMOVED lines=9> */
.L_x_1290:
[----:B-1----:R-:W-:Y:S05]  /*76b0*/  @P1 BRA `(.L_x_1291) ;  /* 0x0000000000081947 */ /* 0x002fea0003800000 */
[----:B------:R-:W1:Y:S02]  /*76c0*/  SYNCS.PHASECHK.TRANS64.TRYWAIT P1, [UR6+0x2a830], R9 ;  /* 0x02a83009ff0075a7 */ /* 0x000e640008020146 */
[----:B-1----:R-:W-:Y:S05]  /*76d0*/  @!P1 BRA `(.L_x_1292) ;  /* 0x000000d400049947 */ /* 0x002fea0003800000 */
.L_x_1291:
        /* <DEDUP_REMOVED lines=135> */
.L_x_1293:
[----:B------:R-:W-:Y:S01]  /*7f50*/  ULEA UR5, UR4, UR40, 0x3 ;  /* 0x0000002804057291 */ /* 0x000fe2000f8e183f */
[----:B------:R-:W-:-:S05]  /*7f60*/  IMAD.U32 R0, RZ, RZ, UR7 ;  /* 0x00000007ff007e24 */ /* 0x000fca000f8e00ff */
[----:B------:R-:W-:-:S04]  /*7f70*/  SHF.L.U32 R0, R0, 0x1f, RZ ;  /* 0x0000001f00007819 */ /* 0x000fc800000006ff */
[----:B------:R2:W3:Y:S01]  /*7f80*/  SYNCS.PHASECHK.TRANS64.TRYWAIT P1, [UR5+0x2a850], R0 ;  /* 0x02a85000ff0075a7 */ /* 0x0004e20008020145 */
[----:B------:R-:W-:Y:S05]  /*7f90*/  @!P0 BRA `(.L_x_1294) ;  /* 0x0000000000048947 */ /* 0x000fea0003800000 */
[----:B------:R-:W-:Y:S01]  /*7fa0*/  BPT.TRAP 0x1 ;  /* 0x000000040000795c */ /* 0x000fe20000300000 */
.L_x_1294:
[----:B---3--:R-:W-:Y:S05]  /*7fb0*/  @P1 BRA `(.L_x_1295) ;  /* 0x0000000000081947 */ /* 0x008fea0003800000 */
[----:B------:R-:W3:Y:S02]  /*7fc0*/  SYNCS.PHASECHK.TRANS64.TRYWAIT P1, [UR5+0x2a850], R0 ;  /* 0x02a85000ff0075a7 */ /* 0x000ee40008020145 */
[----:B---3--:R-:W-:Y:S05]  /*7fd0*/  @!P1 BRA `(.L_x_1296) ;  /* 0x000000c800dc9947 */ /* 0x008fea0003800000 */
.L_x_1295:
        /* <DEDUP_REMOVED lines=38> */
.L_x_1297:
        /* <DEDUP_REMOVED lines=65> */
[-C--:B------:R-:W-:Y:S01]  /*8650*/  FMUL.FTZ R136, R13, R10.reuse ;  /* 0x0000000a0d887220 */ /* 0x080fe20000410000 */
[-CC-:B------:R-:W-:Y:S01]  /*8660*/  FFMA.FTZ R105, R113, R10.reuse, -R137.reuse ;  /* 0x0000000a71697223 */ /* 0x180fe20000010889 */
[----:B------:R-:W-:Y:S01]  /*8670*/  FADD.FTZ R13, -R11, R14 ;  /* 0x0000000e0b0d7221 */ /* 0x000fe20000010100 */
[-CC-:B------:R-:W-:Y:S01]  /*8680*/  FFMA.FTZ R113, R121, R10.reuse, -R137.reuse ;  /* 0x0000000a79717223 */ /* 0x180fe20000010889 */
[-CC-:B------:R-:W-:Y:S01]  /*8690*/  FFMA.FTZ R121, R129, R10.reuse, -R137.reuse ;  /* 0x0000000a81797223 */ /* 0x180fe20000010889 */
[-C--:B------:R-:W-:Y:S01]  /*86a0*/  FMUL.FTZ R129, R11, R10.reuse ;  /* 0x0000000a0b817220 */ /* 0x080fe20000410000 */
[-C--:B------:R-:W-:Y:S01]  /*86b0*/  FMUL.FTZ R2, R13, R10.reuse ;  /* 0x0000000a0d027220 */ /* 0x080fe20000410000 */
[-C--:B------:R-:W-:Y:S01]  /*86c0*/  FFMA.FTZ R13, R88, R10.reuse, -R137 ;  /* 0x0000000a580d7223 */ /* 0x080fe20000010889 */
[----:B------:R-:W-:Y:S01]  /*86d0*/  MUFU.EX2 R0, R136 ;  /* 0x0000008800007308 */ /* 0x000fe20000000800 */
[-CC-:B------:R-:W-:Y:S01]  /*86e0*/  FFMA.FTZ R157, R90, R10.reuse, -R129.reuse ;  /* 0x0000000a5a9d7223 */ /* 0x180fe20000010881 */
[-C--:B------:R-:W-:Y:S01]  /*86f0*/  FFMA.FTZ R14, R91, R10.reuse, -R129 ;  /* 0x0000000a5b0e7223 */ /* 0x080fe20000010881 */
[-C--:B------:R-:W-:Y:S01]  /*8700*/  FFMA.FTZ R158, R92, R10.reuse, -R137 ;  /* 0x0000000a5c9e7223 */ /* 0x080fe20000010889 */
[-C--:B------:R-:W-:Y:S01]  /*8710*/  FFMA.FTZ R159, R94, R10.reuse, -R129 ;  /* 0x0000000a5e9f7223 */ /* 0x080fe20000010881 */
[-C--:B------:R-:W-:Y:S01]  /*8720*/  FFMA.FTZ R21, R93, R10.reuse, -R137 ;  /* 0x0000000a5d157223 */ /* 0x080fe20000010889 */
[-C--:B------:R-:W-:Y:S01]  /*8730*/  FFMA.FTZ R20, R95, R10.reuse, -R129 ;  /* 0x0000000a5f147223 */ /* 0x080fe20000010881 */
[-C--:B------:R-:W-:Y:S01]  /*8740*/  FFMA.FTZ R152, R96, R10.reuse, -R137 ;  /* 0x0000000a60987223 */ /* 0x080fe20000010889 */
[----:B------:R-:W0:Y:S01]  /*8750*/  MUFU.EX2 R13, R13 ;  /* 0x0000000d000d7308 */ /* 0x000e220000000800 */
[-CC-:B------:R-:W-:Y:S01]  /*8760*/  FFMA.FTZ R153, R98, R10.reuse, -R129.reuse ;  /* 0x0000000a62997223 */ /* 0x180fe20000010881 */
[-C--:B------:R-:W-:Y:S01]  /*8770*/  FFMA.FTZ R88, R99, R10.reuse, -R129 ;  /* 0x0000000a63587223 */ /* 0x080fe20000010881 */
[-C--:B------:R-:W-:Y:S01]  /*8780*/  FFMA.FTZ R154, R100, R10.reuse, -R137 ;  /* 0x0000000a649a7223 */ /* 0x080fe20000010889 */
[-C--:B------:R-:W-:Y:S01]  /*8790*/  FFMA.FTZ R155, R102, R10.reuse, -R129 ;  /* 0x0000000a669b7223 */ /* 0x080fe20000010881 */
[-C--:B------:R-:W-:Y:S01]  /*87a0*/  FFMA.FTZ R93, R101, R10.reuse, -R137 ;  /* 0x0000000a655d7223 */ /* 0x080fe20000010889 */
[-C--:B------:R-:W-:Y:S01]  /*87b0*/  FFMA.FTZ R90, R103, R10.reuse, -R129 ;  /* 0x0000000a675a7223 */ /* 0x080fe20000010881 */
        /* <DEDUP_REMOVED lines=8> */
[----:B------:R-:W-:Y:S01]  /*8840*/  FFMA.FTZ R144, R112, R10, -R137 ;  /* 0x0000000a70907223 */ /* 0x000fe20000010889 */
[----:B------:R-:W1:Y:S01]  /*8850*/  MUFU.EX2 R157, R157 ;  /* 0x0000009d009d7308 */ /* 0x000e620000000800 */
[----:B0-----:R-:W-:Y:S01]  /*8860*/  FFMA.FTZ R91, R0, R8, R13 ;  /* 0x00000008005b7223 */ /* 0x001fe2000001000d */
[-CC-:B------:R-:W-:Y:S01]  /*8870*/  FFMA.FTZ R145, R114, R10.reuse, -R129.reuse ;  /* 0x0000000a72917223 */ /* 0x180fe20000010881 */
[-C--:B------:R-:W-:Y:S01]  /*8880*/  FFMA.FTZ R115, R115, R10.reuse, -R129 ;  /* 0x0000000a73737223 */ /* 0x080fe20000010881 */
[-C--:B------:R-:W-:Y:S01]  /*8890*/  FFMA.FTZ R146, R116, R10.reuse, -R137 ;  /* 0x0000000a74927223 */ /* 0x080fe20000010889 */
[-C--:B------:R-:W-:Y:S01]  /*88a0*/  FFMA.FTZ R118, R118, R10.reuse, -R129 ;  /* 0x0000000a76767223 */ /* 0x080fe20000010881 */
[-C--:B------:R-:W-:Y:S01]  /*88b0*/  FFMA.FTZ R109, R117, R10.reuse, -R137 ;  /* 0x0000000a756d7223 */ /* 0x080fe20000010889 */
[-C--:B------:R-:W-:Y:S01]  /*88c0*/  FFMA.FTZ R119, R119, R10.reuse, -R129 ;  /* 0x0000000a77777223 */ /* 0x080fe20000010881 */
[----:B------:R-:W0:Y:S01]  /*88d0*/  MUFU.EX2 R156, R156 ;  /* 0x0000009c009c7308 */ /* 0x000e220000000800 */
[-C--:B------:R-:W-:Y:S01]  /*88e0*/  FFMA.FTZ R140, R120, R10.reuse, -R137 ;  /* 0x0000000a788c7223 */ /* 0x080fe20000010889 */
[-CC-:B------:R-:W-:Y:S01]  /*88f0*/  FFMA.FTZ R122, R122, R10.reuse, -R129.reuse ;  /* 0x0000000a7a7a7223 */ /* 0x180fe20000010881 */
[-C--:B------:R-:W-:Y:S01]  /*8900*/  FFMA.FTZ R123, R123, R10.reuse, -R129 ;  /* 0x0000000a7b7b7223 */ /* 0x080fe20000010881 */
[-C--:B------:R-:W-:Y:S01]  /*8910*/  FFMA.FTZ R142, R124, R10.reuse, -R137 ;  /* 0x0000000a7c8e7223 */ /* 0x080fe20000010889 */
[-C--:B------:R-:W-:Y:S01]  /*8920*/  FFMA.FTZ R126, R126, R10.reuse, -R129 ;  /* 0x0000000a7e7e7223 */ /* 0x080fe20000010881 */
[-C--:B------:R-:W-:Y:S01]  /*8930*/  FFMA.FTZ R117, R125, R10.reuse, -R137 ;  /* 0x0000000a7d757223 */ /* 0x080fe20000010889 */
[-C--:B------:R-:W-:Y:S01]  /*8940*/  FFMA.FTZ R127, R127, R10.reuse, -R129 ;  /* 0x0000000a7f7f7223 */ /* 0x080fe20000010881 */
[----:B------:R-:W2:Y:S01]  /*8950*/  MUFU.EX2 R14, R14 ;  /* 0x0000000e000e7308 */ /* 0x000ea20000000800 */
[----:B-1----:R-:W-:Y:S01]  /*8960*/  FFMA.FTZ R3, R2, R3, R157 ;  /* 0x0000000302037223 */ /* 0x002fe2000001009d */
[-C--:B------:R-:W-:Y:S01]  /*8970*/  FFMA.FTZ R136, R128, R10.reuse, -R137 ;  /* 0x0000000a80887223 */ /* 0x080fe20000010889 */
[-CC-:B------:R-:W-:Y:S01]  /*8980*/  FFMA.FTZ R130, R130, R10.reuse, -R129.reuse ;  /* 0x0000000a82827223 */ /* 0x180fe20000010881 */
[-C--:B------:R-:W-:Y:S01]  /*8990*/  FFMA.FTZ R131, R131, R10.reuse, -R129 ;  /* 0x0000000a83837223 */ /* 0x080fe20000010881 */
[-CC-:B------:R-:W-:Y:S01]  /*89a0*/  FFMA.FTZ R138, R132, R10.reuse, -R137.reuse ;  /* 0x0000000a848a7223 */ /* 0x180fe20000010889 */
[-C--:B------:R-:W-:Y:S01]  /*89b0*/  FFMA.FTZ R125, R133, R10.reuse, -R137 ;  /* 0x0000000a857d7223 */ /* 0x080fe20000010889 */
[-C--:B------:R-:W-:Y:S01]  /*89c0*/  FFMA.FTZ R134, R134, R10.reuse, -R129 ;  /* 0x0000000a86867223 */ /* 0x080fe20000010881 */
        /* <DEDUP_REMOVED lines=93> */
.L_x_1298:
        /* <DEDUP_REMOVED lines=34> */
.L_x_1288:
        /* <DEDUP_REMOVED lines=8> */
[----:B------:R-:W-:-:S05]  /*9240*/  ULDC UR54, c[0x0][0x9e0] ;  /* 0x0002780000367ab9 */ /* 0x000fca0000000800 */
.L_x_1319:
        /* <DEDUP_REMOVED lines=8> */
.L_x_1301:
[----:B------:R-:W-:Y:S01]  /*92d0*/  ULEA UR5, UR39, UR40, 0x3 ;  /* 0x0000002827057291 */ /* 0x000fe2000f8e183f */
[----:B------:R-:W-:-:S05]  /*92e0*/  IMAD.U32 R9, RZ, RZ, UR38 ;  /* 0x00000026ff097e24 */ /* 0x000fca000f8e00ff */
[----:B------:R-:W-:-:S04]  /*92f0*/  SHF.L.U32 R9, R9, 0x1f, RZ ;  /* 0x0000001f09097819 */ /* 0x000fc800000006ff */
[----:B------:R0:W1:Y:S01]  /*9300*/  SYNCS.PHASECHK.TRANS64.TRYWAIT P1, [UR5+0x2a830], R9 ;  /* 0x02a83009ff0075a7 */ /* 0x0000620008020145 */
[----:B------:R-:W-:Y:S05]  /*9310*/  @!P0 BRA `(.L_x_1302) ;  /* 0x0000000000048947 */ /* 0x000fea0003800000 */
[----:B------:R-:W-:Y:S01]  /*9320*/  BPT.TRAP 0x1 ;  /* 0x000000040000795c */ /* 0x000fe20000300000 */
.L_x_1302:
[----:B-1----:R-:W-:Y:S05]  /*9330*/  @P1 BRA `(.L_x_1303) ;  /* 0x0000000000081947 */ /* 0x002fea0003800000 */
[----:B------:R-:W1:Y:S02]  /*9340*/  SYNCS.PHASECHK.TRANS64.TRYWAIT P1, [UR5+0x2a830], R9 ;  /* 0x02a83009ff0075a7 */ /* 0x000e640008020145 */
[----:B-1----:R-:W-:Y:S05]  /*9350*/  @!P1 BRA `(.L_x_1304) ;  /* 0x000000b800149947 */ /* 0x002fea0003800000 */
.L_x_1303:
        /* <DEDUP_REMOVED lines=135> */
.L_x_1305:
[----:B------:R-:W-:Y:S01]  /*9bd0*/  ULEA UR5, UR4, UR40, 0x3 ;  /* 0x0000002804057291 */ /* 0x000fe2000f8e183f */
[----:B------:R-:W-:-:S05]  /*9be0*/  IMAD.U32 R0, RZ, RZ, UR6 ;  /* 0x00000006ff007e24 */ /* 0x000fca000f8e00ff */
[----:B------:R-:W-:-:S04]  /*9bf0*/  SHF.L.U32 R0, R0, 0x1f, RZ ;  /* 0x0000001f00007819 */ /* 0x000fc800000006ff */
[----:B------:R2:W3:Y:S01]  /*9c00*/  SYNCS.PHASECHK.TRANS64.TRYWAIT P1, [UR5+0x2a850], R0 ;  /* 0x02a85000ff0075a7 */ /* 0x0004e20008020145 */
[----:B------:R-:W-:Y:S05]  /*9c10*/  @!P0 BRA `(.L_x_1306) ;  /* 0x0000000000048947 */ /* 0x000fea0003800000 */
[----:B------:R-:W-:Y:S01]  /*9c20*/  BPT.TRAP 0x1 ;  /* 0x000000040000795c */ /* 0x000fe20000300000 */
.L_x_1306:
[----:B---3--:R-:W-:Y:S05]  /*9c30*/  @P1 BRA `(.L_x_1307) ;  /* 0x0000000000081947 */ /* 0x008fea0003800000 */
[----:B------:R-:W3:Y:S02]  /*9c40*/  SYNCS.PHASECHK.TRANS64.TRYWAIT P1, [UR5+0x2a850], R0 ;  /* 0x02a85000ff0075a7 */ /* 0x000ee40008020145 */
[----:B---3--:R-:W-:Y:S05]  /*9c50*/  @!P1 BRA `(.L_x_1308) ;  /* 0x000000ac00ec9947 */ /* 0x008fea0003800000 */
.L_x_1307:
        /* <DEDUP_REMOVED lines=38> */
.L_x_1309:
[----:B------:R-:W3:Y:S01]  /*9ec0*/  LDL R148, [R1] ;  /* 0x0000000001947983 */ /* 0x000ee20000100800 */
[----:B------:R-:W-:Y:S01]  /*9ed0*/  ISETP.NE.AND P2, PT, R168, 0x1, PT ;  /* 0x00000001a800780c */ /* 0x000fe20003f45270 */
[----:B01----:R-:W-:Y:S01]  /*9ee0*/  IMAD.IADD R9, R22, 0x1, R18 ;  /* 0x0000000116097824 */ /* 0x003fe200078e0212 */
[----:B------:R-:W-:Y:S01]  /*9ef0*/  ULEA UR4, UR7, UR40, 0x3 ;  /* 0x0000002807047291 */ /* 0x000fe2000f8e183f */
[----:B------:R-:W-:-:S03]  /*9f00*/  IMAD R14, R15, -0x60, RZ ;  /* 0xffffffa00f0e7824 */ /* 0x000fc600078e02ff */
        /* <DEDUP_REMOVED lines=31> */
.L_x_1312:
[----:B------:R-:W-:-:S05]  /*a100*/  IMAD.U32 R21, RZ, RZ, UR42 ;  /* 0x0000002aff157e24 */ /* 0x000fca000f8e00ff */
[----:B------:R-:W-:-:S13]  /*a110*/  ISETP.NE.AND P1, PT, R21, 0x1, PT ;  /* 0x000000011500780c */ /* 0x000fda0003f25270 */
[----:B------:R-:W0:Y:S02]  /*a120*/  @P1 LDC.64 R140, c[0x0][0x9e8] ;  /* 0x00027a00ff8c1b82 */ /* 0x000e240000000a00 */
[----:B0-----:R-:W-:-:S05]  /*a130*/  @P1 IMAD.HI.U32 R10, R11, R140, RZ ;  /* 0x0000008c0b0a1227 */ /* 0x001fca00078e00ff */
[----:B------:R-:W-:-:S07]  /*a140*/  @P1 SHF.R.U32.HI R11, RZ, R141, R10 ;  /* 0x0000008dff0b1219 */ /* 0x000fce000001160a */
.L_x_1313:
[----:B------:R-:W-:Y:S05]  /*a150*/  BSYNC B0 ;  /* 0x0000000000007941 */ /* 0x000fea0003800000 */
.L_x_1311:
[----:B------:R-:W-:-:S05]  /*a160*/  IMAD R11, R11, R21, R138 ;  /* 0x000000150b0b7224 */ /* 0x000fca00078e028a */
[----:B------:R-:W-:Y:S02]  /*a170*/  VIADDMNMX R0, R11, R21, R0, PT ;  /* 0x000000150b007246 */ /* 0x000fe40003800100 */
[----:B------:R-:W-:-:S07]  /*a180*/  VIMNMX R2, R2, R11, !PT ;  /* 0x0000000b02027248 */ /* 0x000fce0007fe0100 */
.L_x_1310:
        /* <DEDUP_REMOVED lines=132> */
.L_x_1316:
[----:B------:R-:W-:-:S05]  /*a9d0*/  IMAD.U32 R10, RZ, RZ, UR42 ;  /* 0x0000002aff0a7e24 */ /* 0x000fca000f8e00ff */
[----:B------:R-:W-:-:S13]  /*a9e0*/  ISETP.NE.AND P6, PT, R10, 0x1, PT ;  /* 0x000000010a00780c */ /* 0x000fda0003fc5270 */
[----:B------:R-:W0:Y:S02]  /*a9f0*/  @P6 LDC.64 R148, c[0x0][0x9e8] ;  /* 0x00027a00ff946b82 */ /* 0x000e240000000a00 */
[----:B0-----:R-:W-:-:S05]  /*aa00*/  @P6 IMAD.HI.U32 R148, R9, R148, RZ ;  /* 0x0000009409946227 */ /* 0x001fca00078e00ff */
[----:B------:R-:W-:-:S07]  /*aa10*/  @P6 SHF.R.U32.HI R9, RZ, R149, R148 ;  /* 0x00000095ff096219 */ /* 0x000fce0000011694 */
.L_x_1317:
[----:B------:R-:W-:Y:S05]  /*aa20*/  BSYNC B0 ;  /* 0x0000000000007941 */ /* 0x000fea0003800000 */
.L_x_1315:
[----:B------:R-:W-:-:S05]  /*aa30*/  IMAD R9, R9, R10, R138 ;  /* 0x0000000a09097224 */ /* 0x000fca00078e028a */
[----:B------:R-:W-:Y:S02]  /*aa40*/  VIADDMNMX R0, R9, R10, R0, PT ;  /* 0x0000000a09007246 */ /* 0x000fe40003800100 */
[----:B------:R-:W-:-:S07]  /*aa50*/  VIMNMX R2, R2, R9, !PT ;  /* 0x0000000902027248 */ /* 0x000fce0007fe0100 */
.L_x_1314:
        /* <DEDUP_REMOVED lines=256> */
[----:B------:R-:W-:-:S06]  /*ba60*/  FADD.FTZ R96, R144, R91 ;  /* 0x0000005b90607221 */ /* 0x000fcc0000010000 */
        /* <DEDUP_REMOVED lines=51> */
.L_x_1318:
        /* <DEDUP_REMOVED lines=34> */
.L_x_1300:
        /* <DEDUP_REMOVED lines=67> */
.L_x_1320:
[----:B------:R-:W-:Y:S01]  /*c3f0*/  ULEA UR5, UR39, UR40, 0x3 ;  /* 0x0000002827057291 */ /* 0x000fe2000f8e183f */
[----:B------:R-:W-:-:S05]  /*c400*/  IMAD.U32 R0, RZ, RZ, UR38 ;  /* 0x00000026ff007e24 */ /* 0x000fca000f8e00ff */
[----:B------:R-:W-:-:S04]  /*c410*/  SHF.L.U32 R0, R0, 0x1f, RZ ;  /* 0x0000001f00007819 */ /* 0x000fc800000006ff */
[----:B------:R0:W1:Y:S01]  /*c420*/  SYNCS.PHASECHK.TRANS64.TRYWAIT P1, [UR5+0x2a850], R0 ;  /* 0x02a85000ff0075a7 */ /* 0x0000620008020145 */
[----:B------:R-:W-:Y:S05]  /*c430*/  @!P0 BRA `(.L_x_1321) ;  /* 0x0000000000048947 */ /* 0x000fea0003800000 */
[----:B------:R-:W-:Y:S01]  /*c440*/  BPT.TRAP 0x1 ;  /* 0x000000040000795c */ /* 0x000fe20000300000 */
.L_x_1321:
[----:B-1----:R-:W-:Y:S05]  /*c450*/  @P1 BRA `(.L_x_1322) ;  /* 0x0000000000081947 */ /* 0x002fea0003800000 */
[----:B------:R-:W1:Y:S02]  /*c460*/  SYNCS.PHASECHK.TRANS64.TRYWAIT P1, [UR5+0x2a850], R0 ;  /* 0x02a85000ff0075a7 */ /* 0x000e640008020145 */
[----:B-1----:R-:W-:Y:S05]  /*c470*/  @!P1 BRA `(.L_x_1323) ;  /* 0x0000008400fc9947 */ /* 0x002fea0003800000 */
.L_x_1322:
[----:B------:R-:W-:Y:S01]  /*c480*/  UIADD3 UR40, UR40, 0x400, URZ ;  /* 0x0000040028287890 */ /* 0x000fe2000fffe03f */
[----:B------:R-:W-:Y:S01]  /*c490*/  WARPGROUP.ARRIVE ;  /* 0x00000000000079c5 */ /* 0x000fe20000000000 */
[----:B------:R-:W-:Y:S01]  /*c4a0*/  UMOV UR7, 0x40000040 ;  /* 0x4000004000077882 */ /* 0x000fe20000000000 */
[----:B-1----:R-:W1:Y:S01]  /*c4b0*/  SHFL.BFLY PT, R5, R8, 0x2, 0x1f ;  /* 0x0c401f0008057f89 */ /* 0x002e6200000e0000 */
[----:B------:R-:W-:Y:S01]  /*c4c0*/  USHF.R.U32.HI UR40, URZ, 0x4, UR40 ;  /* 0x000000043f287899 */ /* 0x000fe20008011628 */
[----:B------:R-:W-:Y:S02]  /*c4d0*/  IMAD.MOV.U32 R13, RZ, RZ, RZ ;  /* 0x000000ffff0d7224 */ /* 0x000fe400078e00ff */
[----:B0-----:R-:W0:Y:S01]  /*c4e0*/  SHFL.BFLY PT, R0, R3, 0x2, 0x1f ;  /* 0x0c401f0003007f89 */ /* 0x001e2200000e0000 */
[----:B------:R-:W-:-:S04]  /*c4f0*/  ULOP3.LUT UR40, UR40, 0x3fff, URZ, 0xc0, !UPT ;  /* 0x00003fff28287892 */ /* 0x000fc8000f8ec03f */
[----:B------:R-:W-:-:S04]  /*c500*/  ULOP3.LUT UR4, UR40, 0x3000000, URZ, 0xfc, !UPT ;  /* 0x0300000028047892 */ /* 0x000fc8000f8efc3f */
[----:B------:R-:W-:-:S07]  /*c510*/  UIMAD UR4, UR39, 0x600, UR4 ;  /* 0x00000600270478a4 */ /* 0x000fce000f8e0204 */
[----:B------:R-:W-:Y:S02]  /*c520*/  UMOV UR6, UR4 ;  /* 0x0000000400067c82 */ /* 0x000fe40008000000 */
[----:B------:R-:W-:Y:S01]  /*c530*/  HGMMA.64x128x16.F32.BF16 R24, R156, gdesc[UR4].tnspB, R24, gsb0 ;  /* 0x41e000049c187df0 */ /* 0x000fe20008001818 */
[----:B------:R-:W-:Y:S01]  /*c540*/  UIADD3 UR6, UR4, 0x80, URZ ;  /* 0x0000008004067890 */ /* 0x000fe2000fffe03f */
[----:B-1----:R-:W-:Y:S01]  /*c550*/  FADD.FTZ R5, R5, R8 ;  /* 0x0000000805057221 */ /* 0x002fe20000010000 */
[----:B------:R-:W-:Y:S01]  /*c560*/  UMOV UR7, 0x40000040 ;  /* 0x4000004000077882 */ /* 0x000fe20000000000 */
[----:B0-----:R-:W-:Y:S01]  /*c570*/  FADD.FTZ R2, R0, R3 ;  /* 0x0000000300027221 */ /* 0x001fe20000010000 */
[----:B------:R-:W-:Y:S02]  /*c580*/  IMAD.MOV.U32 R3, RZ, RZ, RZ ;  /* 0x000000ffff037224 */ /* 0x000fe400078e00ff */
[----:B------:R-:W0:Y:S04]  /*c590*/  SHFL.BFLY PT, R0, R5, 0x1, 0x1f ;  /* 0x0c201f0005007f89 */ /* 0x000e2800000e0000 */
[----:B------:R-:W1:Y:S01]  /*c5a0*/  SHFL.BFLY PT, R7, R2, 0x1, 0x1f ;  /* 0x0c201f0002077f89 */ /* 0x000e6200000e0000 */
[----:B0-----:R-:W-:Y:S01]  /*c5b0*/  FADD.FTZ R12, R5, R0 ;  /* 0x00000000050c7221 */ /* 0x001fe20000010000 */
[----:B------:R-:W-:-:S02]  /*c5c0*/  IMAD.MOV.U32 R0, RZ, RZ, -0x800000 ;  /* 0xff800000ff007424 */ /* 0x000fc400078e00ff */
[----:B-1----:R-:W-:Y:S02]  /*c5d0*/  FADD.FTZ R14, R2, R7 ;  /* 0x00000007020e7221 */ /* 0x002fe40000010000 */
[----:B------:R-:W-:Y:S01]  /*c5e0*/  FSETP.NE.FTZ.AND P1, PT, R12, RZ, PT ;  /* 0x000000ff0c00720b */ /* 0x000fe20003f35000 */
[----:B------:R-:W-:Y:S02]  /*c5f0*/  IMAD.MOV.U32 R2, RZ, RZ, -0x800000 ;  /* 0xff800000ff027424 */ /* 0x000fe400078e00ff */
        /* <DEDUP_REMOVED lines=38> */
.L_x_1324:
        /* <DEDUP_REMOVED lines=9> */
[----:B------:R-:W-:Y:S01]  /*c8f0*/  FMUL.FTZ R7, R31, R13 ;  /* 0x0000000d1f077220 */ /* 0x000fe20000410000 */
[-C--:B------:R-:W-:Y:S01]  /*c900*/  FMUL.FTZ R95, R24, R3.reuse ;  /* 0x00000003185f7220 */ /* 0x080fe20000410000 */
[-C--:B------:R-:W-:Y:S01]  /*c910*/  FMUL.FTZ R12, R25, R3.reuse ;  /* 0x00000003190c7220 */ /* 0x080fe20000410000 */
        /* <DEDUP_REMOVED lines=62> */
.L_x_1246:
        /* <DEDUP_REMOVED lines=9> */
[----:B------:R-:W-:Y:S02]  /*cd90*/  F2FP.BF16.F32.PACK_AB R7, R7, R8 ;  /* 0x000000080707723e */ /* 0x000fe400000010ff */
[----:B------:R-:W-:Y:S01]  /*cda0*/  F2FP.BF16.F32.PACK_AB R6, R6, R91 ;  /* 0x0000005b0606723e */ /* 0x000fe200000010ff */
[----:B------:R-:W-:Y:S01]  /*cdb0*/  BAR.SYNC.DEFER_BLOCKING 0x1, 0x100 ;  /* 0x0044000000007b1d */ /* 0x000fe20000010000 */
        /* <DEDUP_REMOVED lines=15> */
[----:B------:R-:W-:Y:S02]  /*ceb0*/  IADD3 R97, P4, R4, 0x60, RZ ;  /* 0x0000006004617810 */ /* 0x000fe40007f9e0ff */
[----:B------:R-:W-:Y:S01]  /*cec0*/  SHF.R.U64 R9, R9, 0x3, RZ ;  /* 0x0000000309097819 */ /* 0x000fe200000012ff */
[--C-:B------:R-:W-:Y:S01]  /*ced0*/  IMAD.X R27, RZ, RZ, R5.reuse, P6 ;  /* 0x000000ffff1b7224 */ /* 0x100fe200030e0605 */
[----:B------:R-:W-:Y:S01]  /*cee0*/  LOP3.LUT R14, R23, 0x380, RZ, 0xc0, !PT ;  /* 0x00000380170e7812 */ /* 0x000fe200078ec0ff */
[----:B------:R-:W-:Y:S01]  /*cef0*/  IMAD.X R15, RZ, RZ, R5, P4 ;  /* 0x000000ffff0f7224 */ /* 0x000fe200020e0605 */
[----:B-1----:R-:W-:-:S02]  /*cf00*/  LOP3.LUT R44, R97, 0x380, RZ, 0xc0, !PT ;  /* 0x00000380612c7812 */ /* 0x002fc400078ec0ff */
[C---:B------:R-:W-:Y:S02]  /*cf10*/  IADD3 R73, P5, R4.reuse, 0x40, RZ ;  /* 0x0000004004497810 */ /* 0x040fe40007fbe0ff */
[C---:B------:R-:W-:Y:S02]  /*cf20*/  IADD3 R99, P3, R4.reuse, 0x4000, RZ ;  /* 0x0000400004637810 */ /* 0x040fe40007f7e0ff */
[C---:B------:R-:W-:Y:S01]  /*cf30*/  IADD3 R101, P2, R4.reuse, 0x4020, RZ ;  /* 0x0000402004657810 */ /* 0x040fe20007f5e0ff */
[--C-:B------:R-:W-:Y:S01]  /*cf40*/  IMAD.X R25, RZ, RZ, R5.reuse, P5 ;  /* 0x000000ffff197224 */ /* 0x100fe200028e0605 */
[C---:B------:R-:W-:Y:S01]  /*cf50*/  IADD3 R90, P1, R4.reuse, 0x4040, RZ ;  /* 0x00004040045a7810 */ /* 0x040fe20007f3e0ff */
[--C-:B------:R-:W-:Y:S01]  /*cf60*/  IMAD.X R21, RZ, RZ, R5.reuse, P3 ;  /* 0x000000ffff157224 */ /* 0x100fe200018e0605 */
[----:B------:R-:W-:Y:S01]  /*cf70*/  IADD3 R103, P0, R4, 0x4060, RZ ;  /* 0x0000406004677810 */ /* 0x000fe20007f1e0ff */
[--C-:B------:R-:W-:Y:S01]  /*cf80*/  IMAD.X R13, RZ, RZ, R5.reuse, P2 ;  /* 0x000000ffff0d7224 */ /* 0x100fe200010e0605 */
[----:B------:R-:W-:Y:S01]  /*cf90*/  LOP3.LUT R4, R9, R4, RZ, 0x3c, !PT ;  /* 0x0000000409047212 */ /* 0x000fe200078e3cff */
[--C-:B------:R-:W-:Y:S01]  /*cfa0*/  IMAD.X R11, RZ, RZ, R5.reuse, P1 ;  /* 0x000000ffff0b7224 */ /* 0x100fe200008e0605 */
[----:B------:R-:W-:Y:S01]  /*cfb0*/  SHF.R.U64 R14, R14, 0x3, RZ ;  /* 0x000000030e0e7819 */ /* 0x000fe200000012ff */
[----:B------:R-:W-:Y:S01]  /*cfc0*/  IMAD.X R9, RZ, RZ, R5, P0 ;  /* 0x000000ffff097224 */ /* 0x000fe200000e0605 */
[----:B------:R-:W-:-:S02]  /*cfd0*/  SHF.R.U64 R44, R44, 0x3, RZ ;  /* 0x000000032c2c7819 */ /* 0x000fc400000012ff */
[----:B------:R-:W-:Y:S02]  /*cfe0*/  MOV R94, R4 ;  /* 0x00000004005e7202 */ /* 0x000fe40000000f00 */
[----:B------:R-:W-:Y:S02]  /*cff0*/  LOP3.LUT R26, R14, R23, RZ, 0x3c, !PT ;  /* 0x000000170e1a7212 */ /* 0x000fe400078e3cff */
[----:B------:R-:W-:Y:S02]  /*d000*/  F2FP.BF16.F32.PACK_AB R5, R10, R93 ;  /* 0x0000005d0a05723e */ /* 0x000fe400000010ff */
[----:B------:R-:W-:Y:S02]  /*d010*/  LOP3.LUT R14, R44, R97, RZ, 0x3c, !PT ;  /* 0x000000612c0e7212 */ /* 0x000fe400078e3cff */
[----:B------:R-:W-:Y:S01]  /*d020*/  LOP3.LUT R10, R101, 0x380, RZ, 0xc0, !PT ;  /* 0x00000380650a7812 */ /* 0x000fe200078ec0ff */
[----:B------:R-:W1:Y:S01]  /*d030*/  LDC.64 R96, c[0x0][0xc00] ;  /* 0x00030000ff607b82 */ /* 0x000e620000000a00 */
[----:B------:R-:W-:-:S02]  /*d040*/  LOP3.LUT R23, R90, 0x380, RZ, 0xc0, !PT ;  /* 0x000003805a177812 */ /* 0x000fc400078ec0ff */
[----:B------:R-:W-:Y:S02]  /*d050*/  LOP3.LUT R44, R103, 0x380, RZ, 0xc0, !PT ;  /* 0x00000380672c7812 */ /* 0x000fe400078ec0ff */
[----:B------:R-:W-:Y:S02]  /*d060*/  LOP3.LUT R20, R73, 0x380, RZ, 0xc0, !PT ;  /* 0x0000038049147812 */ /* 0x000fe400078ec0ff */
[----:B------:R-:W-:Y:S02]  /*d070*/  LOP3.LUT R72, R99, 0x380, RZ, 0xc0, !PT ;  /* 0x0000038063487812 */ /* 0x000fe400078ec0ff */
[----:B------:R-:W-:Y:S02]  /*d080*/  SHF.R.U64 R10, R10, 0x3, RZ ;  /* 0x000000030a0a7819 */ /* 0x000fe400000012ff */
[----:B------:R-:W-:Y:S02]  /*d090*/  SHF.R.U64 R23, R23, 0x3, RZ ;  /* 0x0000000317177819 */ /* 0x000fe400000012ff */
[----:B------:R-:W-:-:S02]  /*d0a0*/  SHF.R.U64 R44, R44, 0x3, RZ ;  /* 0x000000032c2c7819 */ /* 0x000fc400000012ff */
[----:B------:R-:W-:Y:S02]  /*d0b0*/  SHF.R.U64 R20, R20, 0x3, RZ ;  /* 0x0000000314147819 */ /* 0x000fe400000012ff */
[----:B------:R-:W-:Y:S02]  /*d0c0*/  F2FP.BF16.F32.PACK_AB R4, R12, R95 ;  /* 0x0000005f0c04723e */ /* 0x000fe400000010ff */
[----:B------:R-:W-:Y:S02]  /*d0d0*/  SHF.R.U64 R72, R72, 0x3, RZ ;  /* 0x0000000348487819 */ /* 0x000fe400000012ff */
[----:B------:R-:W-:Y:S01]  /*d0e0*/  LOP3.LUT R12, R10, R101, RZ, 0x3c, !PT ;  /* 0x000000650a0c7212 */ /* 0x000fe200078e3cff */
[----:B------:R2:W-:Y:S01]  /*d0f0*/  STSM.16.M88.4 [R94], R4 ;  /* 0x000000045e007844 */ /* 0x0005e20000000200 */
[----:B------:R-:W-:Y:S02]  /*d100*/  LOP3.LUT R10, R23, R90, RZ, 0x3c, !PT ;  /* 0x0000005a170a7212 */ /* 0x000fe400078e3cff */
[----:B------:R-:W-:-:S02]  /*d110*/  LOP3.LUT R8, R44, R103, RZ, 0x3c, !PT ;  /* 0x000000672c087212 */ /* 0x000fc400078e3cff */
[----:B------:R-:W-:Y:S02]  /*d120*/  LOP3.LUT R24, R20, R73, RZ, 0x3c, !PT ;  /* 0x0000004914187212 */ /* 0x000fe400078e3cff */
[----:B------:R-:W-:Y:S02]  /*d130*/  LOP3.LUT R20, R72, R99, RZ, 0x3c, !PT ;  /* 0x0000006348147212 */ /* 0x000fe400078e3cff */
[----:B------:R-:W-:Y:S02]  /*d140*/  MOV R72, R10 ;  /* 0x0000000a00487202 */ /* 0x000fe40000000f00 */
[----:B------:R-:W-:Y:S02]  /*d150*/  MOV R44, R8 ;  /* 0x00000008002c7202 */ /* 0x000fe40000000f00 */
[----:B------:R-:W-:Y:S02]  /*d160*/  MOV R92, R26 ;  /* 0x0000001a005c7202 */ /* 0x000fe40000000f00 */
[----:B------:R-:W-:-:S02]  /*d170*/  F2FP.BF16.F32.PACK_AB R8, R88, R89 ;  /* 0x000000595808723e */ /* 0x000fc400000010ff */
[----:B------:R-:W-:Y:S02]  /*d180*/  F2FP.BF16.F32.PACK_AB R9, R35, R34 ;  /* 0x000000222309723e */ /* 0x000fe400000010ff */
[----:B------:R-:W-:Y:S02]  /*d190*/  F2FP.BF16.F32.PACK_AB R10, R37, R36 ;  /* 0x00000024250a723e */ /* 0x000fe400000010ff */
[----:B------:R-:W-:Y:S02]  /*d1a0*/  F2FP.BF16.F32.PACK_AB R11, R39, R38 ;  /* 0x00000026270b723e */ /* 0x000fe400000010ff */
[----:B------:R-:W-:Y:S02]  /*d1b0*/  MOV R91, R24 ;  /* 0x00000018005b7202 */ /* 0x000fe40000000f00 */
[----:B--2---:R-:W-:Y:S01]  /*d1c0*/  F2FP.BF16.F32.PACK_AB R4, R41, R40 ;  /* 0x000000282904723e */ /* 0x004fe200000010ff */
[----:B------:R-:W-:Y:S01]  /*d1d0*/  STSM.16.M88.4 [R92], R8 ;  /* 0x000000085c007844 */ /* 0x000fe20000000200 */
[----:B------:R-:W-:-:S02]  /*d1e0*/  F2FP.BF16.F32.PACK_AB R5, R43, R42 ;  /* 0x0000002a2b05723e */ /* 0x000fc400000010ff */
[----:B------:R-:W-:Y:S02]  /*d1f0*/  F2FP.BF16.F32.PACK_AB R6, R32, R33 ;  /* 0x000000212006723e */ /* 0x000fe400000010ff */
[----:B------:R-:W-:Y:S02]  /*d200*/  F2FP.BF16.F32.PACK_AB R7, R30, R31 ;  /* 0x0000001f1e07723e */ /* 0x000fe400000010ff */
[----:B------:R-:W-:Y:S02]  /*d210*/  MOV R90, R14 ;  /* 0x0000000e005a7202 */ /* 0x000fe40000000f00 */
[----:B------:R-:W-:Y:S01]  /*d220*/  MOV R73, R12 ;  /* 0x0000000c00497202 */ /* 0x000fe20000000f00 */
[----:B------:R2:W-:Y:S01]  /*d230*/  STSM.16.M88.4 [R91], R4 ;  /* 0x000000045b007844 */ /* 0x0005e20000000200 */
[----:B------:R-:W-:Y:S02]  /*d240*/  F2FP.BF16.F32.PACK_AB R12, R49, R48 ;  /* 0x00000030310c723e */ /* 0x000fe400000010ff */
[----:B------:R-:W-:-:S02]  /*d250*/  F2FP.BF16.F32.PACK_AB R13, R51, R50 ;  /* 0x00000032330d723e */ /* 0x000fc400000010ff */
[----:B------:R-:W-:Y:S02]  /*d260*/  F2FP.BF16.F32.PACK_AB R14, R53, R52 ;  /* 0x00000034350e723e */ /* 0x000fe400000010ff */
[----:B------:R-:W-:Y:S01]  /*d270*/  F2FP.BF16.F32.PACK_AB R15, R55, R54 ;  /* 0x00000036370f723e */ /* 0x000fe200000010ff */
[----:B------:R-:W-:Y:S01]  /*d280*/  ULDC UR4, c[0x0][0xa88] ;  /* 0x0002a20000047ab9 */ /* 0x000fe20000000800 */
[----:B------:R-:W-:Y:S01]  /*d290*/  MOV R23, R20 ;  /* 0x0000001400177202 */ /* 0x000fe20000000f00 */
[----:B------:R-:W3:Y:S01]  /*d2a0*/  LDC R52, c[0x0][0xbe8] ;  /* 0x0002fa00ff347b82 */ /* 0x000ee20000000800 */
[----:B------:R-:W-:Y:S01]  /*d2b0*/  F2FP.BF16.F32.PACK_AB R24, R57, R56 ;  /* 0x000000383918723e */ /* 0x000fe200000010ff */
[----:B------:R-:W-:Y:S01]  /*d2c0*/  STSM.16.M88.4 [R90], R12 ;  /* 0x0000000c5a007844 */ /* 0x000fe20000000200 */
[----:B------:R-:W-:Y:S02]  /*d2d0*/  F2FP.BF16.F32.PACK_AB R25, R59, R58 ;  /* 0x0000003a3b19723e */ /* 0x000fe400000010ff */
[----:B------:R-:W-:-:S02]  /*d2e0*/  F2FP.BF16.F32.PACK_AB R26, R61, R60 ;  /* 0x0000003c3d1a723e */ /* 0x000fc400000010ff */
[----:B------:R-:W-:Y:S01]  /*d2f0*/  F2FP.BF16.F32.PACK_AB R27, R63, R62 ;  /* 0x0000003e3f1b723e */ /* 0x000fe200000010ff */
[----:B--2---:R-:W2:Y:S01]  /*d300*/  LDC.64 R4, c[0x0][0xc08] ;  /* 0x00030200ff047b82 */ /* 0x004ea20000000a00 */
[----:B------:R-:W-:Y:S02]  /*d310*/  F2FP.BF16.F32.PACK_AB R30, R77, R76 ;  /* 0x0000004c4d1e723e */ /* 0x000fe400000010ff */
[----:B------:R-:W-:Y:S01]  /*d320*/  F2FP.BF16.F32.PACK_AB R31, R79, R78 ;  /* 0x0000004e4f1f723e */ /* 0x000fe200000010ff */
[----:B------:R4:W-:Y:S01]  /*d330*/  STSM.16.M88.4 [R23], R24 ;  /* 0x0000001817007844 */ /* 0x0009e20000000200 */
[----:B-1----:R-:W-:-:S03]  /*d340*/  ISETP.NE.U32.AND P0, PT, R96, RZ, PT ;  /* 0x000000ff6000720c */ /* 0x002fc60003f05070 */
[----:B------:R-:W1:Y:S01]  /*d350*/  LDC.64 R20, c[0x0][0xc00] ;  /* 0x00030000ff147b82 */ /* 0x000e620000000a00 */
[----:B------:R0:W-:Y:S01]  /*d360*/  STSM.16.M88.4 [R73], R64 ;  /* 0x0000004049007844 */ /* 0x0001e20000000200 */
[----:B------:R-:W-:-:S03]  /*d370*/  ISETP.NE.AND.EX P0, PT, R97, RZ, PT, P0 ;  /* 0x000000ff6100720c */ /* 0x000fc60003f05300 */
[----:B------:R0:W-:Y:S04]  /*d380*/  STSM.16.M88.4 [R72], R28 ;  /* 0x0000001c48007844 */ /* 0x0001e80000000200 */
[----:B------:R0:W-:Y:S01]  /*d390*/  STSM.16.M88.4 [R44], R80 ;  /* 0x000000502c007844 */ /* 0x0001e20000000200 */
[----:B------:R-:W-:Y:S02]  /*d3a0*/  IMAD.U32 R7, RZ, RZ, UR4 ;  /* 0x00000004ff077e24 */ /* 0x000fe4000f8e00ff */
[----:B----4-:R-:W-:Y:S01]  /*d3b0*/  IMAD.MOV.U32 R23, RZ, RZ, RZ ;  /* 0x000000ffff177224 */ /* 0x010fe200078e00ff */
[----:B------:R-:W-:Y:S01]  /*d3c0*/  BAR.SYNC.DEFER_BLOCKING 0x1, 0x100 ;  /* 0x0044000000007b1d */ /* 0x000fe20000010000 */
[----:B--2---:R-:W-:-:S04]  /*d3d0*/  ISETP.NE.U32.AND P2, PT, R4, RZ, PT ;  /* 0x000000ff0400720c */ /* 0x004fc80003f45070 */
[----:B------:R-:W-:Y:S01]  /*d3e0*/  ISETP.NE.AND.EX P2, PT, R5, RZ, PT, P2 ;  /* 0x000000ff0500720c */ /* 0x000fe20003f45320 */
[----:B-1----:R-:W-:-:S12]  /*d3f0*/  IMAD.WIDE R20, R164, 0x4, R20 ;  /* 0x00000004a4147825 */ /* 0x002fd800078e0214 */
[----:B------:R-:W1:Y:S01]  /*d400*/  @P2 LDC.64 R4, c[0x0][0xc08] ;  /* 0x00030200ff042b82 */ /* 0x000e620000000a00 */
[----:B------:R0:W5:Y:S01]  /*d410*/  @P0 LDG.E R23, desc[UR36][R20.64] ;  /* 0x0000002414170981 */ /* 0x000162000c1e1900 */
[----:B---3--:R-:W-:-:S13]  /*d420*/  ISETP.NE.AND P1, PT, R52, 0x1, PT ;  /* 0x000000013400780c */ /* 0x008fda0003f25270 */
[----:B------:R-:W2:Y:S01]  /*d430*/  @P1 LDC R6, c[0x0][0xbec] ;  /* 0x0002fb00ff061b82 */ /* 0x000ea20000000800 */
[----:B-1----:R-:W-:-:S07]  /*d440*/  @P2 IMAD.WIDE R4, R164, 0x4, R4 ;  /* 0x00000004a4042825 */ /* 0x002fce00078e0204 */
[----:B------:R-:W1:Y:S01]  /*d450*/  @P1 LDC R11, c[0x0][0xbf0] ;  /* 0x0002fc00ff0b1b82 */ /* 0x000e620000000800 */
[----:B------:R0:W5:Y:S01]  /*d460*/  @P2 LDG.E R7, desc[UR36][R4.64] ;  /* 0x0000002404072981 */ /* 0x000162000c1e1900 */
[----:B------:R-:W-:Y:S05]  /*d470*/  @P2 BRA `(.L_x_1327) ;  /* 0x0000000000102947 */ /* 0x000fea0003800000 */
[----:B------:R-:W-:Y:S05]  /*d480*/  @!P0 BRA `(.L_x_1327) ;  /* 0x00000000000c8947 */ /* 0x000fea0003800000 */
[----:B0-----:R-:W3:Y:S04]  /*d490*/  LDG.E R4, desc[UR36][R20.64] ;  /* 0x0000002414047981 */ /* 0x001ee8000c1e1900 */
[----:B-----5:R-:W3:Y:S02]  /*d4a0*/  LDG.E R7, desc[UR36][R20.64+0x4] ;  /* 0x0000042414077981 */ /* 0x020ee4000c1e1900 */
[----:B---3--:R-:W-:-:S07]  /*d4b0*/  IMAD.IADD R7, R7, 0x1, -R4 ;  /* 0x0000000107077824 */ /* 0x008fce00078e0a04 */
.L_x_1327:
[----:B0-----:R-:W-:Y:S01]  /*d4c0*/  SHF.R.S32.HI R44, RZ, 0x1f, R163 ;  /* 0x0000001fff2c7819 */ /* 0x001fe200000114a3 */
[----:B------:R-:W-:Y:S01]  /*d4d0*/  IMAD.IADD R15, R22, 0x1, R18 ;  /* 0x00000001160f7824 */ /* 0x000fe200078e0212 */
[----:B------:R-:W-:Y:S01]  /*d4e0*/  ULDC.64 UR4, c[0x0][0xb90] ;  /* 0x0002e40000047ab9 */ /* 0x000fe20000000a00 */
[--C-:B-----5:R-:W-:Y:S01]  /*d4f0*/  SHF.R.S32.HI R21, RZ, 0x1f, R23.reuse ;  /* 0x0000001fff157819 */ /* 0x120fe20000011417 */
[----:B------:R-:W-:Y:S01]  /*d500*/  IMAD.MOV.U32 R20, RZ, RZ, R23 ;  /* 0x000000ffff147224 */ /* 0x000fe200078e0017 */
[----:B------:R-:W-:Y:S01]  /*d510*/  SHF.R.S32.HI R8, RZ, 0x1f, R164 ;  /* 0x0000001fff087819 */ /* 0x000fe200000114a4 */
[----:B------:R-:W-:Y:S01]  /*d520*/  IMAD R4, R44, UR4, RZ ;  /* 0x000000042c047c24 */ /* 0x000fe2000f8e02ff */
[----:B------:R-:W-:Y:S01]  /*d530*/  SEL R53, R164, RZ, !P0 ;  /* 0x000000ffa4357207 */ /* 0x000fe20004000000 */
[----:B--2---:R-:W-:-:S04]  /*d540*/  @P1 IMAD.HI.U32 R6, R15, R6, RZ ;  /* 0x000000060f061227 */ /* 0x004fc800078e00ff */
[----:B------:R-:W-:Y:S01]  /*d550*/  IMAD.MOV.U32 R9, RZ, RZ, R15 ;  /* 0x000000ffff097224 */ /* 0x000fe200078e000f */
[----:B-1----:R-:W-:Y:S01]  /*d560*/  @P1 SHF.R.U32.HI R9, RZ, R11, R6 ;  /* 0x0000000bff091219 */ /* 0x002fe20000011606 */
[C---:B------:R-:W-:Y:S02]  /*d570*/  IMAD R13, R163.reuse, UR5, R4 ;  /* 0x00000005a30d7c24 */ /* 0x040fe4000f8e0204 */
[----:B------:R-:W-:Y:S01]  /*d580*/  IMAD.WIDE.U32 R4, R163, UR4, R20 ;  /* 0x00000004a3047c25 */ /* 0x000fe2000f8e0014 */
[----:B------:R-:W-:Y:S01]  /*d590*/  SEL R20, R8, RZ, !P0 ;  /* 0x000000ff08147207 */ /* 0x000fe20004000000 */
[----:B------:R-:W-:Y:S02]  /*d5a0*/  ULDC.64 UR4, c[0x0][0xb98] ;  /* 0x0002e60000047ab9 */ /* 0x000fe40000000a00 */
[----:B------:R-:W-:Y:S02]  /*d5b0*/  IMAD R11, R165, 0x40, R160 ;  /* 0x00000040a50b7824 */ /* 0x000fe400078e02a0 */
[----:B------:R-:W-:-:S02]  /*d5c0*/  IMAD.IADD R5, R5, 0x1, R13 ;  /* 0x0000000105057824 */ /* 0x000fc400078e020d */
        /* <DEDUP_REMOVED lines=13> */
[----:B------:R-:W-:Y:S01]  /*d6a0*/  IMAD.IADD R24, R170, 0x1, R18 ;  /* 0x00000001aa187824 */ /* 0x000fe200078e0212 */
[----:B------:R-:W-:Y:S01]  /*d6b0*/  IADD3.X R5, R13, R5, R8, P2, !PT ;  /* 0x000000050d057210 */ /* 0x000fe200017fe408 */
[----:B------:R-:W-:Y:S01]  /*d6c0*/  IMAD R55, R7, R52, RZ ;  /* 0x0000003407377224 */ /* 0x000fe200078e02ff */
[----:B------:R-:W-:Y:S01]  /*d6d0*/  IADD3 R9, P3, R16, 0x2000, RZ ;  /* 0x0000200010097810 */ /* 0x000fe20007f7e0ff */
[----:B------:R-:W-:Y:S01]  /*d6e0*/  IMAD R10, R6, UR4, RZ ;  /* 0x00000004060a7c24 */ /* 0x000fe2000f8e02ff */
[----:B------:R-:W-:Y:S01]  /*d6f0*/  IADD3 R15, P0, R16, 0x1000, RZ ;  /* 0x00001000100f7810 */ /* 0x000fe20007f1e0ff */
[----:B------:R-:W-:Y:S01]  /*d700*/  IMAD.WIDE.U32 R4, R11, UR4, R4 ;  /* 0x000000040b047c25 */ /* 0x000fe2000f8e0004 */
[----:B------:R-:W-:-:S02]  /*d710*/  LOP3.LUT R8, R9, 0x380, RZ, 0xc0, !PT ;  /* 0x0000038009087812 */ /* 0x000fc400078ec0ff */
[----:B------:R-:W-:Y:S01]  /*d720*/  LOP3.LUT R36, R37, 0x380, RZ, 0xc0, !PT ;  /* 0x0000038025247812 */ /* 0x000fe200078ec0ff */
[----:B------:R-:W-:Y:S01]  /*d730*/  IMAD R13, R11, UR5, R10 ;  /* 0x000000050b0d7c24 */ /* 0x000fe2000f8e020a */
[----:B------:R-:W-:Y:S01]  /*d740*/  ULDC.64 UR4, c[0x0][0xb50] ;  /* 0x0002d40000047ab9 */ /* 0x000fe20000000a00 */
[----:B------:R-:W-:Y:S01]  /*d750*/  SHF.R.U64 R6, R8, 0x3, RZ ;  /* 0x0000000308067819 */ /* 0x000fe200000012ff */
[----:B------:R-:W-:Y:S01]  /*d760*/  IMAD.X R7, RZ, RZ, R17, P3 ;  /* 0x000000ffff077224 */ /* 0x000fe200018e0611 */
[----:B------:R-:W-:Y:S01]  /*d770*/  LEA R10, P4, R4, UR4, 0x2 ;  /* 0x00000004040a7c11 */ /* 0x000fe2000f8810ff */
[----:B------:R-:W-:Y:S01]  /*d780*/  IMAD.IADD R5, R5, 0x1, R13 ;  /* 0x0000000105057824 */ /* 0x000fe200078e020d */
[----:B------:R-:W-:Y:S01]  /*d790*/  LOP3.LUT R6, R6, R9, RZ, 0x3c, !PT ;  /* 0x0000000906067212 */ /* 0x000fe200078e3cff */
[----:B------:R-:W-:Y:S01]  /*d7a0*/  IMAD.X R13, RZ, RZ, R17, P0 ;  /* 0x000000ffff0d7224 */ /* 0x000fe200000e0611 */
[----:B------:R-:W-:Y:S01]  /*d7b0*/  IADD3 R9, P2, R16, 0x3000, RZ ;  /* 0x0000300010097810 */ /* 0x000fe20007f5e0ff */
[----:B------:R-:W-:Y:S01]  /*d7c0*/  SHFL.IDX PT, R48, R10, RZ, 0x1c1f ;  /* 0x001c1fff0a307589 */ /* 0x000fe200000e0000 */
[----:B------:R-:W-:Y:S01]  /*d7d0*/  LEA.HI.X R14, R4, UR5, R5, 0x2, P4 ;  /* 0x00000005040e7c11 */ /* 0x000fe2000a0f1405 */
[----:B------:R-:W-:Y:S01]  /*d7e0*/  VIADD R4, R24, 0x8 ;  /* 0x0000000818047836 */ /* 0x000fe20000000000 */
[----:B------:R-:W-:Y:S01]  /*d7f0*/  LOP3.LUT R8, R9, 0x380, RZ, 0xc0, !PT ;  /* 0x0000038009087812 */ /* 0x000fe200078ec0ff */
[----:B------:R-:W-:Y:S01]  /*d800*/  SHFL.IDX PT, R50, R10, 0x1, 0x1c1f ;  /* 0x003c1f000a327f89 */ /* 0x000fe200000e0000 */
[----:B------:R-:W-:Y:S01]  /*d810*/  LOP3.LUT P0, RZ, R167, 0x3, RZ, 0xc0, !PT ;  /* 0x00000003a7ff7812 */ /* 0x000fe2000780c0ff */
[----:B------:R-:W-:Y:S01]  /*d820*/  ULDC.64 UR4, c[0x0][0xaa0] ;  /* 0x0002a80000047ab9 */ /* 0x000fe20000000a00 */
[----:B------:R-:W-:Y:S01]  /*d830*/  SHF.R.U64 R8, R8, 0x3, RZ ;  /* 0x0000000308087819 */ /* 0x000fe200000012ff */
[----:B------:R-:W0:Y:S01]  /*d840*/  SHFL.IDX PT, R49, R14, RZ, 0x1c1f ;  /* 0x001c1fff0e317589 */ /* 0x000e2200000e0000 */
[----:B------:R-:W-:-:S02]  /*d850*/  IADD3 R33, P4, R16, 0x6000, RZ ;  /* 0x0000600010217810 */ /* 0x000fc40007f9e0ff */
[----:B------:R-:W-:Y:S01]  /*d860*/  LOP3.LUT R8, R8, R9, RZ, 0x3c, !PT ;  /* 0x0000000908087212 */ /* 0x000fe200078e3cff */
[----:B------:R-:W1:Y:S01]  /*d870*/  SHFL.IDX PT, R51, R14, 0x1, 0x1c1f ;  /* 0x003c1f000e337f89 */ /* 0x000e6200000e0000 */
[----:B------:R-:W-:Y:S01]  /*d880*/  IMAD.X R9, RZ, RZ, R17, P2 ;  /* 0x000000ffff097224 */ /* 0x000fe200010e0611 */
[-C--:B------:R-:W-:Y:S02]  /*d890*/  ISETP.GE.OR P2, PT, R24, R55.reuse, P0 ;  /* 0x000000371800720c */ /* 0x080fe40000746670 */
[----:B------:R-:W-:Y:S02]  /*d8a0*/  ISETP.GE.OR P0, PT, R4, R55, P0 ;  /* 0x000000370400720c */ /* 0x000fe40000706670 */
[----:B------:R-:W-:Y:S02]  /*d8b0*/  LOP3.LUT R11, R16, 0x380, RZ, 0xc0, !PT ;  /* 0x00000380100b7812 */ /* 0x000fe400078ec0ff */
[----:B------:R-:W-:Y:S02]  /*d8c0*/  LOP3.LUT R32, R33, 0x380, RZ, 0xc0, !PT ;  /* 0x0000038021207812 */ /* 0x000fe400078ec0ff */
[----:B------:R-:W-:-:S02]  /*d8d0*/  SHF.R.U64 R11, R11, 0x3, RZ ;  /* 0x000000030b0b7819 */ /* 0x000fc400000012ff */
[----:B------:R-:W-:Y:S02]  /*d8e0*/  IADD3 R5, P3, R16, 0x7000, RZ ;  /* 0x0000700010057810 */ /* 0x000fe40007f7e0ff */
[----:B------:R-:W-:Y:S02]  /*d8f0*/  SHF.R.U64 R40, R40, 0x3, RZ ;  /* 0x0000000328287819 */ /* 0x000fe400000012ff */
[----:B------:R-:W-:Y:S01]  /*d900*/  SHF.R.U64 R36, R36, 0x3, RZ ;  /* 0x0000000324247819 */ /* 0x000fe200000012ff */
[--C-:B------:R-:W-:Y:S01]  /*d910*/  IMAD.X R29, RZ, RZ, R17.reuse, P3 ;  /* 0x000000ffff1d7224 */ /* 0x100fe200018e0611 */
[----:B------:R-:W-:Y:S02]  /*d920*/  SHF.R.U64 R32, R32, 0x3, RZ ;  /* 0x0000000320207819 */ /* 0x000fe400000012ff */
[----:B------:R-:W-:Y:S01]  /*d930*/  LOP3.LUT R16, R11, R16, RZ, 0x3c, !PT ;  /* 0x000000100b107212 */ /* 0x000fe200078e3cff */
[----:B0-----:R0:W-:Y:S01]  /*d940*/  @!P2 ST.E desc[UR36][R48.64], R2 ;  /* 0x000000023000a985 */ /* 0x0011e2000c101924 */
[----:B------:R-:W-:Y:S01]  /*d950*/  LOP3.LUT R40, R40, R41, RZ, 0x3c, !PT ;  /* 0x0000002928287212 */ /* 0x000fe200078e3cff */
[--C-:B------:R-:W-:Y:S01]  /*d960*/  IMAD.X R41, RZ, RZ, R17.reuse, P6 ;  /* 0x000000ffff297224 */ /* 0x100fe200030e0611 */
[----:B------:R-:W-:Y:S01]  /*d970*/  LOP3.LUT R36, R36, R37, RZ, 0x3c, !PT ;  /* 0x0000002524247212 */ /* 0x000fe200078e3cff */
[----:B-1----:R1:W-:Y:S01]  /*d980*/  @!P0 ST.E desc[UR36][R50.64], R0 ;  /* 0x0000000032008985 */ /* 0x0023e2000c101924 */
[----:B------:R-:W-:Y:S01]  /*d990*/  LOP3.LUT R32, R32, R33, RZ, 0x3c, !PT ;  /* 0x0000002120207212 */ /* 0x000fe200078e3cff */
[--C-:B------:R-:W-:Y:S01]  /*d9a0*/  IMAD.X R37, RZ, RZ, R17.reuse, P5 ;  /* 0x000000ffff257224 */ /* 0x100fe200028e0611 */
[----:B------:R-:W-:Y:S01]  /*d9b0*/  LOP3.LUT R12, R15, 0x380, RZ, 0xc0, !PT ;  /* 0x000003800f0c7812 */ /* 0x000fe200078ec0ff */
[----:B------:R-:W-:Y:S01]  /*d9c0*/  IMAD.X R33, RZ, RZ, R17, P4 ;  /* 0x000000ffff217224 */ /* 0x000fe200020e0611 */
[----:B------:R2:W5:Y:S01]  /*d9d0*/  LD.E.128 R24, desc[UR36][R16.64] ;  /* 0x0000002410187980 */ /* 0x000562000c101d00 */
[----:B------:R-:W-:Y:S01]  /*d9e0*/  LOP3.LUT R4, R5, 0x380, RZ, 0xc0, !PT ;  /* 0x0000038005047812 */ /* 0x000fe200078ec0ff */
[----:B0-----:R-:W0:Y:S01]  /*d9f0*/  @P1 LDC R49, c[0x0][0xbec] ;  /* 0x0002fb00ff311b82 */ /* 0x001e220000000800 */
[----:B------:R-:W-:Y:S01]  /*da00*/  SHF.R.U64 R12, R12, 0x3, RZ ;  /* 0x000000030c0c7819 */ /* 0x000fe200000012ff */
[----:B------:R-:W5:Y:S01]  /*da10*/  LD.E.128 R8, desc[UR36][R8.64] ;  /* 0x0000002408087980 */ /* 0x000f62000c101d00 */
[----:B------:R-:W-:Y:S01]  /*da20*/  SHF.R.U64 R4, R4, 0x3, RZ ;  /* 0x0000000304047819 */ /* 0x000fe200000012ff */
[----:B-1----:R-:W-:Y:S01]  /*da30*/  IMAD R0, R21, UR4, RZ ;  /* 0x0000000415007c24 */ /* 0x002fe2000f8e02ff */
[----:B------:R-:W-:Y:S01]  /*da40*/  LOP3.LUT R12, R12, R15, RZ, 0x3c, !PT ;  /* 0x0000000f0c0c7212 */ /* 0x000fe200078e3cff */
[----:B------:R-:W5:Y:S01]  /*da50*/  LD.E.128 R40, desc[UR36][R40.64] ;  /* 0x0000002428287980 */ /* 0x000f62000c101d00 */
[----:B--2---:R-:W-:Y:S01]  /*da60*/  IMAD.WIDE.U32 R16, R23, UR4, RZ ;  /* 0x0000000417107c25 */ /* 0x004fe2000f8e00ff */
[----:B------:R-:W-:-:S02]  /*da70*/  LOP3.LUT R28, R4, R5, RZ, 0x3c, !PT ;  /* 0x00000005041c7212 */ /* 0x000fc400078e3cff */
[----:B------:R-:W5:Y:S01]  /*da80*/  LD.E.128 R4, desc[UR36][R6.64] ;  /* 0x0000002406047980 */ /* 0x000f62000c101d00 */
[----:B------:R-:W-:Y:S01]  /*da90*/  IMAD R21, R23, UR5, R0 ;  /* 0x0000000517157c24 */ /* 0x000fe2000f8e0200 */
[----:B------:R-:W-:Y:S01]  /*daa0*/  ULDC.64 UR4, c[0x0][0xae8] ;  /* 0x0002ba0000047ab9 */ /* 0x000fe20000000a00 */
[----:B------:R-:W1:Y:S01]  /*dab0*/  @P1 LDC R23, c[0x0][0xbf0] ;  /* 0x0002fc00ff171b82 */ /* 0x000e620000000800 */
[----:B------:R-:W5:Y:S01]  /*dac0*/  LD.E.128 R12, desc[UR36][R12.64] ;  /* 0x000000240c0c7980 */ /* 0x000f62000c101d00 */
[----:B------:R-:W-:Y:S02]  /*dad0*/  IMAD.IADD R17, R17, 0x1, R21 ;  /* 0x0000000111117824 */ /* 0x000fe400078e0215 */
[----:B------:R-:W-:Y:S01]  /*dae0*/  IMAD R21, R162, 0x20, R165 ;  /* 0x00000020a2157824 */ /* 0x000fe200078e02a5 */
[----:B------:R-:W5:Y:S01]  /*daf0*/  LD.E.128 R36, desc[UR36][R36.64] ;  /* 0x0000002424247980 */ /* 0x000f62000c101d00 */
[----:B------:R-:W-:Y:S02]  /*db00*/  IMAD R0, R44, UR4, RZ ;  /* 0x000000042c007c24 */ /* 0x000fe4000f8e02ff */
[----:B------:R-:W-:Y:S01]  /*db10*/  IMAD.IADD R44, R18, 0x1, R21 ;  /* 0x00000001122c7824 */ /* 0x000fe200078e0215 */
[----:B------:R-:W5:Y:S01]  /*db20*/  LD.E.128 R32, desc[UR36][R32.64] ;  /* 0x0000002420207980 */ /* 0x000f62000c101d00 */
[----:B------:R-:W-:-:S02]  /*db30*/  IMAD R21, R163, UR5, R0 ;  /* 0x00000005a3157c24 */ /* 0x000fc4000f8e0200 */
[----:B------:R-:W-:Y:S01]  /*db40*/  IMAD.WIDE.U32 R16, R163, UR4, R16 ;  /* 0x00000004a3107c25 */ /* 0x000fe2000f8e0010 */
[----:B------:R-:W-:Y:S01]  /*db50*/  ULDC.64 UR4, c[0x0][0xaf0] ;  /* 0x0002bc0000047ab9 */ /* 0x000fe20000000a00 */
[----:B------:R-:W5:Y:S02]  /*db60*/  LD.E.128 R28, desc[UR36][R28.64] ;  /* 0x000000241c1c7980 */ /* 0x000f64000c101d00 */
[----:B0-----:R-:W-:Y:S01]  /*db70*/  @P1 IMAD.HI.U32 R0, R44, R49, RZ ;  /* 0x000000312c001227 */ /* 0x001fe200078e00ff */
[----:B------:R-:W-:Y:S01]  /*db80*/  @!PT LDS RZ, [RZ] ;  /* 0x00000000fffff984 */ /* 0x000fe20000000800 */
[----:B------:R-:W-:Y:S01]  /*db90*/  @!PT LDS RZ, [RZ] ;  /* 0x00000000fffff984 */ /* 0x000fe20000000800 */
[----:B------:R-:W-:Y:S01]  /*dba0*/  @!PT LDS RZ, [RZ] ;  /* 0x00000000fffff984 */ /* 0x000fe20000000800 */
[----:B------:R-:W-:Y:S01]  /*dbb0*/  @!PT LDS RZ, [RZ] ;  /* 0x00000000fffff984 */ /* 0x000fe20000000800 */
[----:B------:R0:W-:Y:S06]  /*dbc0*/  MEMBAR.ALL.CTA ;  /* 0x0000000000007992 */ /* 0x0001ec0000008000 */
[----:B0-----:R-:W0:Y:S01]  /*dbd0*/  FENCE.VIEW.ASYNC.S ;  /* 0x00000000000073c6 */ /* 0x001e220000000000 */
[----:B------:R-:W-:-:S02]  /*dbe0*/  IMAD.IADD R17, R17, 0x1, R21 ;  /* 0x0000000111117824 */ /* 0x000fc400078e0215 */
[----:B------:R-:W-:Y:S02]  /*dbf0*/  IMAD.MOV.U32 R21, RZ, RZ, R44 ;  /* 0x000000ffff157224 */ /* 0x000fe400078e002c */
[----:B------:R-:W-:Y:S01]  /*dc00*/  IMAD R2, R20, UR4, RZ ;  /* 0x0000000414027c24 */ /* 0x000fe2000f8e02ff */
[----:B-1----:R-:W-:Y:S01]  /*dc10*/  @P1 SHF.R.U32.HI R21, RZ, R23, R0 ;  /* 0x00000017ff151219 */ /* 0x002fe20000011600 */
[----:B------:R-:W-:-:S03]  /*dc20*/  IMAD.WIDE.U32 R16, R53, UR4, R16 ;  /* 0x0000000435107c25 */ /* 0x000fc6000f8e0010 */
[--C-:B------:R-:W-:Y:S01]  /*dc30*/  SHF.R.S32.HI R0, RZ, 0x1f, R21.reuse ;  /* 0x0000001fff007819 */ /* 0x100fe20000011415 */
[----:B------:R-:W-:Y:S01]  /*dc40*/  IMAD R23, R53, UR5, R2 ;  /* 0x0000000535177c24 */ /* 0x000fe2000f8e0202 */
[----:B------:R-:W-:Y:S01]  /*dc50*/  ULDC.64 UR4, c[0x0][0xae0] ;  /* 0x0002b80000047ab9 */ /* 0x000fe20000000a00 */
[----:B------:R-:W-:Y:S02]  /*dc60*/  IMAD.MOV R49, RZ, RZ, -R21 ;  /* 0x000000ffff317224 */ /* 0x000fe400078e0a15 */
[----:B------:R-:W-:Y:S02]  /*dc70*/  IMAD.IADD R17, R17, 0x1, R23 ;  /* 0x0000000111117824 */ /* 0x000fe400078e0217 */
[----:B------:R-:W-:Y:S02]  /*dc80*/  IMAD R0, R0, UR4, RZ ;  /* 0x0000000400007c24 */ /* 0x000fe4000f8e02ff */
[----:B------:R-:W-:Y:S02]  /*dc90*/  IMAD R23, R52, R49, R44 ;  /* 0x0000003134177224 */ /* 0x000fe400078e022c */
[----:B------:R-:W-:-:S02]  /*dca0*/  IMAD R49, R21, UR5, R0 ;  /* 0x0000000515317c24 */ /* 0x000fc4000f8e0200 */
[----:B------:R-:W-:Y:S01]  /*dcb0*/  IMAD.WIDE.U32 R16, R21, UR4, R16 ;  /* 0x0000000415107c25 */ /* 0x000fe2000f8e0010 */
[----:B------:R-:W-:Y:S01]  /*dcc0*/  SHF.R.S32.HI R0, RZ, 0x1f, R23 ;  /* 0x0000001fff007819 */ /* 0x000fe20000011417 */
[----:B------:R-:W-:Y:S02]  /*dcd0*/  ULDC.64 UR4, c[0x0][0xad8] ;  /* 0x0002b60000047ab9 */ /* 0x000fe40000000a00 */
[----:B------:R-:W-:Y:S02]  /*dce0*/  IMAD.IADD R17, R17, 0x1, R49 ;  /* 0x0000000111117824 */ /* 0x000fe400078e0231 */
[----:B------:R-:W-:Y:S02]  /*dcf0*/  IMAD R2, R0, UR4, RZ ;  /* 0x0000000400027c24 */ /* 0x000fe4000f8e02ff */
[----:B------:R-:W-:Y:S02]  /*dd00*/  IMAD.IADD R44, R165, 0x1, R18 ;  /* 0x00000001a52c7824 */ /* 0x000fe400078e0212 */
[----:B------:R-:W-:-:S02]  /*dd10*/  IMAD R21, R23, UR5, R2 ;  /* 0x0000000517157c24 */ /* 0x000fc4000f8e0202 */
[----:B------:R-:W-:Y:S01]  /*dd20*/  IMAD.WIDE.U32 R16, R23, UR4, R16 ;  /* 0x0000000417107c25 */ /* 0x000fe2000f8e0010 */
[CC--:B------:R-:W-:Y:S01]  /*dd30*/  ISETP.GE.AND P2, PT, R44.reuse, R55.reuse, PT ;  /* 0x000000372c00720c */ /* 0x0c0fe20003f46270 */
[----:B------:R-:W-:Y:S02]  /*dd40*/  ULDC.64 UR4, c[0x0][0xa80] ;  /* 0x0002a00000047ab9 */ /* 0x000fe40000000a00 */
[----:B------:R-:W-:Y:S01]  /*dd50*/  VIADD R0, R44, 0x20 ;  /* 0x000000202c007836 */ /* 0x000fe20000000000 */
[----:B------:R-:W-:Y:S01]  /*dd60*/  LEA R18, P3, R16, UR4, 0x1 ;  /* 0x0000000410127c11 */ /* 0x000fe2000f8608ff */
[----:B------:R-:W-:Y:S02]  /*dd70*/  IMAD.IADD R17, R17, 0x1, R21 ;  /* 0x0000000111117824 */ /* 0x000fe400078e0215 */
[----:B------:R-:W-:Y:S01]  /*dd80*/  VIADD R3, R3, 0x2a820 ;  /* 0x0002a82003037836 */ /* 0x000fe20000000000 */
[----:B------:R-:W-:Y:S01]  /*dd90*/  ISETP.GE.AND P0, PT, R0, R55, PT ;  /* 0x000000370000720c */ /* 0x000fe20003f06270 */
[----:B------:R-:W-:Y:S01]  /*dda0*/  VIADD R0, R44, 0x40 ;  /* 0x000000402c007836 */ /* 0x000fe20000000000 */
[----:B------:R-:W-:-:S02]  /*ddb0*/  LEA.HI.X R20, R16, UR5, R17, 0x1, P3 ;  /* 0x0000000510147c11 */ /* 0x000fc400098f0c11 */
[----:B------:R-:W-:Y:S01]  /*ddc0*/  PRMT R3, RZ, 0x654, R3 ;  /* 0x00000654ff037816 */ /* 0x000fe20000000003 */
[----:B0-----:R0:W1:Y:S01]  /*ddd0*/  SHFL.IDX PT, R16, R18, RZ, 0x181f ;  /* 0x00181fff12107589 */ /* 0x00106200000e0000 */
        /* <DEDUP_REMOVED lines=10> */
[-C--:B0-2---:R-:W-:Y:S02]  /*de80*/  @!P2 LEA.HI.X R3, R160, R0.reuse, R173, 0x1, P4 ;  /* 0x00000000a003a211 */ /* 0x085fe400020f0cad */
[----:B------:R-:W-:-:S03]  /*de90*/  @!P3 LEA.HI.X R17, R161, R0, R172, 0x1, P5 ;  /* 0x00000000a111b211 */ /* 0x000fc600028f0cac */
[----:B-----5:R3:W-:Y:S04]  /*dea0*/  @!P2 ST.E.128 desc[UR36][R2.64], R24 ;  /* 0x000000180200a985 */ /* 0x0207e8000c101d24 */
[----:B------:R3:W-:Y:S02]  /*deb0*/  @!P3 ST.E.128 desc[UR36][R16.64], R40 ;  /* 0x000000281000b985 */ /* 0x0007e4000c101d24 */
.L_x_1329:
[----:B------:R-:W-:Y:S05]  /*dec0*/  BSYNC B1 ;  /* 0x0000000000017941 */ /* 0x000fea0003800000 */
.L_x_1328:
        /* <DEDUP_REMOVED lines=9> */
[-C--:B0---4-:R-:W-:Y:S02]  /*df60*/  @!P3 LEA.HI.X R3, R160, R0.reuse, R173, 0x1, P0 ;  /* 0x00000000a003b211 */ /* 0x091fe400000f0cad */
[----:B------:R-:W-:-:S03]  /*df70*/  @!P4 LEA.HI.X R17, R161, R0, R172, 0x1, P2 ;  /* 0x00000000a111c211 */ /* 0x000fc600010f0cac */
[----:B-----5:R3:W-:Y:S04]  /*df80*/  @!P3 ST.E.128 desc[UR36][R2.64], R12 ;  /* 0x0000000c0200b985 */ /* 0x0207e8000c101d24 */
[----:B------:R3:W-:Y:S02]  /*df90*/  @!P4 ST.E.128 desc[UR36][R16.64], R36 ;  /* 0x000000241000c985 */ /* 0x0007e4000c101d24 */
.L_x_1331:
[----:B------:R-:W-:Y:S05]  /*dfa0*/  BSYNC B1 ;  /* 0x0000000000017941 */ /* 0x000fea0003800000 */
.L_x_1330:
        /* <DEDUP_REMOVED lines=13> */
.L_x_1333:
[----:B------:R-:W-:Y:S05]  /*e080*/  BSYNC B1 ;  /* 0x0000000000017941 */ /* 0x000fea0003800000 */
.L_x_1332:
        /* <DEDUP_REMOVED lines=12> */
[----:B----4-:R-:W-:-:S04]  /*e150*/  LEA R2, P0, R161, R18, 0x1 ;  /* 0x00000012a1027211 */ /* 0x010fc800078008ff */
[----:B------:R-:W-:-:S05]  /*e160*/  LEA.HI.X R3, R161, R20, R172, 0x1, P0 ;  /* 0x00000014a1037211 */ /* 0x000fca00000f0cac */
[----:B------:R0:W-:Y:S01]  /*e170*/  ST.E.128 desc[UR36][R2.64], R28 ;  /* 0x0000001c02007985 */ /* 0x0001e2000c101d24 */
[----:B------:R-:W-:Y:S05]  /*e180*/  BRA `(.L_x_1334) ;  /* 0x0000000800b07947 */ /* 0x000fea0003800000 */
.L_x_1326:
[----:B------:R-:W2:Y:S08]  /*e190*/  LDC.64 R4, c[0x0][0xc00] ;  /* 0x00030000ff047b82 */ /* 0x000eb00000000a00 */
[----:B0-----:R-:W0:Y:S01]  /*e1a0*/  LDC.64 R2, c[0x0][0xc00] ;  /* 0x00030000ff027b82 */ /* 0x001e220000000a00 */
[----:B------:R-:W-:Y:S01]  /*e1b0*/  ULDC UR4, c[0x0][0xa88] ;  /* 0x0002a20000047ab9 */ /* 0x000fe20000000800 */
[----:B------:R-:W-:-:S06]  /*e1c0*/  IMAD.MOV.U32 R6, RZ, RZ, RZ ;  /* 0x000000ffff067224 */ /* 0x000fcc00078e00ff */
[----:B------:R-:W3:Y:S01]  /*e1d0*/  LDC R17, c[0x0][0xbe8] ;  /* 0x0002fa00ff117b82 */ /* 0x000ee20000000800 */
[----:B--2---:R-:W-:-:S04]  /*e1e0*/  ISETP.NE.U32.AND P0, PT, R4, RZ, PT ;  /* 0x000000ff0400720c */ /* 0x004fc80003f05070 */
[----:B------:R-:W-:-:S03]  /*e1f0*/  ISETP.NE.AND.EX P0, PT, R5, RZ, PT, P0 ;  /* 0x000000ff0500720c */ /* 0x000fc60003f05300 */
[----:B------:R-:W2:Y:S01]  /*e200*/  LDC.64 R4, c[0x0][0xc08] ;  /* 0x00030200ff047b82 */ /* 0x000ea20000000a00 */
[----:B0-----:R-:W-:-:S04]  /*e210*/  IMAD.WIDE R2, R164, 0x4, R2 ;  /* 0x00000004a4027825 */ /* 0x001fc800078e0202 */
[----:B------:R-:W-:-:S05]  /*e220*/  IMAD.U32 R0, RZ, RZ, UR4 ;  /* 0x00000004ff007e24 */ /* 0x000fca000f8e00ff */
[----:B------:R0:W5:Y:S01]  /*e230*/  @P0 LDG.E R6, desc[UR36][R2.64] ;  /* 0x0000002402060981 */ /* 0x000162000c1e1900 */
[----:B--2---:R-:W-:-:S04]  /*e240*/  ISETP.NE.U32.AND P1, PT, R4, RZ, PT ;  /* 0x000000ff0400720c */ /* 0x004fc80003f25070 */
[----:B------:R-:W-:-:S13]  /*e250*/  ISETP.NE.AND.EX P1, PT, R5, RZ, PT, P1 ;  /* 0x000000ff0500720c */ /* 0x000fda0003f25310 */
[----:B------:R-:W2:Y:S02]  /*e260*/  @P1 LDC.64 R4, c[0x0][0xc08] ;  /* 0x00030200ff041b82 */ /* 0x000ea40000000a00 */
[----:B--2---:R-:W-:-:S05]  /*e270*/  @P1 IMAD.WIDE R4, R164, 0x4, R4 ;  /* 0x00000004a4041825 */ /* 0x004fca00078e0204 */
[----:B------:R0:W5:Y:S01]  /*e280*/  @P1 LDG.E R0, desc[UR36][R4.64] ;  /* 0x0000002404001981 */ /* 0x000162000c1e1900 */
[----:B---3--:R-:W-:Y:S02]  /*e290*/  ISETP.NE.AND P2, PT, R17, 0x1, PT ;  /* 0x000000011100780c */ /* 0x008fe40003f45270 */
[----:B------:R-:W-:Y:S02]  /*e2a0*/  ISETP.GE.AND P3, PT, R174, 0x80, PT ;  /* 0x00000080ae00780c */ /* 0x000fe40003f66270 */
[----:B------:R-:W-:-:S09]  /*e2b0*/  SHF.R.S32.HI R7, RZ, 0x1f, R164 ;  /* 0x0000001fff077819 */ /* 0x000fd200000114a4 */
[----:B------:R-:W2:Y:S08]  /*e2c0*/  @P2 LDC R16, c[0x0][0xbec] ;  /* 0x0002fb00ff102b82 */ /* 0x000eb00000000800 */
[----:B------:R-:W3:Y:S01]  /*e2d0*/  @P2 LDC R21, c[0x0][0xbf0] ;  /* 0x0002fc00ff152b82 */ /* 0x000ee20000000800 */
[----:B0-----:R-:W-:Y:S05]  /*e2e0*/  @P1 BRA `(.L_x_1335) ;  /* 0x0000000000101947 */ /* 0x001fea0003800000 */
[----:B------:R-:W-:Y:S05]  /*e2f0*/  @!P0 BRA `(.L_x_1335) ;  /* 0x00000000000c8947 */ /* 0x000fea0003800000 */
[----:B------:R-:W4:Y:S04]  /*e300*/  LDG.E R5, desc[UR36][R2.64] ;  /* 0x0000002402057981 */ /* 0x000f28000c1e1900 */
[----:B-----5:R-:W4:Y:S02]  /*e310*/  LDG.E R0, desc[UR36][R2.64+0x4] ;  /* 0x0000042402007981 */ /* 0x020f24000c1e1900 */
[----:B----4-:R-:W-:-:S07]  /*e320*/  IMAD.IADD R0, R0, 0x1, -R5 ;  /* 0x0000000100007824 */ /* 0x010fce00078e0a05 */
.L_x_1335:
        /* <DEDUP_REMOVED lines=9> */
[----:B0-----:R-:W-:-:S04]  /*e3c0*/  IADD3 R9, R18, -0x80, R3 ;  /* 0xffffff8012097810 */ /* 0x001fc80007ffe003 */
        /* <DEDUP_REMOVED lines=18> */
[----:B------:R-:W-:Y:S01]  /*e4f0*/  IADD3 R2, P0, R5, R2, RZ ;  /* 0x0000000205027210 */ /* 0x000fe20007f1e0ff */
[----:B------:R-:W-:Y:S02]  /*e500*/  IMAD.MOV R7, RZ, RZ, -R5 ;  /* 0x000000ffff077224 */ /* 0x000fe400078e0a05 */
[----:B------:R-:W-:Y:S01]  /*e510*/  IMAD R8, R13, UR5, R4 ;  /* 0x000000050d087c24 */ /* 0x000fe2000f8e0204 */
[----:B------:R-:W-:Y:S01]  /*e520*/  ULDC.64 UR4, c[0x0][0xb88] ;  /* 0x0002e20000047ab9 */ /* 0x000fe20000000a00 */
[----:B------:R-:W-:Y:S01]  /*e530*/  IMAD R7, R14, R7, R9 ;  /* 0x000000070e077224 */ /* 0x000fe200078e0209 */
[----:B------:R-:W-:-:S04]  /*e540*/  SHF.R.S32.HI R9, RZ, 0x1f, R5 ;  /* 0x0000001fff097819 */ /* 0x000fc80000011405 */
        /* <DEDUP_REMOVED lines=11> */
.L_x_1337:
[----:B------:R-:W-:Y:S05]  /*e600*/  BSYNC B1 ;  /* 0x0000000000017941 */ /* 0x000fea0003800000 */
.L_x_1336:
[----:B------:R-:W-:Y:S01]  /*e610*/  ULDC.64 UR4, c[0x0][0xaa0] ;  /* 0x0002a80000047ab9 */ /* 0x000fe20000000a00 */
[----:B------:R-:W-:Y:S01]  /*e620*/  IMAD R7, R162, 0x20, R165 ;  /* 0x00000020a2077824 */ /* 0x000fe200078e02a5 */
[----:B------:R-:W-:Y:S01]  /*e630*/  BSSY B1, `(.L_x_1338) ;  /* 0x0000037000017945 */ /* 0x000fe20003800000 */
[----:B0-----:R-:W-:Y:S02]  /*e640*/  IMAD R3, R11, UR4, RZ ;  /* 0x000000040b037c24 */ /* 0x001fe4000f8e02ff */
[----:B------:R-:W-:Y:S02]  /*e650*/  IMAD.IADD R9, R18, 0x1, R7 ;  /* 0x0000000112097824 */ /* 0x000fe400078e0207 */
[C---:B------:R-:W-:Y:S02]  /*e660*/  IMAD R5, R6.reuse, UR5, R3 ;  /* 0x0000000506057c24 */ /* 0x040fe4000f8e0203 */
[----:B------:R-:W-:Y:S01]  /*e670*/  IMAD.WIDE.U32 R2, R6, UR4, RZ ;  /* 0x0000000406027c25 */ /* 0x000fe2000f8e00ff */
[----:B------:R-:W-:-:S03]  /*e680*/  ULDC.64 UR4, c[0x0][0xae8] ;  /* 0x0002ba0000047ab9 */ /* 0x000fc60000000a00 */
[----:B------:R-:W-:Y:S02]  /*e690*/  IMAD.IADD R3, R3, 0x1, R5 ;  /* 0x0000000103037824 */ /* 0x000fe400078e0205 */
[----:B------:R-:W-:Y:S02]  /*e6a0*/  IMAD R6, R10, UR4, RZ ;  /* 0x000000040a067c24 */ /* 0x000fe4000f8e02ff */
[----:B--2---:R-:W-:-:S04]  /*e6b0*/  @P2 IMAD.HI.U32 R4, R9, R16, RZ ;  /* 0x0000001009042227 */ /* 0x004fc800078e00ff */
[C---:B------:R-:W-:Y:S02]  /*e6c0*/  IMAD R7, R163.reuse, UR5, R6 ;  /* 0x00000005a3077c24 */ /* 0x040fe4000f8e0206 */
[----:B------:R-:W-:Y:S01]  /*e6d0*/  IMAD.WIDE.U32 R2, R163, UR4, R2 ;  /* 0x00000004a3027c25 */ /* 0x000fe2000f8e0002 */
[----:B------:R-:W-:-:S03]  /*e6e0*/  ULDC.64 UR4, c[0x0][0xaf0] ;  /* 0x0002bc0000047ab9 */ /* 0x000fc60000000a00 */
[----:B------:R-:W-:Y:S01]  /*e6f0*/  IMAD.MOV.U32 R5, RZ, RZ, R9 ;  /* 0x000000ffff057224 */ /* 0x000fe200078e0009 */
[----:B---3--:R-:W-:Y:S01]  /*e700*/  @P2 SHF.R.U32.HI R5, RZ, R21, R4 ;  /* 0x00000015ff052219 */ /* 0x008fe20000011604 */
[----:B------:R-:W-:Y:S02]  /*e710*/  IMAD R6, R12, UR4, RZ ;  /* 0x000000040c067c24 */ /* 0x000fe4000f8e02ff */
[----:B------:R-:W-:Y:S01]  /*e720*/  IMAD.IADD R3, R3, 0x1, R7 ;  /* 0x0000000103037824 */ /* 0x000fe200078e0207 */
[----:B------:R-:W-:Y:S01]  /*e730*/  SHF.R.S32.HI R4, RZ, 0x1f, R5 ;  /* 0x0000001fff047819 */ /* 0x000fe20000011405 */
[C---:B------:R-:W-:Y:S02]  /*e740*/  IMAD R7, R13.reuse, UR5, R6 ;  /* 0x000000050d077c24 */ /* 0x040fe4000f8e0206 */
        /* <DEDUP_REMOVED lines=12> */
[----:B------:R-:W-:Y:S02]  /*e810*/  IMAD.IADD R18, R165, 0x1, R18 ;  /* 0x00000001a5127824 */ /* 0x000fe400078e0212 */
        /* <DEDUP_REMOVED lines=24> */
.L_x_1339:
[----:B------:R-:W-:Y:S05]  /*e9a0*/  BSYNC B1 ;  /* 0x0000000000017941 */ /* 0x000fea0003800000 */
.L_x_1338:
        /* <DEDUP_REMOVED lines=13> */
.L_x_1341:
[----:B------:R-:W-:Y:S05]  /*ea80*/  BSYNC B1 ;  /* 0x0000000000017941 */ /* 0x000fea0003800000 */
.L_x_1340:
        /* <DEDUP_REMOVED lines=13> */
.L_x_1343:
[----:B------:R-:W-:Y:S05]  /*eb60*/  BSYNC B1 ;  /* 0x0000000000017941 */ /* 0x000fea0003800000 */
.L_x_1342:
        /* <DEDUP_REMOVED lines=14> */
.L_x_1334:
[----:B------:R-:W-:Y:S05]  /*ec50*/  BSYNC B0 ;  /* 0x0000000000007941 */ /* 0x000fea0003800000 */
.L_x_1325:
[----:B------:R-:W-:Y:S02]  /*ec60*/  ULDC UR4, c[0x0][0xc3c] ;  /* 0x00030f0000047ab9 */ /* 0x000fe40000000800 */
[----:B-1----:R-:W-:-:S13]  /*ec70*/  ISETP.GE.AND P0, PT, R47, UR4, PT ;  /* 0x000000042f007c0c */ /* 0x002fda000bf06270 */
[----:B------:R-:W-:Y:S05]  /*ec80*/  @!P0 BRA `(.L_x_1344) ;  /* 0xffffff2000248947 */ /* 0x000fea000383ffff */
[----:B------:R-:W-:Y:S05]  /*ec90*/  EXIT ;  /* 0x000000000000794d */ /* 0x000fea0003800000 */
.L_x_1235:
[----:B------:R-:W-:-:S08]  /*eca0*/  NOP ;  /* 0x0000000000007918 */ /* 0x000fd00000000000 */
[----:B0-----:R-:W0:-:S00]  /*ecb0*/  USETMAXREG.DEALLOC.CTAPOOL 0x28 ;  /* 0x00000028000079c8 */ /* 0x001e0000080e0500 */
[----:B0-----:R-:W2:Y:S01]  /*ecc0*/  LDL.LU R2, [R1] ;  /* 0x0000000001027983 */ /* 0x001ea20000300800 */
[----:B------:R-:W-:-:S06]  /*ecd0*/  LOP3.LUT R0, R0, 0x3, RZ, 0xc0, !PT ;  /* 0x0000000300007812 */ /* 0x000fcc00078ec0ff */
[----:B------:R-:W0:Y:S02]  /*ece0*/  SHFL.IDX PT, R0, R0, RZ, 0x1f ;  /* 0x00001fff00007589 */ /* 0x000e2400000e0000 */
[----:B0-----:R-:W-:Y:S01]  /*ecf0*/  ISETP.NE.AND P0, PT, R0, RZ, PT ;  /* 0x000000ff0000720c */ /* 0x001fe20003f05270 */
[----:B------:R-:W-:Y:S01]  /*ed00*/  IMAD.MOV.U32 R0, RZ, RZ, RZ ;  /* 0x000000ffff007224 */ /* 0x000fe200078e00ff */
[----:B--2---:R-:W-:-:S11]  /*ed10*/  LOP3.LUT R2, R2, 0xfffffeff, RZ, 0xc0, !PT ;  /* 0xfffffeff02027812 */ /* 0x004fd600078ec0ff */
[----:B------:R-:W-:-:S05]  /*ed20*/  @P0 LOP3.LUT R2, R2, 0x100, RZ, 0xfc, !PT ;  /* 0x0000010002020812 */ /* 0x000fca00078efcff */
[----:B------:R0:W-:Y:S01]  /*ed30*/  STL [R1], R2 ;  /* 0x0000000201007387 */ /* 0x0001e20000100800 */
[----:B------:R-:W-:Y:S05]  /*ed40*/  @!P0 BRA `(.L_x_1345) ;  /* 0x00000000001c8947 */ /* 0x000fea0003800000 */
[----:B------:R-:W1:Y:S08]  /*ed50*/  S2UR UR5, SR_CgaCtaId ;  /* 0x00000000000579c3 */ /* 0x000e700000008800 */
[----:B------:R-:W-:Y:S06]  /*ed60*/  BAR.SYNC.DEFER_BLOCKING 0x5, 0x180 ;  /* 0x0146000000007b1d */ /* 0x000fec0000010000 */
[----:B------:R-:W-:-:S02]  /*ed70*/  UMOV UR4, 0x400 ;  /* 0x0000040000047882 */ /* 0x000fc40000000000 */
[----:B-1----:R-:W-:-:S09]  /*ed80*/  ULEA UR4, UR5, UR4, 0x18 ;  /* 0x0000000405047291 */ /* 0x002fd2000f8ec03f */
[----:B------:R-:W1:Y:S01]  /*ed90*/  LDS.128 R16, [UR4+0x2a8d0] ;  /* 0x02a8d004ff107984 */ /* 0x000e620008000c00 */
[----:B------:R-:W-:Y:S06]  /*eda0*/  BAR.ARV 0x4, 0x180 ;  /* 0x0106000000007b1d */ /* 0x000fec0000002000 */
[----:B------:R-:W-:Y:S05]  /*edb0*/  BRA `(.L_x_1346) ;  /* 0x00000008008c7947 */ /* 0x000fea0003800000 */
.L_x_1345:
[----:B0-----:R-:W0:Y:S01]  /*edc0*/  S2R R2, SR_TID.X ;  /* 0x0000000000027919 */ /* 0x001e220000002100 */
        /* <DEDUP_REMOVED lines=36> */
[----:B------:R-:W-:Y:S01]  /*f010*/  IMAD.MOV.U32 R4, RZ, RZ, R3 ;  /* 0x000000ffff047224 */ /* 0x000fe200078e0003 */
[----:B------:R-:W-:Y:S01]  /*f020*/  UMOV UR4, URZ ;  /* 0x0000003f00047c82 */ /* 0x000fe20008000000 */
[----:B------:R-:W-:-:S05]  /*f030*/  ULDC UR5, c[0x0][0xc38] ;  /* 0x00030e0000057ab9 */ /* 0x000fca0000000800 */
.L_x_1351:
        /* <DEDUP_REMOVED lines=12> */
.L_x_1350:
[----:B------:R-:W-:Y:S05]  /*f100*/  BSYNC B0 ;  /* 0x0000000000007941 */ /* 0x000fea0003800000 */
.L_x_1349:
        /* <DEDUP_REMOVED lines=20> */
.L_x_1347:
[----:B------:R-:W-:-:S04]  /*f250*/  IMAD.IADD R11, R4, 0x1, -R3 ;  /* 0x00000001040b7824 */ /* 0x000fc800078e0a03 */
[----:B------:R-:W-:-:S05]  /*f260*/  IMAD R2, R6, UR5, R11 ;  /* 0x0000000506027c24 */ /* 0x000fca000f8e020b */
[----:B------:R-:W-:Y:S02]  /*f270*/  ISETP.GT.AND P0, PT, R2, UR6, PT ;  /* 0x0000000602007c0c */ /* 0x000fe4000bf04270 */
[----:B------:R-:W0:Y:S11]  /*f280*/  LDC.64 R2, c[0x0][0xc90] ;  /* 0x00032400ff027b82 */ /* 0x000e360000000a00 */
[----:B------:R-:W-:-:S04]  /*f290*/  VOTE.ANY R8, PT, !P0 ;  /* 0x0000000000087806 */ /* 0x000fc800040e0100 */
[----:B------:R-:W1:Y:S02]  /*f2a0*/  POPC R13, R8 ;  /* 0x00000008000d7309 */ /* 0x000e640000000000 */
[----:B-1----:R-:W-:-:S04]  /*f2b0*/  VIADD R19, R13, UR4 ;  /* 0x000000040d137c36 */ /* 0x002fc80008000000 */
[----:B0-----:R-:W-:-:S05]  /*f2c0*/  IMAD.WIDE R2, R19, 0x4, R2 ;  /* 0x0000000413027825 */ /* 0x001fca00078e0202 */
[----:B------:R-:W2:Y:S01]  /*f2d0*/  LDG.E R7, desc[UR36][R2.64] ;  /* 0x0000002402077981 */ /* 0x000ea2000c1e1900 */
[----:B------:R-:W-:-:S03]  /*f2e0*/  ISETP.NE.AND P0, PT, R8, RZ, PT ;  /* 0x000000ff0800720c */ /* 0x000fc60003f05270 */
[----:B------:R-:W2:Y:S02]  /*f2f0*/  SHFL.IDX PT, R0, R0, R13, 0x1f ;  /* 0x00001f0d00007589 */ /* 0x000ea400000e0000 */
[----:B--2---:R-:W-:-:S05]  /*f300*/  IMAD R4, R0, R7, RZ ;  /* 0x0000000700047224 */ /* 0x004fca00078e02ff */
[----:B------:R-:W-:-:S04]  /*f310*/  IABS R12, R4 ;  /* 0x00000004000c7213 */ /* 0x000fc80000000000 */
[----:B------:R-:W0:Y:S08]  /*f320*/  I2F.RP R9, R12 ;  /* 0x0000000c00097306 */ /* 0x000e300000209400 */
[----:B0-----:R-:W0:Y:S02]  /*f330*/  MUFU.RCP R9, R9 ;  /* 0x0000000900097308 */ /* 0x001e240000001000 */
[----:B0-----:R-:W-:-:S06]  /*f340*/  VIADD R10, R9, 0xffffffe ;  /* 0x0ffffffe090a7836 */ /* 0x001fcc0000000000 */
[----:B------:R0:W1:Y:S01]  /*f350*/  F2I.FTZ.U32.TRUNC.NTZ R3, R10 ;  /* 0x0000000a00037305 */ /* 0x000062000021f000 */
[----:B------:R-:W-:Y:S05]  /*f360*/  @!P0 BRA `(.L_x_1352) ;  /* 0x0000000000088947 */ /* 0x000fea0003800000 */
[----:B------:R-:W-:-:S05]  /*f370*/  VIADD R9, R13, 0xffffffff ;  /* 0xffffffff0d097836 */ /* 0x000fca0000000000 */
[----:B------:R2:W3:Y:S02]  /*f380*/  SHFL.IDX PT, R16, R6, R9, 0x1f ;  /* 0x00001f0906107589 */ /* 0x0004e400000e0000 */
.L_x_1352:
[----:B-1----:R-:W-:Y:S02]  /*f390*/  IMAD.MOV R2, RZ, RZ, -R3 ;  /* 0x000000ffff027224 */ /* 0x002fe400078e0a03 */
[----:B---3--:R-:W-:Y:S02]  /*f3a0*/  IMAD R16, R16, UR5, R11 ;  /* 0x0000000510107c24 */ /* 0x008fe4000f8e020b */
[----:B------:R-:W-:Y:S01]  /*f3b0*/  IMAD.MOV.U32 R11, RZ, RZ, R2 ;  /* 0x000000ffff0b7224 */ /* 0x000fe200078e0002 */
[----:B------:R-:W-:Y:S02]  /*f3c0*/  IABS R2, R4 ;  /* 0x0000000400027213 */ /* 0x000fe40000000000 */
[----:B--2---:R-:W-:Y:S01]  /*f3d0*/  IADD3 R9, -R16, UR6, RZ ;  /* 0x0000000610097c10 */ /* 0x004fe2000fffe1ff */
[----:B------:R-:W-:Y:S02]  /*f3e0*/  IMAD R11, R11, R12, RZ ;  /* 0x0000000c0b0b7224 */ /* 0x000fe400078e02ff */
[----:B------:R-:W-:Y:S01]  /*f3f0*/  IMAD.MOV R8, RZ, RZ, -R2 ;  /* 0x000000ffff087224 */ /* 0x000fe200078e0a02 */
        /* <DEDUP_REMOVED lines=16> */
[----:B------:R-:W-:-:S05]  /*f500*/  @!P1 LOP3.LUT R2, RZ, R4, RZ, 0x33, !PT ;  /* 0x00000004ff029212 */ /* 0x000fca00078e33ff */
[----:B------:R-:W-:Y:S02]  /*f510*/  IMAD R11, R7, R2, RZ ;  /* 0x00000002070b7224 */ /* 0x000fe400078e02ff */
[----:B------:R-:W-:Y:S02]  /*f520*/  IMAD.MOV R2, RZ, RZ, -R2 ;  /* 0x000000ffff027224 */ /* 0x000fe400078e0a02 */
[----:B------:R-:W-:Y:S02]  /*f530*/  IMAD.MOV R6, RZ, RZ, -R11 ;  /* 0x000000ffff067224 */ /* 0x000fe400078e0a0b */
[----:B------:R-:W-:Y:S02]  /*f540*/  IMAD R4, R4, R2, R9 ;  /* 0x0000000204047224 */ /* 0x000fe400078e0209 */
[----:B------:R-:W-:Y:S01]  /*f550*/  IMAD.MOV.U32 R2, RZ, RZ, RZ ;  /* 0x000000ffff027224 */ /* 0x000fe200078e00ff */
[----:B------:R-:W-:Y:S02]  /*f560*/  VIADDMNMX R13, R6, UR5, R7, PT ;  /* 0x00000005060d7c46 */ /* 0x000fe4000b800107 */
[----:B------:R-:W-:-:S02]  /*f570*/  IABS R9, R4 ;  /* 0x0000000400097213 */ /* 0x000fc40000000000 */
[-C--:B------:R-:W-:Y:S01]  /*f580*/  IABS R8, R13.reuse ;  /* 0x0000000d00087213 */ /* 0x080fe20000000000 */
[----:B------:R-:W-:Y:S01]  /*f590*/  IMAD.MOV R18, RZ, RZ, -R13 ;  /* 0x000000ffff127224 */ /* 0x000fe200078e0a0d */
[----:B0-----:R-:W-:Y:S02]  /*f5a0*/  IABS R10, R13 ;  /* 0x0000000d000a7213 */ /* 0x001fe40000000000 */
[----:B------:R-:W0:Y:S08]  /*f5b0*/  I2F.RP R6, R8 ;  /* 0x0000000800067306 */ /* 0x000e300000209400 */
[----:B0-----:R-:W0:Y:S02]  /*f5c0*/  MUFU.RCP R6, R6 ;  /* 0x0000000600067308 */ /* 0x001e240000001000 */
[----:B0-----:R-:W-:-:S06]  /*f5d0*/  VIADD R3, R6, 0xffffffe ;  /* 0x0ffffffe06037836 */ /* 0x001fcc0000000000 */
[----:B------:R-:W0:Y:S02]  /*f5e0*/  F2I.FTZ.U32.TRUNC.NTZ R3, R3 ;  /* 0x0000000300037305 */ /* 0x000e24000021f000 */
[----:B0-----:R-:W-:-:S04]  /*f5f0*/  IMAD.MOV R7, RZ, RZ, -R3 ;  /* 0x000000ffff077224 */ /* 0x001fc800078e0a03 */
[----:B------:R-:W-:-:S04]  /*f600*/  IMAD R7, R7, R8, RZ ;  /* 0x0000000807077224 */ /* 0x000fc800078e02ff */
[----:B------:R-:W-:-:S04]  /*f610*/  IMAD.HI.U32 R2, R3, R7, R2 ;  /* 0x0000000703027227 */ /* 0x000fc800078e0002 */
[----:B------:R-:W-:Y:S02]  /*f620*/  IMAD.MOV R3, RZ, RZ, -R10 ;  /* 0x000000ffff037224 */ /* 0x000fe400078e0a0a */
        /* <DEDUP_REMOVED lines=8> */
[----:B------:R-:W-:Y:S01]  /*f6b0*/  ISETP.GE.AND P2, PT, R3, RZ, PT ;  /* 0x000000ff0300720c */ /* 0x000fe20003f46270 */
[----:B------:R-:W-:-:S06]  /*f6c0*/  IMAD.IADD R3, R4, 0x1, R11 ;  /* 0x0000000104037824 */ /* 0x000fcc00078e020b */
[----:B------:R-:W-:-:S06]  /*f6d0*/  @P0 VIADD R2, R2, 0x1 ;  /* 0x0000000102020836 */ /* 0x000fcc0000000000 */
[----:B------:R-:W-:Y:S01]  /*f6e0*/  @!P2 IMAD.MOV R2, RZ, RZ, -R2 ;  /* 0x000000ffff02a224 */ /* 0x000fe200078e0a02 */
[----:B------:R-:W-:-:S04]  /*f6f0*/  @!P1 LOP3.LUT R2, RZ, R13, RZ, 0x33, !PT ;  /* 0x0000000dff029212 */ /* 0x000fc800078e33ff */
[----:B------:R-:W-:Y:S01]  /*f700*/  LOP3.LUT R17, RZ, R2, RZ, 0x33, !PT ;  /* 0x00000002ff117212 */ /* 0x000fe200078e33ff */
[----:B------:R-:W-:-:S04]  /*f710*/  IMAD R18, R2, R18, R3 ;  /* 0x0000001202127224 */ /* 0x000fc800078e0203 */
[----:B------:R-:W-:Y:S01]  /*f720*/  IMAD.IADD R17, R0, 0x1, R17 ;  /* 0x0000000100117824 */ /* 0x000fe200078e0211 */
[----:B------:R-:W-:Y:S06]  /*f730*/  BRA `(.L_x_1353) ;  /* 0x0000000000147947 */ /* 0x000fec0003800000 */
.L_x_1348:
[----:B------:R-:W-:Y:S01]  /*f740*/  ULDC UR4, c[0x0][0xc3c] ;  /* 0x00030f0000047ab9 */ /* 0x000fe20000000800 */
[----:B------:R-:W-:Y:S02]  /*f750*/  IMAD.MOV.U32 R17, RZ, RZ, RZ ;  /* 0x000000ffff117224 */ /* 0x000fe400078e00ff */
[----:B------:R-:W-:Y:S02]  /*f760*/  IMAD.U32 R16, RZ, RZ, UR6 ;  /* 0x00000006ff107e24 */ /* 0x000fe4000f8e00ff */
[----:B------:R-:W-:Y:S02]  /*f770*/  IMAD.MOV.U32 R18, RZ, RZ, RZ ;  /* 0x000000ffff127224 */ /* 0x000fe400078e00ff */
[----:B------:R-:W-:-:S07]  /*f780*/  IMAD.U32 R19, RZ, RZ, UR4 ;  /* 0x00000004ff137e24 */ /* 0x000fce000f8e00ff */
.L_x_1353:
[----:B------:R-:W-:-:S13]  /*f790*/  ISETP.NE.AND P0, PT, R5, RZ, PT ;  /* 0x000000ff0500720c */ /* 0x000fda0003f05270 */
[----:B------:R-:W0:Y:S01]  /*f7a0*/  @!P0 S2R R3, SR_CgaCtaId ;  /* 0x0000000000038919 */ /* 0x000e220000008800 */
[----:B------:R-:W-:-:S04]  /*f7b0*/  @!P0 MOV R0, 0x400 ;  /* 0x0000040000008802 */ /* 0x000fc80000000f00 */
[----:B0-----:R-:W-:-:S05]  /*f7c0*/  @!P0 LEA R0, R3, R0, 0x18 ;  /* 0x0000000003008211 */ /* 0x001fca00078ec0ff */
[----:B------:R2:W-:Y:S01]  /*f7d0*/  @!P0 STS.128 [R0+0x2a8d0], R16 ;  /* 0x02a8d01000008388 */ /* 0x0005e20000000c00 */
[----:B------:R-:W-:Y:S06]  /*f7e0*/  BAR.ARV 0x5, 0x180 ;  /* 0x0146000000007b1d */ /* 0x000fec0000002000 */
.L_x_1346:
[----:B------:R3:W-:Y:S01]  /*f7f0*/  STL [R1+0x14], RZ ;  /* 0x000014ff01007387 */ /* 0x0007e20000100800 */
[----:B------:R-:W-:Y:S01]  /*f800*/  ULDC UR4, c[0x0][0xc3c] ;  /* 0x00030f0000047ab9 */ /* 0x000fe20000000800 */
[----:B------:R-:W-:Y:S01]  /*f810*/  IMAD.MOV.U32 R27, RZ, RZ, 0x1 ;  /* 0x00000001ff1b7424 */ /* 0x000fe200078e00ff */
[----:B-1----:R-:W-:Y:S01]  /*f820*/  ISETP.GE.AND P0, PT, R19, UR4, PT ;  /* 0x0000000413007c0c */ /* 0x002fe2000bf06270 */
[----:B------:R-:W-:-:S12]  /*f830*/  IMAD.MOV.U32 R25, RZ, RZ, RZ ;  /* 0x000000ffff197224 */ /* 0x000fd800078e00ff */
[----:B---3--:R-:W-:Y:S05]  /*f840*/  @P0 BRA `(.L_x_1354) ;  /* 0x0000004c005c0947 */ /* 0x008fea0003800000 */
[----:B--2---:R-:W2:Y:S01]  /*f850*/  LDL R0, [R1+0x18] ;  /* 0x0000180001007983 */ /* 0x004ea20000100800 */
[----:B------:R-:W1:Y:S01]  /*f860*/  S2UR UR5, SR_CgaCtaId ;  /* 0x00000000000579c3 */ /* 0x000e620000008800 */
[----:B------:R-:W-:Y:S01]  /*f870*/  BSSY B8, `(.L_x_1354) ;  /* 0x00004d4000087945 */ /* 0x000fe20003800000 */
[----:B------:R-:W-:Y:S01]  /*f880*/  IMAD.MOV.U32 R27, RZ, RZ, 0x1 ;  /* 0x00000001ff1b7424 */ /* 0x000fe200078e00ff */
[----:B------:R-:W3:Y:S01]  /*f890*/  S2R R5, SR_TID.X ;  /* 0x0000000000057919 */ /* 0x000ee20000002100 */
[----:B------:R-:W-:Y:S01]  /*f8a0*/  IMAD.MOV.U32 R25, RZ, RZ, RZ ;  /* 0x000000ffff197224 */ /* 0x000fe200078e00ff */
[----:B------:R-:W-:Y:S01]  /*f8b0*/  ULDC UR39, c[0x0][0xc] ;  /* 0x0000030000277ab9 */ /* 0x000fe20000000800 */
[----:B------:R4:W-:Y:S01]  /*f8c0*/  STL [R1+0x14], RZ ;  /* 0x000014ff01007387 */ /* 0x0009e20000100800 */
[C---:B---3--:R-:W-:Y:S02]  /*f8d0*/  LOP3.LUT R4, R5.reuse, 0x7f, RZ, 0xc0, !PT ;  /* 0x0000007f05047812 */ /* 0x048fe400078ec0ff */
[----:B--2---:R-:W-:Y:S01]  /*f8e0*/  R2UR UR4, R0 ;  /* 0x00000000000472ca */ /* 0x004fe200000e0000 */
[----:B------:R-:W-:-:S05]  /*f8f0*/  IMAD.SHL.U32 R0, R5, 0x8, RZ ;  /* 0x0000000805007824 */ /* 0x000fca00078e00ff */
[----:B0-----:R-:W-:-:S04]  /*f900*/  LOP3.LUT R2, R0, 0x1f8, RZ, 0xc0, !PT ;  /* 0x000001f800027812 */ /* 0x001fc800078ec0ff */
[----:B------:R-:W-:Y:S01]  /*f910*/  LOP3.LUT R3, R2, 0x38, R5, 0x78, !PT ;  /* 0x0000003802037812 */ /* 0x000fe200078e7805 */
[----:B------:R-:W-:Y:S01]  /*f920*/  IMAD.SHL.U32 R2, R5, 0x10, RZ ;  /* 0x0000001005027824 */ /* 0x000fe200078e00ff */
[----:B------:R-:W-:Y:S01]  /*f930*/  SHF.R.U32.HI R5, RZ, 0x3, R4 ;  /* 0x00000003ff057819 */ /* 0x000fe20000011604 */
[----:B------:R-:W-:Y:S01]  /*f940*/  ULOP3.LUT UR38, UR4, 0x2, URZ, 0xfc, !UPT ;  /* 0x0000000204267892 */ /* 0x000fe2000f8efc3f */
[----:B------:R-:W-:Y:S02]  /*f950*/  LOP3.LUT R32, R3, 0x200, R0, 0xf8, !PT ;  /* 0x0000020003207812 */ /* 0x000fe400078ef800 */
[----:B------:R-:W-:Y:S01]  /*f960*/  UMOV UR4, 0x400 ;  /* 0x0000040000047882 */ /* 0x000fe20000000000 */
[----:B------:R-:W-:Y:S01]  /*f970*/  LOP3.LUT R4, R0, 0x38, RZ, 0xc0, !PT ;  /* 0x0000003800047812 */ /* 0x000fe200078ec0ff */
[----:B-1----:R-:W-:Y:S01]  /*f980*/  ULEA UR4, UR5, UR4, 0x18 ;  /* 0x0000000405047291 */ /* 0x002fe2000f8ec03f */
[----:B------:R-:W-:Y:S02]  /*f990*/  LOP3.LUT R3, R5, 0x70, R2, 0xf8, !PT ;  /* 0x0000007005037812 */ /* 0x000fe400078ef802 */
[----:B------:R-:W-:-:S02]  /*f9a0*/  LOP3.LUT R2, R4, 0x40, RZ, 0xfc, !PT ;  /* 0x0000004004027812 */ /* 0x000fc400078efcff */
[----:B------:R-:W-:Y:S01]  /*f9b0*/  LOP3.LUT R0, R4, 0x80, RZ, 0xfc, !PT ;  /* 0x0000008004007812 */ /* 0x000fe200078efcff */
[----:B------:R-:W-:-:S04]  /*f9c0*/  IMAD.U32 R22, RZ, RZ, UR4 ;  /* 0x00000004ff167e24 */ /* 0x000fc8000f8e00ff */
[----:B----4-:R-:W-:-:S07]  /*f9d0*/  IMAD R33, R32, 0x2, R22 ;  /* 0x0000000220217824 */ /* 0x010fce00078e0216 */
.L_x_1425:
[----:B------:R-:W-:Y:S05]  /*f9e0*/  YIELD ;  /* 0x0000000000007946 */ /* 0x000fea0003800000 */
[----:B------:R-:W-:Y:S01]  /*f9f0*/  ULDC.64 UR4, c[0x0][0xa28] ;  /* 0x00028a0000047ab9 */ /* 0x000fe20000000a00 */
[----:B-1----:R-:W2:Y:S01]  /*fa00*/  LDL.LU R6, [R1] ;  /* 0x0000000001067983 */ /* 0x002ea20000300800 */
[----:B------:R-:W-:Y:S01]  /*fa10*/  ISETP.NE.U32.AND P0, PT, RZ, UR4, PT ;  /* 0x00000004ff007c0c */ /* 0x000fe2000bf05070 */
[----:B------:R-:W-:-:S03]  /*fa20*/  IMAD.MOV.U32 R36, RZ, RZ, RZ ;  /* 0x000000ffff247224 */ /* 0x000fc600078e00ff */
[----:B------:R-:W-:Y:S01]  /*fa30*/  ISETP.NE.AND.EX P0, PT, RZ, UR5, PT, P0 ;  /* 0x00000005ff007c0c */ /* 0x000fe2000bf05300 */
[----:B------:R-:W-:-:S12]  /*fa40*/  ULDC.64 UR4, c[0x0][0xa18] ;  /* 0x0002860000047ab9 */ /* 0x000fd80000000a00 */
[----:B0-----:R-:W0:Y:S02]  /*fa50*/  @P0 LDC.64 R2, c[0x0][0xa28] ;  /* 0x00028a00ff020b82 */ /* 0x001e240000000a00 */
[----:B0-----:R-:W-:-:S05]  /*fa60*/  @P0 IMAD.WIDE R2, R19, 0x4, R2 ;  /* 0x0000000413020825 */ /* 0x001fca00078e0202 */
[----:B------:R0:W5:Y:S01]  /*fa70*/  @P0 LDG.E R36, desc[UR36][R2.64] ;  /* 0x0000002402240981 */ /* 0x000162000c1e1900 */
[----:B------:R-:W-:Y:S01]  /*fa80*/  ISETP.NE.U32.AND P0, PT, RZ, UR4, PT ;  /* 0x00000004ff007c0c */ /* 0x000fe2000bf05070 */
[----:B------:R-:W-:-:S03]  /*fa90*/  IMAD.MOV.U32 R34, RZ, RZ, RZ ;  /* 0x000000ffff227224 */ /* 0x000fc600078e00ff */
[----:B------:R-:W-:Y:S01]  /*faa0*/  ISETP.NE.AND.EX P1, PT, RZ, UR5, PT, P0 ;  /* 0x00000005ff007c0c */ /* 0x000fe2000bf25300 */
[----:B------:R-:W-:Y:S02]  /*fab0*/  ULDC.64 UR4, c[0x0][0xa00] ;  /* 0x0002800000047ab9 */ /* 0x000fe40000000a00 */
[----:B------:R-:W-:Y:S01]  /*fac0*/  ISETP.NE.U32.AND P0, PT, RZ, UR4, PT ;  /* 0x00000004ff007c0c */ /* 0x000fe2000bf05070 */
[----:B0-----:R-:W0:Y:S03]  /*fad0*/  LDC.64 R2, c[0x0][0xa00] ;  /* 0x00028000ff027b82 */ /* 0x001e260000000a00 */
[----:B------:R-:W-:Y:S01]  /*fae0*/  ISETP.NE.AND.EX P2, PT, RZ, UR5, PT, P0 ;  /* 0x00000005ff007c0c */ /* 0x000fe2000bf45300 */
[----:B------:R-:W-:-:S05]  /*faf0*/  ULDC.64 UR4, c[0x0][0x418] ;  /* 0x0001060000047ab9 */ /* 0x000fca0000000a00 */
[----:B------:R-:W1:Y:S01]  /*fb00*/  @P1 LDC.64 R4, c[0x0][0xa18] ;  /* 0x00028600ff041b82 */ /* 0x000e620000000a00 */
[----:B0-----:R-:W-:-:S06]  /*fb10*/  IMAD.WIDE R2, R19, 0x4, R2 ;  /* 0x0000000413027825 */ /* 0x001fcc00078e0202 */
[----:B------:R0:W5:Y:S01]  /*fb20*/  @P2 LDG.E R34, desc[UR36][R2.64] ;  /* 0x0000002402222981 */ /* 0x000162000c1e1900 */
[----:B-1----:R-:W-:-:S05]  /*fb30*/  @P1 IMAD.WIDE R4, R19, 0x4, R4 ;  /* 0x0000000413041825 */ /* 0x002fca00078e0204 */
[----:B------:R0:W5:Y:S01]  /*fb40*/  @P1 LDG.E R29, desc[UR36][R4.64] ;  /* 0x00000024041d1981 */ /* 0x000162000c1e1900 */
[----:B------:R-:W-:-:S03]  /*fb50*/  UISETP.NE.U32.AND UP0, UPT, UR4, URZ, UPT ;  /* 0x0000003f0400728c */ /* 0x000fc6000bf05070 */
[----:B------:R-:W-:Y:S01]  /*fb60*/  ULDC UR4, c[0x0][0x424] ;  /* 0x0001090000047ab9 */ /* 0x000fe20000000800 */
[----:B------:R-:W-:-:S03]  /*fb70*/  UISETP.NE.AND.EX UP0, UPT, UR5, URZ, UPT, UP0 ;  /* 0x0000003f0500728c */ /* 0x000fc6000bf05300 */
[----:B------:R-:W-:Y:S01]  /*fb80*/  ULDC UR5, c[0x0][0x2f0] ;  /* 0x0000bc0000057ab9 */ /* 0x000fe20000000800 */
[----:B------:R-:W-:-:S04]  /*fb90*/  USEL UR4, UR4, 0x1, UP0 ;  /* 0x0000000104047887 */ /* 0x000fc80008000000 */
[----:B------:R-:W-:-:S06]  /*fba0*/  UIMAD UR4, UR4, UR5, URZ ;  /* 0x00000005040472a4 */ /* 0x000fcc000f8e023f */
[----:B------:R-:W-:Y:S01]  /*fbb0*/  IMAD.U32 R35, RZ, RZ, UR4 ;  /* 0x00000004ff237e24 */ /* 0x000fe2000f8e00ff */
[----:B--2---:R-:W-:-:S04]  /*fbc0*/  LOP3.LUT R6, R6, 0xffffff7f, RZ, 0xc0, !PT ;  /* 0xffffff7f06067812 */ /* 0x004fc800078ec0ff */
[----:B------:R-:W-:-:S05]  /*fbd0*/  @P2 LOP3.LUT R6, R6, 0x80, RZ, 0xfc, !PT ;  /* 0x0000008006062812 */ /* 0x000fca00078efcff */
[----:B------:R0:W-:Y:S01]  /*fbe0*/  STL [R1], R6 ;  /* 0x0000000601007387 */ /* 0x0001e20000100800 */
[----:B---3--:R-:W-:Y:S05]  /*fbf0*/  @P1 BRA `(.L_x_1355) ;  /* 0x0000000000181947 */ /* 0x008fea0003800000 */
[----:B------:R-:W-:Y:S02]  /*fc00*/  ULDC UR4, c[0x0][0x288] ;  /* 0x0000a20000047ab9 */ /* 0x000fe40000000800 */
[----:B-----5:R-:W-:Y:S01]  /*fc10*/  IMAD.U32 R29, RZ, RZ, UR4 ;  /* 0x00000004ff1d7e24 */ /* 0x020fe2000f8e00ff */
[----:B------:R-:W-:Y:S06]  /*fc20*/  @!P2 BRA `(.L_x_1355) ;  /* 0x00000000000ca947 */ /* 0x000fec0003800000 */
[----:B------:R-:W2:Y:S04]  /*fc30*/  LDG.E R0, desc[UR36][R2.64] ;  /* 0x0000002402007981 */ /* 0x000ea8000c1e1900 */
[----:B------:R-:W2:Y:S02]  /*fc40*/  LDG.E R29, desc[UR36][R2.64+0x4] ;  /* 0x00000424021d7981 */ /* 0x000ea4000c1e1900 */
[----:B--2---:R-:W-:-:S07]  /*fc50*/  IMAD.IADD R29, R29, 0x1, -R0 ;  /* 0x000000011d1d7824 */ /* 0x004fce00078e0a00 */
.L_x_1355:
[----:B------:R-:W-:Y:S02]  /*fc60*/  ULDC.64 UR4, c[0x0][0xa20] ;  /* 0x0002880000047ab9 */ /* 0x000fe40000000a00 */
[----:B------:R-:W-:-:S04]  /*fc70*/  ISETP.NE.U32.AND P0, PT, RZ, UR4, PT ;  /* 0x00000004ff007c0c */ /* 0x000fc8000bf05070 */
[----:B------:R-:W-:-:S13]  /*fc80*/  ISETP.NE.AND.EX P0, PT, RZ, UR5, PT, P0 ;  /* 0x00000005ff007c0c */ /* 0x000fda000bf05300 */
[----:B------:R-:W-:Y:S05]  /*fc90*/  @!P0 BRA `(.L_x_1356) ;  /* 0x0000000000108947 */ /* 0x000fea0003800000 */
[----:B0-----:R-:W0:Y:S02]  /*fca0*/  LDC.64 R2, c[0x0][0xa20] ;  /* 0x00028800ff027b82 */ /* 0x001e240000000a00 */
[----:B0-----:R-:W-:-:S05]  /*fcb0*/  IMAD.WIDE R2, R19, 0x4, R2 ;  /* 0x0000000413027825 */ /* 0x001fca00078e0202 */
[----:B------:R0:W5:Y:S01]  /*fcc0*/  LDG.E R35, desc[UR36][R2.64] ;  /* 0x0000002402237981 */ /* 0x000162000c1e1900 */
[----:B------:R-:W-:Y:S05]  /*fcd0*/  BRA `(.L_x_1357) ;  /* 0x0000000000247947 */ /* 0x000fea0003800000 */
.L_x_1356:
        /* <DEDUP_REMOVED lines=9> */
.L_x_1357:
[----:B------:R-:W1:Y:S01]  /*fd70*/  LDC R0, c[0x0][0x448] ;  /* 0x00011200ff007b82 */ /* 0x000e620000000800 */
[----:B------:R-:W-:Y:S02]  /*fd80*/  IMAD.MOV.U32 R24, RZ, RZ, R6 ;  /* 0x000000ffff187224 */ /* 0x000fe400078e0006 */
[----:B------:R-:W-:Y:S02]  /*fd90*/  IMAD.SHL.U32 R26, R17, 0x80, RZ ;  /* 0x00000080111a7824 */ /* 0x000fe400078e00ff */
[----:B-----5:R-:W-:Y:S01]  /*fda0*/  IMAD.IADD R35, R35, 0x1, -R36 ;  /* 0x0000000123237824 */ /* 0x020fe200078e0a24 */
[----:B------:R-:W-:Y:S02]  /*fdb0*/  LOP3.LUT R24, R24, 0xffffffbf, RZ, 0xc0, !PT ;  /* 0xffffffbf18187812 */ /* 0x000fe400078ec0ff */
[----:B0-----:R-:W0:Y:S01]  /*fdc0*/  LDC.64 R2, c[0x0][0x9e0] ;  /* 0x00027800ff027b82 */ /* 0x001e220000000a00 */
[----:B-1----:R-:W-:Y:S01]  /*fdd0*/  ISETP.NE.AND P2, PT, R0, 0x1, PT ;  /* 0x000000010000780c */ /* 0x002fe20003f45270 */
[----:B------:R-:W-:Y:S01]  /*fde0*/  VIADD R0, R26, 0x7f ;  /* 0x0000007f1a007836 */ /* 0x000fe20000000000 */
[----:B0-----:R-:W-:-:S11]  /*fdf0*/  ISETP.GE.AND P1, PT, R3, 0x1, PT ;  /* 0x000000010300780c */ /* 0x001fd60003f26270 */
[----:B------:R-:W0:Y:S01]  /*fe00*/  @P2 LDC R5, c[0x0][0x44c] ;  /* 0x00011300ff052b82 */ /* 0x000e220000000800 */
[----:B------:R-:W-:-:S05]  /*fe10*/  @P2 LOP3.LUT R24, R24, 0x40, RZ, 0xfc, !PT ;  /* 0x0000004018182812 */ /* 0x000fca00078efcff */
[----:B------:R1:W-:Y:S02]  /*fe20*/  STL [R1], R24 ;  /* 0x0000001801007387 */ /* 0x0003e40000100800 */
[----:B------:R-:W2:Y:S01]  /*fe30*/  @P2 LDC R7, c[0x0][0x450] ;  /* 0x00011400ff072b82 */ /* 0x000ea20000000800 */
[----:B0-----:R-:W-:Y:S01]  /*fe40*/  @P2 IMAD.HI.U32 R4, R0, R5, RZ ;  /* 0x0000000500042227 */ /* 0x001fe200078e00ff */
[----:B------:R-:W-:-:S04]  /*fe50*/  IADD3 R5, R35, 0x1, -R29 ;  /* 0x0000000123057810 */ /* 0x000fc80007ffe81d */
[----:B--2---:R-:W-:-:S05]  /*fe60*/  @P2 SHF.R.U32.HI R0, RZ, R7, R4 ;  /* 0x00000007ff002219 */ /* 0x004fca0000011604 */
[----:B------:R-:W-:-:S04]  /*fe70*/  IMAD.IADD R7, R5, 0x1, R0 ;  /* 0x0000000105077824 */ /* 0x000fc800078e0200 */
[----:B------:R-:W-:Y:S01]  /*fe80*/  IMAD.IADD R2, R7, 0x1, R2 ;  /* 0x0000000107027824 */ /* 0x000fe200078e0202 */
[----:B-1----:R-:W-:Y:S06]  /*fe90*/  @!P1 BRA `(.L_x_1358) ;  /* 0x0000000000489947 */ /* 0x002fec0003800000 */
[C---:B------:R-:W-:Y:S01]  /*fea0*/  ISETP.GT.AND P0, PT, R7.reuse, RZ, PT ;  /* 0x000000ff0700720c */ /* 0x040fe20003f04270 */
[----:B------:R-:W-:Y:S01]  /*feb0*/  BSSY B0, `(.L_x_1359) ;  /* 0x000000e000007945 */ /* 0x000fe20003800000 */
[----:B------:R-:W-:-:S11]  /*fec0*/  VIADD R0, R7, 0xffffffff ;  /* 0xffffffff07007836 */ /* 0x000fd60000000000 */
        /* <DEDUP_REMOVED lines=8> */
.L_x_1360:
[----:B------:R-:W-:-:S13]  /*ff50*/  ISETP.NE.AND P0, PT, R3, 0x1, PT ;  /* 0x000000010300780c */ /* 0x000fda0003f05270 */
[----:B------:R-:W0:Y:S02]  /*ff60*/  @P0 LDC.64 R4, c[0x0][0x9e8] ;  /* 0x00027a00ff040b82 */ /* 0x000e240000000a00 */
[----:B0-----:R-:W-:-:S05]  /*ff70*/  @P0 IMAD.HI.U32 R4, R0, R4, RZ ;  /* 0x0000000400040227 */ /* 0x001fca00078e00ff */
[----:B------:R-:W-:-:S07]  /*ff80*/  @P0 SHF.R.U32.HI R0, RZ, R5, R4 ;  /* 0x00000005ff000219 */ /* 0x000fce0000011604 */
.L_x_1361:
[----:B------:R-:W-:Y:S05]  /*ff90*/  BSYNC B0 ;  /* 0x0000000000007941 */ /* 0x000fea0003800000 */
.L_x_1359:
[----:B------:R-:W-:-:S05]  /*ffa0*/  IMAD R5, R0, R3, R3 ;  /* 0x0000000300057224 */ /* 0x000fca00078e0203 */
[----:B------:R-:W-:-:S07]  /*ffb0*/  VIMNMX R2, R2, R5, PT ;  /* 0x0000000502027248 */ /* 0x000fce0003fe0100 */
.L_x_1358:
[----:B------:R-:W0:Y:S01]  /*ffc0*/  @P2 LDC R5, c[0x0][0x44c] ;  /* 0x00011300ff052b82 */ /* 0x000e220000000800 */
[----:B------:R-:W-:Y:S01]  /*ffd0*/  VIADD R2, R2, 0x5f ;  /* 0x0000005f02027836 */ /* 0x000fe20000000000 */
[----:B------:R-:W-:Y:S01]  /*ffe0*/  ULDC UR4, c[0x0][0x9dc] ;  /* 0x0002770000047ab9 */ /* 0x000fe20000000800 */
[----:B------:R-:W-:-:S05]  /*fff0*/  IMAD.MOV.U32 R0, RZ, RZ, R26 ;  /* 0x000000ffff007224 */ /* 0x000fca00078e001a */
[----:B------:R-:W1:Y:S01]  /*10000*/  @P2 LDC R7, c[0x0][0x450] ;  /* 0x00011400ff072b82 */ /* 0x000e620000000800 */
[----:B0-----:R-:W-:-:S05]  /*10010*/  @P2 IMAD.HI.U32 R4, R26, R5, RZ ;  /* 0x000000051a042227 */ /* 0x001fca00078e00ff */
[----:B-1----:R-:W-:Y:S01]  /*10020*/  @P2 SHF.R.U32.HI R0, RZ, R7, R4 ;  /* 0x00000007ff002219 */ /* 0x002fe20000011604 */
[----:B------:R-:W-:-:S04]  /*10030*/  IMAD.HI R4, R2, 0x2aaaaaab, RZ ;  /* 0x2aaaaaab02047827 */ /* 0x000fc800078e02ff */
[----:B------:R-:W-:Y:S01]  /*10040*/  VIADD R2, R35, 0x5f ;  /* 0x0000005f23027836 */ /* 0x000fe20000000000 */
[----:B------:R-:W-:-:S03]  /*10050*/  SHF.R.U32.HI R5, RZ, 0x1f, R4 ;  /* 0x0000001fff057819 */ /* 0x000fc60000011604 */
[----:B------:R-:W-:Y:S01]  /*10060*/  IMAD.HI R2, R2, 0x2aaaaaab, RZ ;  /* 0x2aaaaaab02027827 */ /* 0x000fe200078e02ff */
[----:B------:R-:W-:-:S04]  /*10070*/  LEA.HI.SX32 R4, R4, R5, 0x1c ;  /* 0x0000000504047211 */ /* 0x000fc800078fe2ff */
[----:B------:R-:W-:-:S04]  /*10080*/  SHF.R.U32.HI R5, RZ, 0x1f, R2 ;  /* 0x0000001fff057819 */ /* 0x000fc80000011602 */
[----:B------:R-:W-:Y:S02]  /*10090*/  LEA.HI.SX32 R5, R2, R5, 0x1c ;  /* 0x0000000502057211 */ /* 0x000fe400078fe2ff */
[----:B------:R-:W-:Y:S02]  /*100a0*/  IADD3 R2, R0, R35, -R29 ;  /* 0x0000002300027210 */ /* 0x000fe40007ffe81d */
[----:B------:R-:W-:-:S03]  /*100b0*/  VIMNMX R23, R5, R4, PT ;  /* 0x0000000405177248 */ /* 0x000fc60003fe0100 */
[----:B------:R-:W-:Y:S02]  /*100c0*/  VIADD R0, R2, -UR4 ;  /* 0x8000000402007c36 */ /* 0x000fe40008000000 */
[----:B------:R0:W-:Y:S01]  /*100d0*/  STL [R1+0x10], R23 ;  /* 0x0000101701007387 */ /* 0x0001e20000100800 */
[----:B------:R-:W-:Y:S05]  /*100e0*/  @!P1 BRA `(.L_x_1362) ;  /* 0x0000000000449947 */ /* 0x000fea0003800000 */
[----:B------:R-:W-:Y:S01]  /*100f0*/  ISETP.GT.AND P0, PT, R2, -0x1, PT ;  /* 0xffffffff0200780c */ /* 0x000fe20003f04270 */
[----:B------:R-:W-:-:S12]  /*10100*/  BSSY B0, `(.L_x_1363) ;  /* 0x000000d000007945 */ /* 0x000fd80003800000 */
[----:B------:R-:W-:Y:S05]  /*10110*/  @P0 BRA `(.L_x_1364) ;  /* 0x00000000001c0947 */ /* 0x000fea0003800000 */
[----:B------:R-:W-:Y:S02]  /*10120*/  ISETP.NE.AND P0, PT, R3, 0x1, PT ;  /* 0x000000010300780c */ /* 0x000fe40003f05270 */
[----:B------:R-:W-:-:S11]  /*10130*/  LOP3.LUT R7, RZ, R2, RZ, 0x33, !PT ;  /* 0x00000002ff077212 */ /* 0x000fd600078e33ff */
[----:B------:R-:W1:Y:S02]  /*10140*/  @P0 LDC.64 R4, c[0x0][0x9e8] ;  /* 0x00027a00ff040b82 */ /* 0x000e640000000a00 */
[----:B-1----:R-:W-:-:S05]  /*10150*/  @P0 IMAD.HI.U32 R4, R7, R4, RZ ;  /* 0x0000000407040227 */ /* 0x002fca00078e00ff */
[----:B------:R-:W-:-:S04]  /*10160*/  @P0 SHF.R.U32.HI R7, RZ, R5, R4 ;  /* 0x00000005ff070219 */ /* 0x000fc80000011604 */
[----:B------:R-:W-:Y:S01]  /*10170*/  LOP3.LUT R2, RZ, R7, RZ, 0x33, !PT ;  /* 0x00000007ff027212 */ /* 0x000fe200078e33ff */
[----:B------:R-:W-:Y:S06]  /*10180*/  BRA `(.L_x_1365) ;  /* 0x0000000000107947 */ /* 0x000fec0003800000 */
.L_x_1364:
[----:B------:R-:W-:-:S13]  /*10190*/  ISETP.NE.AND P0, PT, R3, 0x1, PT ;  /* 0x000000010300780c */ /* 0x000fda0003f05270 */
[----:B------:R-:W1:Y:S02]  /*101a0*/  @P0 LDC.64 R4, c[0x0][0x9e8] ;  /* 0x00027a00ff040b82 */ /* 0x000e640000000a00 */
[----:B-1----:R-:W-:-:S05]  /*101b0*/  @P0 IMAD.HI.U32 R4, R2, R4, RZ ;  /* 0x0000000402040227 */ /* 0x002fca00078e00ff */
[----:B------:R-:W-:-:S07]  /*101c0*/  @P0 SHF.R.U32.HI R2, RZ, R5, R4 ;  /* 0x00000005ff020219 */ /* 0x000fce0000011604 */
.L_x_1365:
[----:B------:R-:W-:Y:S05]  /*101d0*/  BSYNC B0 ;  /* 0x0000000000007941 */ /* 0x000fea0003800000 */
.L_x_1363:
[----:B------:R-:W-:-:S05]  /*101e0*/  IMAD R3, R2, R3, RZ ;  /* 0x0000000302037224 */ /* 0x000fca00078e02ff */
[----:B------:R-:W-:-:S07]  /*101f0*/  VIMNMX R0, R0, R3, !PT ;  /* 0x0000000300007248 */ /* 0x000fce0007fe0100 */
.L_x_1362:
[----:B------:R-:W-:Y:S01]  /*10200*/  IMAD.HI R0, R0, 0x2aaaaaab, RZ ;  /* 0x2aaaaaab00007827 */ /* 0x000fe200078e02ff */
[----:B------:R-:W-:Y:S04]  /*10210*/  BSSY B7, `(.L_x_1366) ;  /* 0x0000377000077945 */ /* 0x000fe80003800000 */
[----:B------:R-:W-:-:S04]  /*10220*/  SHF.R.U32.HI R3, RZ, 0x1f, R0 ;  /* 0x0000001fff037819 */ /* 0x000fc80000011600 */
[----:B------:R-:W-:-:S04]  /*10230*/  LEA.HI.SX32 R3, R0, R3, 0x1c ;  /* 0x0000000300037211 */ /* 0x000fc800078fe2ff */
[----:B------:R-:W-:-:S04]  /*10240*/  VIMNMX R37, RZ, R3, !PT ;  /* 0x00000003ff257248 */ /* 0x000fc80007fe0100 */
[----:B------:R-:W-:-:S13]  /*10250*/  ISETP.GT.AND P0, PT, R23, R37, PT ;  /* 0x000000251700720c */ /* 0x000fda0003f04270 */
        /* <DEDUP_REMOVED lines=8> */
[----:B------:R-:W1:Y:S08]  /*102e0*/  FLO.U32 R0, UR4 ;  /* 0x0000000400007d00 */ /* 0x000e7000080e0000 */
[----:B------:R-:W2:Y:S01]  /*102f0*/  POPC R5, UR4 ;  /* 0x0000000400057d09 */ /* 0x000ea20008000000 */
[----:B-1----:R-:W-:-:S13]  /*10300*/  ISETP.EQ.U32.AND P0, PT, R0, R7, PT ;  /* 0x000000070000720c */ /* 0x002fda0003f02070 */
[----:B--2---:R-:W2:Y:S01]  /*10310*/  @P0 ATOMG.E.ADD.STRONG.GPU PT, R3, desc[UR36][R2.64], R5 ;  /* 0x00000005020309a8 */ /* 0x004ea200081ee1e4 */
[----:B------:R-:W1:Y:S02]  /*10320*/  S2R R4, SR_LTMASK ;  /* 0x0000000000047919 */ /* 0x000e640000003900 */
[----:B-1----:R-:W-:-:S04]  /*10330*/  LOP3.LUT R4, R4, UR4, RZ, 0xc0, !PT ;  /* 0x0000000404047c12 */ /* 0x002fc8000f8ec0ff */
[----:B------:R-:W1:Y:S01]  /*10340*/  POPC R7, R4 ;  /* 0x0000000400077309 */ /* 0x000e620000000000 */
[----:B--2---:R-:W1:Y:S02]  /*10350*/  SHFL.IDX PT, R0, R3, R0, 0x1f ;  /* 0x00001f0003007589 */ /* 0x004e6400000e0000 */
[----:B-1----:R-:W-:Y:S01]  /*10360*/  IADD3 R16, R0, UR39, R7 ;  /* 0x0000002700107c10 */ /* 0x002fe2000fffe007 */
[----:B------:R-:W-:Y:S06]  /*10370*/  BRA `(.L_x_1368) ;  /* 0x0000003400807947 */ /* 0x000fec0003800000 */
.L_x_1367:
        /* <DEDUP_REMOVED lines=8> */
[----:B------:R-:W-:Y:S02]  /*10400*/  IMAD.U32 R4, RZ, RZ, UR6 ;  /* 0x00000006ff047e24 */ /* 0x000fe4000f8e00ff */
[----:B------:R-:W1:Y:S01]  /*10410*/  LDC.64 R2, c[0x4][R2] ;  /* 0x0100000002027b82 */ /* 0x000e620000000a00 */
        /* <DEDUP_REMOVED lines=9> */
[----:B01----:R-:W-:Y:S05]  /*104b0*/  CALL.ABS.NOINC R2 ;  /* 0x0000000002007343 */ /* 0x003fea0003c00000 */
.L_x_1370:
[----:B------:R-:W-:Y:S05]  /*104c0*/  BSYNC B6 ;  /* 0x0000000000067941 */ /* 0x000fea0003800000 */
.L_x_1369:
        /* <DEDUP_REMOVED lines=9> */
[----:B------:R-:W-:Y:S02]  /*10560*/  IMAD.U32 R4, RZ, RZ, UR6 ;  /* 0x00000006ff047e24 */ /* 0x000fe4000f8e00ff */
[----:B------:R-:W-:Y:S02]  /*10570*/  IMAD.U32 R5, RZ, RZ, UR7 ;  /* 0x00000007ff057e24 */ /* 0x000fe4000f8e00ff */
[----:B------:R-:W-:Y:S02]  /*10580*/  IMAD.U32 R6, RZ, RZ, UR8 ;  /* 0x00000008ff067e24 */ /* 0x000fe4000f8e00ff */
[----:B------:R-:W-:-:S02]  /*10590*/  IMAD.U32 R7, RZ, RZ, UR9 ;  /* 0x00000009ff077e24 */ /* 0x000fc4000f8e00ff */
[----:B------:R-:W-:Y:S02]  /*105a0*/  IMAD.U32 R10, RZ, RZ, UR4 ;  /* 0x00000004ff0a7e24 */ /* 0x000fe4000f8e00ff */
[----:B------:R-:W-:Y:S02]  /*105b0*/  IMAD.U32 R11, RZ, RZ, UR5 ;  /* 0x00000005ff0b7e24 */ /* 0x000fe4000f8e00ff */
[----:B------:R-:W-:Y:S02]  /*105c0*/  IMAD.MOV.U32 R8, RZ, RZ, 0x70 ;  /* 0x00000070ff087424 */ /* 0x000fe400078e00ff */
[----:B------:R-:W-:Y:S02]  /*105d0*/  IMAD.MOV.U32 R12, RZ, RZ, 0x1 ;  /* 0x00000001ff0c7424 */ /* 0x000fe400078e00ff */
[----:B-1----:R-:W-:-:S07]  /*105e0*/  IMAD.MOV.U32 R13, RZ, RZ, RZ ;  /* 0x000000ffff0d7224 */ /* 0x002fce00078e00ff */
[----:B------:R-:W-:-:S07]  /*105f0*/  LEPC R20, `(.L_x_1373) ;  /* 0x000000001014794e */ /* 0x000fce0000000000 */
[----:B0-2---:R-:W-:Y:S05]  /*10600*/  CALL.ABS.NOINC R2 ;  /* 0x0000000002007343 */ /* 0x005fea0003c00000 */
.L_x_1373:
[----:B------:R0:W1:Y:S01]  /*10610*/  LDC.64 R2, c[0x4][R17] ;  /* 0x0100000011027b82 */ /* 0x0000620000000a00 */
[----:B------:R-:W-:Y:S01]  /*10620*/  ULDC.64 UR6, c[0x4][0x90] ;  /* 0x0100240000067ab9 */ /* 0x000fe20000000a00 */
[----:B------:R-:W-:Y:S01]  /*10630*/  ULDC.64 UR8, c[0x4][0x98] ;  /* 0x0100260000087ab9 */ /* 0x000fe20000000a00 */
[----:B------:R-:W-:Y:S01]  /*10640*/  ULDC.64 UR4, c[0x4][0x18] ;  /* 0x0100060000047ab9 */ /* 0x000fe20000000a00 */
        /* <DEDUP_REMOVED lines=8> */
[----:B0-----:R-:W-:-:S07]  /*106d0*/  IMAD.MOV.U32 R13, RZ, RZ, RZ ;  /* 0x000000ffff0d7224 */ /* 0x001fce00078e00ff */
[----:B------:R-:W-:-:S07]  /*106e0*/  LEPC R20, `(.L_x_1372) ;  /* 0x000000001014794e */ /* 0x000fce0000000000 */
[----:B-1----:R-:W-:Y:S05]  /*106f0*/  CALL.ABS.NOINC R2 ;  /* 0x0000000002007343 */ /* 0x002fea0003c00000 */
.L_x_1372:
[----:B------:R-:W-:Y:S05]  /*10700*/  BSYNC B6 ;  /* 0x0000000000067941 */ /* 0x000fea0003800000 */
.L_x_1371:
[----:B------:R-:W1:Y:S01]  /*10710*/  S2R R2, SR_TID.X ;  /* 0x0000000000027919 */ /* 0x000e620000002100 */
[----:B------:R-:W-:Y:S01]  /*10720*/  ULDC.64 UR4, c[0x0][0x9f8] ;  /* 0x00027e0000047ab9 */ /* 0x000fe20000000a00 */
[----:B------:R-:W-:Y:S01]  /*10730*/  IMAD.MOV.U32 R31, RZ, RZ, R19 ;  /* 0x000000ffff1f7224 */ /* 0x000fe200078e0013 */
[----:B------:R-:W-:Y:S01]  /*10740*/  ISETP.NE.U32.AND P0, PT, RZ, UR4, PT ;  /* 0x00000004ff007c0c */ /* 0x000fe2000bf05070 */
[----:B------:R-:W2:Y:S01]  /*10750*/  S2R R21, SR_TID.X ;  /* 0x0000000000157919 */ /* 0x000ea20000002100 */
[----:B------:R-:W3:Y:S01]  /*10760*/  LDC R8, c[0x0][0x430] ;  /* 0x00010c00ff087b82 */ /* 0x000ee20000000800 */
[----:B------:R-:W-:Y:S01]  /*10770*/  IMAD.MOV.U32 R20, RZ, RZ, R24 ;  /* 0x000000ffff147224 */ /* 0x000fe200078e0018 */
[----:B------:R-:W-:Y:S01]  /*10780*/  ISETP.NE.AND.EX P0, PT, RZ, UR5, PT, P0 ;  /* 0x00000005ff007c0c */ /* 0x000fe2000bf05300 */
[----:B------:R-:W-:Y:S01]  /*10790*/  ULDC UR4, c[0x0][0x320] ;  /* 0x0000c80000047ab9 */ /* 0x000fe20000000800 */
[----:B-1----:R-:W-:-:S11]  /*107a0*/  LOP3.LUT R17, R2, 0x7f, RZ, 0xc0, !PT ;  /* 0x0000007f02117812 */ /* 0x002fd600078ec0ff */
[----:B------:R-:W1:Y:S01]  /*107b0*/  @P0 LDC.64 R2, c[0x0][0x9f8] ;  /* 0x00027e00ff020b82 */ /* 0x000e620000000a00 */
[----:B---3--:R-:W-:Y:S02]  /*107c0*/  ISETP.NE.AND P1, PT, R8, 0x1, PT ;  /* 0x000000010800780c */ /* 0x008fe40003f25270 */
[----:B------:R-:W-:Y:S01]  /*107d0*/  SHF.R.U32.HI R24, RZ, 0x3, R17 ;  /* 0x00000003ff187819 */ /* 0x000fe20000011611 */
[----:B-1----:R-:W-:-:S10]  /*107e0*/  @P0 IMAD.WIDE R2, R19, 0x4, R2 ;  /* 0x0000000413020825 */ /* 0x002fd400078e0202 */
[----:B------:R-:W1:Y:S01]  /*107f0*/  @P1 LDC R7, c[0x0][0x434] ;  /* 0x00010d00ff071b82 */ /* 0x000e620000000800 */
[----:B------:R3:W4:Y:S01]  /*10800*/  @P0 LDG.E R31, desc[UR36][R2.64] ;  /* 0x00000024021f0981 */ /* 0x000722000c1e1900 */
[----:B--2---:R-:W-:Y:S01]  /*10810*/  IMAD.SHL.U32 R17, R21, 0x10, RZ ;  /* 0x0000001015117824 */ /* 0x004fe200078e00ff */
[----:B------:R-:W-:-:S05]  /*10820*/  LOP3.LUT R20, R20, 0xffffffdf, RZ, 0xc0, !PT ;  /* 0xffffffdf14147812 */ /* 0x000fca00078ec0ff */
[----:B------:R-:W2:Y:S01]  /*10830*/  @P1 LDC R5, c[0x0][0x438] ;  /* 0x00010e00ff051b82 */ /* 0x000ea20000000800 */
[----:B------:R-:W-:Y:S01]  /*10840*/  LOP3.LUT R17, R24, 0x70, R17, 0xf8, !PT ;  /* 0x0000007018117812 */ /* 0x000fe200078ef811 */
[----:B------:R-:W-:Y:S01]  /*10850*/  VIADD R24, R23, 0xffffffff ;  /* 0xffffffff17187836 */ /* 0x000fe20000000000 */
[----:B------:R-:W-:Y:S01]  /*10860*/  @P1 LOP3.LUT R20, R20, 0x20, RZ, 0xfc, !PT ;  /* 0x0000002014141812 */ /* 0x000fe200078efcff */
[----:B0-----:R-:W0:Y:S02]  /*10870*/  S2R R23, SR_TID.X ;  /* 0x0000000000177919 */ /* 0x001e240000002100 */
[----:B------:R-:W-:-:S05]  /*10880*/  IMAD R0, R24, 0x60, R17 ;  /* 0x0000006018007824 */ /* 0x000fca00078e0211 */
[C---:B------:R-:W-:Y:S01]  /*10890*/  ISETP.GE.AND P0, PT, R0.reuse, R35, PT ;  /* 0x000000230000720c */ /* 0x040fe20003f06270 */
[----:B------:R-:W-:-:S03]  /*108a0*/  IMAD.IADD R0, R0, 0x1, R36 ;  /* 0x0000000100007824 */ /* 0x000fc600078e0224 */
[----:B------:R-:W-:Y:S01]  /*108b0*/  ISETP.GT.U32.OR P0, PT, R17, 0x5f, P0 ;  /* 0x0000005f1100780c */ /* 0x000fe20000704470 */
[----:B-1----:R-:W-:-:S04]  /*108c0*/  @P1 IMAD.HI.U32 R6, R0, R7, RZ ;  /* 0x0000000700061227 */ /* 0x002fc800078e00ff */
[----:B------:R-:W-:Y:S01]  /*108d0*/  IMAD.MOV.U32 R4, RZ, RZ, R0 ;  /* 0x000000ffff047224 */ /* 0x000fe200078e0000 */
[----:B--2---:R-:W-:-:S07]  /*108e0*/  @P1 SHF.R.U32.HI R4, RZ, R5, R6 ;  /* 0x00000005ff041219 */ /* 0x004fce0000011606 */
[----:B---3--:R-:W1:Y:S01]  /*108f0*/  @!P0 LDC.64 R2, c[0x0][0x428] ;  /* 0x00010a00ff028b82 */ /* 0x008e620000000a00 */
[----:B------:R-:W-:-:S04]  /*10900*/  IMAD.MOV R5, RZ, RZ, -R4 ;  /* 0x000000ffff057224 */ /* 0x000fc800078e0a04 */
[----:B------:R-:W-:Y:S01]  /*10910*/  IMAD R0, R8, R5, R0 ;  /* 0x0000000508007224 */ /* 0x000fe200078e0200 */
[----:B------:R-:W-:Y:S01]  /*10920*/  @!P0 SHF.R.S32.HI R5, RZ, 0x1f, R4 ;  /* 0x0000001fff058819 */ /* 0x000fe20000011404 */
[----:B0-----:R-:W-:-:S05]  /*10930*/  IMAD.SHL.U32 R23, R23, 0x8, RZ ;  /* 0x0000000817177824 */ /* 0x001fca00078e00ff */
[----:B------:R-:W-:-:S04]  /*10940*/  LOP3.LUT R23, R23, 0x38, RZ, 0xc0, !PT ;  /* 0x0000003817177812 */ /* 0x000fc800078ec0ff */
[C---:B------:R-:W-:Y:S02]  /*10950*/  LOP3.LUT R9, R23.reuse, 0x40, RZ, 0xfc, !PT ;  /* 0x0000004017097812 */ /* 0x040fe400078efcff */
[----:B------:R-:W-:Y:S02]  /*10960*/  ISETP.GE.AND P1, PT, R23, UR4, PT ;  /* 0x0000000417007c0c */ /* 0x000fe4000bf26270 */
[----:B------:R-:W-:Y:S01]  /*10970*/  ISETP.GE.AND P2, PT, R9, UR4, PT ;  /* 0x0000000409007c0c */ /* 0x000fe2000bf46270 */
[----:B------:R-:W-:Y:S01]  /*10980*/  ULDC UR4, c[0x0][0x2f4] ;  /* 0x0000bd0000047ab9 */ /* 0x000fe20000000800 */
[----:B------:R-:W-:Y:S02]  /*10990*/  SEL R28, RZ, 0x1, P1 ;  /* 0x00000001ff1c7807 */ /* 0x000fe40000800000 */
[----:B------:R-:W-:Y:S02]  /*109a0*/  LOP3.LUT R20, R20, 0xfffffffb, RZ, 0xc0, !PT ;  /* 0xfffffffb14147812 */ /* 0x000fe400078ec0ff */
[----:B------:R-:W-:Y:S01]  /*109b0*/  LOP3.LUT R8, R23, 0x80, RZ, 0xfc, !PT ;  /* 0x0000008017087812 */ /* 0x000fe200078efcff */
[----:B------:R-:W-:Y:S01]  /*109c0*/  UMOV UR5, 0xffffffff ;  /* 0xffffffff00057882 */ /* 0x000fe20000000000 */
[----:B----4-:R-:W-:Y:S01]  /*109d0*/  SHF.R.S32.HI R6, RZ, 0x1f, R31 ;  /* 0x0000001fff067819 */ /* 0x010fe2000001141f */
[----:B-1----:R-:W-:-:S04]  /*109e0*/  @!P0 IMAD.WIDE.U32 R4, R31, R2, R4 ;  /* 0x000000021f048225 */ /* 0x002fc800078e0004 */
[----:B------:R0:W-:Y:S02]  /*109f0*/  STL [R1+0x4], R6 ;  /* 0x0000040601007387 */ /* 0x0001e40000100800 */
[----:B0-----:R-:W-:Y:S01]  /*10a00*/  @!P0 IMAD R6, R6, R2, RZ ;  /* 0x0000000206068224 */ /* 0x001fe200078e02ff */
[----:B------:R-:W-:-:S03]  /*10a10*/  SEL R2, RZ, 0xffffffff, P2 ;  /* 0xffffffffff027807 */ /* 0x000fc60001000000 */
[----:B------:R-:W-:Y:S02]  /*10a20*/  @!P0 IMAD R6, R31, R3, R6 ;  /* 0x000000031f068224 */ /* 0x000fe400078e0206 */
[----:B------:R-:W-:Y:S01]  /*10a30*/  IMAD.SHL.U32 R3, R2, 0x2, RZ ;  /* 0x0000000202037824 */ /* 0x000fe200078e00ff */
[----:B------:R-:W-:Y:S01]  /*10a40*/  ISETP.GE.AND P2, PT, R23, UR4, PT ;  /* 0x0000000417007c0c */ /* 0x000fe2000bf46270 */
[----:B------:R-:W-:-:S03]  /*10a50*/  @!P0 IMAD.IADD R6, R5, 0x1, R6 ;  /* 0x0000000105068824 */ /* 0x000fc600078e0206 */
[----:B------:R-:W-:Y:S02]  /*10a60*/  LOP3.LUT R28, R3, 0x2, R28, 0xe2, !PT ;  /* 0x00000002031c7812 */ /* 0x000fe400078ee21c */
[----:B------:R-:W0:Y:S07]  /*10a70*/  @!P0 LDC.64 R2, c[0x0][0x418] ;  /* 0x00010600ff028b82 */ /* 0x000e2e0000000a00 */
[----:B------:R-:W-:Y:S02]  /*10a80*/  @P2 LOP3.LUT R20, R20, 0x4, RZ, 0xfc, !PT ;  /* 0x0000000414142812 */ /* 0x000fe400078efcff */
[----:B0-----:R-:W-:-:S04]  /*10a90*/  @!P0 LEA R2, P1, R4, R2, 0x2 ;  /* 0x0000000204028211 */ /* 0x001fc800078210ff */
[----:B------:R-:W-:Y:S01]  /*10aa0*/  @!P0 LEA.HI.X R3, R4, R3, R6, 0x2, P1 ;  /* 0x0000000304038211 */ /* 0x000fe200008f1406 */
[----:B------:R-:W-:Y:S01]  /*10ab0*/  IMAD.MOV.U32 R4, RZ, RZ, RZ ;  /* 0x000000ffff047224 */ /* 0x000fe200078e00ff */
[----:B------:R-:W-:Y:S02]  /*10ac0*/  ISETP.GE.AND P1, PT, R9, UR4, PT ;  /* 0x0000000409007c0c */ /* 0x000fe4000bf26270 */
[----:B------:R-:W-:-:S03]  /*10ad0*/  LOP3.LUT R20, R20, 0xfffffffd, RZ, 0xc0, !PT ;  /* 0xfffffffd14147812 */ /* 0x000fc600078ec0ff */
[----:B------:R0:W5:Y:S01]  /*10ae0*/  @!P0 LDG.E R4, desc[UR36][R2.64] ;  /* 0x0000002402048981 */ /* 0x000162000c1e1900 */
[----:B------:R-:W-:-:S07]  /*10af0*/  ISETP.GE.AND P0, PT, R8, UR4, PT ;  /* 0x0000000408007c0c */ /* 0x000fce000bf06270 */
[----:B------:R-:W-:Y:S01]  /*10b00*/  @P1 LOP3.LUT R20, R20, 0x2, RZ, 0xfc, !PT ;  /* 0x0000000214141812 */ /* 0x000fe200078efcff */
[----:B0-----:R-:W-:-:S03]  /*10b10*/  IMAD.U32 R2, RZ, RZ, UR38 ;  /* 0x00000026ff027e24 */ /* 0x001fc6000f8e00ff */
[----:B------:R-:W-:-:S04]  /*10b20*/  LOP3.LUT R20, R20, 0xfffffffe, RZ, 0xc0, !PT ;  /* 0xfffffffe14147812 */ /* 0x000fc800078ec0ff */
[----:B------:R-:W-:-:S05]  /*10b30*/  @P0 LOP3.LUT R20, R20, 0x1, RZ, 0xfc, !PT ;  /* 0x0000000114140812 */ /* 0x000fca00078efcff */
[----:B------:R0:W-:Y:S01]  /*10b40*/  STL [R1], R20 ;  /* 0x0000001401007387 */ /* 0x0001e20000100800 */
[----:B------:R-:W-:Y:S05]  /*10b50*/  BRA.DIV UR5, `(.L_x_1374) ;  /* 0x00000042055c7947 */ /* 0x000fea000b800000 */
.L_x_1442:
[----:B------:R-:W-:Y:S01]  /*10b60*/  ISETP.NE.AND P0, PT, R2, 0x3, PT ;  /* 0x000000030200780c */ /* 0x000fe20003f05270 */
[----:B------:R-:W-:Y:S01]  /*10b70*/  IMAD.MOV.U32 R3, RZ, RZ, R20 ;  /* 0x000000ffff037224 */ /* 0x000fe200078e0014 */
[----:B------:R-:W-:Y:S02]  /*10b80*/  ISETP.GT.U32.AND P1, PT, R17, 0x5f, PT ;  /* 0x0000005f1100780c */ /* 0x000fe40003f24070 */
[----:B------:R-:W-:Y:S02]  /*10b90*/  SHF.R.S32.HI R30, RZ, 0x1f, R18 ;  /* 0x0000001fff1e7819 */ /* 0x000fe40000011412 */
[----:B------:R-:W-:-:S07]  /*10ba0*/  LOP3.LUT R3, R3, 0xffffffef, RZ, 0xc0, !PT ;  /* 0xffffffef03037812 */ /* 0x000fce00078ec0ff */
[----:B------:R-:W-:-:S04]  /*10bb0*/  @P0 LOP3.LUT R3, R3, 0x10, RZ, 0xfc, !PT ;  /* 0x0000001003030812 */ /* 0x000fc800078efcff */
[----:B------:R-:W-:-:S04]  /*10bc0*/  LOP3.LUT R3, R3, 0xfffffff7, RZ, 0xc0, !PT ;  /* 0xfffffff703037812 */ /* 0x000fc800078ec0ff */
[----:B------:R-:W-:-:S05]  /*10bd0*/  @P1 LOP3.LUT R3, R3, 0x8, RZ, 0xfc, !PT ;  /* 0x0000000803031812 */ /* 0x000fca00078efcff */
[----:B------:R1:W-:Y:S01]  /*10be0*/  STL [R1], R3 ;  /* 0x0000000301007387 */ /* 0x0003e20000100800 */
[----:B------:R-:W-:Y:S05]  /*10bf0*/  @!P0 BRA `(.L_x_1375) ;  /* 0x0000000000048947 */ /* 0x000fea0003800000 */
[----:B------:R-:W-:Y:S01]  /*10c00*/  BPT.TRAP 0x1 ;  /* 0x000000040000795c */ /* 0x000fe20000300000 */
.L_x_1375:
[----:B------:R-:W-:Y:S01]  /*10c10*/  SHF.R.S32.HI R5, RZ, 0x1f, R0 ;  /* 0x0000001fff057819 */ /* 0x000fe20000011400 */
[----:B------:R-:W-:Y:S01]  /*10c20*/  ULDC.64 UR4, c[0x0][0x328] ;  /* 0x0000ca0000047ab9 */ /* 0x000fe20000000a00 */
[----:B------:R-:W-:Y:S03]  /*10c30*/  BSSY B0, `(.L_x_1376) ;  /* 0x0000017000007945 */ /* 0x000fe60003800000 */
[----:B-1----:R-:W-:-:S04]  /*10c40*/  IMAD R3, R5, UR4, RZ ;  /* 0x0000000405037c24 */ /* 0x002fc8000f8e02ff */
[C---:B------:R-:W-:Y:S02]  /*10c50*/  IMAD R6, R0.reuse, UR5, R3 ;  /* 0x0000000500067c24 */ /* 0x040fe4000f8e0203 */
[----:B------:R-:W-:Y:S01]  /*10c60*/  IMAD.WIDE.U32 R2, R0, UR4, RZ ;  /* 0x0000000400027c25 */ /* 0x000fe2000f8e00ff */
        /* <DEDUP_REMOVED lines=17> */
[----:B------:R-:W1:Y:S02]  /*10d80*/  SYNCS.PHASECHK.TRANS64.TRYWAIT P0, [R7+URZ+0x2a840], R2 ;  /* 0x02a84002070075a7 */ /* 0x000e64000800017f */
[----:B-1----:R-:W-:Y:S05]  /*10d90*/  @!P0 BRA `(.L_x_1377) ;  /* 0x0000003c00fc8947 */ /* 0x002fea0003800000 */
.L_x_1443:
[----:B------:R-:W-:Y:S05]  /*10da0*/  BSYNC B0 ;  /* 0x0000000000007941 */ /* 0x000fea0003800000 */
.L_x_1376:
[----:B------:R-:W2:Y:S01]  /*10db0*/  LDL R3, [R1] ;  /* 0x0000000001037983 */ /* 0x000ea20000100800 */
[----:B------:R-:W-:Y:S02]  /*10dc0*/  ULDC.64 UR4, c[0x0][0x300] ;  /* 0x0000c00000047ab9 */ /* 0x000fe40000000a00 */
[----:B------:R-:W-:Y:S01]  /*10dd0*/  IMAD R5, R5, UR4, RZ ;  /* 0x0000000405057c24 */ /* 0x000fe2000f8e02ff */
[----:B------:R-:W3:Y:S03]  /*10de0*/  S2R R8, SR_TID.X ;  /* 0x0000000000087919 */ /* 0x000ee60000002100 */
[----:B------:R-:W-:Y:S01]  /*10df0*/  IMAD R5, R0, UR5, R5 ;  /* 0x0000000500057c24 */ /* 0x000fe2000f8e0205 */
[----:B---3--:R-:W-:-:S04]  /*10e00*/  LOP3.LUT R8, R8, 0x7f, RZ, 0xc0, !PT ;  /* 0x0000007f08087812 */ /* 0x008fc800078ec0ff */
[----:B------:R-:W-:Y:S02]  /*10e10*/  SHF.R.U32.HI R9, RZ, 0x3, R8 ;  /* 0x00000003ff097819 */ /* 0x000fe40000011608 */
[----:B------:R-:W3:Y:S01]  /*10e20*/  S2R R8, SR_TID.X ;  /* 0x0000000000087919 */ /* 0x000ee20000002100 */
[C---:B--2---:R-:W-:Y:S02]  /*10e30*/  LOP3.LUT P4, RZ, R3.reuse, 0x4, RZ, 0xc0, !PT ;  /* 0x0000000403ff7812 */ /* 0x044fe4000788c0ff */
[C---:B------:R-:W-:Y:S02]  /*10e40*/  LOP3.LUT P3, RZ, R3.reuse, 0x2, RZ, 0xc0, !PT ;  /* 0x0000000203ff7812 */ /* 0x040fe4000786c0ff */
[----:B------:R-:W-:Y:S01]  /*10e50*/  LOP3.LUT P2, RZ, R3, 0x1, RZ, 0xc0, !PT ;  /* 0x0000000103ff7812 */ /* 0x000fe2000784c0ff */
[----:B-1----:R-:W-:Y:S01]  /*10e60*/  IMAD.WIDE.U32 R2, R0, UR4, RZ ;  /* 0x0000000400027c25 */ /* 0x002fe2000f8e00ff */
[----:B------:R-:W-:-:S03]  /*10e70*/  ULDC.64 UR4, c[0x0][0x310] ;  /* 0x0000c40000047ab9 */ /* 0x000fc60000000a00 */
[----:B------:R-:W-:Y:S02]  /*10e80*/  IMAD.IADD R3, R3, 0x1, R5 ;  /* 0x0000000103037824 */ /* 0x000fe400078e0205 */
[----:B------:R-:W-:Y:S02]  /*10e90*/  IMAD R6, R6, UR4, RZ ;  /* 0x0000000406067c24 */ /* 0x000fe4000f8e02ff */
[----:B------:R-:W-:-:S04]  /*10ea0*/  IMAD.WIDE.U32 R2, R4, UR4, R2 ;  /* 0x0000000404027c25 */ /* 0x000fc8000f8e0002 */
[----:B------:R-:W-:Y:S01]  /*10eb0*/  IMAD R6, R4, UR5, R6 ;  /* 0x0000000504067c24 */ /* 0x000fe2000f8e0206 */
[----:B------:R-:W-:Y:S01]  /*10ec0*/  ULDC.64 UR4, c[0x0][0x308] ;  /* 0x0000c20000047ab9 */ /* 0x000fe20000000a00 */
[----:B------:R-:W-:Y:S02]  /*10ed0*/  IMAD R5, R25, 0x4800, R32 ;  /* 0x0000480019057824 */ /* 0x000fe400078e0220 */
[----:B------:R-:W-:Y:S02]  /*10ee0*/  IMAD.IADD R3, R3, 0x1, R6 ;  /* 0x0000000103037824 */ /* 0x000fe400078e0206 */
[----:B------:R-:W-:Y:S02]  /*10ef0*/  IMAD R0, R30, UR4, RZ ;  /* 0x000000041e007c24 */ /* 0x000fe4000f8e02ff */
[----:B------:R-:W-:-:S04]  /*10f00*/  IMAD.WIDE.U32 R2, R18, UR4, R2 ;  /* 0x0000000412027c25 */ /* 0x000fc8000f8e0002 */
[----:B------:R-:W-:Y:S01]  /*10f10*/  IMAD R0, R18, UR5, R0 ;  /* 0x0000000512007c24 */ /* 0x000fe2000f8e0200 */
[----:B------:R-:W-:Y:S01]  /*10f20*/  ULDC.64 UR4, c[0x0][0x2e8] ;  /* 0x0000ba0000047ab9 */ /* 0x000fe20000000a00 */
[----:B------:R-:W-:Y:S01]  /*10f30*/  IMAD R6, R24, -0x60, R35 ;  /* 0xffffffa018067824 */ /* 0x000fe200078e0223 */
[----:B------:R-:W-:Y:S01]  /*10f40*/  LEA R4, P0, R2, UR4, 0x1 ;  /* 0x0000000402047c11 */ /* 0x000fe2000f8008ff */
[----:B------:R-:W-:Y:S01]  /*10f50*/  IMAD.IADD R0, R3, 0x1, R0 ;  /* 0x0000000103007824 */ /* 0x000fe200078e0200 */
[----:B------:R-:W-:Y:S01]  /*10f60*/  UMOV UR4, 0xffffffff ;  /* 0xffffffff00047882 */ /* 0x000fe20000000000 */
[----:B------:R-:W-:Y:S02]  /*10f70*/  IMAD.IADD R6, R6, 0x1, -R9 ;  /* 0x0000000106067824 */ /* 0x000fe400078e0a09 */
[----:B---3--:R-:W-:Y:S01]  /*10f80*/  IMAD.SHL.U32 R9, R8, 0x8, RZ ;  /* 0x0000000808097824 */ /* 0x008fe200078e00ff */
[----:B------:R-:W-:Y:S02]  /*10f90*/  LEA.HI.X R0, R2, UR5, R0, 0x1, P0 ;  /* 0x0000000502007c11 */ /* 0x000fe400080f0c00 */
[----:B------:R-:W-:-:S02]  /*10fa0*/  ISETP.GE.AND P0, PT, R6, 0x1, PT ;  /* 0x000000010600780c */ /* 0x000fc40003f06270 */
[----:B------:R-:W-:Y:S01]  /*10fb0*/  LOP3.LUT R9, R9, 0x38, RZ, 0xc0, !PT ;  /* 0x0000003809097812 */ /* 0x000fe200078ec0ff */
[----:B------:R-:W-:Y:S10]  /*10fc0*/  BRA.DIV UR4, `(.L_x_1378) ;  /* 0x0000003e04847947 */ /* 0x000ff4000b800000 */
[----:B------:R-:W1:Y:S01]  /*10fd0*/  SHFL.IDX PT, R3, R4, RZ, 0x181f ;  /* 0x00181fff04037589 */ /* 0x000e6200000e0000 */
[----:B------:R-:W-:-:S03]  /*10fe0*/  @P0 IMAD R8, R5, 0x2, R22 ;  /* 0x0000000205080824 */ /* 0x000fc600078e0216 */
[----:B------:R-:W2:Y:S01]  /*10ff0*/  SHFL.IDX PT, R2, R0, RZ, 0x181f ;  /* 0x00181fff00027589 */ /* 0x000ea200000e0000 */
[----:B-1----:R-:W-:-:S05]  /*11000*/  @P0 LEA R3, P1, R9, R3, 0x1 ;  /* 0x0000000309030211 */ /* 0x002fca00078208ff */
[----:B--2---:R-:W-:Y:S01]  /*11010*/  @P0 IMAD.X R2, RZ, RZ, R2, P1 ;  /* 0x000000ffff020224 */ /* 0x004fe200008e0602 */
        /* <DEDUP_REMOVED lines=8> */
[----:B-1----:R-:W1:Y:S01]  /*110a0*/  SHFL.IDX PT, R3, R4, 0x1, 0x181f ;  /* 0x00381f0004037f89 */ /* 0x002e6200000e0000 */
[----:B------:R-:W-:-:S03]  /*110b0*/  @P1 IMAD R8, R5, 0x2, R22 ;  /* 0x0000000205081824 */ /* 0x000fc600078e0216 */
[----:B------:R-:W2:Y:S01]  /*110c0*/  SHFL.IDX PT, R2, R0, 0x1, 0x181f ;  /* 0x00381f0000027f89 */ /* 0x000ea200000e0000 */
[----:B-1----:R-:W-:-:S05]  /*110d0*/  @P1 LEA R3, P0, R9, R3, 0x1 ;  /* 0x0000000309031211 */ /* 0x002fca00078008ff */
[----:B--2---:R-:W-:-:S05]  /*110e0*/  @P1 IMAD.X R2, RZ, RZ, R2, P0 ;  /* 0x000000ffff021224 */ /* 0x004fca00000e0602 */
[----:B------:R-:W-:-:S04]  /*110f0*/  @P1 LOP3.LUT R3, R3, R2, RZ, 0x3c, !PT ;  /* 0x0000000203031212 */ /* 0x000fc800078e3cff */
[----:B------:R-:W-:-:S04]  /*11100*/  @P1 LOP3.LUT R2, R3, R2, RZ, 0x3c, !PT ;  /* 0x0000000203021212 */ /* 0x000fc800078e3cff */
[----:B------:R-:W-:-:S05]  /*11110*/  @P1 LOP3.LUT R3, R3, R2, RZ, 0x3c, !PT ;  /* 0x0000000203031212 */ /* 0x000fca00078e3cff */
[----:B------:R-:W-:Y:S04]  /*11120*/  @P1 LDGSTS.E.BYPASS.LTC128B.128 [R8+0x18c00], desc[UR36][R2.64], !P4 ;  /* 0x18c0000002081fae */ /* 0x000fe8000e101d64 */
[----:B------:R-:W-:Y:S04]  /*11130*/  @P1 LDGSTS.E.BYPASS.LTC128B.128 [R8+0x1bc00], desc[UR36][R2.64+0x80], !P3 ;  /* 0x1bc0008002081fae */ /* 0x000fe8000d901d64 */
[----:B------:R1:W-:Y:S01]  /*11140*/  @P1 LDGSTS.E.BYPASS.LTC128B.128 [R8+0x1ec00], desc[UR36][R2.64+0x100], !P2 ;  /* 0x1ec0010002081fae */ /* 0x0003e2000d101d64 */
[----:B------:R-:W-:-:S03]  /*11150*/  ISETP.GE.AND P1, PT, R6, 0x21, PT ;  /* 0x000000210600780c */ /* 0x000fc60003f26270 */
[----:B-1----:R-:W1:Y:S10]  /*11160*/  SHFL.IDX PT, R3, R4, 0x2, 0x181f ;  /* 0x00581f0004037f89 */ /* 0x002e7400000e0000 */
[----:B------:R-:W-:Y:S01]  /*11170*/  @P1 IMAD R8, R5, 0x2, R22 ;  /* 0x0000000205081824 */ /* 0x000fe200078e0216 */
        /* <DEDUP_REMOVED lines=24> */
[----:B------:R-:W2:Y:S04]  /*11300*/  SHFL.IDX PT, R2, R0, 0x4, 0x181f ;  /* 0x00981f0000027f89 */ /* 0x000ea800000e0000 */
[----:B------:R-:W3:Y:S01]  /*11310*/  SHFL.IDX PT, R0, R0, 0x5, 0x181f ;  /* 0x00b81f0000007f89 */ /* 0x000ee200000e0000 */
[----:B-1----:R-:W-:-:S05]  /*11320*/  @P1 LEA R3, P0, R9, R3, 0x1 ;  /* 0x0000000309031211 */ /* 0x002fca00078008ff */
[----:B--2---:R-:W-:-:S05]  /*11330*/  @P1 IMAD.X R2, RZ, RZ, R2, P0 ;  /* 0x000000ffff021224 */ /* 0x004fca00000e0602 */
[----:B------:R-:W-:-:S04]  /*11340*/  @P1 LOP3.LUT R3, R3, R2, RZ, 0x3c, !PT ;  /* 0x0000000203031212 */ /* 0x000fc800078e3cff */
[----:B------:R-:W-:-:S04]  /*11350*/  @P1 LOP3.LUT R2, R3, R2, RZ, 0x3c, !PT ;  /* 0x0000000203021212 */ /* 0x000fc800078e3cff */
[----:B------:R-:W-:-:S05]  /*11360*/  @P1 LOP3.LUT R3, R3, R2, RZ, 0x3c, !PT ;  /* 0x0000000203031212 */ /* 0x000fca00078e3cff */
[----:B------:R-:W-:Y:S04]  /*11370*/  @P1 LDGSTS.E.BYPASS.LTC128B.128 [R8+0x1a400], desc[UR36][R2.64], !P4 ;  /* 0x1a40000002081fae */ /* 0x000fe8000e101d64 */
[----:B------:R-:W-:Y:S04]  /*11380*/  @P1 LDGSTS.E.BYPASS.LTC128B.128 [R8+0x1d400], desc[UR36][R2.64+0x80], !P3 ;  /* 0x1d40008002081fae */ /* 0x000fe8000d901d64 */
[----:B------:R1:W-:Y:S04]  /*11390*/  @P1 LDGSTS.E.BYPASS.LTC128B.128 [R8+0x20400], desc[UR36][R2.64+0x100], !P2 ;  /* 0x2040010002081fae */ /* 0x0003e8000d101d64 */
[----:B-1-3--:R1:W2:Y:S02]  /*113a0*/  SHFL.IDX PT, R2, R4, 0x5, 0x181f ;  /* 0x00b81f0004027f89 */ /* 0x00a2a400000e0000 */
.L_x_1457:
[----:B------:R-:W-:-:S13]  /*113b0*/  ISETP.GE.AND P0, PT, R6, 0x51, PT ;  /* 0x000000510600780c */ /* 0x000fda0003f06270 */
[----:B--2---:R-:W-:Y:S01]  /*113c0*/  @P0 LEA R2, P1, R9, R2, 0x1 ;  /* 0x0000000209020211 */ /* 0x004fe200078208ff */
        /* <DEDUP_REMOVED lines=10> */
.L_x_1379:
[----:B------:R-:W-:Y:S02]  /*11470*/  PLOP3.LUT P1, PT, P1, P0, PT, 0xa2, 0x0 ;  /* 0x000000000000781c */ /* 0x000fe40000f21472 */
[----:B------:R-:W-:-:S08]  /*11480*/  @P0 R2UR P1, UR4, R7 ;  /* 0x00000000070402ca */ /* 0x000fd00000020000 */
[----:B------:R-:W-:-:S05]  /*11490*/  @P0 PLOP3.LUT P0, PT, P1, PT, PT, 0x80, 0x0 ;  /* 0x000000000000081c */ /* 0x000fca0000f0f070 */
[----:B------:R-:W-:Y:S01]  /*114a0*/  @!P1 SYNCS.ARRIVE.TRANS64.RED.A0T1 RZ, [UR4+0x2a830], RZ ;  /* 0x02a830ffffff99a7 */ /* 0x000fe20008200404 */
[----:B------:R-:W-:Y:S07]  /*114b0*/  @!P1 ARRIVES.LDGSTSBAR.64.TRANSCNT [UR4+0x2a830] ;  /* 0x02a83000ff0099b0 */ /* 0x000fee0008000a84 */
[----:B------:R-:W-:Y:S05]  /*114c0*/  @P0 BRA.U.ANY `(.L_x_1379) ;  /* 0xfffffffd00e80947 */ /* 0x000fea000393ffff */
[----:B------:R-:W-:Y:S01]  /*114d0*/  NOP ;  /* 0x0000000000007918 */ /* 0x000fe20000000000 */
[----:B------:R-:W3:Y:S02]  /*114e0*/  LDL R0, [R1] ;  /* 0x0000000001007983 */ /* 0x000ee40000100800 */
[----:B---3--:R-:W-:-:S13]  /*114f0*/  LOP3.LUT P2, RZ, R0, 0x10, RZ, 0xc0, !PT ;  /* 0x0000001000ff7812 */ /* 0x008fda000784c0ff */
[----:B------:R-:W-:Y:S05]  /*11500*/  @!P2 BRA `(.L_x_1380) ;  /* 0x000000000004a947 */ /* 0x000fea0003800000 */
[----:B------:R-:W-:Y:S01]  /*11510*/  BPT.TRAP 0x1 ;  /* 0x000000040000795c */ /* 0x000fe20000300000 */
.L_x_1380:
[----:B------:R3:W-:Y:S02]  /*11520*/  SYNCS.ARRIVE.TRANS64.A1T0 RZ, [R7+URZ+0x2a830], RZ ;  /* 0x02a830ff07ff79a7 */ /* 0x0007e4000810003f */
[----:B------:R-:W-:Y:S05]  /*11530*/  WARPSYNC.ALL ;  /* 0x0000000000007948 */ /* 0x000fea0003800000 */
[----:B------:R-:W-:Y:S01]  /*11540*/  ULDC.64 UR4, c[0x0][0x298] ;  /* 0x0000a60000047ab9 */ /* 0x000fe20000000a00 */
[----:B--2---:R-:W-:Y:S01]  /*11550*/  VIADD R2, R22, 0xc400 ;  /* 0x0000c40016027836 */ /* 0x004fe20000000000 */
[----:B------:R-:W-:Y:S01]  /*11560*/  SHF.R.S32.HI R0, RZ, 0x1f, R34 ;  /* 0x0000001fff007819 */ /* 0x000fe20000011422 */
[----:B-1----:R-:W-:Y:S01]  /*11570*/  IMAD.WIDE.U32 R4, R34, UR4, RZ ;  /* 0x0000000422047c25 */ /* 0x002fe2000f8e00ff */
[----:B------:R-:W-:Y:S01]  /*11580*/  BSSY B6, `(.L_x_1381) ;  /* 0x0000018000067945 */ /* 0x000fe20003800000 */
[----:B------:R-:W-:Y:S01]  /*11590*/  BAR.SYNC.DEFER_BLOCKING 0x8, 0x180 ;  /* 0x0206000000007b1d */ /* 0x000fe20000010000 */
[----:B------:R-:W-:Y:S01]  /*115a0*/  LOP3.LUT P0, RZ, R2, 0x3ff, RZ, 0xc0, !PT ;  /* 0x000003ff02ff7812 */ /* 0x000fe2000780c0ff */
[----:B------:R-:W-:-:S04]  /*115b0*/  IMAD R3, R0, UR4, RZ ;  /* 0x0000000400037c24 */ /* 0x000fc8000f8e02ff */
[----:B------:R-:W-:Y:S01]  /*115c0*/  IMAD R0, R34, UR5, R3 ;  /* 0x0000000522007c24 */ /* 0x000fe2000f8e0203 */
[----:B------:R1:W-:Y:S03]  /*115d0*/  STL.64 [R1+0x8], R4 ;  /* 0x0000080401007387 */ /* 0x0003e60000100a00 */
[----:B------:R-:W-:-:S04]  /*115e0*/  IMAD.IADD R34, R5, 0x1, R0 ;  /* 0x0000000105227824 */ /* 0x000fc800078e0200 */
[----:B------:R-:W-:Y:S05]  /*115f0*/  @!P0 BRA `(.L_x_1382) ;  /* 0x0000000000408947 */ /* 0x000fea0003800000 */
[----:B------:R-:W-:Y:S01]  /*11600*/  MOV R2, 0x0 ;  /* 0x0000000000027802 */ /* 0x000fe20000000f00 */
[----:B------:R-:W-:Y:S01]  /*11610*/  ULDC.64 UR6, c[0x4][0x90] ;  /* 0x0100240000067ab9 */ /* 0x000fe20000000a00 */
[----:B------:R-:W-:Y:S01]  /*11620*/  ULDC.64 UR8, c[0x4][0x98] ;  /* 0x0100260000087ab9 */ /* 0x000fe20000000a00 */
[----:B------:R-:W-:Y:S01]  /*11630*/  ULDC.64 UR4, c[0x4][0x20] ;  /* 0x0100080000047ab9 */ /* 0x000fe20000000a00 */
[----:B-1----:R-:W-:Y:S02]  /*11640*/  IMAD.U32 R4, RZ, RZ, UR6 ;  /* 0x00000006ff047e24 */ /* 0x002fe4000f8e00ff */
[----:B------:R-:W1:Y:S01]  /*11650*/  LDC.64 R2, c[0x4][R2] ;  /* 0x0100000002027b82 */ /* 0x000e620000000a00 */
[----:B------:R-:W-:Y:S02]  /*11660*/  IMAD.U32 R5, RZ, RZ, UR7 ;  /* 0x00000007ff057e24 */ /* 0x000fe4000f8e00ff */
[----:B------:R-:W-:Y:S02]  /*11670*/  IMAD.U32 R6, RZ, RZ, UR8 ;  /* 0x00000008ff067e24 */ /* 0x000fe4000f8e00ff */
[----:B---3--:R-:W-:-:S02]  /*11680*/  IMAD.U32 R7, RZ, RZ, UR9 ;  /* 0x00000009ff077e24 */ /* 0x008fc4000f8e00ff */
[----:B------:R-:W-:Y:S02]  /*11690*/  IMAD.U32 R10, RZ, RZ, UR4 ;  /* 0x00000004ff0a7e24 */ /* 0x000fe4000f8e00ff */
[----:B------:R-:W-:Y:S02]  /*116a0*/  IMAD.U32 R11, RZ, RZ, UR5 ;  /* 0x00000005ff0b7e24 */ /* 0x000fe4000f8e00ff */
[----:B------:R-:W-:Y:S02]  /*116b0*/  IMAD.MOV.U32 R8, RZ, RZ, 0x70 ;  /* 0x00000070ff087424 */ /* 0x000fe400078e00ff */
[----:B------:R-:W-:Y:S02]  /*116c0*/  IMAD.MOV.U32 R12, RZ, RZ, 0x1 ;  /* 0x00000001ff0c7424 */ /* 0x000fe400078e00ff */
[----:B------:R-:W-:-:S07]  /*116d0*/  IMAD.MOV.U32 R13, RZ, RZ, RZ ;  /* 0x000000ffff0d7224 */ /* 0x000fce00078e00ff */
[----:B0-----:R-:W-:-:S07]  /*116e0*/  LEPC R20, `(.L_x_1382) ;  /* 0x000000001014794e */ /* 0x001fce0000000000 */
[----:B-1----:R-:W-:Y:S05]  /*116f0*/  CALL.ABS.NOINC R2 ;  /* 0x0000000002007343 */ /* 0x002fea0003c00000 */
.L_x_1382:
[----:B------:R-:W-:Y:S05]  /*11700*/  BSYNC B6 ;  /* 0x0000000000067941 */ /* 0x000fea0003800000 */
.L_x_1381:
[----:B0-----:R-:W2:Y:S01]  /*11710*/  LDL.LU.64 R20, [R1+0x8] ;  /* 0x0000080001147983 */ /* 0x001ea20000300a00 */
[----:B------:R-:W-:-:S03]  /*11720*/  ULDC.64 UR4, c[0x0][0x2d8] ;  /* 0x0000b60000047ab9 */ /* 0x000fc60000000a00 */
[----:B------:R-:W4:Y:S01]  /*11730*/  LDL R2, [R1] ;  /* 0x0000000001027983 */ /* 0x000f220000100800 */
[----:B------:R-:W-:Y:S02]  /*11740*/  IMAD R0, R30, UR4, RZ ;  /* 0x000000041e007c24 */ /* 0x000fe4000f8e02ff */
[----:B------:R-:W-:Y:S01]  /*11750*/  IMAD.MOV.U32 R3, RZ, RZ, R34 ;  /* 0x000000ffff037224 */ /* 0x000fe200078e0022 */
[----:B------:R-:W3:Y:S01]  /*11760*/  S2R R9, SR_TID.X ;  /* 0x0000000000097919 */ /* 0x000ee20000002100 */
[----:B-1----:R-:W-:Y:S01]  /*11770*/  IMAD R5, R18, UR5, R0 ;  /* 0x0000000512057c24 */ /* 0x002fe2000f8e0200 */
[----:B------:R-:W-:Y:S01]  /*11780*/  SHF.R.S32.HI R0, RZ, 0x1f, R19 ;  /* 0x0000001fff007819 */ /* 0x000fe20000011413 */
[----:B---3--:R-:W-:-:S05]  /*11790*/  IMAD.SHL.U32 R7, R9, 0x8, RZ ;  /* 0x0000000809077824 */ /* 0x008fca00078e00ff */
[----:B------:R-:W-:Y:S01]  /*117a0*/  LOP3.LUT R7, R7, 0x38, RZ, 0xc0, !PT ;  /* 0x0000003807077812 */ /* 0x000fe200078ec0ff */
[----:B--2---:R-:W0:Y:S01]  /*117b0*/  S2R R21, SR_TID.X ;  /* 0x0000000000157919 */ /* 0x004e220000002100 */
[----:B----4-:R-:W-:Y:S01]  /*117c0*/  LOP3.LUT P6, RZ, R2, 0x80, RZ, 0xc0, !PT ;  /* 0x0000008002ff7812 */ /* 0x010fe200078cc0ff */
[----:B------:R-:W-:Y:S02]  /*117d0*/  IMAD.MOV.U32 R2, RZ, RZ, R20 ;  /* 0x000000ffff027224 */ /* 0x000fe400078e0014 */
[----:B------:R-:W1:Y:S01]  /*117e0*/  LDC R20, c[0x0][0x448] ;  /* 0x00011200ff147b82 */ /* 0x000e620000000800 */
[----:B------:R-:W-:Y:S01]  /*117f0*/  SEL R0, R0, RZ, !P6 ;  /* 0x000000ff00007207 */ /* 0x000fe20007000000 */
[----:B------:R-:W-:Y:S01]  /*11800*/  IMAD.WIDE.U32 R2, R18, UR4, R2 ;  /* 0x0000000412027c25 */ /* 0x000fe2000f8e0002 */
[----:B------:R-:W-:Y:S01]  /*11810*/  SEL R4, R19, RZ, !P6 ;  /* 0x000000ff13047207 */ /* 0x000fe20007000000 */
[----:B------:R-:W-:Y:S02]  /*11820*/  ULDC.64 UR4, c[0x0][0x2e0] ;  /* 0x0000b80000047ab9 */ /* 0x000fe40000000a00 */
[----:B------:R-:W-:-:S02]  /*11830*/  IMAD.IADD R3, R3, 0x1, R5 ;  /* 0x0000000103037824 */ /* 0x000fc400078e0205 */
[----:B------:R-:W-:Y:S02]  /*11840*/  IMAD R0, R0, UR4, RZ ;  /* 0x0000000400007c24 */ /* 0x000fe4000f8e02ff */
[----:B------:R-:W-:-:S04]  /*11850*/  IMAD.WIDE.U32 R2, R4, UR4, R2 ;  /* 0x0000000404027c25 */ /* 0x000fc8000f8e0002 */
[----:B------:R-:W-:Y:S01]  /*11860*/  IMAD R0, R4, UR5, R0 ;  /* 0x0000000504007c24 */ /* 0x000fe2000f8e0200 */
[----:B------:R-:W-:-:S03]  /*11870*/  ULDC.64 UR4, c[0x0][0x2d0] ;  /* 0x0000b40000047ab9 */ /* 0x000fc60000000a00 */
[----:B------:R-:W-:Y:S01]  /*11880*/  IMAD.IADD R3, R3, 0x1, R0 ;  /* 0x0000000103037824 */ /* 0x000fe200078e0200 */
[----:B-1----:R-:W-:Y:S02]  /*11890*/  ISETP.NE.AND P6, PT, R20, 0x1, PT ;  /* 0x000000011400780c */ /* 0x002fe40003fc5270 */
[----:B------:R-:W1:Y:S01]  /*118a0*/  S2R R20, SR_TID.X ;  /* 0x0000000000147919 */ /* 0x000e620000002100 */
[----:B0-----:R-:W-:-:S04]  /*118b0*/  LOP3.LUT R21, R21, 0x7f, RZ, 0xc0, !PT ;  /* 0x0000007f15157812 */ /* 0x001fc800078ec0ff */
[----:B------:R-:W-:-:S06]  /*118c0*/  SHF.R.U32.HI R21, RZ, 0x3, R21 ;  /* 0x00000003ff157819 */ /* 0x000fcc0000011615 */
[----:B------:R-:W0:Y:S08]  /*118d0*/  @P6 LDC R6, c[0x0][0x44c] ;  /* 0x00011300ff066b82 */ /* 0x000e300000000800 */
[----:B------:R-:W2:Y:S01]  /*118e0*/  @P6 LDC R5, c[0x0][0x450] ;  /* 0x00011400ff056b82 */ /* 0x000ea20000000800 */
[----:B-1----:R-:W-:-:S05]  /*118f0*/  IMAD.SHL.U32 R20, R20, 0x10, RZ ;  /* 0x0000001014147824 */ /* 0x002fca00078e00ff */
[----:B------:R-:W-:Y:S01]  /*11900*/  LOP3.LUT R20, R21, 0x70, R20, 0xf8, !PT ;  /* 0x0000007015147812 */ /* 0x000fe200078ef814 */
[----:B------:R-:W-:-:S04]  /*11910*/  IMAD.SHL.U32 R21, R9, 0x8, RZ ;  /* 0x0000000809157824 */ /* 0x000fc800078e00ff */
[----:B------:R-:W-:Y:S01]  /*11920*/  IMAD.IADD R0, R20, 0x1, R26 ;  /* 0x0000000114007824 */ /* 0x000fe200078e021a */
[----:B------:R-:W-:Y:S02]  /*11930*/  LOP3.LUT R21, R21, 0x38, RZ, 0xc0, !PT ;  /* 0x0000003815157812 */ /* 0x000fe400078ec0ff */
[----:B------:R-:W-:Y:S01]  /*11940*/  LOP3.LUT R20, R9, 0x7f, RZ, 0xc0, !PT ;  /* 0x0000007f09147812 */ /* 0x000fe200078ec0ff */
[----:B0-----:R-:W-:Y:S01]  /*11950*/  @P6 IMAD.HI.U32 R6, R0, R6, RZ ;  /* 0x0000000600066227 */ /* 0x001fe200078e00ff */
[C---:B------:R-:W-:Y:S02]  /*11960*/  LOP3.LUT R8, R21.reuse, 0x40, RZ, 0xfc, !PT ;  /* 0x0000004015087812 */ /* 0x040fe400078efcff */
[----:B------:R-:W-:Y:S01]  /*11970*/  LOP3.LUT R9, R21, 0x80, RZ, 0xfc, !PT ;  /* 0x0000008015097812 */ /* 0x000fe200078efcff */
[----:B------:R-:W-:Y:S01]  /*11980*/  IMAD.MOV.U32 R4, RZ, RZ, R0 ;  /* 0x000000ffff047224 */ /* 0x000fe200078e0000 */
[----:B--2---:R-:W-:Y:S02]  /*11990*/  @P6 SHF.R.U32.HI R4, RZ, R5, R6 ;  /* 0x00000005ff046219 */ /* 0x004fe40000011606 */
[----:B------:R-:W0:Y:S03]  /*119a0*/  LDC R6, c[0x0][0x448] ;  /* 0x00011200ff067b82 */ /* 0x000e260000000800 */
[----:B------:R-:W-:-:S02]  /*119b0*/  IMAD.MOV R5, RZ, RZ, -R4 ;  /* 0x000000ffff057224 */ /* 0x000fc400078e0a04 */
[----:B------:R-:W-:-:S04]  /*119c0*/  IMAD.WIDE.U32 R2, R4, UR4, R2 ;  /* 0x0000000404027c25 */ /* 0x000fc8000f8e0002 */
[----:B0-----:R-:W-:Y:S01]  /*119d0*/  IMAD R0, R6, R5, R0 ;  /* 0x0000000506007224 */ /* 0x001fe200078e0200 */
[----:B------:R-:W-:-:S05]  /*119e0*/  SHF.R.S32.HI R5, RZ, 0x1f, R4 ;  /* 0x0000001fff057819 */ /* 0x000fca0000011404 */
[----:B------:R-:W-:-:S04]  /*119f0*/  IMAD R5, R5, UR4, RZ ;  /* 0x0000000405057c24 */ /* 0x000fc8000f8e02ff */
        /* <DEDUP_REMOVED lines=8> */
[C---:B------:R-:W-:Y:S01]  /*11a80*/  LEA R0, P0, R2.reuse, UR4, 0x1 ;  /* 0x0000000402007c11 */ /* 0x040fe2000f8008ff */
[----:B------:R-:W-:Y:S01]  /*11a90*/  IMAD.IADD R4, R3, 0x1, R5 ;  /* 0x0000000103047824 */ /* 0x000fe200078e0205 */
[----:B------:R-:W-:Y:S02]  /*11aa0*/  ULDC UR4, c[0x0][0x2b8] ;  /* 0x0000ae0000047ab9 */ /* 0x000fe40000000800 */
[----:B------:R-:W-:Y:S02]  /*11ab0*/  ISETP.GE.AND P3, PT, R7, UR4, PT ;  /* 0x0000000407007c0c */ /* 0x000fe4000bf66270 */
[----:B------:R-:W-:Y:S01]  /*11ac0*/  LEA.HI.X R4, R2, UR5, R4, 0x1, P0 ;  /* 0x0000000502047c11 */ /* 0x000fe200080f0c04 */
[----:B------:R-:W-:Y:S01]  /*11ad0*/  UMOV UR5, 0xffffffff ;  /* 0xffffffff00057882 */ /* 0x000fe20000000000 */
[----:B------:R-:W-:-:S02]  /*11ae0*/  ISETP.GE.AND P2, PT, R8, UR4, PT ;  /* 0x0000000408007c0c */ /* 0x000fc4000bf46270 */
[----:B------:R-:W-:Y:S02]  /*11af0*/  ISETP.GE.AND P0, PT, R9, UR4, PT ;  /* 0x0000000409007c0c */ /* 0x000fe4000bf06270 */
[----:B------:R-:W-:Y:S01]  /*11b00*/  SHF.R.U32.HI R8, RZ, 0x3, R20 ;  /* 0x00000003ff087819 */ /* 0x000fe20000011614 */
[----:B------:R-:W-:Y:S10]  /*11b10*/  BRA.DIV UR5, `(.L_x_1383) ;  /* 0x0000003a05d87947 */ /* 0x000ff4000b800000 */
[----:B------:R-:W0:Y:S01]  /*11b20*/  SHFL.IDX PT, R3, R0, RZ, 0x181f ;  /* 0x00181fff00037589 */ /* 0x000e2200000e0000 */
[----:B------:R-:W-:Y:S02]  /*11b30*/  IMAD R29, R29, R6, RZ ;  /* 0x000000061d1d7224 */ /* 0x000fe400078e02ff */
[----:B------:R-:W-:Y:S01]  /*11b40*/  IMAD.IADD R26, R8, 0x1, R26 ;  /* 0x00000001081a7824 */ /* 0x000fe200078e021a */
[----:B------:R-:W1:Y:S04]  /*11b50*/  SHFL.IDX PT, R2, R4, RZ, 0x181f ;  /* 0x00181fff04027589 */ /* 0x000e6800000e0000 */
[----:B------:R-:W-:Y:S01]  /*11b60*/  ISETP.GE.AND P1, PT, R26, R29, PT ;  /* 0x0000001d1a00720c */ /* 0x000fe20003f26270 */
[----:B------:R-:W-:-:S12]  /*11b70*/  SHFL.IDX PT, R14, R0, 0x7, 0x181f ;  /* 0x00f81f00000e7f89 */ /* 0x000fd800000e0000 */
[----:B0-----:R-:W-:-:S05]  /*11b80*/  @!P1 LEA R5, P4, R7, R3, 0x1 ;  /* 0x0000000307059211 */ /* 0x001fca00078808ff */
[----:B-1----:R-:W-:Y:S02]  /*11b90*/  @!P1 IMAD.X R3, RZ, RZ, R2, P4 ;  /* 0x000000ffff039224 */ /* 0x002fe400020e0602 */
        /* <DEDUP_REMOVED lines=71> */
.L_x_1474:
[----:B------:R-:W-:Y:S01]  /*12010*/  VIADD R26, R26, 0x70 ;  /* 0x000000701a1a7836 */ /* 0x000fe20000000000 */
[----:B------:R-:W-:Y:S04]  /*12020*/  BSSY B0, `(.L_x_1384) ;  /* 0x000000b000007945 */ /* 0x000fe80003800000 */
[----:B------:R-:W-:-:S13]  /*12030*/  ISETP.GE.AND P1, PT, R26, R29, PT ;  /* 0x0000001d1a00720c */ /* 0x000fda0003f26270 */
[----:B------:R-:W-:Y:S05]  /*12040*/  @P1 BRA `(.L_x_1385) ;  /* 0x0000000000201947 */ /* 0x000fea0003800000 */
[----:B0-----:R-:W-:-:S05]  /*12050*/  LEA R2, P1, R7, R14, 0x1 ;  /* 0x0000000e07027211 */ /* 0x001fca00078208ff */
[----:B------:R-:W-:-:S05]  /*12060*/  IMAD.X R3, RZ, RZ, R4, P1 ;  /* 0x000000ffff037224 */ /* 0x000fca00008e0604 */
[----:B------:R-:W-:Y:S01]  /*12070*/  @!PT LDS RZ, [RZ] ;  /* 0x00000000fffff984 */ /* 0x000fe20000000800 */
[----:B------:R-:W-:Y:S01]  /*12080*/  @!PT LDS RZ, [RZ] ;  /* 0x00000000fffff984 */ /* 0x000fe20000000800 */
[----:B------:R-:W-:Y:S01]  /*12090*/  @!PT LDS RZ, [RZ] ;  /* 0x00000000fffff984 */ /* 0x000fe20000000800 */
[----:B------:R1:W-:Y:S04]  /*120a0*/  LDGSTS.E.BYPASS.LTC128B.128 [R33+0xfc00], desc[UR36][R2.64], !P3 ;  /* 0x0fc0000002217fae */ /* 0x0003e8000d901d64 */
[----:B------:R1:W-:Y:S04]  /*120b0*/  LDGSTS.E.BYPASS.LTC128B.128 [R33+0x13c00], desc[UR36][R2.64+0x80], !P2 ;  /* 0x13c0008002217fae */ /* 0x0003e8000d101d64 */
[----:B------:R1:W-:Y:S02]  /*120c0*/  LDGSTS.E.BYPASS.LTC128B.128 [R33+0x17c00], desc[UR36][R2.64+0x100], !P0 ;  /* 0x17c0010002217fae */ /* 0x0003e4000c101d64 */
.L_x_1385:
[----:B------:R-:W-:Y:S05]  /*120d0*/  BSYNC B0 ;  /* 0x0000000000007941 */ /* 0x000fea0003800000 */
.L_x_1384:
[----:B------:R-:W-:Y:S01]  /*120e0*/  NOP ;  /* 0x0000000000007918 */ /* 0x000fe20000000000 */
[----:B------:R-:W-:-:S13]  /*120f0*/  PLOP3.LUT P0, PT, PT, PT, PT, 0x80, 0x0 ;  /* 0x000000000000781c */ /* 0x000fda0003f0f070 */
.L_x_1386:
[----:B------:R-:W-:Y:S02]  /*12100*/  PLOP3.LUT P1, PT, P1, P0, PT, 0xa2, 0x0 ;  /* 0x000000000000781c */ /* 0x000fe40000f21472 */
[----:B------:R-:W-:-:S08]  /*12110*/  @P0 R2UR P1, UR4, R22 ;  /* 0x00000000160402ca */ /* 0x000fd00000020000 */
[----:B------:R-:W-:-:S05]  /*12120*/  @P0 PLOP3.LUT P0, PT, P1, PT, PT, 0x80, 0x0 ;  /* 0x000000000000081c */ /* 0x000fca0000f0f070 */
[----:B------:R-:W-:Y:S01]  /*12130*/  @!P1 SYNCS.ARRIVE.TRANS64.RED.A0T1 RZ, [UR4+0x2a800], RZ ;  /* 0x02a800ffffff99a7 */ /* 0x000fe20008200404 */
[----:B------:R-:W-:Y:S07]  /*12140*/  @!P1 ARRIVES.LDGSTSBAR.64.TRANSCNT [UR4+0x2a800] ;  /* 0x02a80000ff0099b0 */ /* 0x000fee0008000a84 */
[----:B------:R-:W-:Y:S05]  /*12150*/  @P0 BRA.U.ANY `(.L_x_1386) ;  /* 0xfffffffd00e80947 */ /* 0x000fea000393ffff */
[----:B01----:R-:W2:Y:S04]  /*12160*/  LDL.LU R3, [R1+0x14] ;  /* 0x0000140001037983 */ /* 0x003ea80000300800 */
[----:B------:R-:W3:Y:S01]  /*12170*/  LDL.LU R2, [R1+0x10] ;  /* 0x0000100001027983 */ /* 0x000ee20000300800 */
[----:B--2---:R-:W-:-:S05]  /*12180*/  VIADD R3, R3, 0x1 ;  /* 0x0000000103037836 */ /* 0x004fca0000000000 */
[----:B------:R-:W-:Y:S01]  /*12190*/  LEA.HI R0, R3, R3, RZ, 0x1 ;  /* 0x0000000303007211 */ /* 0x000fe200078f08ff */
[----:B------:R0:W-:Y:S03]  /*121a0*/  STL [R1+0x14], R3 ;  /* 0x0000140301007387 */ /* 0x0001e60000100800 */
[----:B------:R-:W-:-:S05]  /*121b0*/  LOP3.LUT R0, R0, 0xfffffffe, RZ, 0xc0, !PT ;  /* 0xfffffffe00007812 */ /* 0x000fca00078ec0ff */
[----:B0-----:R-:W-:Y:S02]  /*121c0*/  IMAD.IADD R3, R3, 0x1, -R0 ;  /* 0x0000000103037824 */ /* 0x001fe400078e0a00 */
[----:B---3--:R-:W-:-:S03]  /*121d0*/  VIADD R0, R2, 0xfffffffe ;  /* 0xfffffffe02007836 */ /* 0x008fc60000000000 */
[----:B------:R-:W-:Y:S01]  /*121e0*/  SHF.L.U32 R3, R3, 0x1f, RZ ;  /* 0x0000001f03037819 */ /* 0x000fe200000006ff */
[----:B------:R-:W-:Y:S01]  /*121f0*/  NOP ;  /* 0x0000000000007918 */ /* 0x000fe20000000000 */
[----:B------:R0:W-:Y:S01]  /*12200*/  SYNCS.ARRIVE.TRANS64.A1T0 RZ, [R22+URZ+0x2a800], RZ ;  /* 0x02a800ff16ff79a7 */ /* 0x0001e2000810003f */
[----:B------:R-:W-:Y:S01]  /*12210*/  BSSY B0, `(.L_x_1387) ;  /* 0x0000003000007945 */ /* 0x000fe20003800000 */
[----:B------:R-:W1:Y:S03]  /*12220*/  SYNCS.PHASECHK.TRANS64.TRYWAIT P0, [R22+URZ+0x2a820], R3 ;  /* 0x02a82003160075a7 */ /* 0x000e66000800017f */
[----:B01----:R-:W-:Y:S05]  /*12230*/  @!P0 BRA `(.L_x_1388) ;  /* 0x0000003c00c88947 */ /* 0x003fea0003800000 */
.L_x_1475:
[----:B------:R-:W-:Y:S05]  /*12240*/  BSYNC B0 ;  /* 0x0000000000007941 */ /* 0x000fea0003800000 */
.L_x_1387:
[----:B------:R-:W-:Y:S01]  /*12250*/  ISETP.GE.AND P0, PT, R0, R37, PT ;  /* 0x000000250000720c */ /* 0x000fe20003f06270 */
[----:B------:R-:W-:-:S12]  /*12260*/  BSSY B0, `(.L_x_1389) ;  /* 0x00000ff000007945 */ /* 0x000fd80003800000 */
[----:B------:R-:W-:Y:S05]  /*12270*/  @!P0 BRA `(.L_x_1390) ;  /* 0x0000000c00f48947 */ /* 0x000fea0003800000 */
[----:B------:R-:W-:Y:S02]  /*12280*/  IMAD.MOV.U32 R10, RZ, RZ, R25 ;  /* 0x000000ffff0a7224 */ /* 0x000fe400078e0019 */
[----:B------:R-:W-:Y:S02]  /*12290*/  IMAD.MOV.U32 R20, RZ, RZ, R27 ;  /* 0x000000ffff147224 */ /* 0x000fe400078e001b */
[----:B------:R-:W-:-:S07]  /*122a0*/  IMAD.MOV.U32 R29, RZ, RZ, R24 ;  /* 0x000000ffff1d7224 */ /* 0x000fce00078e0018 */
.L_x_1403:
[----:B------:R-:W1:Y:S01]  /*122b0*/  S2R R2, SR_TID.X ;  /* 0x0000000000027919 */ /* 0x000e620000002100 */
[----:B0-----:R-:W0:Y:S01]  /*122c0*/  LDC R3, c[0x0][0x430] ;  /* 0x00010c00ff037b82 */ /* 0x001e220000000800 */
[----:B------:R-:W2:Y:S01]  /*122d0*/  LDL R7, [R1+0x4] ;  /* 0x0000040001077983 */ /* 0x000ea20000100800 */
[----:B------:R-:W3:Y:S01]  /*122e0*/  S2R R5, SR_TID.X ;  /* 0x0000000000057919 */ /* 0x000ee20000002100 */
[----:B-1----:R-:W-:-:S04]  /*122f0*/  LOP3.LUT R2, R2, 0x7f, RZ, 0xc0, !PT ;  /* 0x0000007f02027812 */ /* 0x002fc800078ec0ff */
[----:B------:R-:W-:Y:S02]  /*12300*/  SHF.R.U32.HI R4, RZ, 0x3, R2 ;  /* 0x00000003ff047819 */ /* 0x000fe40000011602 */
[----:B------:R-:W4:Y:S01]  /*12310*/  LDL R2, [R1] ;  /* 0x0000000001027983 */ /* 0x000f220000100800 */
[----:B0-----:R-:W-:Y:S01]  /*12320*/  ISETP.NE.AND P0, PT, R3, 0x1, PT ;  /* 0x000000010300780c */ /* 0x001fe20003f05270 */
[----:B---3--:R-:W-:-:S05]  /*12330*/  IMAD.SHL.U32 R6, R5, 0x10, RZ ;  /* 0x0000001005067824 */ /* 0x008fca00078e00ff */
[----:B------:R-:W-:-:S04]  /*12340*/  LOP3.LUT R6, R4, 0x70, R6, 0xf8, !PT ;  /* 0x0000007004067812 */ /* 0x000fc800078ef806 */
[----:B------:R-:W-:-:S03]  /*12350*/  ISETP.GT.U32.AND P2, PT, R6, 0x5f, PT ;  /* 0x0000005f0600780c */ /* 0x000fc60003f44070 */
[----:B------:R-:W0:Y:S01]  /*12360*/  @P0 LDC R3, c[0x0][0x434] ;  /* 0x00010d00ff030b82 */ /* 0x000e220000000800 */
[----:B------:R-:W-:-:S09]  /*12370*/  IMAD R8, R0, 0x60, R36 ;  /* 0x0000006000087824 */ /* 0x000fd200078e0224 */
[----:B------:R-:W1:Y:S01]  /*12380*/  @!P2 LDC.64 R4, c[0x0][0x428] ;  /* 0x00010a00ff04ab82 */ /* 0x000e620000000a00 */
[----:B------:R-:W-:-:S04]  /*12390*/  IMAD.IADD R8, R6, 0x1, R8 ;  /* 0x0000000106087824 */ /* 0x000fc800078e0208 */
[----:B------:R-:W-:Y:S02]  /*123a0*/  IMAD.MOV.U32 R6, RZ, RZ, R8 ;  /* 0x000000ffff067224 */ /* 0x000fe400078e0008 */
[----:B0-----:R-:W-:Y:S01]  /*123b0*/  @P0 IMAD.HI.U32 R3, R8, R3, RZ ;  /* 0x0000000308030227 */ /* 0x001fe200078e00ff */
[----:B----4-:R-:W-:Y:S02]  /*123c0*/  LOP3.LUT P1, RZ, R2, 0x10, RZ, 0xc0, !PT ;  /* 0x0000001002ff7812 */ /* 0x010fe4000782c0ff */
[----:B------:R-:W0:Y:S02]  /*123d0*/  @P0 LDC R2, c[0x0][0x438] ;  /* 0x00010e00ff020b82 */ /* 0x000e240000000800 */
[----:B0-----:R-:W-:-:S04]  /*123e0*/  @P0 SHF.R.U32.HI R6, RZ, R2, R3 ;  /* 0x00000002ff060219 */ /* 0x001fc80000011603 */
[--C-:B------:R-:W-:Y:S01]  /*123f0*/  @!P2 SHF.R.S32.HI R3, RZ, 0x1f, R6.reuse ;  /* 0x0000001fff03a819 */ /* 0x100fe20000011406 */
[----:B------:R-:W-:-:S04]  /*12400*/  @!P2 IMAD.MOV.U32 R2, RZ, RZ, R6 ;  /* 0x000000ffff02a224 */ /* 0x000fc800078e0006 */
[----:B-1----:R-:W-:-:S04]  /*12410*/  @!P2 IMAD.WIDE.U32 R2, R31, R4, R2 ;  /* 0x000000041f02a225 */ /* 0x002fc800078e0002 */
[----:B--2---:R-:W-:-:S04]  /*12420*/  @!P2 IMAD R4, R7, R4, RZ ;  /* 0x000000040704a224 */ /* 0x004fc800078e02ff */
[----:B------:R-:W-:Y:S02]  /*12430*/  @!P2 IMAD R7, R31, R5, R4 ;  /* 0x000000051f07a224 */ /* 0x000fe400078e0204 */
[----:B------:R-:W0:Y:S02]  /*12440*/  @!P2 LDC.64 R4, c[0x0][0x418] ;  /* 0x00010600ff04ab82 */ /* 0x000e240000000a00 */
[----:B------:R-:W-:Y:S02]  /*12450*/  @!P2 IMAD.IADD R3, R7, 0x1, R3 ;  /* 0x000000010703a824 */ /* 0x000fe400078e0203 */
[----:B------:R-:W-:Y:S01]  /*12460*/  IMAD.MOV.U32 R7, RZ, RZ, RZ ;  /* 0x000000ffff077224 */ /* 0x000fe200078e00ff */
[----:B0-----:R-:W-:-:S04]  /*12470*/  @!P2 LEA R4, P0, R2, R4, 0x2 ;  /* 0x000000040204a211 */ /* 0x001fc800078010ff */
[----:B------:R-:W-:-:S05]  /*12480*/  @!P2 LEA.HI.X R5, R2, R5, R3, 0x2, P0 ;  /* 0x000000050205a211 */ /* 0x000fca00000f1403 */
[----:B------:R0:W5:Y:S01]  /*12490*/  @!P2 LDG.E R7, desc[UR36][R4.64] ;  /* 0x000000240407a981 */ /* 0x000162000c1e1900 */
[----:B------:R-:W-:Y:S01]  /*124a0*/  VIADD R25, R10, 0x1 ;  /* 0x000000010a197836 */ /* 0x000fe20000000000 */
[----:B------:R-:W-:Y:S05]  /*124b0*/  YIELD ;  /* 0x0000000000007946 */ /* 0x000fea0003800000 */
[----:B------:R-:W-:Y:S01]  /*124c0*/  ISETP.NE.AND P0, PT, R25, 0x2, PT ;  /* 0x000000021900780c */ /* 0x000fe20003f05270 */
[----:B------:R-:W-:Y:S01]  /*124d0*/  IMAD.MOV R3, RZ, RZ, -R6 ;  /* 0x000000ffff037224 */ /* 0x000fe200078e0a06 */
[----:B------:R-:W-:Y:S02]  /*124e0*/  ULDC UR4, c[0x0][0x430] ;  /* 0x00010c0000047ab9 */ /* 0x000fe40000000800 */
[----:B------:R-:W-:Y:S01]  /*124f0*/  SEL R27, RZ, 0x1, P0 ;  /* 0x00000001ff1b7807 */ /* 0x000fe20000000000 */
[----:B------:R-:W-:Y:S01]  /*12500*/  IMAD R8, R3, UR4, R8 ;  /* 0x0000000403087c24 */ /* 0x000fe2000f8e0208 */
[----:B------:R-:W-:Y:S01]  /*12510*/  SEL R25, R25, RZ, P0 ;  /* 0x000000ff19197207 */ /* 0x000fe20000000000 */
[----:B------:R-:W-:Y:S01]  /*12520*/  IMAD.MOV.U32 R24, RZ, RZ, R0 ;  /* 0x000000ffff187224 */ /* 0x000fe200078e0000 */
[----:B------:R-:W-:Y:S01]  /*12530*/  LOP3.LUT R27, R20, R27, RZ, 0x3c, !PT ;  /* 0x0000001b141b7212 */ /* 0x000fe200078e3cff */
[----:B0-----:R-:W-:Y:S06]  /*12540*/  @!P1 BRA `(.L_x_1391) ;  /* 0x0000000000049947 */ /* 0x001fec0003800000 */
[----:B------:R-:W-:Y:S01]  /*12550*/  BPT.TRAP 0x1 ;  /* 0x000000040000795c */ /* 0x000fe20000300000 */
.L_x_1391:
[----:B------:R-:W-:Y:S01]  /*12560*/  IMAD R6, R25, 0x8, R22 ;  /* 0x0000000819067824 */ /* 0x000fe200078e0216 */
[----:B------:R-:W-:Y:S01]  /*12570*/  SHF.L.U32 R3, R27, 0x1f, RZ ;  /* 0x0000001f1b037819 */ /* 0x000fe200000006ff */
[----:B------:R-:W-:Y:S03]  /*12580*/  BSSY B1, `(.L_x_1392) ;  /* 0x0000003000017945 */ /* 0x000fe60003800000 */
[----:B------:R-:W0:Y:S02]  /*12590*/  SYNCS.PHASECHK.TRANS64.TRYWAIT P0, [R6+URZ+0x2a840], R3 ;  /* 0x02a84003060075a7 */ /* 0x000e24000800017f */
[----:B0-----:R-:W-:Y:S05]  /*125a0*/  @!P0 BRA `(.L_x_1393) ;  /* 0x0000003c00008947 */ /* 0x001fea0003800000 */
.L_x_1476:
[----:B------:R-:W-:Y:S05]  /*125b0*/  BSYNC B1 ;  /* 0x0000000000017941 */ /* 0x000fea0003800000 */
.L_x_1392:
[----:B------:R-:W2:Y:S01]  /*125c0*/  LDL R0, [R1] ;  /* 0x0000000001007983 */ /* 0x000ea20000100800 */
[----:B------:R-:W-:Y:S01]  /*125d0*/  SHF.R.S32.HI R21, RZ, 0x1f, R8 ;  /* 0x0000001fff157819 */ /* 0x000fe20000011408 */
[----:B------:R-:W-:Y:S01]  /*125e0*/  ULDC.64 UR4, c[0x0][0x300] ;  /* 0x0000c00000047ab9 */ /* 0x000fe20000000a00 */
[----:B-----5:R-:W-:Y:S01]  /*125f0*/  SHF.R.S32.HI R26, RZ, 0x1f, R7 ;  /* 0x0000001fff1a7819 */ /* 0x020fe20000011407 */
[----:B0-----:R-:W-:-:S04]  /*12600*/  IMAD.WIDE.U32 R2, R8, UR4, RZ ;  /* 0x0000000408027c25 */ /* 0x001fc8000f8e00ff */
[----:B------:R-:W-:Y:S01]  /*12610*/  IMAD R4, R25, 0x4800, R32 ;  /* 0x0000480019047824 */ /* 0x000fe200078e0220 */
[C---:B--2---:R-:W-:Y:S02]  /*12620*/  LOP3.LUT P3, RZ, R0.reuse, 0x4, RZ, 0xc0, !PT ;  /* 0x0000000400ff7812 */ /* 0x044fe4000786c0ff */
[C---:B------:R-:W-:Y:S02]  /*12630*/  LOP3.LUT P2, RZ, R0.reuse, 0x2, RZ, 0xc0, !PT ;  /* 0x0000000200ff7812 */ /* 0x040fe4000784c0ff */
[----:B------:R-:W-:Y:S01]  /*12640*/  LOP3.LUT P1, RZ, R0, 0x1, RZ, 0xc0, !PT ;  /* 0x0000000100ff7812 */ /* 0x000fe2000782c0ff */
[----:B------:R-:W-:-:S04]  /*12650*/  IMAD R0, R21, UR4, RZ ;  /* 0x0000000415007c24 */ /* 0x000fc8000f8e02ff */
        /* <DEDUP_REMOVED lines=59> */
.L_x_1490:
        /* <DEDUP_REMOVED lines=10> */
.L_x_1395:
[----:B------:R-:W-:Y:S02]  /*12ab0*/  PLOP3.LUT P1, PT, P1, P0, PT, 0xa2, 0x0 ;  /* 0x000000000000781c */ /* 0x000fe40000f21472 */
[----:B------:R-:W-:-:S08]  /*12ac0*/  @P0 R2UR P1, UR4, R6 ;  /* 0x00000000060402ca */ /* 0x000fd00000020000 */
[----:B------:R-:W-:-:S05]  /*12ad0*/  @P0 PLOP3.LUT P0, PT, P1, PT, PT, 0x80, 0x0 ;  /* 0x000000000000081c */ /* 0x000fca0000f0f070 */
[----:B------:R-:W-:Y:S01]  /*12ae0*/  @!P1 SYNCS.ARRIVE.TRANS64.RED.A0T1 RZ, [UR4+0x2a830], RZ ;  /* 0x02a830ffffff99a7 */ /* 0x000fe20008200404 */
[----:B------:R-:W-:Y:S07]  /*12af0*/  @!P1 ARRIVES.LDGSTSBAR.64.TRANSCNT [UR4+0x2a830] ;  /* 0x02a83000ff0099b0 */ /* 0x000fee0008000a84 */
[----:B------:R-:W-:Y:S05]  /*12b00*/  @P0 BRA.U.ANY `(.L_x_1395) ;  /* 0xfffffffd00e80947 */ /* 0x000fea000393ffff */
[----:B------:R-:W-:Y:S01]  /*12b10*/  NOP ;  /* 0x0000000000007918 */ /* 0x000fe20000000000 */
[----:B-1----:R-:W2:Y:S02]  /*12b20*/  LDL R2, [R1] ;  /* 0x0000000001027983 */ /* 0x002ea40000100800 */
[----:B--2---:R-:W-:-:S13]  /*12b30*/  LOP3.LUT P2, RZ, R2, 0x10, RZ, 0xc0, !PT ;  /* 0x0000001002ff7812 */ /* 0x004fda000784c0ff */
[----:B------:R-:W-:Y:S05]  /*12b40*/  @!P2 BRA `(.L_x_1396) ;  /* 0x000000000004a947 */ /* 0x000fea0003800000 */
[----:B------:R-:W-:Y:S01]  /*12b50*/  BPT.TRAP 0x1 ;  /* 0x000000040000795c */ /* 0x000fe20000300000 */
.L_x_1396:
[----:B------:R1:W-:Y:S01]  /*12b60*/  SYNCS.ARRIVE.TRANS64.A1T0 RZ, [R6+URZ+0x2a830], RZ ;  /* 0x02a830ff06ff79a7 */ /* 0x0003e2000810003f */
[----:B------:R-:W-:Y:S05]  /*12b70*/  @!P2 BRA `(.L_x_1397) ;  /* 0x000000000004a947 */ /* 0x000fea0003800000 */
[----:B------:R-:W-:Y:S01]  /*12b80*/  BPT.TRAP 0x1 ;  /* 0x000000040000795c */ /* 0x000fe20000300000 */
.L_x_1397:
[----:B------:R-:W-:Y:S01]  /*12b90*/  SHF.L.U32 R2, R20, 0x1f, RZ ;  /* 0x0000001f14027819 */ /* 0x000fe200000006ff */
[----:B0-----:R-:W-:Y:S01]  /*12ba0*/  IMAD R5, R10, 0x8, R22 ;  /* 0x000000080a057824 */ /* 0x001fe200078e0216 */
[----:B------:R-:W-:Y:S03]  /*12bb0*/  BSSY B1, `(.L_x_1398) ;  /* 0x0000003000017945 */ /* 0x000fe60003800000 */
[----:B------:R-:W0:Y:S02]  /*12bc0*/  SYNCS.PHASECHK.TRANS64.TRYWAIT P0, [R5+URZ+0x2a860], R2 ;  /* 0x02a86002050075a7 */ /* 0x000e24000800017f */
[----:B0-----:R-:W-:Y:S05]  /*12bd0*/  @!P0 BRA `(.L_x_1399) ;  /* 0x0000003c00648947 */ /* 0x001fea0003800000 */
.L_x_1491:
[----:B------:R-:W-:Y:S05]  /*12be0*/  BSYNC B1 ;  /* 0x0000000000017941 */ /* 0x000fea0003800000 */
.L_x_1398:
[----:B------:R-:W2:Y:S01]  /*12bf0*/  S2R R3, SR_TID.X ;  /* 0x0000000000037919 */ /* 0x000ea20000002100 */
[----:B------:R-:W-:Y:S01]  /*12c00*/  UMOV UR4, 0xffffffff ;  /* 0xffffffff00047882 */ /* 0x000fe20000000000 */
[----:B-1----:R-:W-:Y:S01]  /*12c10*/  IMAD R6, R29, -0x60, R35 ;  /* 0xffffffa01d067824 */ /* 0x002fe200078e0223 */
[----:B------:R-:W-:Y:S01]  /*12c20*/  LOP3.LUT P0, RZ, R28, 0x2, RZ, 0xc0, !PT ;  /* 0x000000021cff7812 */ /* 0x000fe2000780c0ff */
[----:B------:R-:W-:Y:S01]  /*12c30*/  IMAD R4, R10, 0x3000, R32 ;  /* 0x000030000a047824 */ /* 0x000fe200078e0220 */
[----:B--2---:R-:W-:-:S04]  /*12c40*/  LOP3.LUT R3, R3, 0x7f, RZ, 0xc0, !PT ;  /* 0x0000007f03037812 */ /* 0x004fc800078ec0ff */
[----:B------:R-:W-:-:S05]  /*12c50*/  SHF.R.U32.HI R3, RZ, 0x3, R3 ;  /* 0x00000003ff037819 */ /* 0x000fca0000011603 */
[----:B------:R-:W-:Y:S01]  /*12c60*/  IMAD.IADD R6, R6, 0x1, -R3 ;  /* 0x0000000106067824 */ /* 0x000fe200078e0a03 */
[----:B------:R-:W-:Y:S06]  /*12c70*/  BRA.DIV UR4, `(.L_x_1400) ;  /* 0x0000003e04507947 */ /* 0x000fec000b800000 */
[----:B0-----:R-:W0:Y:S01]  /*12c80*/  SHFL.IDX PT, R2, R17, RZ, 0x181f ;  /* 0x00181fff11027589 */ /* 0x001e2200000e0000 */
        /* <DEDUP_REMOVED lines=44> */
.L_x_1505:
        /* <DEDUP_REMOVED lines=21> */
.L_x_1401:
[----:B------:R-:W-:Y:S02]  /*130a0*/  PLOP3.LUT P1, PT, P1, P0, PT, 0xa2, 0x0 ;  /* 0x000000000000781c */ /* 0x000fe40000f21472 */
[----:B------:R-:W-:-:S08]  /*130b0*/  @P0 R2UR P1, UR4, R5 ;  /* 0x00000000050402ca */ /* 0x000fd00000020000 */
[----:B------:R-:W-:-:S05]  /*130c0*/  @P0 PLOP3.LUT P0, PT, P1, PT, PT, 0x80, 0x0 ;  /* 0x000000000000081c */ /* 0x000fca0000f0f070 */
[----:B------:R-:W-:Y:S01]  /*130d0*/  @!P1 SYNCS.ARRIVE.TRANS64.RED.A0T1 RZ, [UR4+0x2a850], RZ ;  /* 0x02a850ffffff99a7 */ /* 0x000fe20008200404 */
[----:B------:R-:W-:Y:S07]  /*130e0*/  @!P1 ARRIVES.LDGSTSBAR.64.TRANSCNT [UR4+0x2a850] ;  /* 0x02a85000ff0099b0 */ /* 0x000fee0008000a84 */
[----:B------:R-:W-:Y:S05]  /*130f0*/  @P0 BRA.U.ANY `(.L_x_1401) ;  /* 0xfffffffd00e80947 */ /* 0x000fea000393ffff */
[----:B------:R-:W-:Y:S01]  /*13100*/  NOP ;  /* 0x0000000000007918 */ /* 0x000fe20000000000 */
[----:B------:R-:W2:Y:S02]  /*13110*/  LDL R0, [R1] ;  /* 0x0000000001007983 */ /* 0x000ea40000100800 */
[----:B--2---:R-:W-:-:S13]  /*13120*/  LOP3.LUT P2, RZ, R0, 0x10, RZ, 0xc0, !PT ;  /* 0x0000001000ff7812 */ /* 0x004fda000784c0ff */
[----:B------:R-:W-:Y:S05]  /*13130*/  @!P2 BRA `(.L_x_1402) ;  /* 0x000000000004a947 */ /* 0x000fea0003800000 */
[----:B------:R-:W-:Y:S01]  /*13140*/  BPT.TRAP 0x1 ;  /* 0x000000040000795c */ /* 0x000fe20000300000 */
.L_x_1402:
        /* <DEDUP_REMOVED lines=9> */
[----:B------:R-:W-:Y:S02]  /*131e0*/  IMAD.IADD R23, R7, 0x1, R3 ;  /* 0x0000000107177824 */ /* 0x000fe400078e0203 */
[----:B------:R-:W-:Y:S02]  /*131f0*/  IMAD.MOV.U32 R10, RZ, RZ, R25 ;  /* 0x000000ffff0a7224 */ /* 0x000fe400078e0019 */
[----:B------:R-:W-:Y:S01]  /*13200*/  IMAD.MOV.U32 R20, RZ, RZ, R27 ;  /* 0x000000ffff147224 */ /* 0x000fe200078e001b */
[----:B------:R-:W-:Y:S01]  /*13210*/  LEA.HI.X R23, R2, UR5, R23, 0x1, P0 ;  /* 0x0000000502177c11 */ /* 0x000fe200080f0c17 */
[----:B------:R-:W-:Y:S01]  /*13220*/  IMAD.MOV.U32 R29, RZ, RZ, R24 ;  /* 0x000000ffff1d7224 */ /* 0x000fe200078e0018 */
[----:B------:R-:W-:-:S13]  /*13230*/  ISETP.GT.AND P0, PT, R24, R37, PT ;  /* 0x000000251800720c */ /* 0x000fda0003f04270 */
[----:B-1----:R-:W-:Y:S05]  /*13240*/  @P0 BRA `(.L_x_1403) ;  /* 0xfffffff000180947 */ /* 0x002fea000383ffff */
.L_x_1390:
[----:B------:R-:W-:Y:S05]  /*13250*/  BSYNC B0 ;  /* 0x0000000000007941 */ /* 0x000fea0003800000 */
.L_x_1389:
        /* <DEDUP_REMOVED lines=17> */
.L_x_1405:
[----:B------:R-:W-:Y:S05]  /*13370*/  BSYNC B0 ;  /* 0x0000000000007941 */ /* 0x000fea0003800000 */
.L_x_1404:
[----:B------:R-:W2:Y:S02]  /*13380*/  LDL R0, [R1] ;  /* 0x0000000001007983 */ /* 0x000ea40000100800 */
[----:B--2---:R-:W-:-:S13]  /*13390*/  LOP3.LUT P0, RZ, R0, 0x10, RZ, 0xc0, !PT ;  /* 0x0000001000ff7812 */ /* 0x004fda000780c0ff */
[----:B------:R-:W-:Y:S05]  /*133a0*/  @!P0 BRA `(.L_x_1406) ;  /* 0x0000000000048947 */ /* 0x000fea0003800000 */
[----:B------:R-:W-:Y:S01]  /*133b0*/  BPT.TRAP 0x1 ;  /* 0x000000040000795c */ /* 0x000fe20000300000 */
.L_x_1406:
[----:B------:R-:W-:Y:S01]  /*133c0*/  IMAD R0, R25, 0x8, R22 ;  /* 0x0000000819007824 */ /* 0x000fe200078e0216 */
[----:B0-----:R-:W-:Y:S01]  /*133d0*/  SHF.L.U32 R3, R27, 0x1f, RZ ;  /* 0x0000001f1b037819 */ /* 0x001fe200000006ff */
[----:B------:R-:W-:Y:S01]  /*133e0*/  BSSY B0, `(.L_x_1407) ;  /* 0x0000004000007945 */ /* 0x000fe20003800000 */
[----:B------:R-:W-:Y:S02]  /*133f0*/  IMAD R6, R24, -0x60, R35 ;  /* 0xffffffa018067824 */ /* 0x000fe400078e0223 */
[----:B------:R-:W0:Y:S02]  /*13400*/  SYNCS.PHASECHK.TRANS64.TRYWAIT P0, [R0+URZ+0x2a860], R3 ;  /* 0x02a86003000075a7 */ /* 0x000e24000800017f */
[----:B0-----:R-:W-:Y:S05]  /*13410*/  @!P0 BRA `(.L_x_1408) ;  /* 0x0000003c00588947 */ /* 0x001fea0003800000 */
.L_x_1506:
[----:B------:R-:W-:Y:S05]  /*13420*/  BSYNC B0 ;  /* 0x0000000000007941 */ /* 0x000fea0003800000 */
.L_x_1407:
        /* <DEDUP_REMOVED lines=57> */
.L_x_1520:
        /* <DEDUP_REMOVED lines=11> */
.L_x_1410:
[----:B------:R-:W-:Y:S02]  /*13870*/  PLOP3.LUT P1, PT, P1, P0, PT, 0xa2, 0x0 ;  /* 0x000000000000781c */ /* 0x000fe40000f21472 */
[----:B------:R-:W-:-:S08]  /*13880*/  @P0 R2UR P1, UR4, R0 ;  /* 0x00000000000402ca */ /* 0x000fd00000020000 */
[----:B------:R-:W-:-:S05]  /*13890*/  @P0 PLOP3.LUT P0, PT, P1, PT, PT, 0x80, 0x0 ;  /* 0x000000000000081c */ /* 0x000fca0000f0f070 */
[----:B------:R-:W-:Y:S01]  /*138a0*/  @!P1 SYNCS.ARRIVE.TRANS64.RED.A0T1 RZ, [UR4+0x2a850], RZ ;  /* 0x02a850ffffff99a7 */ /* 0x000fe20008200404 */
[----:B------:R-:W-:Y:S07]  /*138b0*/  @!P1 ARRIVES.LDGSTSBAR.64.TRANSCNT [UR4+0x2a850] ;  /* 0x02a85000ff0099b0 */ /* 0x000fee0008000a84 */
[----:B------:R-:W-:Y:S05]  /*138c0*/  @P0 BRA.U.ANY `(.L_x_1410) ;  /* 0xfffffffd00e80947 */ /* 0x000fea000393ffff */
[----:B------:R-:W-:Y:S01]  /*138d0*/  NOP ;  /* 0x0000000000007918 */ /* 0x000fe20000000000 */
[----:B0-----:R-:W2:Y:S02]  /*138e0*/  LDL R2, [R1] ;  /* 0x0000000001027983 */ /* 0x001ea40000100800 */
[----:B--2---:R-:W-:-:S13]  /*138f0*/  LOP3.LUT P2, RZ, R2, 0x10, RZ, 0xc0, !PT ;  /* 0x0000001002ff7812 */ /* 0x004fda000784c0ff */
[----:B------:R-:W-:Y:S05]  /*13900*/  @!P2 BRA `(.L_x_1411) ;  /* 0x000000000004a947 */ /* 0x000fea0003800000 */
[----:B------:R-:W-:Y:S01]  /*13910*/  BPT.TRAP 0x1 ;  /* 0x000000040000795c */ /* 0x000fe20000300000 */
.L_x_1411:
[----:B------:R-:W-:Y:S01]  /*13920*/  VIADD R25, R25, 0x1 ;  /* 0x0000000119197836 */ /* 0x000fe20000000000 */
[----:B------:R0:W-:Y:S04]  /*13930*/  SYNCS.ARRIVE.TRANS64.A1T0 RZ, [R0+URZ+0x2a850], RZ ;  /* 0x02a850ff00ff79a7 */ /* 0x0001e8000810003f */
[----:B------:R-:W-:-:S04]  /*13940*/  ISETP.NE.AND P0, PT, R25, 0x2, PT ;  /* 0x000000021900780c */ /* 0x000fc80003f05270 */
[----:B0-----:R-:W-:Y:S02]  /*13950*/  SEL R0, RZ, 0x1, P0 ;  /* 0x00000001ff007807 */ /* 0x001fe40000000000 */
[----:B------:R-:W-:Y:S02]  /*13960*/  SEL R25, R25, RZ, P0 ;  /* 0x000000ff19197207 */ /* 0x000fe40000000000 */
[----:B------:R-:W-:-:S07]  /*13970*/  LOP3.LUT R27, R27, R0, RZ, 0x3c, !PT ;  /* 0x000000001b1b7212 */ /* 0x000fce00078e3cff */
.L_x_1368:
[----:B------:R-:W-:Y:S05]  /*13980*/  BSYNC B7 ;  /* 0x0000000000077941 */ /* 0x000fea0003800000 */
.L_x_1366:
[----:B------:R-:W2:Y:S02]  /*13990*/  LDL R0, [R1] ;  /* 0x0000000001007983 */ /* 0x000ea40000100800 */
[----:B--2---:R-:W-:-:S13]  /*139a0*/  LOP3.LUT P0, RZ, R0, 0x100, RZ, 0xc0, !PT ;  /* 0x0000010000ff7812 */ /* 0x004fda000780c0ff */
        /* <DEDUP_REMOVED lines=10> */
.L_x_1412:
        /* <DEDUP_REMOVED lines=8> */
[----:B------:R-:W1:Y:S02]  /*13ad0*/  @!P1 LDC.64 R2, c[0x0][0xc80] ;  /* 0x00032000ff029b82 */ /* 0x000e640000000a00 */
[----:B-1----:R-:W-:-:S06]  /*13ae0*/  @!P1 IMAD.WIDE R2, R5, 0x4, R2 ;  /* 0x0000000405029825 */ /* 0x002fcc00078e0202 */
[----:B------:R-:W2:Y:S01]  /*13af0*/  @!P1 LDG.E R2, desc[UR36][R2.64] ;  /* 0x0000002402029981 */ /* 0x000ea2000c1e1900 */
[----:B------:R-:W-:Y:S01]  /*13b00*/  IMAD.MOV.U32 R5, RZ, RZ, RZ ;  /* 0x000000ffff057224 */ /* 0x000fe200078e00ff */
[C---:B------:R-:W-:Y:S02]  /*13b10*/  ISETP.GE.U32.AND P2, PT, R8.reuse, 0x2, PT ;  /* 0x000000020800780c */ /* 0x040fe40003f46070 */
[C---:B------:R-:W-:Y:S01]  /*13b20*/  ISETP.GE.U32.AND P3, PT, R8.reuse, 0x4, PT ;  /* 0x000000040800780c */ /* 0x040fe20003f66070 */
[----:B------:R-:W-:Y:S01]  /*13b30*/  SHFL.IDX PT, R0, R16, RZ, 0x1f ;  /* 0x00001fff10007589 */ /* 0x000fe200000e0000 */
[C---:B------:R-:W-:Y:S02]  /*13b40*/  ISETP.GE.U32.AND P4, PT, R8.reuse, 0x8, PT ;  /* 0x000000080800780c */ /* 0x040fe40003f86070 */
[C---:B------:R-:W-:Y:S01]  /*13b50*/  ISETP.GE.U32.AND P5, PT, R8.reuse, 0x10, PT ;  /* 0x000000100800780c */ /* 0x040fe20003fa6070 */
[----:B------:R-:W-:Y:S01]  /*13b60*/  SHFL.IDX PT, R4, R16, 0x1, 0x1f ;  /* 0x00201f0010047f89 */ /* 0x000fe200000e0000 */
[----:B--2---:R-:W-:Y:S01]  /*13b70*/  @!P1 IMAD.MOV.U32 R5, RZ, RZ, R2 ;  /* 0x000000ffff059224 */ /* 0x004fe200078e0002 */
[----:B------:R-:W-:-:S04]  /*13b80*/  ISETP.NE.AND P1, PT, R8, RZ, PT ;  /* 0x000000ff0800720c */ /* 0x000fc80003f25270 */
[----:B------:R-:W1:Y:S02]  /*13b90*/  SHFL.UP PT, R14, R5, 0x1, RZ ;  /* 0x04200000050e7989 */ /* 0x000e6400000e00ff */
[----:B-1----:R-:W-:-:S05]  /*13ba0*/  SEL R6, R14, RZ, P1 ;  /* 0x000000ff0e067207 */ /* 0x002fca0000800000 */
[----:B------:R-:W-:-:S05]  /*13bb0*/  IMAD.IADD R6, R5, 0x1, R6 ;  /* 0x0000000105067824 */ /* 0x000fca00078e0206 */
        /* <DEDUP_REMOVED lines=12> */
[----:B------:R1:W2:Y:S02]  /*13c80*/  SHFL.IDX PT, R14, R6, 0x1f, 0x1f ;  /* 0x03e01f00060e7f89 */ /* 0x0002a400000e0000 */
.L_x_1530:
[----:B------:R-:W-:Y:S02]  /*13c90*/  ULDC UR4, c[0x0][0xc38] ;  /* 0x00030e0000047ab9 */ /* 0x000fe40000000800 */
[----:B------:R-:W-:-:S04]  /*13ca0*/  IMAD.U32 R7, RZ, RZ, UR4 ;  /* 0x00000004ff077e24 */ /* 0x000fc8000f8e00ff */
[----:B--2---:R-:W-:-:S04]  /*13cb0*/  IMAD R14, R14, R7, RZ ;  /* 0x000000070e0e7224 */ /* 0x004fc800078e02ff */
[----:B------:R-:W-:-:S05]  /*13cc0*/  IMAD.IADD R9, R4, 0x1, R14 ;  /* 0x0000000104097824 */ /* 0x000fca00078e020e */
[----:B------:R-:W-:-:S13]  /*13cd0*/  ISETP.GT.AND P6, PT, R9, R0, PT ;  /* 0x000000000900720c */ /* 0x000fda0003fc4270 */
[----:B------:R-:W-:Y:S05]  /*13ce0*/  @P6 BRA `(.L_x_1415) ;  /* 0x00000000009c6947 */ /* 0x000fea0003800000 */
.L_x_1420:
[----:B------:R-:W2:Y:S01]  /*13cf0*/  LDC R2, c[0x0][0xc3c] ;  /* 0x00030f00ff027b82 */ /* 0x000ea20000000800 */
[----:B------:R-:W-:-:S05]  /*13d00*/  VIADD R19, R19, 0x1f ;  /* 0x0000001f13137836 */ /* 0x000fca0000000000 */
[----:B--2---:R-:W-:-:S13]  /*13d10*/  ISETP.GE.AND P6, PT, R19, R2, PT ;  /* 0x000000021300720c */ /* 0x004fda0003fc6270 */
[----:B------:R-:W-:Y:S05]  /*13d20*/  @P6 BRA `(.L_x_1416) ;  /* 0x0000000400d06947 */ /* 0x000fea0003800000 */
[----:B------:R-:W2:Y:S01]  /*13d30*/  S2R R3, SR_TID.X ;  /* 0x0000000000037919 */ /* 0x000ea20000002100 */
[----:B------:R-:W-:Y:S01]  /*13d40*/  BSSY B0, `(.L_x_1417) ;  /* 0x0000009000007945 */ /* 0x000fe20003800000 */
[----:B------:R-:W-:Y:S01]  /*13d50*/  IMAD.MOV.U32 R5, RZ, RZ, RZ ;  /* 0x000000ffff057224 */ /* 0x000fe200078e00ff */
[----:B--2---:R-:W-:-:S05]  /*13d60*/  LOP3.LUT R3, R3, 0x1f, RZ, 0xc0, !PT ;  /* 0x0000001f03037812 */ /* 0x004fca00078ec0ff */
[----:B------:R-:W-:-:S05]  /*13d70*/  IMAD.IADD R7, R19, 0x1, R3 ;  /* 0x0000000113077824 */ /* 0x000fca00078e0203 */
[----:B------:R-:W-:-:S13]  /*13d80*/  ISETP.GE.OR P6, PT, R7, R2, !P0 ;  /* 0x000000020700720c */ /* 0x000fda00047c6670 */
[----:B------:R-:W-:Y:S05]  /*13d90*/  @P6 BRA `(.L_x_1418) ;  /* 0x00000000000c6947 */ /* 0x000fea0003800000 */
[----:B------:R-:W2:Y:S02]  /*13da0*/  LDC.64 R2, c[0x0][0xc80] ;  /* 0x00032000ff027b82 */ /* 0x000ea40000000a00 */
[----:B--2---:R-:W-:-:S05]  /*13db0*/  IMAD.WIDE R2, R7, 0x4, R2 ;  /* 0x0000000407027825 */ /* 0x004fca00078e0202 */
[----:B------:R2:W5:Y:S02]  /*13dc0*/  LDG.E R5, desc[UR36][R2.64] ;  /* 0x0000002402057981 */ /* 0x000564000c1e1900 */
.L_x_1418:
[----:B------:R-:W-:Y:S05]  /*13dd0*/  BSYNC B0 ;  /* 0x0000000000007941 */ /* 0x000fea0003800000 */
.L_x_1417:
[----:B------:R-:W-:-:S03]  /*13de0*/  UMOV UR4, 0xffffffff ;  /* 0xffffffff00047882 */ /* 0x000fc60000000000 */
[----:B------:R-:W-:Y:S05]  /*13df0*/  BRA.DIV UR4, `(.L_x_1419) ;  /* 0x0000004204047947 */ /* 0x000fea000b800000 */
[----:B-----5:R-:W3:Y:S02]  /*13e00*/  SHFL.UP PT, R14, R5, 0x1, RZ ;  /* 0x04200000050e7989 */ /* 0x020ee400000e00ff */
        /* <DEDUP_REMOVED lines=13> */
[----:B-1----:R-:W-:-:S05]  /*13ee0*/  IMAD.IADD R6, R4, 0x1, R7 ;  /* 0x0000000104067824 */ /* 0x002fca00078e0207 */
[----:B------:R1:W2:Y:S02]  /*13ef0*/  SHFL.IDX PT, R14, R6, 0x1f, 0x1f ;  /* 0x03e01f00060e7f89 */ /* 0x0002a400000e0000 */
.L_x_1538:
[----:B------:R-:W-:Y:S02]  /*13f00*/  ULDC UR4, c[0x0][0xc38] ;  /* 0x00030e0000047ab9 */ /* 0x000fe40000000800 */
[----:B------:R-:W-:-:S04]  /*13f10*/  IMAD.U32 R7, RZ, RZ, UR4 ;  /* 0x00000004ff077e24 */ /* 0x000fc8000f8e00ff */
[----:B--2---:R-:W-:-:S04]  /*13f20*/  IMAD R14, R14, R7, RZ ;  /* 0x000000070e0e7224 */ /* 0x004fc800078e02ff */
[----:B------:R-:W-:-:S05]  /*13f30*/  IMAD.IADD R9, R14, 0x1, R9 ;  /* 0x000000010e097824 */ /* 0x000fca00078e0209 */
[----:B------:R-:W-:-:S13]  /*13f40*/  ISETP.GT.AND P6, PT, R9, R0, PT ;  /* 0x000000000900720c */ /* 0x000fda0003fc4270 */
[----:B------:R-:W-:Y:S05]  /*13f50*/  @!P6 BRA `(.L_x_1420) ;  /* 0xfffffffc0064e947 */ /* 0x000fea000383ffff */
.L_x_1415:
        /* <DEDUP_REMOVED lines=8> */
.L_x_1542:
[----:B------:R-:W-:Y:S01]  /*13fe0*/  ISETP.NE.AND P0, PT, R2, RZ, PT ;  /* 0x000000ff0200720c */ /* 0x000fe20003f05270 */
[----:B------:R-:W-:-:S12]  /*13ff0*/  IMAD.MOV.U32 R14, RZ, RZ, RZ ;  /* 0x000000ffff0e7224 */ /* 0x000fd800078e00ff */
[----:B------:R-:W-:Y:S05]  /*14000*/  @!P0 BRA `(.L_x_1422) ;  /* 0x0000000000108947 */ /* 0x000fea0003800000 */
[----:B------:R-:W-:Y:S01]  /*14010*/  UMOV UR4, 0xffffffff ;  /* 0xffffffff00047882 */ /* 0x000fe20000000000 */
[----:B------:R-:W-:Y:S02]  /*14020*/  VIADD R12, R4, 0xffffffff ;  /* 0xffffffff040c7836 */ /* 0x000fe40000000000 */
[----:B------:R-:W-:Y:S05]  /*14030*/  BRA.DIV UR4, `(.L_x_1423) ;  /* 0x0000004204787947 */ /* 0x000fea000b800000 */
[----:B------:R4:W0:Y:S02]  /*14040*/  SHFL.IDX PT, R14, R6, R12, 0x1f ;  /* 0x00001f0c060e7589 */ /* 0x00082400000e0000 */
.L_x_1422:
[----:B------:R-:W5:Y:S01]  /*14050*/  LDC.64 R2, c[0x0][0xc90] ;  /* 0x00032400ff027b82 */ /* 0x000f620000000a00 */
[----:B------:R-:W-:-:S04]  /*14060*/  IMAD.IADD R19, R4, 0x1, R19 ;  /* 0x0000000104137824 */ /* 0x000fc800078e0213 */
[----:B-----5:R-:W-:-:S05]  /*14070*/  IMAD.WIDE R2, R19, 0x4, R2 ;  /* 0x0000000413027825 */ /* 0x020fca00078e0202 */
[----:B-1--4-:R1:W2:Y:S01]  /*14080*/  LDG.E R6, desc[UR36][R2.64] ;  /* 0x0000002402067981 */ /* 0x0122a2000c1e1900 */
[----:B0-----:R-:W-:Y:S02]  /*14090*/  IMAD R16, R14, R7, R16 ;  /* 0x000000070e107224 */ /* 0x001fe400078e0210 */
[----:B-1----:R-:W-:Y:S02]  /*140a0*/  IMAD.MOV.U32 R2, RZ, RZ, RZ ;  /* 0x000000ffff027224 */ /* 0x002fe400078e00ff */
[----:B--23--:R-:W-:-:S05]  /*140b0*/  IMAD R4, R5, R6, RZ ;  /* 0x0000000605047224 */ /* 0x00cfca00078e02ff */
[----:B------:R-:W-:-:S04]  /*140c0*/  IABS R8, R4 ;  /* 0x0000000400087213 */ /* 0x000fc80000000000 */
[----:B------:R-:W0:Y:S08]  /*140d0*/  I2F.RP R10, R8 ;  /* 0x00000008000a7306 */ /* 0x000e300000209400 */
[----:B0-----:R-:W0:Y:S02]  /*140e0*/  MUFU.RCP R10, R10 ;  /* 0x0000000a000a7308 */ /* 0x001e240000001000 */
[----:B0-----:R-:W-:-:S06]  /*140f0*/  VIADD R11, R10, 0xffffffe ;  /* 0x0ffffffe0a0b7836 */ /* 0x001fcc0000000000 */
[----:B------:R-:W0:Y:S02]  /*14100*/  F2I.FTZ.U32.TRUNC.NTZ R3, R11 ;  /* 0x0000000b00037305 */ /* 0x000e24000021f000 */
[----:B0-----:R-:W-:-:S04]  /*14110*/  IMAD.MOV R9, RZ, RZ, -R3 ;  /* 0x000000ffff097224 */ /* 0x001fc800078e0a03 */
        /* <DEDUP_REMOVED lines=18> */
[----:B------:R-:W-:Y:S02]  /*14240*/  IMAD R0, R6, R2, RZ ;  /* 0x0000000206007224 */ /* 0x000fe400078e02ff */
[----:B------:R-:W-:Y:S02]  /*14250*/  IMAD.MOV R2, RZ, RZ, -R2 ;  /* 0x000000ffff027224 */ /* 0x000fe400078e0a02 */
[----:B------:R-:W-:Y:S02]  /*14260*/  IMAD.MOV R3, RZ, RZ, -R0 ;  /* 0x000000ffff037224 */ /* 0x000fe400078e0a00 */
[----:B------:R-:W-:-:S03]  /*14270*/  IMAD R9, R4, R2, R9 ;  /* 0x0000000204097224 */ /* 0x000fc600078e0209 */
[----:B------:R-:W-:-:S04]  /*14280*/  VIADDMNMX R6, R3, R7, R6, PT ;  /* 0x0000000703067246 */ /* 0x000fc80003800106 */
[-C--:B------:R-:W-:Y:S02]  /*14290*/  IABS R7, R6.reuse ;  /* 0x0000000600077213 */ /* 0x080fe40000000000 */
[----:B------:R-:W-:Y:S02]  /*142a0*/  IABS R4, R6 ;  /* 0x0000000600047213 */ /* 0x000fe40000000000 */
[----:B------:R-:W0:Y:S03]  /*142b0*/  I2F.RP R8, R7 ;  /* 0x0000000700087306 */ /* 0x000e260000209400 */
[----:B------:R-:W-:-:S05]  /*142c0*/  IMAD.MOV R4, RZ, RZ, -R4 ;  /* 0x000000ffff047224 */ /* 0x000fca00078e0a04 */
[----:B0-----:R-:W0:Y:S02]  /*142d0*/  MUFU.RCP R8, R8 ;  /* 0x0000000800087308 */ /* 0x001e240000001000 */
[----:B0-----:R-:W-:-:S06]  /*142e0*/  VIADD R3, R8, 0xffffffe ;  /* 0x0ffffffe08037836 */ /* 0x001fcc0000000000 */
[----:B------:R-:W0:Y:S02]  /*142f0*/  F2I.FTZ.U32.TRUNC.NTZ R3, R3 ;  /* 0x0000000300037305 */ /* 0x000e24000021f000 */
[----:B0-----:R-:W-:-:S04]  /*14300*/  IMAD.MOV R2, RZ, RZ, -R3 ;  /* 0x000000ffff027224 */ /* 0x001fc800078e0a03 */
[----:B------:R-:W-:Y:S02]  /*14310*/  IMAD R11, R2, R7, RZ ;  /* 0x00000007020b7224 */ /* 0x000fe400078e02ff */
[----:B------:R-:W-:-:S04]  /*14320*/  IMAD.MOV.U32 R2, RZ, RZ, RZ ;  /* 0x000000ffff027224 */ /* 0x000fc800078e00ff */
[----:B------:R-:W-:Y:S01]  /*14330*/  IMAD.HI.U32 R2, R3, R11, R2 ;  /* 0x0000000b03027227 */ /* 0x000fe200078e0002 */
[----:B------:R-:W-:Y:S02]  /*14340*/  IABS R11, R9 ;  /* 0x00000009000b7213 */ /* 0x000fe40000000000 */
[C---:B------:R-:W-:Y:S01]  /*14350*/  LOP3.LUT R3, R9.reuse, R6, RZ, 0x3c, !PT ;  /* 0x0000000609037212 */ /* 0x040fe200078e3cff */
[----:B------:R-:W-:Y:S02]  /*14360*/  IMAD.IADD R9, R9, 0x1, R0 ;  /* 0x0000000109097824 */ /* 0x000fe400078e0200 */
[----:B------:R-:W-:Y:S01]  /*14370*/  IMAD.HI.U32 R2, R2, R11, RZ ;  /* 0x0000000b02027227 */ /* 0x000fe200078e00ff */
[----:B------:R-:W-:-:S03]  /*14380*/  ISETP.GE.AND P2, PT, R3, RZ, PT ;  /* 0x000000ff0300720c */ /* 0x000fc60003f46270 */
[----:B------:R-:W-:-:S05]  /*14390*/  IMAD R4, R2, R4, R11 ;  /* 0x0000000402047224 */ /* 0x000fca00078e020b */
[----:B------:R-:W-:-:S13]  /*143a0*/  ISETP.GT.U32.AND P1, PT, R7, R4, PT ;  /* 0x000000040700720c */ /* 0x000fda0003f24070 */
[----:B------:R-:W-:Y:S02]  /*143b0*/  @!P1 IMAD.IADD R4, R4, 0x1, -R7 ;  /* 0x0000000104049824 */ /* 0x000fe400078e0a07 */
[----:B------:R-:W-:Y:S01]  /*143c0*/  @!P1 VIADD R2, R2, 0x1 ;  /* 0x0000000102029836 */ /* 0x000fe20000000000 */
[----:B------:R-:W-:Y:S02]  /*143d0*/  ISETP.NE.AND P1, PT, R6, RZ, PT ;  /* 0x000000ff0600720c */ /* 0x000fe40003f25270 */
[----:B------:R-:W-:-:S13]  /*143e0*/  ISETP.GE.U32.AND P0, PT, R4, R7, PT ;  /* 0x000000070400720c */ /* 0x000fda0003f06070 */
[----:B------:R-:W-:-:S04]  /*143f0*/  @P0 VIADD R2, R2, 0x1 ;  /* 0x0000000102020836 */ /* 0x000fc80000000000 */
[----:B------:R-:W-:Y:S01]  /*14400*/  @!P2 IMAD.MOV R2, RZ, RZ, -R2 ;  /* 0x000000ffff02a224 */ /* 0x000fe200078e0a02 */
[----:B------:R-:W-:Y:S01]  /*14410*/  @!P1 LOP3.LUT R2, RZ, R6, RZ, 0x33, !PT ;  /* 0x00000006ff029212 */ /* 0x000fe200078e33ff */
[----:B------:R-:W-:-:S04]  /*14420*/  IMAD.MOV R6, RZ, RZ, -R6 ;  /* 0x000000ffff067224 */ /* 0x000fc800078e0a06 */
[----:B------:R-:W-:Y:S01]  /*14430*/  IMAD R18, R2, R6, R9 ;  /* 0x0000000602127224 */ /* 0x000fe200078e0209 */
[----:B------:R-:W-:-:S05]  /*14440*/  LOP3.LUT R2, RZ, R2, RZ, 0x33, !PT ;  /* 0x00000002ff027212 */ /* 0x000fca00078e33ff */
[----:B------:R-:W-:Y:S01]  /*14450*/  IMAD.IADD R17, R5, 0x1, R2 ;  /* 0x0000000105117824 */ /* 0x000fe200078e0202 */
[----:B------:R-:W-:Y:S06]  /*14460*/  BRA `(.L_x_1424) ;  /* 0x00000000001c7947 */ /* 0x000fec0003800000 */
.L_x_1416:
[----:B------:R-:W-:Y:S01]  /*14470*/  UMOV UR4, URZ ;  /* 0x0000003f00047c82 */ /* 0x000fe20008000000 */
[----:B------:R-:W-:Y:S01]  /*14480*/  UMOV UR5, URZ ;  /* 0x0000003f00057c82 */ /* 0x000fe20008000000 */
[----:B------:R-:W-:Y:S01]  /*14490*/  ULDC UR6, c[0x0][0xc3c] ;  /* 0x00030f0000067ab9 */ /* 0x000fe20000000800 */
[----:B------:R-:W-:Y:S02]  /*144a0*/  IMAD.MOV.U32 R16, RZ, RZ, R0 ;  /* 0x000000ffff107224 */ /* 0x000fe400078e0000 */
[----:B------:R-:W-:Y:S02]  /*144b0*/  IMAD.U32 R17, RZ, RZ, UR4 ;  /* 0x00000004ff117e24 */ /* 0x000fe4000f8e00ff */
[----:B------:R-:W-:Y:S02]  /*144c0*/  IMAD.U32 R18, RZ, RZ, UR5 ;  /* 0x00000005ff127e24 */ /* 0x000fe4000f8e00ff */
[----:B------:R-:W-:-:S07]  /*144d0*/  IMAD.U32 R19, RZ, RZ, UR6 ;  /* 0x00000006ff137e24 */ /* 0x000fce000f8e00ff */
.L_x_1424:
[----:B------:R-:W2:Y:S01]  /*144e0*/  S2R R0, SR_TID.X ;  /* 0x0000000000007919 */ /* 0x000ea20000002100 */
        /* <DEDUP_REMOVED lines=9> */
.L_x_1413:
[----:B------:R-:W-:Y:S02]  /*14580*/  ULDC UR4, c[0x0][0xc3c] ;  /* 0x00030f0000047ab9 */ /* 0x000fe40000000800 */
[----:B--2---:R-:W-:-:S13]  /*14590*/  ISETP.GE.AND P0, PT, R19, UR4, PT ;  /* 0x0000000413007c0c */ /* 0x004fda000bf06270 */
[----:B------:R-:W-:Y:S05]  /*145a0*/  @!P0 BRA `(.L_x_1425) ;  /* 0xffffffb4000c8947 */ /* 0x000fea000383ffff */
[----:B------:R-:W-:Y:S05]  /*145b0*/  BSYNC B8 ;  /* 0x0000000000087941 */ /* 0x000fea0003800000 */
.L_x_1354:
[----:B--2---:R-:W2:Y:S01]  /*145c0*/  LDL.LU R0, [R1+0x14] ;  /* 0x0000140001007983 */ /* 0x004ea20000300800 */
[----:B------:R-:W-:Y:S01]  /*145d0*/  BSSY B0, `(.L_x_1426) ;  /* 0x000000b000007945 */ /* 0x000fe20003800000 */
[----:B------:R-:W4:Y:S01]  /*145e0*/  S2R R5, SR_CgaCtaId ;  /* 0x0000000000057919 */ /* 0x000f220000008800 */
[----:B--2---:R-:W-:-:S05]  /*145f0*/  VIADD R0, R0, 0x1 ;  /* 0x0000000100007836 */ /* 0x004fca0000000000 */
[----:B0-----:R-:W-:-:S04]  /*14600*/  LEA.HI R2, R0, R0, RZ, 0x1 ;  /* 0x0000000000027211 */ /* 0x001fc800078f08ff */
[----:B------:R-:W-:Y:S02]  /*14610*/  LOP3.LUT R3, R2, 0xfffffffe, RZ, 0xc0, !PT ;  /* 0xfffffffe02037812 */ /* 0x000fe400078ec0ff */
[----:B------:R-:W-:-:S03]  /*14620*/  MOV R2, 0x400 ;  /* 0x0000040000027802 */ /* 0x000fc60000000f00 */
[----:B------:R-:W-:Y:S01]  /*14630*/  IMAD.IADD R0, R0, 0x1, -R3 ;  /* 0x0000000100007824 */ /* 0x000fe200078e0a03 */
[----:B----4-:R-:W-:-:S04]  /*14640*/  LEA R5, R5, R2, 0x18 ;  /* 0x0000000205057211 */ /* 0x010fc800078ec0ff */
[----:B------:R-:W-:-:S04]  /*14650*/  SHF.L.U32 R0, R0, 0x1f, RZ ;  /* 0x0000001f00007819 */ /* 0x000fc800000006ff */
[----:B------:R-:W0:Y:S02]  /*14660*/  SYNCS.PHASECHK.TRANS64.TRYWAIT P0, [R5+URZ+0x2a820], R0 ;  /* 0x02a82000050075a7 */ /* 0x000e24000800017f */
[----:B0-----:R-:W-:Y:S05]  /*14670*/  @!P0 BRA `(.L_x_1427) ;  /* 0x0000003c000c8947 */ /* 0x001fea0003800000 */
.L_x_1545:
[----:B------:R-:W-:Y:S05]  /*14680*/  BSYNC B0 ;  /* 0x0000000000007941 */ /* 0x000fea0003800000 */
.L_x_1426:
[----:B------:R-:W-:-:S03]  /*14690*/  UMOV UR4, 0xffffffff ;  /* 0xffffffff00047882 */ /* 0x000fc60000000000 */
[----:B------:R-:W-:Y:S05]  /*146a0*/  BRA.DIV UR4, `(.L_x_1428) ;  /* 0x0000003e04147947 */ /* 0x000fea000b800000 */
[----:B0-----:R-:W0:Y:S02]  /*146b0*/  S2R R0, SR_TID.X ;  /* 0x0000000000007919 */ /* 0x001e240000002100 */
[----:B0-----:R-:W-:-:S04]  /*146c0*/  SHF.R.U32.HI R0, RZ, 0x5, R0 ;  /* 0x00000005ff007819 */ /* 0x001fc80000011600 */
[----:B------:R-:W-:-:S05]  /*146d0*/  LOP3.LUT R0, R0, 0x3, RZ, 0xc0, !PT ;  /* 0x0000000300007812 */ /* 0x000fca00078ec0ff */
[----:B------:R0:W2:Y:S02]  /*146e0*/  SHFL.IDX PT, R14, R0, RZ, 0x1f ;  /* 0x00001fff000e7589 */ /* 0x0000a400000e0000 */
.L_x_1548:
[----:B--2---:R-:W-:Y:S01]  /*146f0*/  ISETP.NE.AND P0, PT, R14, RZ, PT ;  /* 0x000000ff0e00720c */ /* 0x004fe20003f05270 */
[----:B------:R-:W-:-:S12]  /*14700*/  BSSY B0, `(.L_x_1429) ;  /* 0x0000026000007945 */ /* 0x000fd80003800000 */
[----:B------:R-:W-:Y:S05]  /*14710*/  @P0 BRA `(.L_x_1430) ;  /* 0x0000000000900947 */ /* 0x000fea0003800000 */
[----:B------:R-:W-:-:S03]  /*14720*/  UMOV UR4, 0xffffffff ;  /* 0xffffffff00047882 */ /* 0x000fc60000000000 */
[----:B------:R-:W-:Y:S05]  /*14730*/  BRA.DIV UR4, `(.L_x_1431) ;  /* 0x0000003e04247947 */ /* 0x000fea000b800000 */
[----:B------:R-:W-:-:S13]  /*14740*/  ELECT P6, URZ, PT ;  /* 0x00000000003f782f */ /* 0x000fda00038c0000 */
.L_x_1551:
        /* <DEDUP_REMOVED lines=8> */
.L_x_1432:
[----:B------:R-:W-:Y:S01]  /*147d0*/  IMAD R3, R25, 0x8, R5 ;  /* 0x0000000819037824 */ /* 0x000fe200078e0205 */
[----:B------:R-:W-:Y:S01]  /*147e0*/  SHF.L.U32 R2, R27, 0x1f, RZ ;  /* 0x0000001f1b027819 */ /* 0x000fe200000006ff */
[----:B------:R-:W-:-:S03]  /*147f0*/  VIADD R25, R25, 0x1 ;  /* 0x0000000119197836 */ /* 0x000fc60000000000 */
[----:B------:R-:W0:Y:S02]  /*14800*/  SYNCS.PHASECHK.TRANS64.TRYWAIT P1, [R3+URZ+0x2a840], R2 ;  /* 0x02a84002030075a7 */ /* 0x000e24000802017f */
[----:B------:R-:W-:-:S04]  /*14810*/  ISETP.NE.AND P2, PT, R25, 0x2, PT ;  /* 0x000000021900780c */ /* 0x000fc80003f45270 */
[----:B------:R-:W-:Y:S01]  /*14820*/  SEL R0, RZ, 0x1, P2 ;  /* 0x00000001ff007807 */ /* 0x000fe20001000000 */
[----:B0-----:R-:W-:Y:S08]  /*14830*/  @!P1 BRA `(.L_x_1433) ;  /* 0x0000003c00049947 */ /* 0x001ff00003800000 */
.L_x_1552:
[----:B------:R-:W-:Y:S02]  /*14840*/  SEL R25, R25, RZ, P2 ;  /* 0x000000ff19197207 */ /* 0x000fe40001000000 */
[----:B------:R-:W-:Y:S01]  /*14850*/  LOP3.LUT R0, R27, R0, RZ, 0x3c, !PT ;  /* 0x000000001b007212 */ /* 0x000fe200078e3cff */
[----:B------:R-:W-:Y:S06]  /*14860*/  @!P0 BRA `(.L_x_1434) ;  /* 0x0000000000048947 */ /* 0x000fec0003800000 */
[----:B------:R-:W-:Y:S01]  /*14870*/  BPT.TRAP 0x1 ;  /* 0x000000040000795c */ /* 0x000fe20000300000 */
.L_x_1434:
[----:B------:R-:W-:Y:S01]  /*14880*/  IMAD R25, R25, 0x8, R5 ;  /* 0x0000000819197824 */ /* 0x000fe200078e0205 */
[----:B------:R-:W-:-:S04]  /*14890*/  SHF.L.U32 R0, R0, 0x1f, RZ ;  /* 0x0000001f00007819 */ /* 0x000fc800000006ff */
[----:B------:R-:W2:Y:S02]  /*148a0*/  SYNCS.PHASECHK.TRANS64.TRYWAIT P1, [R25+URZ+0x2a840], R0 ;  /* 0x02a84000190075a7 */ /* 0x000ea4000802017f */
[----:B--2---:R-:W-:Y:S05]  /*148b0*/  @!P1 BRA `(.L_x_1435) ;  /* 0x0000003800f89947 */ /* 0x004fea0003800000 */
.L_x_1553:
[----:B------:R-:W-:Y:S05]  /*148c0*/  @!P0 BRA `(.L_x_1436) ;  /* 0x0000000000048947 */ /* 0x000fea0003800000 */
[----:B------:R-:W-:Y:S01]  /*148d0*/  BPT.TRAP 0x1 ;  /* 0x000000040000795c */ /* 0x000fe20000300000 */
.L_x_1436:
[----:B------:R-:W4:Y:S02]  /*148e0*/  SYNCS.PHASECHK.TRANS64.TRYWAIT P1, [R3+URZ+0x2a860], R2 ;  /* 0x02a86002030075a7 */ /* 0x000f24000802017f */
[----:B----4-:R-:W-:Y:S05]  /*148f0*/  @!P1 BRA `(.L_x_1437) ;  /* 0x0000003800fc9947 */ /* 0x010fea0003800000 */
.L_x_1554:
[----:B------:R-:W-:Y:S05]  /*14900*/  @!P0 BRA `(.L_x_1438) ;  /* 0x0000000000048947 */ /* 0x000fea0003800000 */
[----:B------:R-:W-:Y:S01]  /*14910*/  BPT.TRAP 0x1 ;  /* 0x000000040000795c */ /* 0x000fe20000300000 */
.L_x_1438:
[----:B------:R0:W0:Y:S02]  /*14920*/  SYNCS.PHASECHK.TRANS64.TRYWAIT P0, [R25+URZ+0x2a860], R0 ;  /* 0x02a86000190075a7 */ /* 0x000024000800017f */
[----:B0-----:R-:W-:Y:S05]  /*14930*/  @!P0 NANOSLEEP.SYNCS 0x989680 ;  /* 0x009896800000895d */ /* 0x001fea0003900000 */
[----:B------:R-:W0:Y:S02]  /*14940*/  @!P0 SYNCS.PHASECHK.TRANS64 P0, [R25+URZ+0x2a860], R0 ;  /* 0x02a86000190085a7 */ /* 0x000e24000800007f */
[----:B0-----:R-:W-:Y:S05]  /*14950*/  @!P0 BRA `(.L_x_1438) ;  /* 0xfffffffc00f08947 */ /* 0x001fea000383ffff */
.L_x_1430:
[----:B------:R-:W-:Y:S05]  /*14960*/  BSYNC B0 ;  /* 0x0000000000007941 */ /* 0x000fea0003800000 */
.L_x_1429:
[----:B------:R-:W-:Y:S05]  /*14970*/  EXIT ;  /* 0x000000000000794d */ /* 0x000fea0003800000 */
.L_x_1248:
[----:B0-----:R-:W-:-:S04]  /*14980*/  IMAD.U32 R3, RZ, RZ, UR40 ;  /* 0x00000028ff037e24 */ /* 0x001fc8000f8e00ff */
[----:B------:R0:W1:Y:S03]  /*14990*/  SYNCS.PHASECHK.TRANS64.TRYWAIT P1, [R3+URZ+0x2a800], R0 ;  /* 0x02a80000030075a7 */ /* 0x000066000802017f */
[----:B-1----:R-:W-:Y:S05]  /*149a0*/  @!P1 NANOSLEEP.SYNCS 0x989680 ;  /* 0x009896800000995d */ /* 0x002fea0003900000 */
[----:B------:R-:W1:Y:S02]  /*149b0*/  @!P1 SYNCS.PHASECHK.TRANS64 P1, [R3+URZ+0x2a800], R0 ;  /* 0x02a80000030095a7 */ /* 0x000e64000802007f */
[----:B-1----:R-:W-:Y:S05]  /*149c0*/  @!P1 BRA `(.L_x_1248) ;  /* 0xfffffffc00ec9947 */ /* 0x002fea000383ffff */
[----:B------:R-:W-:Y:S05]  /*149d0*/  BRA `(.L_x_1439) ;  /* 0xfffffed000047947 */ /* 0x000fea000383ffff */
.L_x_1252:
[----:B-1----:R1:W2:Y:S02]  /*149e0*/  SYNCS.PHASECHK.TRANS64.TRYWAIT P1, [R3+URZ+0x2a830], R0 ;  /* 0x02a83000030075a7 */ /* 0x0022a4000802017f */
[----:B--2---:R-:W-:Y:S05]  /*149f0*/  @!P1 NANOSLEEP.SYNCS 0x989680 ;  /* 0x009896800000995d */ /* 0x004fea0003900000 */
[----:B------:R-:W2:Y:S02]  /*14a00*/  @!P1 SYNCS.PHASECHK.TRANS64 P1, [R3+URZ+0x2a830], R0 ;  /* 0x02a83000030095a7 */ /* 0x000ea4000802007f */
[----:B--2---:R-:W-:Y:S05]  /*14a10*/  @!P1 BRA `(.L_x_1252) ;  /* 0xfffffffc00f09947 */ /* 0x004fea000383ffff */
[----:B------:R-:W-:Y:S05]  /*14a20*/  BRA `(.L_x_1251) ;  /* 0xfffffed000207947 */ /* 0x000fea000383ffff */
.L_x_1269:
[----:B-1----:R-:W-:-:S04]  /*14a30*/  IMAD.U32 R10, RZ, RZ, UR6 ;  /* 0x00000006ff0a7e24 */ /* 0x002fc8000f8e00ff */
[----:B------:R1:W2:Y:S03]  /*14a40*/  SYNCS.PHASECHK.TRANS64.TRYWAIT P1, [R10+URZ+0x2a830], R9 ;  /* 0x02a830090a0075a7 */ /* 0x0002a6000802017f */
[----:B--2---:R-:W-:Y:S05]  /*14a50*/  @!P1 NANOSLEEP.SYNCS 0x989680 ;  /* 0x009896800000995d */ /* 0x004fea0003900000 */
[----:B------:R-:W2:Y:S02]  /*14a60*/  @!P1 SYNCS.PHASECHK.TRANS64 P1, [R10+URZ+0x2a830], R9 ;  /* 0x02a830090a0095a7 */ /* 0x000ea4000802007f */
[----:B--2---:R-:W-:Y:S05]  /*14a70*/  @!P1 BRA `(.L_x_1269) ;  /* 0xfffffffc00ec9947 */ /* 0x004fea000383ffff */
[----:B------:R-:W-:Y:S05]  /*14a80*/  BRA `(.L_x_1268) ;  /* 0xfffffefc001c7947 */ /* 0x000fea000383ffff */
.L_x_1273:
[----:B01----:R-:W-:-:S04]  /*14a90*/  IMAD.U32 R9, RZ, RZ, UR5 ;  /* 0x00000005ff097e24 */ /* 0x003fc8000f8e00ff */
[----:B------:R0:W1:Y:S03]  /*14aa0*/  SYNCS.PHASECHK.TRANS64.TRYWAIT P1, [R9+URZ+0x2a850], R0 ;  /* 0x02a85000090075a7 */ /* 0x000066000802017f */
[----:B-1----:R-:W-:Y:S05]  /*14ab0*/  @!P1 NANOSLEEP.SYNCS 0x989680 ;  /* 0x009896800000995d */ /* 0x002fea0003900000 */
[----:B------:R-:W1:Y:S02]  /*14ac0*/  @!P1 SYNCS.PHASECHK.TRANS64 P1, [R9+URZ+0x2a850], R0 ;  /* 0x02a85000090095a7 */ /* 0x000e64000802007f */
[----:B-1----:R-:W-:Y:S05]  /*14ad0*/  @!P1 BRA `(.L_x_1273) ;  /* 0xfffffffc00ec9947 */ /* 0x002fea000383ffff */
[----:B------:R-:W-:Y:S05]  /*14ae0*/  BRA `(.L_x_1272) ;  /* 0xffffff0400447947 */ /* 0x000fea000383ffff */
.L_x_1292:
[----:B-1----:R-:W-:-:S04]  /*14af0*/  IMAD.U32 R10, RZ, RZ, UR6 ;  /* 0x00000006ff0a7e24 */ /* 0x002fc8000f8e00ff */
[----:B------:R1:W2:Y:S03]  /*14b00*/  SYNCS.PHASECHK.TRANS64.TRYWAIT P1, [R10+URZ+0x2a830], R9 ;  /* 0x02a830090a0075a7 */ /* 0x0002a6000802017f */
[----:B--2---:R-:W-:Y:S05]  /*14b10*/  @!P1 NANOSLEEP.SYNCS 0x989680 ;  /* 0x009896800000995d */ /* 0x004fea0003900000 */
[----:B------:R-:W2:Y:S02]  /*14b20*/  @!P1 SYNCS.PHASECHK.TRANS64 P1, [R10+URZ+0x2a830], R9 ;  /* 0x02a830090a0095a7 */ /* 0x000ea4000802007f */
[----:B--2---:R-:W-:Y:S05]  /*14b30*/  @!P1 BRA `(.L_x_1292) ;  /* 0xfffffffc00ec9947 */ /* 0x004fea000383ffff */
[----:B------:R-:W-:Y:S05]  /*14b40*/  BRA `(.L_x_1291) ;  /* 0xffffff2800e47947 */ /* 0x000fea000383ffff */
.L_x_1296:
[----:B01----:R-:W-:-:S04]  /*14b50*/  IMAD.U32 R9, RZ, RZ, UR5 ;  /* 0x00000005ff097e24 */ /* 0x003fc8000f8e00ff */
[----:B------:R0:W1:Y:S03]  /*14b60*/  SYNCS.PHASECHK.TRANS64.TRYWAIT P1, [R9+URZ+0x2a850], R0 ;  /* 0x02a85000090075a7 */ /* 0x000066000802017f */
[----:B-1----:R-:W-:Y:S05]  /*14b70*/  @!P1 NANOSLEEP.SYNCS 0x989680 ;  /* 0x009896800000995d */ /* 0x002fea0003900000 */
[----:B------:R-:W1:Y:S02]  /*14b80*/  @!P1 SYNCS.PHASECHK.TRANS64 P1, [R9+URZ+0x2a850], R0 ;  /* 0x02a85000090095a7 */ /* 0x000e64000802007f */
[----:B-1----:R-:W-:Y:S05]  /*14b90*/  @!P1 BRA `(.L_x_1296) ;  /* 0xfffffffc00ec9947 */ /* 0x002fea000383ffff */
[----:B------:R-:W-:Y:S05]  /*14ba0*/  BRA `(.L_x_1295) ;  /* 0xffffff34000c7947 */ /* 0x000fea000383ffff */
.L_x_1304:
[----:B-1----:R-:W-:-:S04]  /*14bb0*/  IMAD.U32 R10, RZ, RZ, UR5 ;  /* 0x00000005ff0a7e24 */ /* 0x002fc8000f8e00ff */
[----:B------:R1:W2:Y:S03]  /*14bc0*/  SYNCS.PHASECHK.TRANS64.TRYWAIT P1, [R10+URZ+0x2a830], R9 ;  /* 0x02a830090a0075a7 */ /* 0x0002a6000802017f */
[----:B--2---:R-:W-:Y:S05]  /*14bd0*/  @!P1 NANOSLEEP.SYNCS 0x989680 ;  /* 0x009896800000995d */ /* 0x004fea0003900000 */
[----:B------:R-:W2:Y:S02]  /*14be0*/  @!P1 SYNCS.PHASECHK.TRANS64 P1, [R10+URZ+0x2a830], R9 ;  /* 0x02a830090a0095a7 */ /* 0x000ea4000802007f */
[----:B--2---:R-:W-:Y:S05]  /*14bf0*/  @!P1 BRA `(.L_x_1304) ;  /* 0xfffffffc00ec9947 */ /* 0x004fea000383ffff */
[----:B------:R-:W-:Y:S05]  /*14c00*/  BRA `(.L_x_1303) ;  /* 0xffffff4400d47947 */ /* 0x000fea000383ffff */
.L_x_1308:
[----:B01----:R-:W-:-:S04]  /*14c10*/  IMAD.U32 R9, RZ, RZ, UR5 ;  /* 0x00000005ff097e24 */ /* 0x003fc8000f8e00ff */
[----:B------:R0:W1:Y:S03]  /*14c20*/  SYNCS.PHASECHK.TRANS64.TRYWAIT P1, [R9+URZ+0x2a850], R0 ;  /* 0x02a85000090075a7 */ /* 0x000066000802017f */
[----:B-1----:R-:W-:Y:S05]  /*14c30*/  @!P1 NANOSLEEP.SYNCS 0x989680 ;  /* 0x009896800000995d */ /* 0x002fea0003900000 */
[----:B------:R-:W1:Y:S02]  /*14c40*/  @!P1 SYNCS.PHASECHK.TRANS64 P1, [R9+URZ+0x2a850], R0 ;  /* 0x02a85000090095a7 */ /* 0x000e64000802007f */
[----:B-1----:R-:W-:Y:S05]  /*14c50*/  @!P1 BRA `(.L_x_1308) ;  /* 0xfffffffc00ec9947 */ /* 0x002fea000383ffff */
[----:B------:R-:W-:Y:S05]  /*14c60*/  BRA `(.L_x_1307) ;  /* 0xffffff4c00fc7947 */ /* 0x000fea000383ffff */
.L_x_1323:
[----:B-1----:R-:W-:-:S04]  /*14c70*/  IMAD.U32 R5, RZ, RZ, UR5 ;  /* 0x00000005ff057e24 */ /* 0x002fc8000f8e00ff */
[----:B------:R1:W2:Y:S03]  /*14c80*/  SYNCS.PHASECHK.TRANS64.TRYWAIT P1, [R5+URZ+0x2a850], R0 ;  /* 0x02a85000050075a7 */ /* 0x0002a6000802017f */
[----:B--2---:R-:W-:Y:S05]  /*14c90*/  @!P1 NANOSLEEP.SYNCS 0x989680 ;  /* 0x009896800000995d */ /* 0x004fea0003900000 */
[----:B------:R-:W2:Y:S02]  /*14ca0*/  @!P1 SYNCS.PHASECHK.TRANS64 P1, [R5+URZ+0x2a850], R0 ;  /* 0x02a85000050095a7 */ /* 0x000ea4000802007f */
[----:B--2---:R-:W-:Y:S05]  /*14cb0*/  @!P1 BRA `(.L_x_1323) ;  /* 0xfffffffc00ec9947 */ /* 0x004fea000383ffff */
[----:B------:R-:W-:Y:S05]  /*14cc0*/  BRA `(.L_x_1322) ;  /* 0xffffff7400ec7947 */ /* 0x000fea000383ffff */
.L_x_1374:
[----:B------:R-:W-:Y:S01]  /*14cd0*/  SHF.R.U32.HI R7, RZ, 0x5, R21 ;  /* 0x00000005ff077819 */ /* 0x000fe20000011615 */
[----:B------:R-:W-:Y:S01]  /*14ce0*/  BSSY B0, `(.L_x_1440) ;  /* 0x0000009000007945 */ /* 0x000fe20003800000 */
[----:B------:R-:W-:Y:S02]  /*14cf0*/  IMAD.MOV.U32 R12, RZ, RZ, RZ ;  /* 0x000000ffff0c7224 */ /* 0x000fe400078e00ff */
[----:B------:R-:W-:Y:S01]  /*14d00*/  LOP3.LUT R7, R7, 0x3, RZ, 0xc0, !PT ;  /* 0x0000000307077812 */ /* 0x000fe200078ec0ff */
[----:B------:R-:W-:Y:S02]  /*14d10*/  IMAD.MOV.U32 R11, RZ, RZ, 0x1f ;  /* 0x0000001fff0b7424 */ /* 0x000fe400078e00ff */
[----:B------:R-:W-:Y:S02]  /*14d20*/  IMAD.MOV.U32 R15, RZ, RZ, -0x1 ;  /* 0xffffffffff0f7424 */ /* 0x000fe400078e00ff */
[----:B------:R-:W-:-:S07]  /*14d30*/  IMAD.MOV.U32 R13, RZ, RZ, R7 ;  /* 0x000000ffff0d7224 */ /* 0x000fce00078e0007 */
[----:B0----5:R-:W-:Y:S05]  /*14d40*/  WARPSYNC.COLLECTIVE R15, `(.L_x_1441) ;  /* 0x000000000f087348 */ /* 0x021fea0003c00000 */
[----:B------:R1:W2:Y:S02]  /*14d50*/  SHFL.IDX P6, R14, R13, R12, R11 ;  /* 0x0000000c0d0e7389 */ /* 0x0002a400000c000b */
[----:B012--5:R-:W-:Y:S01]  /*14d60*/  ENDCOLLECTIVE ;  /* 0x000000000000791b */ /* 0x027fe20003800000 */
.L_x_1441:
[----:B------:R-:W-:Y:S05]  /*14d70*/  BSYNC B0 ;  /* 0x0000000000007941 */ /* 0x000fea0003800000 */
.L_x_1440:
[----:B------:R-:W-:Y:S05]  /*14d80*/  BRA `(.L_x_1442) ;  /* 0xffffffbc00747947 */ /* 0x000fea000383ffff */
.L_x_1377:
[----:B-1----:R1:W2:Y:S02]  /*14d90*/  SYNCS.PHASECHK.TRANS64.TRYWAIT P0, [R7+URZ+0x2a840], R2 ;  /* 0x02a84002070075a7 */ /* 0x0022a4000800017f */
[----:B--2---:R-:W-:Y:S05]  /*14da0*/  @!P0 NANOSLEEP.SYNCS 0x989680 ;  /* 0x009896800000895d */ /* 0x004fea0003900000 */
[----:B------:R-:W2:Y:S02]  /*14db0*/  @!P0 SYNCS.PHASECHK.TRANS64 P0, [R7+URZ+0x2a840], R2 ;  /* 0x02a84002070085a7 */ /* 0x000ea4000800007f */
[----:B--2---:R-:W-:Y:S05]  /*14dc0*/  @!P0 BRA `(.L_x_1377) ;  /* 0xfffffffc00f08947 */ /* 0x004fea000383ffff */
[----:B------:R-:W-:Y:S05]  /*14dd0*/  BRA `(.L_x_1443) ;  /* 0xffffffbc00f07947 */ /* 0x000fea000383ffff */
.L_x_1378:
        /* <DEDUP_REMOVED lines=8> */
.L_x_1445:
[----:B------:R-:W-:Y:S05]  /*14e60*/  BSYNC B0 ;  /* 0x0000000000007941 */ /* 0x000fea0003800000 */
.L_x_1444:
        /* <DEDUP_REMOVED lines=9> */
.L_x_1446:
[----:B------:R-:W-:Y:S02]  /*14f00*/  IMAD.MOV.U32 R13, RZ, RZ, R0 ;  /* 0x000000ffff0d7224 */ /* 0x000fe400078e0000 */
[----:B------:R-:W-:Y:S02]  /*14f10*/  IMAD.MOV.U32 R12, RZ, RZ, 0x1 ;  /* 0x00000001ff0c7424 */ /* 0x000fe400078e00ff */
[----:B------:R-:W-:-:S07]  /*14f20*/  IMAD.MOV.U32 R3, RZ, RZ, R14 ;  /* 0x000000ffff037224 */ /* 0x000fce00078e000e */
[----:B------:R-:W-:Y:S05]  /*14f30*/  WARPSYNC.COLLECTIVE R15, `(.L_x_1447) ;  /* 0x000000000f087348 */ /* 0x000fea0003c00000 */
[----:B------:R0:W1:Y:S02]  /*14f40*/  SHFL.IDX P6, R14, R13, R12, R11 ;  /* 0x0000000c0d0e7389 */ /* 0x00006400000c000b */
[----:B01----:R-:W-:Y:S01]  /*14f50*/  ENDCOLLECTIVE ;  /* 0x000000000000791b */ /* 0x003fe20003800000 */
.L_x_1447:
        /* <DEDUP_REMOVED lines=13> */
[----:B0-----:R-:W-:-:S07]  /*15030*/  IMAD.MOV.U32 R2, RZ, RZ, R14 ;  /* 0x000000ffff027224 */ /* 0x001fce00078e000e */
[----:B------:R-:W-:Y:S05]  /*15040*/  WARPSYNC.COLLECTIVE R15, `(.L_x_1448) ;  /* 0x000000000f087348 */ /* 0x000fea0003c00000 */
[----:B------:R0:W1:Y:S02]  /*15050*/  SHFL.IDX P6, R14, R13, R12, R11 ;  /* 0x0000000c0d0e7389 */ /* 0x00006400000c000b */
[----:B01----:R-:W-:Y:S01]  /*15060*/  ENDCOLLECTIVE ;  /* 0x000000000000791b */ /* 0x003fe20003800000 */
.L_x_1448:
[----:B------:R-:W-:Y:S02]  /*15070*/  @P1 IMAD R8, R5, 0x2, R22 ;  /* 0x0000000205081824 */ /* 0x000fe400078e0216 */
[----:B------:R-:W-:Y:S02]  /*15080*/  IMAD.MOV.U32 R13, RZ, RZ, R0 ;  /* 0x000000ffff0d7224 */ /* 0x000fe400078e0000 */
[----:B------:R-:W-:Y:S02]  /*15090*/  IMAD.MOV.U32 R12, RZ, RZ, 0x2 ;  /* 0x00000002ff0c7424 */ /* 0x000fe400078e00ff */
[----:B------:R-:W-:-:S07]  /*150a0*/  IMAD.MOV.U32 R3, RZ, RZ, R14 ;  /* 0x000000ffff037224 */ /* 0x000fce00078e000e */
[----:B------:R-:W-:Y:S05]  /*150b0*/  WARPSYNC.COLLECTIVE R15, `(.L_x_1449) ;  /* 0x000000000f087348 */ /* 0x000fea0003c00000 */
[----:B------:R0:W1:Y:S02]  /*150c0*/  SHFL.IDX P6, R14, R13, R12, R11 ;  /* 0x0000000c0d0e7389 */ /* 0x00006400000c000b */
[----:B01----:R-:W-:Y:S01]  /*150d0*/  ENDCOLLECTIVE ;  /* 0x000000000000791b */ /* 0x003fe20003800000 */
.L_x_1449:
        /* <DEDUP_REMOVED lines=17> */
.L_x_1450:
[----:B------:R-:W-:Y:S02]  /*151f0*/  @P1 IMAD R8, R5, 0x2, R22 ;  /* 0x0000000205081824 */ /* 0x000fe400078e0216 */
[----:B------:R-:W-:Y:S02]  /*15200*/  IMAD.MOV.U32 R13, RZ, RZ, R0 ;  /* 0x000000ffff0d7224 */ /* 0x000fe400078e0000 */
[----:B------:R-:W-:Y:S02]  /*15210*/  IMAD.MOV.U32 R12, RZ, RZ, 0x3 ;  /* 0x00000003ff0c7424 */ /* 0x000fe400078e00ff */
[----:B------:R-:W-:-:S07]  /*15220*/  IMAD.MOV.U32 R3, RZ, RZ, R14 ;  /* 0x000000ffff037224 */ /* 0x000fce00078e000e */
[----:B------:R-:W-:Y:S05]  /*15230*/  WARPSYNC.COLLECTIVE R15, `(.L_x_1451) ;  /* 0x000000000f087348 */ /* 0x000fea0003c00000 */
[----:B------:R0:W1:Y:S02]  /*15240*/  SHFL.IDX P6, R14, R13, R12, R11 ;  /* 0x0000000c0d0e7389 */ /* 0x00006400000c000b */
[----:B01----:R-:W-:Y:S01]  /*15250*/  ENDCOLLECTIVE ;  /* 0x000000000000791b */ /* 0x003fe20003800000 */
.L_x_1451:
        /* <DEDUP_REMOVED lines=17> */
.L_x_1452:
[----:B------:R-:W-:Y:S02]  /*15370*/  @P1 IMAD R8, R5, 0x2, R22 ;  /* 0x0000000205081824 */ /* 0x000fe400078e0216 */
[----:B------:R-:W-:Y:S02]  /*15380*/  IMAD.MOV.U32 R13, RZ, RZ, R0 ;  /* 0x000000ffff0d7224 */ /* 0x000fe400078e0000 */
[----:B------:R-:W-:Y:S02]  /*15390*/  IMAD.MOV.U32 R12, RZ, RZ, 0x4 ;  /* 0x00000004ff0c7424 */ /* 0x000fe400078e00ff */
[----:B------:R-:W-:-:S07]  /*153a0*/  IMAD.MOV.U32 R3, RZ, RZ, R14 ;  /* 0x000000ffff037224 */ /* 0x000fce00078e000e */
[----:B------:R-:W-:Y:S05]  /*153b0*/  WARPSYNC.COLLECTIVE R15, `(.L_x_1453) ;  /* 0x000000000f087348 */ /* 0x000fea0003c00000 */
[----:B------:R0:W1:Y:S02]  /*153c0*/  SHFL.IDX P6, R14, R13, R12, R11 ;  /* 0x0000000c0d0e7389 */ /* 0x00006400000c000b */
[----:B01----:R-:W-:Y:S01]  /*153d0*/  ENDCOLLECTIVE ;  /* 0x000000000000791b */ /* 0x003fe20003800000 */
.L_x_1453:
        /* <DEDUP_REMOVED lines=17> */
.L_x_1454:
[----:B------:R-:W-:Y:S02]  /*154f0*/  @P1 IMAD R8, R5, 0x2, R22 ;  /* 0x0000000205081824 */ /* 0x000fe400078e0216 */
[----:B------:R-:W-:Y:S02]  /*15500*/  IMAD.MOV.U32 R13, RZ, RZ, R0 ;  /* 0x000000ffff0d7224 */ /* 0x000fe400078e0000 */
[----:B------:R-:W-:Y:S02]  /*15510*/  IMAD.MOV.U32 R12, RZ, RZ, 0x5 ;  /* 0x00000005ff0c7424 */ /* 0x000fe400078e00ff */
[----:B------:R-:W-:-:S07]  /*15520*/  IMAD.MOV.U32 R3, RZ, RZ, R14 ;  /* 0x000000ffff037224 */ /* 0x000fce00078e000e */
[----:B------:R-:W-:Y:S05]  /*15530*/  WARPSYNC.COLLECTIVE R15, `(.L_x_1455) ;  /* 0x000000000f087348 */ /* 0x000fea0003c00000 */
[----:B------:R0:W1:Y:S02]  /*15540*/  SHFL.IDX P6, R14, R13, R12, R11 ;  /* 0x0000000c0d0e7389 */ /* 0x00006400000c000b */
[----:B01----:R-:W-:Y:S01]  /*15550*/  ENDCOLLECTIVE ;  /* 0x000000000000791b */ /* 0x003fe20003800000 */
.L_x_1455:
        /* <DEDUP_REMOVED lines=10> */
.L_x_1456:
[----:B------:R-:W-:Y:S01]  /*15600*/  @!PT LDS RZ, [RZ] ;  /* 0x00000000fffff984 */ /* 0x000fe20000000800 */
[----:B------:R-:W-:Y:S01]  /*15610*/  @!PT LDS RZ, [RZ] ;  /* 0x00000000fffff984 */ /* 0x000fe20000000800 */
[----:B------:R-:W-:Y:S01]  /*15620*/  @!PT LDS RZ, [RZ] ;  /* 0x00000000fffff984 */ /* 0x000fe20000000800 */
[----:B------:R-:W-:Y:S04]  /*15630*/  @P1 LDGSTS.E.BYPASS.LTC128B.128 [R8+0x1a400], desc[UR36][R2.64], !P4 ;  /* 0x1a40000002081fae */ /* 0x000fe8000e101d64 */
[----:B------:R-:W-:Y:S04]  /*15640*/  @P1 LDGSTS.E.BYPASS.LTC128B.128 [R8+0x1d400], desc[UR36][R2.64+0x80], !P3 ;  /* 0x1d40008002081fae */ /* 0x000fe8000d901d64 */
[----:B------:R0:W-:Y:S02]  /*15650*/  @P1 LDGSTS.E.BYPASS.LTC128B.128 [R8+0x20400], desc[UR36][R2.64+0x100], !P2 ;  /* 0x2040010002081fae */ /* 0x0001e4000d101d64 */
[----:B0-----:R-:W-:Y:S01]  /*15660*/  IMAD.MOV.U32 R2, RZ, RZ, R14 ;  /* 0x000000ffff027224 */ /* 0x001fe200078e000e */
[----:B------:R-:W-:Y:S06]  /*15670*/  BRA `(.L_x_1457) ;  /* 0xffffffbc004c7947 */ /* 0x000fec000383ffff */
.L_x_1383:
[----:B------:R-:W-:Y:S02]  /*15680*/  IMAD.MOV.U32 R13, RZ, RZ, R4 ;  /* 0x000000ffff0d7224 */ /* 0x000fe400078e0004 */
[----:B------:R-:W-:Y:S02]  /*15690*/  IMAD.MOV.U32 R12, RZ, RZ, RZ ;  /* 0x000000ffff0c7224 */ /* 0x000fe400078e00ff */
[----:B------:R-:W-:Y:S02]  /*156a0*/  IMAD.MOV.U32 R11, RZ, RZ, 0x181f ;  /* 0x0000181fff0b7424 */ /* 0x000fe400078e00ff */
[----:B------:R-:W-:Y:S02]  /*156b0*/  IMAD.MOV.U32 R15, RZ, RZ, -0x1 ;  /* 0xffffffffff0f7424 */ /* 0x000fe400078e00ff */
[----:B------:R-:W-:Y:S02]  /*156c0*/  IMAD R29, R29, R6, RZ ;  /* 0x000000061d1d7224 */ /* 0x000fe400078e02ff */
[----:B------:R-:W-:-:S07]  /*156d0*/  IMAD.IADD R26, R8, 0x1, R26 ;  /* 0x00000001081a7824 */ /* 0x000fce00078e021a */
[----:B------:R-:W-:Y:S05]  /*156e0*/  WARPSYNC.COLLECTIVE R15, `(.L_x_1458) ;  /* 0x000000000f087348 */ /* 0x000fea0003c00000 */
[----:B------:R0:W1:Y:S02]  /*156f0*/  SHFL.IDX P6, R14, R13, R12, R11 ;  /* 0x0000000c0d0e7389 */ /* 0x00006400000c000b */
[----:B01----:R-:W-:Y:S01]  /*15700*/  ENDCOLLECTIVE ;  /* 0x000000000000791b */ /* 0x003fe20003800000 */
.L_x_1458:
[C---:B------:R-:W-:Y:S01]  /*15710*/  VIADD R6, R26.reuse, 0x10 ;  /* 0x000000101a067836 */ /* 0x040fe20000000000 */
[----:B------:R-:W-:Y:S01]  /*15720*/  ISETP.GE.AND P1, PT, R26, R29, PT ;  /* 0x0000001d1a00720c */ /* 0x000fe20003f26270 */
[----:B------:R-:W-:Y:S02]  /*15730*/  IMAD.MOV.U32 R13, RZ, RZ, R0 ;  /* 0x000000ffff0d7224 */ /* 0x000fe400078e0000 */
[----:B------:R-:W-:-:S10]  /*15740*/  IMAD.MOV.U32 R2, RZ, RZ, R14 ;  /* 0x000000ffff027224 */ /* 0x000fd400078e000e */
[----:B------:R-:W-:Y:S05]  /*15750*/  WARPSYNC.COLLECTIVE R15, `(.L_x_1459) ;  /* 0x000000000f087348 */ /* 0x000fea0003c00000 */
[----:B------:R0:W1:Y:S02]  /*15760*/  SHFL.IDX P6, R14, R13, R12, R11 ;  /* 0x0000000c0d0e7389 */ /* 0x00006400000c000b */
[----:B01----:R-:W-:Y:S01]  /*15770*/  ENDCOLLECTIVE ;  /* 0x000000000000791b */ /* 0x003fe20003800000 */
.L_x_1459:
[----:B------:R-:W-:Y:S02]  /*15780*/  IMAD.MOV.U32 R13, RZ, RZ, R4 ;  /* 0x000000ffff0d7224 */ /* 0x000fe400078e0004 */
[----:B------:R-:W-:Y:S02]  /*15790*/  IMAD.MOV.U32 R12, RZ, RZ, 0x1 ;  /* 0x00000001ff0c7424 */ /* 0x000fe400078e00ff */
[----:B------:R-:W-:-:S07]  /*157a0*/  IMAD.MOV.U32 R3, RZ, RZ, R14 ;  /* 0x000000ffff037224 */ /* 0x000fce00078e000e */
[----:B------:R-:W-:Y:S05]  /*157b0*/  WARPSYNC.COLLECTIVE R15, `(.L_x_1460) ;  /* 0x000000000f087348 */ /* 0x000fea0003c00000 */
[----:B------:R0:W1:Y:S02]  /*157c0*/  SHFL.IDX P6, R14, R13, R12, R11 ;  /* 0x0000000c0d0e7389 */ /* 0x00006400000c000b */
[----:B01----:R-:W-:Y:S01]  /*157d0*/  ENDCOLLECTIVE ;  /* 0x000000000000791b */ /* 0x003fe20003800000 */
.L_x_1460:
[----:B------:R-:W-:-:S05]  /*157e0*/  @!P1 LEA R5, P4, R7, R3, 0x1 ;  /* 0x0000000307059211 */ /* 0x000fca00078808ff */
[----:B------:R-:W-:Y:S02]  /*157f0*/  @!P1 IMAD.X R3, RZ, RZ, R2, P4 ;  /* 0x000000ffff039224 */ /* 0x000fe400020e0602 */
        /* <DEDUP_REMOVED lines=13> */
.L_x_1461:
[----:B------:R-:W-:Y:S02]  /*158d0*/  IMAD.MOV.U32 R13, RZ, RZ, R4 ;  /* 0x000000ffff0d7224 */ /* 0x000fe400078e0004 */
[----:B------:R-:W-:Y:S02]  /*158e0*/  IMAD.MOV.U32 R12, RZ, RZ, 0x2 ;  /* 0x00000002ff0c7424 */ /* 0x000fe400078e00ff */
[----:B------:R-:W-:-:S07]  /*158f0*/  IMAD.MOV.U32 R3, RZ, RZ, R14 ;  /* 0x000000ffff037224 */ /* 0x000fce00078e000e */
[----:B------:R-:W-:Y:S05]  /*15900*/  WARPSYNC.COLLECTIVE R15, `(.L_x_1462) ;  /* 0x000000000f087348 */ /* 0x000fea0003c00000 */
[----:B------:R0:W1:Y:S02]  /*15910*/  SHFL.IDX P6, R14, R13, R12, R11 ;  /* 0x0000000c0d0e7389 */ /* 0x00006400000c000b */
[----:B01----:R-:W-:Y:S01]  /*15920*/  ENDCOLLECTIVE ;  /* 0x000000000000791b */ /* 0x003fe20003800000 */
.L_x_1462:
        /* <DEDUP_REMOVED lines=17> */
.L_x_1463:
[----:B------:R-:W-:Y:S02]  /*15a40*/  IMAD.MOV.U32 R13, RZ, RZ, R4 ;  /* 0x000000ffff0d7224 */ /* 0x000fe400078e0004 */
[----:B------:R-:W-:Y:S02]  /*15a50*/  IMAD.MOV.U32 R12, RZ, RZ, 0x3 ;  /* 0x00000003ff0c7424 */ /* 0x000fe400078e00ff */
[----:B------:R-:W-:-:S07]  /*15a60*/  IMAD.MOV.U32 R3, RZ, RZ, R14 ;  /* 0x000000ffff037224 */ /* 0x000fce00078e000e */
[----:B------:R-:W-:Y:S05]  /*15a70*/  WARPSYNC.COLLECTIVE R15, `(.L_x_1464) ;  /* 0x000000000f087348 */ /* 0x000fea0003c00000 */
[----:B------:R0:W1:Y:S02]  /*15a80*/  SHFL.IDX P6, R14, R13, R12, R11 ;  /* 0x0000000c0d0e7389 */ /* 0x00006400000c000b */
[----:B01----:R-:W-:Y:S01]  /*15a90*/  ENDCOLLECTIVE ;  /* 0x000000000000791b */ /* 0x003fe20003800000 */
.L_x_1464:
        /* <DEDUP_REMOVED lines=17> */
.L_x_1465:
[----:B------:R-:W-:Y:S02]  /*15bb0*/  IMAD.MOV.U32 R13, RZ, RZ, R4 ;  /* 0x000000ffff0d7224 */ /* 0x000fe400078e0004 */
[----:B------:R-:W-:Y:S02]  /*15bc0*/  IMAD.MOV.U32 R12, RZ, RZ, 0x4 ;  /* 0x00000004ff0c7424 */ /* 0x000fe400078e00ff */
[----:B------:R-:W-:-:S07]  /*15bd0*/  IMAD.MOV.U32 R3, RZ, RZ, R14 ;  /* 0x000000ffff037224 */ /* 0x000fce00078e000e */
[----:B------:R-:W-:Y:S05]  /*15be0*/  WARPSYNC.COLLECTIVE R15, `(.L_x_1466) ;  /* 0x000000000f087348 */ /* 0x000fea0003c00000 */
[----:B------:R0:W1:Y:S02]  /*15bf0*/  SHFL.IDX P6, R14, R13, R12, R11 ;  /* 0x0000000c0d0e7389 */ /* 0x00006400000c000b */
[----:B01----:R-:W-:Y:S01]  /*15c00*/  ENDCOLLECTIVE ;  /* 0x000000000000791b */ /* 0x003fe20003800000 */
.L_x_1466:
        /* <DEDUP_REMOVED lines=17> */
.L_x_1467:
[----:B------:R-:W-:Y:S02]  /*15d20*/  IMAD.MOV.U32 R13, RZ, RZ, R4 ;  /* 0x000000ffff0d7224 */ /* 0x000fe400078e0004 */
[----:B------:R-:W-:Y:S02]  /*15d30*/  IMAD.MOV.U32 R12, RZ, RZ, 0x5 ;  /* 0x00000005ff0c7424 */ /* 0x000fe400078e00ff */
[----:B------:R-:W-:-:S07]  /*15d40*/  IMAD.MOV.U32 R3, RZ, RZ, R14 ;  /* 0x000000ffff037224 */ /* 0x000fce00078e000e */
[----:B------:R-:W-:Y:S05]  /*15d50*/  WARPSYNC.COLLECTIVE R15, `(.L_x_1468) ;  /* 0x000000000f087348 */ /* 0x000fea0003c00000 */
[----:B------:R0:W1:Y:S02]  /*15d60*/  SHFL.IDX P6, R14, R13, R12, R11 ;  /* 0x0000000c0d0e7389 */ /* 0x00006400000c000b */
[----:B01----:R-:W-:Y:S01]  /*15d70*/  ENDCOLLECTIVE ;  /* 0x000000000000791b */ /* 0x003fe20003800000 */
.L_x_1468:
        /* <DEDUP_REMOVED lines=17> */
.L_x_1469:
[----:B------:R-:W-:Y:S02]  /*15e90*/  IMAD.MOV.U32 R13, RZ, RZ, R4 ;  /* 0x000000ffff0d7224 */ /* 0x000fe400078e0004 */
[----:B------:R-:W-:Y:S02]  /*15ea0*/  IMAD.MOV.U32 R12, RZ, RZ, 0x6 ;  /* 0x00000006ff0c7424 */ /* 0x000fe400078e00ff */
[----:B------:R-:W-:-:S07]  /*15eb0*/  IMAD.MOV.U32 R3, RZ, RZ, R14 ;  /* 0x000000ffff037224 */ /* 0x000fce00078e000e */
[----:B------:R-:W-:Y:S05]  /*15ec0*/  WARPSYNC.COLLECTIVE R15, `(.L_x_1470) ;  /* 0x000000000f087348 */ /* 0x000fea0003c00000 */
[----:B------:R0:W1:Y:S02]  /*15ed0*/  SHFL.IDX P6, R14, R13, R12, R11 ;  /* 0x0000000c0d0e7389 */ /* 0x00006400000c000b */
[----:B01----:R-:W-:Y:S01]  /*15ee0*/  ENDCOLLECTIVE ;  /* 0x000000000000791b */ /* 0x003fe20003800000 */
.L_x_1470:
        /* <DEDUP_REMOVED lines=17> */
.L_x_1471:
[----:B------:R-:W-:Y:S02]  /*16000*/  IMAD.MOV.U32 R13, RZ, RZ, R4 ;  /* 0x000000ffff0d7224 */ /* 0x000fe400078e0004 */
[----:B------:R-:W-:Y:S02]  /*16010*/  IMAD.MOV.U32 R12, RZ, RZ, 0x7 ;  /* 0x00000007ff0c7424 */ /* 0x000fe400078e00ff */
[----:B------:R-:W-:-:S07]  /*16020*/  IMAD.MOV.U32 R3, RZ, RZ, R14 ;  /* 0x000000ffff037224 */ /* 0x000fce00078e000e */
[----:B------:R-:W-:Y:S05]  /*16030*/  WARPSYNC.COLLECTIVE R15, `(.L_x_1472) ;  /* 0x000000000f087348 */ /* 0x000fea0003c00000 */
[----:B------:R0:W1:Y:S02]  /*16040*/  SHFL.IDX P6, R14, R13, R12, R11 ;  /* 0x0000000c0d0e7389 */ /* 0x00006400000c000b */
[----:B01----:R-:W-:Y:S01]  /*16050*/  ENDCOLLECTIVE ;  /* 0x000000000000791b */ /* 0x003fe20003800000 */
.L_x_1472:
        /* <DEDUP_REMOVED lines=15> */
.L_x_1473:
[----:B------:R-:W-:Y:S05]  /*16150*/  BRA `(.L_x_1474) ;  /* 0xffffffbc00ac7947 */ /* 0x000fea000383ffff */
.L_x_1388:
[----:B0-----:R0:W1:Y:S02]  /*16160*/  SYNCS.PHASECHK.TRANS64.TRYWAIT P0, [R22+URZ+0x2a820], R3 ;  /* 0x02a82003160075a7 */ /* 0x001064000800017f */
[----:B-1----:R-:W-:Y:S05]  /*16170*/  @!P0 NANOSLEEP.SYNCS 0x989680 ;  /* 0x009896800000895d */ /* 0x002fea0003900000 */
[----:B------:R-:W1:Y:S02]  /*16180*/  @!P0 SYNCS.PHASECHK.TRANS64 P0, [R22+URZ+0x2a820], R3 ;  /* 0x02a82003160085a7 */ /* 0x000e64000800007f */
[----:B-1----:R-:W-:Y:S05]  /*16190*/  @!P0 BRA `(.L_x_1388) ;  /* 0xfffffffc00f08947 */ /* 0x002fea000383ffff */
[----:B------:R-:W-:Y:S05]  /*161a0*/  BRA `(.L_x_1475) ;  /* 0xffffffc000247947 */ /* 0x000fea000383ffff */
.L_x_1393:
[----:B0-----:R0:W1:Y:S02]  /*161b0*/  SYNCS.PHASECHK.TRANS64.TRYWAIT P0, [R6+URZ+0x2a840], R3 ;  /* 0x02a84003060075a7 */ /* 0x001064000800017f */
[----:B-1----:R-:W-:Y:S05]  /*161c0*/  @!P0 NANOSLEEP.SYNCS 0x989680 ;  /* 0x009896800000895d */ /* 0x002fea0003900000 */
[----:B------:R-:W1:Y:S02]  /*161d0*/  @!P0 SYNCS.PHASECHK.TRANS64 P0, [R6+URZ+0x2a840], R3 ;  /* 0x02a84003060085a7 */ /* 0x000e64000800007f */
[----:B-1----:R-:W-:Y:S05]  /*161e0*/  @!P0 BRA `(.L_x_1393) ;  /* 0xfffffffc00f08947 */ /* 0x002fea000383ffff */
[----:B------:R-:W-:Y:S05]  /*161f0*/  BRA `(.L_x_1476) ;  /* 0xffffffc000ec7947 */ /* 0x000fea000383ffff */
.L_x_1394:
        /* <DEDUP_REMOVED lines=8> */
.L_x_1478:
[----:B------:R-:W-:Y:S05]  /*16280*/  BSYNC B1 ;  /* 0x0000000000017941 */ /* 0x000fea0003800000 */
.L_x_1477:
        /* <DEDUP_REMOVED lines=10> */
.L_x_1479:
        /* <DEDUP_REMOVED lines=8> */
.L_x_1480:
[----:B------:R-:W-:-:S05]  /*163b0*/  IMAD.SHL.U32 R0, R34, 0x2, RZ ;  /* 0x0000000222007824 */ /* 0x000fca00078e00ff */
        /* <DEDUP_REMOVED lines=13> */
.L_x_1481:
[----:B------:R-:W-:Y:S02]  /*16490*/  IMAD.MOV.U32 R13, RZ, RZ, R5 ;  /* 0x000000ffff0d7224 */ /* 0x000fe400078e0005 */
[----:B------:R-:W-:Y:S02]  /*164a0*/  IMAD.MOV.U32 R12, RZ, RZ, 0x2 ;  /* 0x00000002ff0c7424 */ /* 0x000fe400078e00ff */
[----:B------:R-:W-:-:S07]  /*164b0*/  IMAD.MOV.U32 R2, RZ, RZ, R14 ;  /* 0x000000ffff027224 */ /* 0x000fce00078e000e */
[----:B------:R-:W-:Y:S05]  /*164c0*/  WARPSYNC.COLLECTIVE R15, `(.L_x_1482) ;  /* 0x000000000f087348 */ /* 0x000fea0003c00000 */
[----:B------:R0:W1:Y:S02]  /*164d0*/  SHFL.IDX P6, R14, R13, R12, R11 ;  /* 0x0000000c0d0e7389 */ /* 0x00006400000c000b */
[----:B01----:R-:W-:Y:S01]  /*164e0*/  ENDCOLLECTIVE ;  /* 0x000000000000791b */ /* 0x003fe20003800000 */
.L_x_1482:
        /* <DEDUP_REMOVED lines=13> */
.L_x_1483:
[----:B------:R-:W-:Y:S02]  /*165c0*/  IMAD.MOV.U32 R13, RZ, RZ, R5 ;  /* 0x000000ffff0d7224 */ /* 0x000fe400078e0005 */
[----:B------:R-:W-:Y:S02]  /*165d0*/  IMAD.MOV.U32 R12, RZ, RZ, 0x3 ;  /* 0x00000003ff0c7424 */ /* 0x000fe400078e00ff */
[----:B------:R-:W-:-:S07]  /*165e0*/  IMAD.MOV.U32 R2, RZ, RZ, R14 ;  /* 0x000000ffff027224 */ /* 0x000fce00078e000e */
[----:B------:R-:W-:Y:S05]  /*165f0*/  WARPSYNC.COLLECTIVE R15, `(.L_x_1484) ;  /* 0x000000000f087348 */ /* 0x000fea0003c00000 */
[----:B------:R0:W1:Y:S02]  /*16600*/  SHFL.IDX P6, R14, R13, R12, R11 ;  /* 0x0000000c0d0e7389 */ /* 0x00006400000c000b */
[----:B01----:R-:W-:Y:S01]  /*16610*/  ENDCOLLECTIVE ;  /* 0x000000000000791b */ /* 0x003fe20003800000 */
.L_x_1484:
        /* <DEDUP_REMOVED lines=13> */
.L_x_1485:
[----:B------:R-:W-:Y:S02]  /*166f0*/  IMAD.MOV.U32 R13, RZ, RZ, R5 ;  /* 0x000000ffff0d7224 */ /* 0x000fe400078e0005 */
[----:B------:R-:W-:Y:S02]  /*16700*/  IMAD.MOV.U32 R12, RZ, RZ, 0x4 ;  /* 0x00000004ff0c7424 */ /* 0x000fe400078e00ff */
[----:B------:R-:W-:-:S07]  /*16710*/  IMAD.MOV.U32 R2, RZ, RZ, R14 ;  /* 0x000000ffff027224 */ /* 0x000fce00078e000e */
[----:B------:R-:W-:Y:S05]  /*16720*/  WARPSYNC.COLLECTIVE R15, `(.L_x_1486) ;  /* 0x000000000f087348 */ /* 0x000fea0003c00000 */
[----:B------:R0:W1:Y:S02]  /*16730*/  SHFL.IDX P6, R14, R13, R12, R11 ;  /* 0x0000000c0d0e7389 */ /* 0x00006400000c000b */
[----:B01----:R-:W-:Y:S01]  /*16740*/  ENDCOLLECTIVE ;  /* 0x000000000000791b */ /* 0x003fe20003800000 */
.L_x_1486:
        /* <DEDUP_REMOVED lines=13> */
.L_x_1487:
[----:B------:R-:W-:Y:S02]  /*16820*/  IMAD.MOV.U32 R13, RZ, RZ, R5 ;  /* 0x000000ffff0d7224 */ /* 0x000fe400078e0005 */
[----:B------:R-:W-:Y:S02]  /*16830*/  IMAD.MOV.U32 R12, RZ, RZ, 0x5 ;  /* 0x00000005ff0c7424 */ /* 0x000fe400078e00ff */
[----:B------:R-:W-:-:S07]  /*16840*/  IMAD.MOV.U32 R2, RZ, RZ, R14 ;  /* 0x000000ffff027224 */ /* 0x000fce00078e000e */
[----:B------:R-:W-:Y:S05]  /*16850*/  WARPSYNC.COLLECTIVE R15, `(.L_x_1488) ;  /* 0x000000000f087348 */ /* 0x000fea0003c00000 */
[----:B------:R0:W1:Y:S02]  /*16860*/  SHFL.IDX P6, R14, R13, R12, R11 ;  /* 0x0000000c0d0e7389 */ /* 0x00006400000c000b */
[----:B01----:R-:W-:Y:S01]  /*16870*/  ENDCOLLECTIVE ;  /* 0x000000000000791b */ /* 0x003fe20003800000 */
.L_x_1488:
        /* <DEDUP_REMOVED lines=13> */
.L_x_1489:
[----:B------:R-:W-:Y:S01]  /*16950*/  IMAD.MOV.U32 R2, RZ, RZ, R14 ;  /* 0x000000ffff027224 */ /* 0x000fe200078e000e */
[----:B------:R-:W-:Y:S06]  /*16960*/  BRA `(.L_x_1490) ;  /* 0xffffffc000287947 */ /* 0x000fec000383ffff */
.L_x_1399:
[----:B0-----:R0:W2:Y:S02]  /*16970*/  SYNCS.PHASECHK.TRANS64.TRYWAIT P0, [R5+URZ+0x2a860], R2 ;  /* 0x02a86002050075a7 */ /* 0x0010a4000800017f */
[----:B--2---:R-:W-:Y:S05]  /*16980*/  @!P0 NANOSLEEP.SYNCS 0x989680 ;  /* 0x009896800000895d */ /* 0x004fea0003900000 */
[----:B------:R-:W2:Y:S02]  /*16990*/  @!P0 SYNCS.PHASECHK.TRANS64 P0, [R5+URZ+0x2a860], R2 ;  /* 0x02a86002050085a7 */ /* 0x000ea4000800007f */
[----:B--2---:R-:W-:Y:S05]  /*169a0*/  @!P0 BRA `(.L_x_1399) ;  /* 0xfffffffc00f08947 */ /* 0x004fea000383ffff */
[----:B------:R-:W-:Y:S05]  /*169b0*/  BRA `(.L_x_1491) ;  /* 0xffffffc000887947 */ /* 0x000fea000383ffff */
.L_x_1400:
        /* <DEDUP_REMOVED lines=8> */
.L_x_1493:
[----:B------:R-:W-:Y:S05]  /*16a40*/  BSYNC B1 ;  /* 0x0000000000017941 */ /* 0x000fea0003800000 */
.L_x_1492:
        /* <DEDUP_REMOVED lines=9> */
.L_x_1494:
[----:B------:R-:W-:Y:S02]  /*16ae0*/  IMAD.MOV.U32 R13, RZ, RZ, R23 ;  /* 0x000000ffff0d7224 */ /* 0x000fe400078e0017 */
[----:B------:R-:W-:Y:S02]  /*16af0*/  IMAD.MOV.U32 R12, RZ, RZ, 0x1 ;  /* 0x00000001ff0c7424 */ /* 0x000fe400078e00ff */
[----:B------:R-:W-:-:S07]  /*16b00*/  IMAD.MOV.U32 R2, RZ, RZ, R14 ;  /* 0x000000ffff027224 */ /* 0x000fce00078e000e */
[----:B------:R-:W-:Y:S05]  /*16b10*/  WARPSYNC.COLLECTIVE R15, `(.L_x_1495) ;  /* 0x000000000f087348 */ /* 0x000fea0003c00000 */
[----:B------:R0:W1:Y:S02]  /*16b20*/  SHFL.IDX P6, R14, R13, R12, R11 ;  /* 0x0000000c0d0e7389 */ /* 0x00006400000c000b */
[----:B01----:R-:W-:Y:S01]  /*16b30*/  ENDCOLLECTIVE ;  /* 0x000000000000791b */ /* 0x003fe20003800000 */
.L_x_1495:
        /* <DEDUP_REMOVED lines=15> */
.L_x_1496:
[----:B------:R-:W-:Y:S02]  /*16c30*/  IMAD.MOV.U32 R13, RZ, RZ, R23 ;  /* 0x000000ffff0d7224 */ /* 0x000fe400078e0017 */
[----:B------:R-:W-:Y:S02]  /*16c40*/  IMAD.MOV.U32 R12, RZ, RZ, 0x2 ;  /* 0x00000002ff0c7424 */ /* 0x000fe400078e00ff */
[----:B------:R-:W-:-:S07]  /*16c50*/  IMAD.MOV.U32 R2, RZ, RZ, R14 ;  /* 0x000000ffff027224 */ /* 0x000fce00078e000e */
[----:B------:R-:W-:Y:S05]  /*16c60*/  WARPSYNC.COLLECTIVE R15, `(.L_x_1497) ;  /* 0x000000000f087348 */ /* 0x000fea0003c00000 */
[----:B------:R0:W1:Y:S02]  /*16c70*/  SHFL.IDX P6, R14, R13, R12, R11 ;  /* 0x0000000c0d0e7389 */ /* 0x00006400000c000b */
[----:B01----:R-:W-:Y:S01]  /*16c80*/  ENDCOLLECTIVE ;  /* 0x000000000000791b */ /* 0x003fe20003800000 */
.L_x_1497:
        /* <DEDUP_REMOVED lines=14> */
.L_x_1498:
[----:B------:R-:W-:Y:S02]  /*16d70*/  IMAD.MOV.U32 R13, RZ, RZ, R23 ;  /* 0x000000ffff0d7224 */ /* 0x000fe400078e0017 */
[----:B------:R-:W-:Y:S02]  /*16d80*/  IMAD.MOV.U32 R12, RZ, RZ, 0x3 ;  /* 0x00000003ff0c7424 */ /* 0x000fe400078e00ff */
[----:B------:R-:W-:-:S07]  /*16d90*/  IMAD.MOV.U32 R2, RZ, RZ, R14 ;  /* 0x000000ffff027224 */ /* 0x000fce00078e000e */
[----:B------:R-:W-:Y:S05]  /*16da0*/  WARPSYNC.COLLECTIVE R15, `(.L_x_1499) ;  /* 0x000000000f087348 */ /* 0x000fea0003c00000 */
[----:B------:R0:W1:Y:S02]  /*16db0*/  SHFL.IDX P6, R14, R13, R12, R11 ;  /* 0x0000000c0d0e7389 */ /* 0x00006400000c000b */
[----:B01----:R-:W-:Y:S01]  /*16dc0*/  ENDCOLLECTIVE ;  /* 0x000000000000791b */ /* 0x003fe20003800000 */
.L_x_1499:
        /* <DEDUP_REMOVED lines=14> */
.L_x_1500:
[----:B------:R-:W-:Y:S02]  /*16eb0*/  IMAD.MOV.U32 R13, RZ, RZ, R23 ;  /* 0x000000ffff0d7224 */ /* 0x000fe400078e0017 */
[----:B------:R-:W-:Y:S02]  /*16ec0*/  IMAD.MOV.U32 R12, RZ, RZ, 0x4 ;  /* 0x00000004ff0c7424 */ /* 0x000fe400078e00ff */
[----:B------:R-:W-:-:S07]  /*16ed0*/  IMAD.MOV.U32 R2, RZ, RZ, R14 ;  /* 0x000000ffff027224 */ /* 0x000fce00078e000e */
[----:B------:R-:W-:Y:S05]  /*16ee0*/  WARPSYNC.COLLECTIVE R15, `(.L_x_1501) ;  /* 0x000000000f087348 */ /* 0x000fea0003c00000 */
[----:B------:R0:W1:Y:S02]  /*16ef0*/  SHFL.IDX P6, R14, R13, R12, R11 ;  /* 0x0000000c0d0e7389 */ /* 0x00006400000c000b */
[----:B01----:R-:W-:Y:S01]  /*16f00*/  ENDCOLLECTIVE ;  /* 0x000000000000791b */ /* 0x003fe20003800000 */
.L_x_1501:
        /* <DEDUP_REMOVED lines=14> */
.L_x_1502:
[----:B------:R-:W-:Y:S02]  /*16ff0*/  IMAD.MOV.U32 R13, RZ, RZ, R23 ;  /* 0x000000ffff0d7224 */ /* 0x000fe400078e0017 */
[----:B------:R-:W-:Y:S02]  /*17000*/  IMAD.MOV.U32 R12, RZ, RZ, 0x5 ;  /* 0x00000005ff0c7424 */ /* 0x000fe400078e00ff */
[----:B------:R-:W-:-:S07]  /*17010*/  IMAD.MOV.U32 R2, RZ, RZ, R14 ;  /* 0x000000ffff027224 */ /* 0x000fce00078e000e */
[----:B------:R-:W-:Y:S05]  /*17020*/  WARPSYNC.COLLECTIVE R15, `(.L_x_1503) ;  /* 0x000000000f087348 */ /* 0x000fea0003c00000 */
[----:B------:R0:W1:Y:S02]  /*17030*/  SHFL.IDX P6, R14, R13, R12, R11 ;  /* 0x0000000c0d0e7389 */ /* 0x00006400000c000b */
[----:B01----:R-:W-:Y:S01]  /*17040*/  ENDCOLLECTIVE ;  /* 0x000000000000791b */ /* 0x003fe20003800000 */
.L_x_1503:
        /* <DEDUP_REMOVED lines=8> */
[----:B------:R-:W-:Y:S01]  /*170d0*/  ISETP.LT.OR P2, PT, R6, 0x41, !P0 ;  /* 0x000000410600780c */ /* 0x000fe20004741670 */
[----:B------:R-:W-:-:S12]  /*170e0*/  IMAD.MOV.U32 R23, RZ, RZ, R14 ;  /* 0x000000ffff177224 */ /* 0x000fd800078e000e */
[----:B0-----:R-:W-:Y:S05]  /*170f0*/  WARPSYNC.COLLECTIVE R15, `(.L_x_1504) ;  /* 0x000000000f087348 */ /* 0x001fea0003c00000 */
[----:B------:R1:W2:Y:S02]  /*17100*/  SHFL.IDX P6, R14, R13, R12, R11 ;  /* 0x0000000c0d0e7389 */ /* 0x0002a400000c000b */
[----:B012---:R-:W-:Y:S01]  /*17110*/  ENDCOLLECTIVE ;  /* 0x000000000000791b */ /* 0x007fe20003800000 */
.L_x_1504:
[----:B------:R-:W-:Y:S01]  /*17120*/  @!PT LDS RZ, [RZ] ;  /* 0x00000000fffff984 */ /* 0x000fe20000000800 */
[----:B------:R-:W-:Y:S01]  /*17130*/  @!PT LDS RZ, [RZ] ;  /* 0x00000000fffff984 */ /* 0x000fe20000000800 */
[----:B------:R-:W-:Y:S01]  /*17140*/  @!PT LDS RZ, [RZ] ;  /* 0x00000000fffff984 */ /* 0x000fe20000000800 */
[----:B------:R0:W-:Y:S02]  /*17150*/  LDGSTS.E.BYPASS.LTC128B.128 [R4+0x5400], desc[UR36][R2.64+0x80], !P2 ;  /* 0x0540008002047fae */ /* 0x0001e4000d101d64 */
[----:B0-----:R-:W-:Y:S01]  /*17160*/  IMAD.MOV.U32 R2, RZ, RZ, R14 ;  /* 0x000000ffff027224 */ /* 0x001fe200078e000e */
[----:B------:R-:W-:Y:S06]  /*17170*/  BRA `(.L_x_1505) ;  /* 0xffffffbc00747947 */ /* 0x000fec000383ffff */
.L_x_1408:
[----:B0-----:R0:W1:Y:S02]  /*17180*/  SYNCS.PHASECHK.TRANS64.TRYWAIT P0, [R0+URZ+0x2a860], R3 ;  /* 0x02a86003000075a7 */ /* 0x001064000800017f */
[----:B-1----:R-:W-:Y:S05]  /*17190*/  @!P0 NANOSLEEP.SYNCS 0x989680 ;  /* 0x009896800000895d */ /* 0x002fea0003900000 */
[----:B------:R-:W1:Y:S02]  /*171a0*/  @!P0 SYNCS.PHASECHK.TRANS64 P0, [R0+URZ+0x2a860], R3 ;  /* 0x02a86003000085a7 */ /* 0x000e64000800007f */
[----:B-1----:R-:W-:Y:S05]  /*171b0*/  @!P0 BRA `(.L_x_1408) ;  /* 0xfffffffc00f08947 */ /* 0x002fea000383ffff */
[----:B------:R-:W-:Y:S05]  /*171c0*/  BRA `(.L_x_1506) ;  /* 0xffffffc000947947 */ /* 0x000fea000383ffff */
.L_x_1409:
        /* <DEDUP_REMOVED lines=8> */
.L_x_1508:
[----:B------:R-:W-:Y:S05]  /*17250*/  BSYNC B0 ;  /* 0x0000000000007941 */ /* 0x000fea0003800000 */
.L_x_1507:
[----:B------:R-:W0:Y:S01]  /*17260*/  S2R R4, SR_TID.X ;  /* 0x0000000000047919 */ /* 0x000e220000002100 */
[----:B------:R-:W-:Y:S01]  /*17270*/  IMAD.MOV.U32 R13, RZ, RZ, R17 ;  /* 0x000000ffff0d7224 */ /* 0x000fe200078e0011 */
[C---:B------:R-:W-:Y:S01]  /*17280*/  LOP3.LUT R2, R28.reuse, 0x1, RZ, 0xc0, !PT ;  /* 0x000000011c027812 */ /* 0x040fe200078ec0ff */
[----:B------:R-:W-:Y:S01]  /*17290*/  IMAD.MOV.U32 R12, RZ, RZ, RZ ;  /* 0x000000ffff0c7224 */ /* 0x000fe200078e00ff */
[----:B------:R-:W-:Y:S01]  /*172a0*/  LOP3.LUT P0, RZ, R28, 0x2, RZ, 0xc0, !PT ;  /* 0x000000021cff7812 */ /* 0x000fe2000780c0ff */
[----:B------:R-:W-:Y:S01]  /*172b0*/  IMAD.MOV.U32 R11, RZ, RZ, 0x181f ;  /* 0x0000181fff0b7424 */ /* 0x000fe200078e00ff */
[----:B------:R-:W-:Y:S01]  /*172c0*/  ISETP.NE.U32.AND P1, PT, R2, 0x1, PT ;  /* 0x000000010200780c */ /* 0x000fe20003f25070 */
[----:B------:R-:W-:Y:S01]  /*172d0*/  IMAD.MOV.U32 R15, RZ, RZ, -0x1 ;  /* 0xffffffffff0f7424 */ /* 0x000fe200078e00ff */
[C---:B------:R-:W-:Y:S01]  /*172e0*/  ISETP.LT.OR P4, PT, R6.reuse, 0x1, !P0 ;  /* 0x000000010600780c */ /* 0x040fe20004781670 */
[----:B------:R-:W-:Y:S01]  /*172f0*/  IMAD.MOV.U32 R3, RZ, RZ, R14 ;  /* 0x000000ffff037224 */ /* 0x000fe200078e000e */
[----:B------:R-:W-:-:S13]  /*17300*/  ISETP.LT.OR P3, PT, R6, 0x1, P1 ;  /* 0x000000010600780c */ /* 0x000fda0000f61670 */
[----:B0-----:R-:W-:Y:S05]  /*17310*/  WARPSYNC.COLLECTIVE R15, `(.L_x_1509) ;  /* 0x000000000f087348 */ /* 0x001fea0003c00000 */
[----:B------:R1:W2:Y:S02]  /*17320*/  SHFL.IDX P6, R14, R13, R12, R11 ;  /* 0x0000000c0d0e7389 */ /* 0x0002a400000c000b */
[----:B012---:R-:W-:Y:S01]  /*17330*/  ENDCOLLECTIVE ;  /* 0x000000000000791b */ /* 0x007fe20003800000 */
.L_x_1509:
[----:B------:R-:W-:Y:S02]  /*17340*/  IMAD.MOV.U32 R13, RZ, RZ, R23 ;  /* 0x000000ffff0d7224 */ /* 0x000fe400078e0017 */
[----:B------:R-:W-:Y:S02]  /*17350*/  IMAD.MOV.U32 R12, RZ, RZ, 0x1 ;  /* 0x00000001ff0c7424 */ /* 0x000fe400078e00ff */
[----:B------:R-:W-:-:S05]  /*17360*/  IMAD.SHL.U32 R4, R4, 0x8, RZ ;  /* 0x0000000804047824 */ /* 0x000fca00078e00ff */
[----:B------:R-:W-:-:S05]  /*17370*/  LOP3.LUT R4, R4, 0x38, RZ, 0xc0, !PT ;  /* 0x0000003804047812 */ /* 0x000fca00078ec0ff */
[----:B------:R-:W-:Y:S02]  /*17380*/  IMAD.SHL.U32 R5, R4, 0x2, RZ ;  /* 0x0000000204057824 */ /* 0x000fe400078e00ff */
[----:B------:R-:W-:-:S03]  /*17390*/  IMAD R4, R7, 0x2, R22 ;  /* 0x0000000207047824 */ /* 0x000fc600078e0216 */
[----:B------:R-:W-:-:S13]  /*173a0*/  IADD3 R2, P2, R14, R5, RZ ;  /* 0x000000050e027210 */ /* 0x000fda0007f5e0ff */
[----:B------:R-:W-:Y:S05]  /*173b0*/  WARPSYNC.COLLECTIVE R15, `(.L_x_1510) ;  /* 0x000000000f087348 */ /* 0x000fea0003c00000 */
[----:B------:R0:W1:Y:S02]  /*173c0*/  SHFL.IDX P6, R14, R13, R12, R11 ;  /* 0x0000000c0d0e7389 */ /* 0x00006400000c000b */
[----:B01----:R-:W-:Y:S01]  /*173d0*/  ENDCOLLECTIVE ;  /* 0x000000000000791b */ /* 0x003fe20003800000 */
.L_x_1510:
        /* <DEDUP_REMOVED lines=13> */
.L_x_1511:
[----:B------:R-:W-:Y:S02]  /*174b0*/  IMAD.MOV.U32 R13, RZ, RZ, R23 ;  /* 0x000000ffff0d7224 */ /* 0x000fe400078e0017 */
[----:B------:R-:W-:Y:S01]  /*174c0*/  IMAD.MOV.U32 R12, RZ, RZ, 0x2 ;  /* 0x00000002ff0c7424 */ /* 0x000fe200078e00ff */
[----:B------:R-:W-:-:S13]  /*174d0*/  IADD3 R2, P2, R14, R5, RZ ;  /* 0x000000050e027210 */ /* 0x000fda0007f5e0ff */
[----:B------:R-:W-:Y:S05]  /*174e0*/  WARPSYNC.COLLECTIVE R15, `(.L_x_1512) ;  /* 0x000000000f087348 */ /* 0x000fea0003c00000 */
[----:B------:R0:W1:Y:S02]  /*174f0*/  SHFL.IDX P6, R14, R13, R12, R11 ;  /* 0x0000000c0d0e7389 */ /* 0x00006400000c000b */
[----:B01----:R-:W-:Y:S01]  /*17500*/  ENDCOLLECTIVE ;  /* 0x000000000000791b */ /* 0x003fe20003800000 */
.L_x_1512:
        /* <DEDUP_REMOVED lines=13> */
.L_x_1513:
[----:B------:R-:W-:Y:S02]  /*175e0*/  IMAD.MOV.U32 R13, RZ, RZ, R23 ;  /* 0x000000ffff0d7224 */ /* 0x000fe400078e0017 */
[----:B------:R-:W-:Y:S02]  /*175f0*/  IMAD.MOV.U32 R12, RZ, RZ, 0x3 ;  /* 0x00000003ff0c7424 */ /* 0x000fe400078e00ff */
[----:B------:R-:W-:-:S07]  /*17600*/  IMAD.MOV.U32 R10, RZ, RZ, R14 ;  /* 0x000000ffff0a7224 */ /* 0x000fce00078e000e */
[----:B------:R-:W-:Y:S05]  /*17610*/  WARPSYNC.COLLECTIVE R15, `(.L_x_1514) ;  /* 0x000000000f087348 */ /* 0x000fea0003c00000 */
[----:B------:R0:W1:Y:S02]  /*17620*/  SHFL.IDX P6, R14, R13, R12, R11 ;  /* 0x0000000c0d0e7389 */ /* 0x00006400000c000b */
[----:B01----:R-:W-:Y:S01]  /*17630*/  ENDCOLLECTIVE ;  /* 0x000000000000791b */ /* 0x003fe20003800000 */
.L_x_1514:
[----:B------:R-:W-:-:S05]  /*17640*/  IADD3 R2, P2, R10, R5, RZ ;  /* 0x000000050a027210 */ /* 0x000fca0007f5e0ff */
[----:B------:R-:W-:-:S05]  /*17650*/  IMAD.X R3, RZ, RZ, R7, P2 ;  /* 0x000000ffff037224 */ /* 0x000fca00010e0607 */
[----:B------:R-:W-:Y:S01]  /*17660*/  @!PT LDS RZ, [RZ] ;  /* 0x00000000fffff984 */ /* 0x000fe20000000800 */
[----:B------:R-:W-:Y:S01]  /*17670*/  @!PT LDS RZ, [RZ] ;  /* 0x00000000fffff984 */ /* 0x000fe20000000800 */
[----:B------:R-:W-:Y:S01]  /*17680*/  @!PT LDS RZ, [RZ] ;  /* 0x00000000fffff984 */ /* 0x000fe20000000800 */
[----:B------:R0:W-:Y:S01]  /*17690*/  LDGSTS.E.BYPASS.LTC128B.128 [R4+0x1400], desc[UR36][R2.64], !P3 ;  /* 0x0140000002047fae */ /* 0x0001e2000d901d64 */
[----:B------:R-:W-:Y:S01]  /*176a0*/  IMAD.MOV.U32 R13, RZ, RZ, R17 ;  /* 0x000000ffff0d7224 */ /* 0x000fe200078e0011 */
[C---:B------:R-:W-:Y:S02]  /*176b0*/  ISETP.LT.OR P3, PT, R6.reuse, 0x31, P1 ;  /* 0x000000310600780c */ /* 0x040fe40000f61670 */
[----:B------:R0:W-:Y:S01]  /*176c0*/  LDGSTS.E.BYPASS.LTC128B.128 [R4+0x4400], desc[UR36][R2.64+0x80], !P4 ;  /* 0x0440008002047fae */ /* 0x0001e2000e101d64 */
[----:B------:R-:W-:Y:S01]  /*176d0*/  ISETP.LT.OR P4, PT, R6, 0x31, !P0 ;  /* 0x000000310600780c */ /* 0x000fe20004781670 */
[----:B------:R-:W-:-:S12]  /*176e0*/  IMAD.MOV.U32 R8, RZ, RZ, R14 ;  /* 0x000000ffff087224 */ /* 0x000fd800078e000e */
[----:B0-----:R-:W-:Y:S05]  /*176f0*/  WARPSYNC.COLLECTIVE R15, `(.L_x_1515) ;  /* 0x000000000f087348 */ /* 0x001fea0003c00000 */
[----:B------:R1:W2:Y:S02]  /*17700*/  SHFL.IDX P6, R14, R13, R12, R11 ;  /* 0x0000000c0d0e7389 */ /* 0x0002a400000c000b */
[----:B012---:R-:W-:Y:S01]  /*17710*/  ENDCOLLECTIVE ;  /* 0x000000000000791b */ /* 0x007fe20003800000 */
.L_x_1515:
[----:B------:R-:W-:Y:S02]  /*17720*/  IMAD.MOV.U32 R13, RZ, RZ, R23 ;  /* 0x000000ffff0d7224 */ /* 0x000fe400078e0017 */
[----:B------:R-:W-:Y:S01]  /*17730*/  IMAD.MOV.U32 R12, RZ, RZ, 0x4 ;  /* 0x00000004ff0c7424 */ /* 0x000fe200078e00ff */
[----:B------:R-:W-:-:S13]  /*17740*/  IADD3 R2, P2, R14, R5, RZ ;  /* 0x000000050e027210 */ /* 0x000fda0007f5e0ff */
[----:B------:R-:W-:Y:S05]  /*17750*/  WARPSYNC.COLLECTIVE R15, `(.L_x_1516) ;  /* 0x000000000f087348 */ /* 0x000fea0003c00000 */
[----:B------:R0:W1:Y:S02]  /*17760*/  SHFL.IDX P6, R14, R13, R12, R11 ;  /* 0x0000000c0d0e7389 */ /* 0x00006400000c000b */
[----:B01----:R-:W-:Y:S01]  /*17770*/  ENDCOLLECTIVE ;  /* 0x000000000000791b */ /* 0x003fe20003800000 */
.L_x_1516:
        /* <DEDUP_REMOVED lines=13> */
.L_x_1517:
[----:B------:R-:W-:Y:S02]  /*17850*/  IMAD.MOV.U32 R13, RZ, RZ, R23 ;  /* 0x000000ffff0d7224 */ /* 0x000fe400078e0017 */
[----:B------:R-:W-:Y:S02]  /*17860*/  IMAD.MOV.U32 R12, RZ, RZ, 0x5 ;  /* 0x00000005ff0c7424 */ /* 0x000fe400078e00ff */
[----:B------:R-:W-:-:S07]  /*17870*/  IMAD.MOV.U32 R10, RZ, RZ, R14 ;  /* 0x000000ffff0a7224 */ /* 0x000fce00078e000e */
[----:B------:R-:W-:Y:S05]  /*17880*/  WARPSYNC.COLLECTIVE R15, `(.L_x_1518) ;  /* 0x000000000f087348 */ /* 0x000fea0003c00000 */
[----:B------:R0:W1:Y:S02]  /*17890*/  SHFL.IDX P6, R14, R13, R12, R11 ;  /* 0x0000000c0d0e7389 */ /* 0x00006400000c000b */
[----:B01----:R-:W-:Y:S01]  /*178a0*/  ENDCOLLECTIVE ;  /* 0x000000000000791b */ /* 0x003fe20003800000 */
.L_x_1518:
        /* <DEDUP_REMOVED lines=8> */
[----:B------:R-:W-:-:S07]  /*17930*/  IMAD.MOV.U32 R23, RZ, RZ, R14 ;  /* 0x000000ffff177224 */ /* 0x000fce00078e000e */
[----:B0-----:R-:W-:Y:S05]  /*17940*/  WARPSYNC.COLLECTIVE R15, `(.L_x_1519) ;  /* 0x000000000f087348 */ /* 0x001fea0003c00000 */
[----:B------:R1:W2:Y:S02]  /*17950*/  SHFL.IDX P6, R14, R13, R12, R11 ;  /* 0x0000000c0d0e7389 */ /* 0x0002a400000c000b */
[----:B012---:R-:W-:Y:S01]  /*17960*/  ENDCOLLECTIVE ;  /* 0x000000000000791b */ /* 0x007fe20003800000 */
.L_x_1519:
[----:B------:R-:W-:Y:S05]  /*17970*/  BRA `(.L_x_1520) ;  /* 0xffffffbc00907947 */ /* 0x000fea000383ffff */
.L_x_1414:
        /* <DEDUP_REMOVED lines=8> */
.L_x_1522:
[----:B------:R-:W-:Y:S05]  /*17a00*/  BSYNC B0 ;  /* 0x0000000000007941 */ /* 0x000fea0003800000 */
.L_x_1521:
[----:B------:R-:W-:Y:S02]  /*17a10*/  IMAD.MOV.U32 R13, RZ, RZ, R16 ;  /* 0x000000ffff0d7224 */ /* 0x000fe400078e0010 */
[----:B------:R-:W-:Y:S02]  /*17a20*/  IMAD.MOV.U32 R12, RZ, RZ, 0x1 ;  /* 0x00000001ff0c7424 */ /* 0x000fe400078e00ff */
[----:B------:R-:W-:Y:S02]  /*17a30*/  IMAD.MOV.U32 R11, RZ, RZ, 0x1f ;  /* 0x0000001fff0b7424 */ /* 0x000fe400078e00ff */
[----:B------:R-:W-:Y:S02]  /*17a40*/  IMAD.MOV.U32 R15, RZ, RZ, -0x1 ;  /* 0xffffffffff0f7424 */ /* 0x000fe400078e00ff */
[----:B------:R-:W-:Y:S02]  /*17a50*/  IMAD.IADD R5, R19, 0x1, R8 ;  /* 0x0000000113057824 */ /* 0x000fe400078e0208 */
[----:B------:R-:W-:-:S07]  /*17a60*/  IMAD.MOV.U32 R0, RZ, RZ, R14 ;  /* 0x000000ffff007224 */ /* 0x000fce00078e000e */
[----:B------:R-:W-:Y:S05]  /*17a70*/  WARPSYNC.COLLECTIVE R15, `(.L_x_1523) ;  /* 0x000000000f087348 */ /* 0x000fea0003c00000 */
[----:B------:R0:W1:Y:S02]  /*17a80*/  SHFL.IDX P6, R14, R13, R12, R11 ;  /* 0x0000000c0d0e7389 */ /* 0x00006400000c000b */
[----:B01----:R-:W-:Y:S01]  /*17a90*/  ENDCOLLECTIVE ;  /* 0x000000000000791b */ /* 0x003fe20003800000 */
.L_x_1523:
[----:B------:R-:W-:Y:S02]  /*17aa0*/  ULDC UR4, c[0x0][0xc3c] ;  /* 0x00030f0000047ab9 */ /* 0x000fe40000000800 */
[----:B------:R-:W-:-:S13]  /*17ab0*/  ISETP.GE.OR P1, PT, R5, UR4, !P0 ;  /* 0x0000000405007c0c */ /* 0x000fda000c726670 */
[----:B------:R-:W0:Y:S01]  /*17ac0*/  @!P1 LDC.64 R2, c[0x0][0xc80] ;  /* 0x00032000ff029b82 */ /* 0x000e220000000a00 */
[----:B------:R-:W-:Y:S02]  /*17ad0*/  IMAD.MOV.U32 R11, RZ, RZ, RZ ;  /* 0x000000ffff0b7224 */ /* 0x000fe400078e00ff */
[----:B------:R-:W-:Y:S02]  /*17ae0*/  IMAD.MOV.U32 R4, RZ, RZ, R14 ;  /* 0x000000ffff047224 */ /* 0x000fe400078e000e */
[----:B0-----:R-:W-:-:S06]  /*17af0*/  @!P1 IMAD.WIDE R2, R5, 0x4, R2 ;  /* 0x0000000405029825 */ /* 0x001fcc00078e0202 */
[----:B------:R-:W2:Y:S01]  /*17b00*/  @!P1 LDG.E R2, desc[UR36][R2.64] ;  /* 0x0000002402029981 */ /* 0x000ea2000c1e1900 */
[----:B------:R-:W-:Y:S01]  /*17b10*/  IMAD.MOV.U32 R5, RZ, RZ, RZ ;  /* 0x000000ffff057224 */ /* 0x000fe200078e00ff */
        /* <DEDUP_REMOVED lines=10> */
.L_x_1524:
[----:B------:R-:W-:Y:S01]  /*17bc0*/  IMAD.MOV.U32 R12, RZ, RZ, 0x2 ;  /* 0x00000002ff0c7424 */ /* 0x000fe200078e00ff */
[----:B------:R-:W-:-:S05]  /*17bd0*/  SEL R6, R14, RZ, P1 ;  /* 0x000000ff0e067207 */ /* 0x000fca0000800000 */
[----:B------:R-:W-:-:S04]  /*17be0*/  IMAD.IADD R6, R5, 0x1, R6 ;  /* 0x0000000105067824 */ /* 0x000fc800078e0206 */
[----:B------:R-:W-:-:S07]  /*17bf0*/  IMAD.MOV.U32 R13, RZ, RZ, R6 ;  /* 0x000000ffff0d7224 */ /* 0x000fce00078e0006 */
[----:B------:R-:W-:Y:S05]  /*17c00*/  WARPSYNC.COLLECTIVE R15, `(.L_x_1525) ;  /* 0x000000000f087348 */ /* 0x000fea0003c00000 */
[----:B------:R0:W1:Y:S02]  /*17c10*/  SHFL.UP P6, R14, R13, R12, R11 ;  /* 0x0400000c0d0e7389 */ /* 0x00006400000c000b */
[----:B01----:R-:W-:Y:S01]  /*17c20*/  ENDCOLLECTIVE ;  /* 0x000000000000791b */ /* 0x003fe20003800000 */
.L_x_1525:
[----:B------:R-:W-:Y:S01]  /*17c30*/  IMAD.MOV.U32 R12, RZ, RZ, 0x4 ;  /* 0x00000004ff0c7424 */ /* 0x000fe200078e00ff */
[----:B------:R-:W-:-:S05]  /*17c40*/  SEL R7, R14, RZ, P2 ;  /* 0x000000ff0e077207 */ /* 0x000fca0001000000 */
[----:B------:R-:W-:-:S04]  /*17c50*/  IMAD.IADD R7, R6, 0x1, R7 ;  /* 0x0000000106077824 */ /* 0x000fc800078e0207 */
[----:B------:R-:W-:-:S07]  /*17c60*/  IMAD.MOV.U32 R13, RZ, RZ, R7 ;  /* 0x000000ffff0d7224 */ /* 0x000fce00078e0007 */
[----:B------:R-:W-:Y:S05]  /*17c70*/  WARPSYNC.COLLECTIVE R15, `(.L_x_1526) ;  /* 0x000000000f087348 */ /* 0x000fea0003c00000 */
[----:B------:R0:W1:Y:S02]  /*17c80*/  SHFL.UP P6, R14, R13, R12, R11 ;  /* 0x0400000c0d0e7389 */ /* 0x00006400000c000b */
[----:B01----:R-:W-:Y:S01]  /*17c90*/  ENDCOLLECTIVE ;  /* 0x000000000000791b */ /* 0x003fe20003800000 */
.L_x_1526:
[----:B------:R-:W-:Y:S01]  /*17ca0*/  IMAD.MOV.U32 R12, RZ, RZ, 0x8 ;  /* 0x00000008ff0c7424 */ /* 0x000fe200078e00ff */
[----:B------:R-:W-:-:S05]  /*17cb0*/  SEL R2, R14, RZ, P3 ;  /* 0x000000ff0e027207 */ /* 0x000fca0001800000 */
[----:B------:R-:W-:-:S04]  /*17cc0*/  IMAD.IADD R2, R7, 0x1, R2 ;  /* 0x0000000107027824 */ /* 0x000fc800078e0202 */
[----:B------:R-:W-:-:S07]  /*17cd0*/  IMAD.MOV.U32 R13, RZ, RZ, R2 ;  /* 0x000000ffff0d7224 */ /* 0x000fce00078e0002 */
[----:B------:R-:W-:Y:S05]  /*17ce0*/  WARPSYNC.COLLECTIVE R15, `(.L_x_1527) ;  /* 0x000000000f087348 */ /* 0x000fea0003c00000 */
[----:B------:R0:W1:Y:S02]  /*17cf0*/  SHFL.UP P6, R14, R13, R12, R11 ;  /* 0x0400000c0d0e7389 */ /* 0x00006400000c000b */
[----:B01----:R-:W-:Y:S01]  /*17d00*/  ENDCOLLECTIVE ;  /* 0x000000000000791b */ /* 0x003fe20003800000 */
.L_x_1527:
[----:B------:R-:W-:Y:S01]  /*17d10*/  IMAD.MOV.U32 R12, RZ, RZ, 0x10 ;  /* 0x00000010ff0c7424 */ /* 0x000fe200078e00ff */
[----:B------:R-:W-:-:S05]  /*17d20*/  SEL R3, R14, RZ, P4 ;  /* 0x000000ff0e037207 */ /* 0x000fca0002000000 */
[----:B------:R-:W-:-:S04]  /*17d30*/  IMAD.IADD R3, R2, 0x1, R3 ;  /* 0x0000000102037824 */ /* 0x000fc800078e0203 */
[----:B------:R-:W-:-:S07]  /*17d40*/  IMAD.MOV.U32 R13, RZ, RZ, R3 ;  /* 0x000000ffff0d7224 */ /* 0x000fce00078e0003 */
[----:B------:R-:W-:Y:S05]  /*17d50*/  WARPSYNC.COLLECTIVE R15, `(.L_x_1528) ;  /* 0x000000000f087348 */ /* 0x000fea0003c00000 */
[----:B------:R0:W1:Y:S02]  /*17d60*/  SHFL.UP P6, R14, R13, R12, R11 ;  /* 0x0400000c0d0e7389 */ /* 0x00006400000c000b */
[----:B01----:R-:W-:Y:S01]  /*17d70*/  ENDCOLLECTIVE ;  /* 0x000000000000791b */ /* 0x003fe20003800000 */
.L_x_1528:
[----:B------:R-:W-:Y:S02]  /*17d80*/  IMAD.MOV.U32 R12, RZ, RZ, 0x1f ;  /* 0x0000001fff0c7424 */ /* 0x000fe400078e00ff */
[----:B------:R-:W-:Y:S01]  /*17d90*/  IMAD.MOV.U32 R11, RZ, RZ, 0x1f ;  /* 0x0000001fff0b7424 */ /* 0x000fe200078e00ff */
[----:B------:R-:W-:-:S05]  /*17da0*/  SEL R6, R14, RZ, P5 ;  /* 0x000000ff0e067207 */ /* 0x000fca0002800000 */
[----:B------:R-:W-:-:S04]  /*17db0*/  IMAD.IADD R6, R3, 0x1, R6 ;  /* 0x0000000103067824 */ /* 0x000fc800078e0206 */
[----:B------:R-:W-:-:S07]  /*17dc0*/  IMAD.MOV.U32 R13, RZ, RZ, R6 ;  /* 0x000000ffff0d7224 */ /* 0x000fce00078e0006 */
[----:B------:R-:W-:Y:S05]  /*17dd0*/  WARPSYNC.COLLECTIVE R15, `(.L_x_1529) ;  /* 0x000000000f087348 */ /* 0x000fea0003c00000 */
[----:B------:R0:W1:Y:S02]  /*17de0*/  SHFL.IDX P6, R14, R13, R12, R11 ;  /* 0x0000000c0d0e7389 */ /* 0x00006400000c000b */
[----:B01----:R-:W-:Y:S01]  /*17df0*/  ENDCOLLECTIVE ;  /* 0x000000000000791b */ /* 0x003fe20003800000 */
.L_x_1529:
[----:B------:R-:W-:Y:S05]  /*17e00*/  BRA `(.L_x_1530) ;  /* 0xffffffbc00a07947 */ /* 0x000fea000383ffff */
.L_x_1419:
[----:B------:R-:W-:Y:S01]  /*17e10*/  BSSY B0, `(.L_x_1531) ;  /* 0x0000008000007945 */ /* 0x000fe20003800000 */
[----:B-----5:R-:W-:Y:S02]  /*17e20*/  IMAD.MOV.U32 R13, RZ, RZ, R5 ;  /* 0x000000ffff0d7224 */ /* 0x020fe400078e0005 */
[----:B------:R-:W-:Y:S02]  /*17e30*/  IMAD.MOV.U32 R12, RZ, RZ, 0x1 ;  /* 0x00000001ff0c7424 */ /* 0x000fe400078e00ff */
[----:B------:R-:W-:Y:S02]  /*17e40*/  IMAD.MOV.U32 R11, RZ, RZ, RZ ;  /* 0x000000ffff0b7224 */ /* 0x000fe400078e00ff */
[----:B------:R-:W-:-:S07]  /*17e50*/  IMAD.MOV.U32 R15, RZ, RZ, -0x1 ;  /* 0xffffffffff0f7424 */ /* 0x000fce00078e00ff */
[----:B012---:R-:W-:Y:S05]  /*17e60*/  WARPSYNC.COLLECTIVE R15, `(.L_x_1532) ;  /* 0x000000000f087348 */ /* 0x007fea0003c00000 */
[----:B------:R3:W4:Y:S02]  /*17e70*/  SHFL.UP P6, R14, R13, R12, R11 ;  /* 0x0400000c0d0e7389 */ /* 0x00072400000c000b */
[----:B01234-:R-:W-:Y:S01]  /*17e80*/  ENDCOLLECTIVE ;  /* 0x000000000000791b */ /* 0x01ffe20003800000 */
.L_x_1532:
[----:B------:R-:W-:Y:S05]  /*17e90*/  BSYNC B0 ;  /* 0x0000000000007941 */ /* 0x000fea0003800000 */
.L_x_1531:
[----:B------:R-:W-:Y:S01]  /*17ea0*/  SEL R14, R14, RZ, P1 ;  /* 0x000000ff0e0e7207 */ /* 0x000fe20000800000 */
[----:B------:R-:W-:Y:S02]  /*17eb0*/  IMAD.MOV.U32 R12, RZ, RZ, 0x2 ;  /* 0x00000002ff0c7424 */ /* 0x000fe400078e00ff */
[----:B------:R-:W-:Y:S02]  /*17ec0*/  IMAD.MOV.U32 R11, RZ, RZ, RZ ;  /* 0x000000ffff0b7224 */ /* 0x000fe400078e00ff */
[----:B------:R-:W-:Y:S02]  /*17ed0*/  IMAD.IADD R13, R5, 0x1, R14 ;  /* 0x00000001050d7824 */ /* 0x000fe400078e020e */
[----:B------:R-:W-:-:S07]  /*17ee0*/  IMAD.MOV.U32 R15, RZ, RZ, -0x1 ;  /* 0xffffffffff0f7424 */ /* 0x000fce00078e00ff */
[----:B------:R-:W-:Y:S05]  /*17ef0*/  WARPSYNC.COLLECTIVE R15, `(.L_x_1533) ;  /* 0x000000000f087348 */ /* 0x000fea0003c00000 */
[----:B------:R0:W1:Y:S02]  /*17f00*/  SHFL.UP P6, R14, R13, R12, R11 ;  /* 0x0400000c0d0e7389 */ /* 0x00006400000c000b */
[----:B01----:R-:W-:Y:S01]  /*17f10*/  ENDCOLLECTIVE ;  /* 0x000000000000791b */ /* 0x003fe20003800000 */
.L_x_1533:
[----:B------:R-:W-:Y:S01]  /*17f20*/  IMAD.MOV.U32 R12, RZ, RZ, 0x4 ;  /* 0x00000004ff0c7424 */ /* 0x000fe200078e00ff */
[----:B------:R-:W-:-:S05]  /*17f30*/  SEL R2, R14, RZ, P2 ;  /* 0x000000ff0e027207 */ /* 0x000fca0001000000 */
[----:B------:R-:W-:-:S04]  /*17f40*/  IMAD.IADD R2, R13, 0x1, R2 ;  /* 0x000000010d027824 */ /* 0x000fc800078e0202 */
[----:B------:R-:W-:-:S07]  /*17f50*/  IMAD.MOV.U32 R13, RZ, RZ, R2 ;  /* 0x000000ffff0d7224 */ /* 0x000fce00078e0002 */
[----:B------:R-:W-:Y:S05]  /*17f60*/  WARPSYNC.COLLECTIVE R15, `(.L_x_1534) ;  /* 0x000000000f087348 */ /* 0x000fea0003c00000 */
[----:B------:R0:W1:Y:S02]  /*17f70*/  SHFL.UP P6, R14, R13, R12, R11 ;  /* 0x0400000c0d0e7389 */ /* 0x00006400000c000b */
[----:B01----:R-:W-:Y:S01]  /*17f80*/  ENDCOLLECTIVE ;  /* 0x000000000000791b */ /* 0x003fe20003800000 */
.L_x_1534:
[----:B------:R-:W-:Y:S01]  /*17f90*/  IMAD.MOV.U32 R12, RZ, RZ, 0x8 ;  /* 0x00000008ff0c7424 */ /* 0x000fe200078e00ff */
[----:B------:R-:W-:-:S05]  /*17fa0*/  SEL R3, R14, RZ, P3 ;  /* 0x000000ff0e037207 */ /* 0x000fca0001800000 */
[----:B------:R-:W-:-:S04]  /*17fb0*/  IMAD.IADD R3, R2, 0x1, R3 ;  /* 0x0000000102037824 */ /* 0x000fc800078e0203 */
[----:B------:R-:W-:-:S07]  /*17fc0*/  IMAD.MOV.U32 R13, RZ, RZ, R3 ;  /* 0x000000ffff0d7224 */ /* 0x000fce00078e0003 */
[----:B------:R-:W-:Y:S05]  /*17fd0*/  WARPSYNC.COLLECTIVE R15, `(.L_x_1535) ;  /* 0x000000000f087348 */ /* 0x000fea0003c00000 */
[----:B------:R0:W1:Y:S02]  /*17fe0*/  SHFL.UP P6, R14, R13, R12, R11 ;  /* 0x0400000c0d0e7389 */ /* 0x00006400000c000b */
[----:B01----:R-:W-:Y:S01]  /*17ff0*/  ENDCOLLECTIVE ;  /* 0x000000000000791b */ /* 0x003fe20003800000 */
.L_x_1535:
[----:B------:R-:W-:Y:S01]  /*18000*/  IMAD.MOV.U32 R12, RZ, RZ, 0x10 ;  /* 0x00000010ff0c7424 */ /* 0x000fe200078e00ff */
[----:B------:R-:W-:-:S05]  /*18010*/  SEL R4, R14, RZ, P4 ;  /* 0x000000ff0e047207 */ /* 0x000fca0002000000 */
[----:B------:R-:W-:-:S04]  /*18020*/  IMAD.IADD R4, R3, 0x1, R4 ;  /* 0x0000000103047824 */ /* 0x000fc800078e0204 */
[----:B------:R-:W-:-:S07]  /*18030*/  IMAD.MOV.U32 R13, RZ, RZ, R4 ;  /* 0x000000ffff0d7224 */ /* 0x000fce00078e0004 */
[----:B------:R-:W-:Y:S05]  /*18040*/  WARPSYNC.COLLECTIVE R15, `(.L_x_1536) ;  /* 0x000000000f087348 */ /* 0x000fea0003c00000 */
[----:B------:R0:W1:Y:S02]  /*18050*/  SHFL.UP P6, R14, R13, R12, R11 ;  /* 0x0400000c0d0e7389 */ /* 0x00006400000c000b */
[----:B01----:R-:W-:Y:S01]  /*18060*/  ENDCOLLECTIVE ;  /* 0x000000000000791b */ /* 0x003fe20003800000 */
.L_x_1536:
        /* <DEDUP_REMOVED lines=8> */
.L_x_1537:
[----:B------:R-:W-:Y:S05]  /*180f0*/  BRA `(.L_x_1538) ;  /* 0xffffffbc00807947 */ /* 0x000fea000383ffff */
.L_x_1421:
[----:B------:R-:W-:Y:S01]  /*18100*/  BSSY B0, `(.L_x_1539) ;  /* 0x0000006000007945 */ /* 0x000fe20003800000 */
[----:B------:R-:W-:Y:S01]  /*18110*/  PLOP3.LUT P6, PT, P6, PT, PT, 0x8, 0x0 ;  /* 0x000000000000781c */ /* 0x000fe200037ce170 */
[----:B------:R-:W-:-:S12]  /*18120*/  IMAD.MOV.U32 R15, RZ, RZ, -0x1 ;  /* 0xffffffffff0f7424 */ /* 0x000fd800078e00ff */
[----:B01----:R-:W-:Y:S05]  /*18130*/  WARPSYNC.COLLECTIVE R15, `(.L_x_1540) ;  /* 0x000000000f087348 */ /* 0x003fea0003c00000 */
[----:B------:R-:W-:Y:S01]  /*18140*/  VOTE.ANY R14, PT, P6 ;  /* 0x00000000000e7806 */ /* 0x000fe200030e0100 */
[----:B01----:R-:W-:Y:S06]  /*18150*/  ENDCOLLECTIVE ;  /* 0x000000000000791b */ /* 0x003fec0003800000 */
.L_x_1540:
[----:B------:R-:W-:Y:S05]  /*18160*/  BSYNC B0 ;  /* 0x0000000000007941 */ /* 0x000fea0003800000 */
.L_x_1539:
        /* <DEDUP_REMOVED lines=9> */
.L_x_1541:
[----:B------:R-:W-:Y:S01]  /*18200*/  IMAD.MOV.U32 R5, RZ, RZ, R14 ;  /* 0x000000ffff057224 */ /* 0x000fe200078e000e */
[----:B------:R-:W-:Y:S06]  /*18210*/  BRA `(.L_x_1542) ;  /* 0xffffffbc00707947 */ /* 0x000fec000383ffff */
.L_x_1423:
[----:B------:R-:W-:Y:S01]  /*18220*/  BSSY B0, `(.L_x_1543) ;  /* 0x0000007000007945 */ /* 0x000fe20003800000 */
[----:B------:R-:W-:Y:S02]  /*18230*/  IMAD.MOV.U32 R13, RZ, RZ, R6 ;  /* 0x000000ffff0d7224 */ /* 0x000fe400078e0006 */
[----:B------:R-:W-:Y:S02]  /*18240*/  IMAD.MOV.U32 R11, RZ, RZ, 0x1f ;  /* 0x0000001fff0b7424 */ /* 0x000fe400078e00ff */
[----:B------:R-:W-:-:S07]  /*18250*/  IMAD.MOV.U32 R15, RZ, RZ, -0x1 ;  /* 0xffffffffff0f7424 */ /* 0x000fce00078e00ff */
[----:B0123--:R-:W-:Y:S05]  /*18260*/  WARPSYNC.COLLECTIVE R15, `(.L_x_1544) ;  /* 0x000000000f087348 */ /* 0x00ffea0003c00000 */
[----:B------:R4:W0:Y:S02]  /*18270*/  SHFL.IDX P6, R14, R13, R12, R11 ;  /* 0x0000000c0d0e7389 */ /* 0x00082400000c000b */
[----:B01234-:R-:W-:Y:S01]  /*18280*/  ENDCOLLECTIVE ;  /* 0x000000000000791b */ /* 0x01ffe20003800000 */
.L_x_1544:
[----:B------:R-:W-:Y:S05]  /*18290*/  BSYNC B0 ;  /* 0x0000000000007941 */ /* 0x000fea0003800000 */
.L_x_1543:
[----:B------:R-:W-:Y:S05]  /*182a0*/  BRA `(.L_x_1422) ;  /* 0xffffffbc00687947 */ /* 0x000fea000383ffff */
.L_x_1427:
[----:B0-----:R0:W2:Y:S02]  /*182b0*/  SYNCS.PHASECHK.TRANS64.TRYWAIT P0, [R5+URZ+0x2a820], R0 ;  /* 0x02a82000050075a7 */ /* 0x0010a4000800017f */
[----:B--2---:R-:W-:Y:S05]  /*182c0*/  @!P0 NANOSLEEP.SYNCS 0x989680 ;  /* 0x009896800000895d */ /* 0x004fea0003900000 */
[----:B------:R-:W2:Y:S02]  /*182d0*/  @!P0 SYNCS.PHASECHK.TRANS64 P0, [R5+URZ+0x2a820], R0 ;  /* 0x02a82000050085a7 */ /* 0x000ea4000800007f */
[----:B--2---:R-:W-:Y:S05]  /*182e0*/  @!P0 BRA `(.L_x_1427) ;  /* 0xfffffffc00f08947 */ /* 0x004fea000383ffff */
[----:B------:R-:W-:Y:S05]  /*182f0*/  BRA `(.L_x_1545) ;  /* 0xffffffc000e07947 */ /* 0x000fea000383ffff */
.L_x_1428:
        /* <DEDUP_REMOVED lines=11> */
.L_x_1547:
[----:B------:R-:W-:Y:S05]  /*183b0*/  BSYNC B0 ;  /* 0x0000000000007941 */ /* 0x000fea0003800000 */
.L_x_1546:
[----:B------:R-:W-:Y:S05]  /*183c0*/  BRA `(.L_x_1548) ;  /* 0xffffffc000c87947 */ /* 0x000fea000383ffff */
.L_x_1431:
[----:B------:R-:W-:Y:S01]  /*183d0*/  BSSY B1, `(.L_x_1549) ;  /* 0x0000006000017945 */ /* 0x000fe20003800000 */
[----:B------:R-:W-:-:S07]  /*183e0*/  IMAD.MOV.U32 R15, RZ, RZ, -0x1 ;  /* 0xffffffffff0f7424 */ /* 0x000fce00078e00ff */
[----:B01-3--:R-:W-:Y:S05]  /*183f0*/  WARPSYNC.COLLECTIVE R15, `(.L_x_1550) ;  /* 0x000000000f0c7348 */ /* 0x00bfea0003c00000 */
[----:B------:R-:W-:Y:S02]  /*18400*/  ELECT P6, UR62, PT ;  /* 0x00000000003e782f */ /* 0x000fe400038c0000 */
[----:B------:R-:W-:Y:S01]  /*18410*/  MOV R14, UR62 ;  /* 0x0000003e000e7c02 */ /* 0x000fe20008000f00 */
[----:B01-3--:R-:W-:Y:S10]  /*18420*/  ENDCOLLECTIVE ;  /* 0x000000000000791b */ /* 0x00bff40003800000 */
.L_x_1550:
[----:B------:R-:W-:Y:S05]  /*18430*/  BSYNC B1 ;  /* 0x0000000000017941 */ /* 0x000fea0003800000 */
.L_x_1549:
[----:B------:R-:W-:Y:S05]  /*18440*/  BRA `(.L_x_1551) ;  /* 0xffffffc000c07947 */ /* 0x000fea000383ffff */
.L_x_1433:
[----:B0-----:R0:W2:Y:S02]  /*18450*/  SYNCS.PHASECHK.TRANS64.TRYWAIT P1, [R3+URZ+0x2a840], R2 ;  /* 0x02a84002030075a7 */ /* 0x0010a4000802017f */
[----:B--2---:R-:W-:Y:S05]  /*18460*/  @!P1 NANOSLEEP.SYNCS 0x989680 ;  /* 0x009896800000995d */ /* 0x004fea0003900000 */
[----:B------:R-:W2:Y:S02]  /*18470*/  @!P1 SYNCS.PHASECHK.TRANS64 P1, [R3+URZ+0x2a840], R2 ;  /* 0x02a84002030095a7 */ /* 0x000ea4000802007f */
[----:B--2---:R-:W-:Y:S05]  /*18480*/  @!P1 BRA `(.L_x_1433) ;  /* 0xfffffffc00f09947 */ /* 0x004fea000383ffff */
[----:B------:R-:W-:Y:S05]  /*18490*/  BRA `(.L_x_1552) ;  /* 0xffffffc000e87947 */ /* 0x000fea000383ffff */
.L_x_1435:
[----:B--2---:R2:W4:Y:S02]  /*184a0*/  SYNCS.PHASECHK.TRANS64.TRYWAIT P1, [R25+URZ+0x2a840], R0 ;  /* 0x02a84000190075a7 */ /* 0x004524000802017f */
[----:B----4-:R-:W-:Y:S05]  /*184b0*/  @!P1 NANOSLEEP.SYNCS 0x989680 ;  /* 0x009896800000995d */ /* 0x010fea0003900000 */
[----:B------:R-:W4:Y:S02]  /*184c0*/  @!P1 SYNCS.PHASECHK.TRANS64 P1, [R25+URZ+0x2a840], R0 ;  /* 0x02a84000190095a7 */ /* 0x000f24000802007f */
[----:B----4-:R-:W-:Y:S05]  /*184d0*/  @!P1 BRA `(.L_x_1435) ;  /* 0xfffffffc00f09947 */ /* 0x010fea000383ffff */
[----:B------:R-:W-:Y:S05]  /*184e0*/  BRA `(.L_x_1553) ;  /* 0xffffffc000f47947 */ /* 0x000fea000383ffff */
.L_x_1437:
[----:B----4-:R4:W0:Y:S02]  /*184f0*/  SYNCS.PHASECHK.TRANS64.TRYWAIT P1, [R3+URZ+0x2a860], R2 ;  /* 0x02a86002030075a7 */ /* 0x010824000802017f */
[----:B0-----:R-:W-:Y:S05]  /*18500*/  @!P1 NANOSLEEP.SYNCS 0x989680 ;  /* 0x009896800000995d */ /* 0x001fea0003900000 */
[----:B------:R-:W0:Y:S02]  /*18510*/  @!P1 SYNCS.PHASECHK.TRANS64 P1, [R3+URZ+0x2a860], R2 ;  /* 0x02a86002030095a7 */ /* 0x000e24000802007f */
[----:B0-----:R-:W-:Y:S05]  /*18520*/  @!P1 BRA `(.L_x_1437) ;  /* 0xfffffffc00f09947 */ /* 0x001fea000383ffff */
[----:B------:R-:W-:Y:S05]  /*18530*/  BRA `(.L_x_1554) ;  /* 0xffffffc000f07947 */ /* 0x000fea000383ffff */
.L_x_1555:
        /* <DEDUP_REMOVED lines=12> */
.L_x_3230:


//--------------------- .text._ZN7cutlass13device_kernelIN5flash11enable_sm90INS1_16FlashAttnFwdSm90INS1_25CollectiveMainloopFwdSm90ILi2EN4cute5tupleIJNS5_1CILi1EEES8_S8_EEENS6_IJNS7_ILi128EEENS7_ILi96EEENS7_ILi192EEEEEELi128ENS_10bfloat16_tEfNS_4arch4Sm90ELb0ELb1ELb0ELb1ELb1ELb1ELb0ELb1ELb1ELb1ELb0ELb0EEENS1_21CollectiveEpilogueFwdINS6_IJSA_SA_SB_EEES9_SE_SG_Li256ELb1ELb1ELb0ELb0EEENS1_36VarlenDynamicPersistentTileSchedulerILi128ELi96ELi256ELi128ELb0ELb1ELb1ELb1ELb0ELb1EEEEEEEEEvNT_6ParamsE --------------------------
	.section	.text._ZN7cutlass13device_kernelIN5flash11enable_sm90INS1_16FlashAttnFwdSm90INS1_25CollectiveMainloopFwdSm90ILi2EN4cute5tupleIJNS5_1CILi1EEES8_S8_EEENS6_IJNS7_ILi128EEENS7_ILi96EEENS7_ILi192EEEEEELi128ENS_10bfloat16_tEfNS_4arch4Sm90ELb0ELb1ELb0ELb1ELb1ELb1ELb0ELb1ELb1ELb1ELb0ELb0EEENS1_21CollectiveEpilogueFwdINS6_IJSA_SA_SB_EEES9_SE_SG_Li256ELb1ELb1ELb0ELb0EEENS1_36VarlenDynamicPersistentTileSchedulerILi128ELi96ELi256ELi128ELb0ELb1ELb1ELb1ELb0ELb1EEEEEEEEEvNT_6ParamsE,"ax",@progbits
	.align	128
.text._ZN7cutlass13device_kernelIN5flash11enable_sm90INS1_16FlashAttnFwdSm90INS1_25CollectiveMainloopFwdSm90ILi2EN4cute5tupleIJNS5_1CILi1EEES8_S8_EEENS6_IJNS7_ILi128EEENS7_ILi96EEENS7_ILi192EEEEEELi128ENS_10bfloat16_tEfNS_4arch4Sm90ELb0ELb1ELb0ELb1ELb1ELb1ELb0ELb1ELb1ELb1ELb0ELb0EEENS1_21CollectiveEpilogueFwdINS6_IJSA_SA_SB_EEES9_SE_SG_Li256ELb1ELb1ELb0ELb0EEENS1_36VarlenDynamicPersistentTileSchedulerILi128ELi96ELi256ELi128ELb0ELb1ELb1ELb1ELb0ELb1EEEEEEEEEvNT_6ParamsE:
        .type           _ZN7cutlass13device_kernelIN5flash11enable_sm90INS1_16FlashAttnFwdSm90INS1_25CollectiveMainloopFwdSm90ILi2EN4cute5tupleIJNS5_1CILi1EEES8_S8_EEENS6_IJNS7_ILi128EEENS7_ILi96EEENS7_ILi192EEEEEELi128ENS_10bfloat16_tEfNS_4arch4Sm90ELb0ELb1ELb0ELb1ELb1ELb1ELb0ELb1ELb1ELb1ELb0ELb0EEENS1_21CollectiveEpilogueFwdINS6_IJSA_SA_SB_EEES9_SE_SG_Li256ELb1ELb1ELb0ELb0EEENS1_36VarlenDynamicPersistentTileSchedulerILi128ELi96ELi256ELi128ELb0ELb1ELb1ELb1ELb0ELb1EEEEEEEEEvNT_6ParamsE,@function
        .size           _ZN7cutlass13device_kernelIN5flash11enable_sm90INS1_16FlashAttnFwdSm90INS1_25CollectiveMainloopFwdSm90ILi2EN4cute5tupleIJNS5_1CILi1EEES8_S8_EEENS6_IJNS7_ILi128EEENS7_ILi96EEENS7_ILi192EEEEEELi128ENS_10bfloat16_tEfNS_4arch4Sm90ELb0ELb1ELb0ELb1ELb1ELb1ELb0ELb1ELb1ELb1ELb0ELb0EEENS1_21CollectiveEpilogueFwdINS6_IJSA_SA_SB_EEES9_SE_SG_Li256ELb1ELb1ELb0ELb0EEENS1_36VarlenDynamicPersistentTileSchedulerILi128ELi96ELi256ELi128ELb0ELb1ELb1ELb1ELb0ELb1EEEEEEEEEvNT_6ParamsE,(.L_x_3231 - _ZN7cutlass13device_kernelIN5flash11enable_sm90INS1_16FlashAttnFwdSm90INS1_25CollectiveMainloopFwdSm90ILi2EN4cute5tupleIJNS5_1CILi1EEES8_S8_EEENS6_IJNS7_ILi128EEENS7_ILi96EEENS7_ILi192EEEEEELi128ENS_10bfloat16_tEfNS_4arch4Sm90ELb0ELb1ELb0ELb1ELb1ELb1ELb0ELb1ELb1ELb1ELb0ELb0EEENS1_21CollectiveEpilogueFwdINS6_IJSA_SA_SB_EEES9_SE_SG_Li256ELb1ELb1ELb0ELb0EEENS1_36VarlenDynamicPersistentTileSchedulerILi128ELi96ELi256ELi128ELb0ELb1ELb1ELb1ELb0ELb1EEEEEEEEEvNT_6ParamsE)
        .other          _ZN7cutlass13device_kernelIN5flash11enable_sm90INS1_16FlashAttnFwdSm90INS1_25CollectiveMainloopFwdSm90ILi2EN4cute5tupleIJNS5_1CILi1EEES8_S8_EEENS6_IJNS7_ILi128EEENS7_ILi96EEENS7_ILi192EEEEEELi128ENS_10bfloat16_tEfNS_4arch4Sm90ELb0ELb1ELb0ELb1ELb1ELb1ELb0ELb1ELb1ELb1ELb0ELb0EEENS1_21CollectiveEpilogueFwdINS6_IJSA_SA_SB_EEES9_SE_SG_Li256ELb1ELb1ELb0ELb0EEENS1_36VarlenDynamicPersistentTileSchedulerILi128ELi96ELi256ELi128ELb0ELb1ELb1ELb1ELb0ELb1EEEEEEEEEvNT_6ParamsE,@"STO_CUDA_ENTRY STV_DEFAULT"
_ZN7cutlass13device_kernelIN5flash11enable_sm90INS1_16FlashAttnFwdSm90INS1_25CollectiveMainloopFwdSm90ILi2EN4cute5tupleIJNS5_1CILi1EEES8_S8_EEENS6_IJNS7_ILi128EEENS7_ILi96EEENS7_ILi192EEEEEELi128ENS_10bfloat16_tEfNS_4arch4Sm90ELb0ELb1ELb0ELb1ELb1ELb1ELb0ELb1ELb1ELb1ELb0ELb0EEENS1_21CollectiveEpilogueFwdINS6_IJSA_SA_SB_EEES9_SE_SG_Li256ELb1ELb1ELb0ELb0EEENS1_36VarlenDynamicPersistentTileSchedulerILi128ELi96ELi256ELi128ELb0ELb1ELb1ELb1ELb0ELb1EEEEEEEEEvNT_6ParamsE:
        /* <DEDUP_REMOVED lines=18> */
.L_x_1557:
[----:B------:R-:W-:Y:S05]  /*0120*/  BSYNC B0 ;  /* 0x0000000000007941 */ /* 0x000fea0003800000 */
.L_x_1556:
        /* <DEDUP_REMOVED lines=41> */
.L_x_1558:
        /* <DEDUP_REMOVED lines=22> */
.L_x_1559:
        /* <DEDUP_REMOVED lines=18> */
.L_x_1560:
        /* <DEDUP_REMOVED lines=22> */
.L_x_1561:
        /* <DEDUP_REMOVED lines=22> */
.L_x_1562:
        /* <DEDUP_REMOVED lines=10> */
.L_x_1565:
[----:B------:R-:W-:-:S08]  /*09a0*/  NOP ;  /* 0x0000000000007918 */ /* 0x000fd00000000000 */
[----:B------:R-:W1:Y:S02]  /*09b0*/  USETMAXREG.TRY_ALLOC.CTAPOOL UP0, 0xe8 ;  /* 0x000000e8000079c8 */ /* 0x000e640008000600 */
[----:B-1----:R-:W-:-:S13]  /*09c0*/  PLOP3.LUT P0, PT, PT, PT, UP0, 0x80, 0x0 ;  /* 0x000000000000781c */ /* 0x002fda0003f0f008 */
[----:B------:R-:W-:Y:S05]  /*09d0*/  @!P0 BRA `(.L_x_1565) ;  /* 0xfffffffc00f08947 */ /* 0x000fea000383ffff */
[----:B------:R-:W1:Y:S08]  /*09e0*/  S2UR UR4, SR_CgaCtaId ;  /* 0x00000000000479c3 */ /* 0x000e700000008800 */
[----:B------:R-:W-:Y:S06]  /*09f0*/  BAR.ARV 0x8, 0x180 ;  /* 0x0206000000007b1d */ /* 0x000fec0000002000 */
[----:B0-----:R-:W-:-:S02]  /*0a00*/  MOV R3, 0x400 ;  /* 0x0000040000037802 */ /* 0x001fc40000000f00 */
[----:B------:R-:W-:Y:S01]  /*0a10*/  BAR.SYNC.DEFER_BLOCKING 0x5, 0x180 ;  /* 0x0146000000007b1d */ /* 0x000fe20000010000 */
[----:B-1----:R-:W-:-:S05]  /*0a20*/  IMAD.U32 R172, RZ, RZ, UR4 ;  /* 0x00000004ffac7e24 */ /* 0x002fca000f8e00ff */
[----:B------:R-:W-:Y:S01]  /*0a30*/  ULDC UR4, c[0x0][0xc3c] ;  /* 0x00030f0000047ab9 */ /* 0x000fe20000000800 */
[----:B------:R-:W-:-:S05]  /*0a40*/  LEA R18, R172, R3, 0x18 ;  /* 0x00000003ac127211 */ /* 0x000fca00078ec0ff */
[----:B------:R-:W0:Y:S01]  /*0a50*/  LDS.128 R28, [R18+0x2a8d0] ;  /* 0x02a8d000121c7984 */ /* 0x000e220000000c00 */
[----:B------:R-:W-:Y:S06]  /*0a60*/  BAR.ARV 0x4, 0x180 ;  /* 0x0106000000007b1d */ /* 0x000fec0000002000 */
[----:B0-----:R-:W-:-:S13]  /*0a70*/  ISETP.GE.AND P0, PT, R31, UR4, PT ;  /* 0x000000041f007c0c */ /* 0x001fda000bf06270 */
[----:B------:R-:W-:Y:S05]  /*0a80*/  @P0 BRA `(.L_x_1566) ;  /* 0x0000027c00840947 */ /* 0x000fea0003800000 */
[----:B------:R-:W2:Y:S01]  /*0a90*/  LDL R2, [R1+0x38] ;  /* 0x0000380001027983 */ /* 0x000ea20000100800 */
[----:B------:R-:W-:Y:S01]  /*0aa0*/  VIADD R0, R0, 0xffffff80 ;  /* 0xffffff8000007836 */ /* 0x000fe20000000000 */
[----:B------:R-:W-:Y:S01]  /*0ab0*/  R2UR UR4, R18 ;  /* 0x00000000120472ca */ /* 0x000fe200000e0000 */
[----:B------:R-:W-:Y:S02]  /*0ac0*/  IMAD.MOV.U32 R197, RZ, RZ, RZ ;  /* 0x000000ffffc57224 */ /* 0x000fe400078e00ff */
[----:B------:R-:W-:Y:S01]  /*0ad0*/  IMAD.MOV.U32 R19, RZ, RZ, RZ ;  /* 0x000000ffff137224 */ /* 0x000fe200078e00ff */
[----:B------:R-:W-:Y:S01]  /*0ae0*/  SHF.R.S32.HI R3, RZ, 0x1f, R0 ;  /* 0x0000001fff037819 */ /* 0x000fe20000011400 */
[----:B------:R-:W-:Y:S02]  /*0af0*/  IMAD.MOV.U32 R175, RZ, RZ, RZ ;  /* 0x000000ffffaf7224 */ /* 0x000fe400078e00ff */
[----:B------:R-:W-:Y:S01]  /*0b00*/  IMAD.MOV.U32 R163, RZ, RZ, RZ ;  /* 0x000000ffffa37224 */ /* 0x000fe200078e00ff */
[CC--:B------:R-:W-:Y:S01]  /*0b10*/  LEA.HI R5, R3.reuse, R0.reuse, RZ, 0x7 ;  /* 0x0000000003057211 */ /* 0x0c0fe200078f38ff */
[----:B------:R-:W-:Y:S01]  /*0b20*/  IMAD.MOV.U32 R160, RZ, RZ, RZ ;  /* 0x000000ffffa07224 */ /* 0x000fe200078e00ff */
[----:B------:R-:W-:-:S02]  /*0b30*/  LEA.HI R199, R3, R0, RZ, 0x3 ;  /* 0x0000000003c77211 */ /* 0x000fc400078f18ff */
[----:B------:R-:W-:Y:S01]  /*0b40*/  LOP3.LUT R7, R5, 0xffffff80, RZ, 0xc0, !PT ;  /* 0xffffff8005077812 */ /* 0x000fe200078ec0ff */
[----:B------:R-:W-:Y:S01]  /*0b50*/  UIADD3 UR4, UR4, 0xc400, URZ ;  /* 0x0000c40004047890 */ /* 0x000fe2000fffe03f */
[----:B------:R-:W-:-:S03]  /*0b60*/  SHF.R.S32.HI R220, RZ, 0x7, R5 ;  /* 0x00000007ffdc7819 */ /* 0x000fc60000011405 */
[----:B------:R-:W-:-:S05]  /*0b70*/  IMAD.IADD R208, R0, 0x1, -R7 ;  /* 0x0000000100d07824 */ /* 0x000fca00078e0a07 */
[----:B------:R-:W-:-:S04]  /*0b80*/  SHF.R.S32.HI R9, RZ, 0x1f, R208 ;  /* 0x0000001fff097819 */ /* 0x000fc800000114d0 */
[CC--:B------:R-:W-:Y:S02]  /*0b90*/  LEA.HI R8, R9.reuse, R208.reuse, RZ, 0x2 ;  /* 0x000000d009087211 */ /* 0x0c0fe400078f10ff */
[----:B------:R-:W-:Y:S02]  /*0ba0*/  LEA.HI R9, R9, R208, RZ, 0x5 ;  /* 0x000000d009097211 */ /* 0x000fe400078f28ff */
[--C-:B------:R-:W-:Y:S02]  /*0bb0*/  SHF.R.S32.HI R6, RZ, 0x2, R8.reuse ;  /* 0x00000002ff067819 */ /* 0x100fe40000011408 */
[----:B------:R-:W-:Y:S02]  /*0bc0*/  SHF.R.S32.HI R11, RZ, 0x1f, R8 ;  /* 0x0000001fff0b7819 */ /* 0x000fe40000011408 */
[----:B------:R-:W-:Y:S02]  /*0bd0*/  SHF.R.S32.HI R9, RZ, 0x5, R9 ;  /* 0x00000005ff097819 */ /* 0x000fe40000011409 */
[----:B------:R-:W-:-:S04]  /*0be0*/  LEA.HI R11, R11, R6, RZ, 0x3 ;  /* 0x000000060b0b7211 */ /* 0x000fc800078f18ff */
[----:B------:R-:W-:-:S05]  /*0bf0*/  LOP3.LUT R11, R11, 0xfffffff8, RZ, 0xc0, !PT ;  /* 0xfffffff80b0b7812 */ /* 0x000fca00078ec0ff */
[----:B------:R-:W-:Y:S01]  /*0c00*/  IMAD.IADD R6, R6, 0x1, -R11 ;  /* 0x0000000106067824 */ /* 0x000fe200078e0a0b */
[----:B------:R-:W-:Y:S02]  /*0c10*/  LOP3.LUT R11, R199, 0xfffffff8, RZ, 0xc0, !PT ;  /* 0xfffffff8c70b7812 */ /* 0x000fe400078ec0ff */
[----:B------:R-:W-:Y:S01]  /*0c20*/  SHF.R.S32.HI R199, RZ, 0x3, R199 ;  /* 0x00000003ffc77819 */ /* 0x000fe200000114c7 */
[----:B------:R-:W-:Y:S01]  /*0c30*/  IMAD R10, R9, 0x10, R6 ;  /* 0x00000010090a7824 */ /* 0x000fe200078e0206 */
[----:B------:R-:W-:Y:S01]  /*0c40*/  LEA.HI R6, R3, R0, RZ, 0x2 ;  /* 0x0000000003067211 */ /* 0x000fe200078f10ff */
[----:B------:R-:W-:-:S03]  /*0c50*/  IMAD.IADD R194, R0, 0x1, -R11 ;  /* 0x0000000100c27824 */ /* 0x000fc600078e0a0b */
[--C-:B------:R-:W-:Y:S01]  /*0c60*/  SHF.R.S32.HI R174, RZ, 0x2, R6.reuse ;  /* 0x00000002ffae7819 */ /* 0x100fe20000011406 */
[----:B------:R-:W-:Y:S01]  /*0c70*/  IMAD.SHL.U32 R192, R194, 0x8, RZ ;  /* 0x00000008c2c07824 */ /* 0x000fe200078e00ff */
[----:B------:R-:W-:-:S03]  /*0c80*/  SHF.R.S32.HI R9, RZ, 0x1f, R6 ;  /* 0x0000001fff097819 */ /* 0x000fc60000011406 */
[----:B------:R-:W-:Y:S01]  /*0c90*/  VIADD R219, R174, 0x40 ;  /* 0x00000040aedb7836 */ /* 0x000fe20000000000 */
[----:B------:R-:W-:Y:S01]  /*0ca0*/  LEA.HI R9, R9, R174, RZ, 0x3 ;  /* 0x000000ae09097211 */ /* 0x000fe200078f18ff */
[----:B------:R-:W-:Y:S01]  /*0cb0*/  VIADD R193, R192, 0x40 ;  /* 0x00000040c0c17836 */ /* 0x000fe20000000000 */
[----:B------:R-:W-:Y:S01]  /*0cc0*/  SHF.R.S32.HI R225, RZ, 0x1f, R192 ;  /* 0x0000001fffe17819 */ /* 0x000fe200000114c0 */
[----:B------:R-:W-:Y:S01]  /*0cd0*/  IMAD.SHL.U32 R181, R219, 0x40, RZ ;  /* 0x00000040dbb57824 */ /* 0x000fe200078e00ff */
[----:B------:R-:W-:Y:S02]  /*0ce0*/  LOP3.LUT R9, R9, 0xfffffff8, RZ, 0xc0, !PT ;  /* 0xfffffff809097812 */ /* 0x000fe400078ec0ff */
[----:B------:R-:W-:Y:S02]  /*0cf0*/  SHF.R.S32.HI R223, RZ, 0x1f, R193 ;  /* 0x0000001fffdf7819 */ /* 0x000fe400000114c1 */
[----:B------:R-:W-:Y:S01]  /*0d00*/  LOP3.LUT R181, R181, 0x1c0, RZ, 0xc0, !PT ;  /* 0x000001c0b5b57812 */ /* 0x000fe200078ec0ff */
[----:B------:R-:W-:-:S03]  /*0d10*/  IMAD.IADD R207, R174, 0x1, -R9 ;  /* 0x00000001aecf7824 */ /* 0x000fc600078e0a09 */
[----:B------:R-:W-:Y:S01]  /*0d20*/  SHF.R.U32.HI R218, RZ, 0x3, R181 ;  /* 0x00000003ffda7819 */ /* 0x000fe200000116b5 */
[----:B------:R-:W-:-:S05]  /*0d30*/  IMAD.SHL.U32 R184, R207, 0x40, RZ ;  /* 0x00000040cfb87824 */ /* 0x000fca00078e00ff */
[----:B------:R-:W-:-:S04]  /*0d40*/  LOP3.LUT R184, R184, 0x1c0, RZ, 0xc0, !PT ;  /* 0x000001c0b8b87812 */ /* 0x000fc800078ec0ff */
[----:B------:R-:W-:Y:S02]  /*0d50*/  SHF.R.U32.HI R185, RZ, 0x3, R184 ;  /* 0x00000003ffb97819 */ /* 0x000fe400000116b8 */
[----:B--2---:R-:W-:Y:S02]  /*0d60*/  R2UR UR5, R2 ;  /* 0x00000000020572ca */ /* 0x004fe400000e0000 */
[----:B------:R-:W-:-:S04]  /*0d70*/  LEA.HI R2, R3, R0, RZ, 0x4 ;  /* 0x0000000003027211 */ /* 0x000fc800078f20ff */
[----:B------:R-:W-:-:S04]  /*0d80*/  SHF.R.S32.HI R7, RZ, 0x4, R2 ;  /* 0x00000004ff077819 */ /* 0x000fc80000011402 */
[----:B------:R-:W-:-:S03]  /*0d90*/  LEA.HI R4, R2, R7, RZ, 0x1 ;  /* 0x0000000702047211 */ /* 0x000fc600078f08ff */
[----:B------:R-:W-:Y:S01]  /*0da0*/  ULOP3.LUT UR5, UR5, 0x1, URZ, 0xfc, !UPT ;  /* 0x0000000105057892 */ /* 0x000fe2000f8efc3f */
[----:B------:R-:W-:-:S05]  /*0db0*/  LOP3.LUT R4, R4, 0x1ffffffe, RZ, 0xc0, !PT ;  /* 0x1ffffffe04047812 */ /* 0x000fca00078ec0ff */
[----:B------:R-:W-:Y:S01]  /*0dc0*/  IMAD.IADD R7, R7, 0x1, -R4 ;  /* 0x0000000107077824 */ /* 0x000fe200078e0a04 */
[----:B------:R-:W-:Y:S02]  /*0dd0*/  LEA.HI R4, R3, R0, RZ, 0x5 ;  /* 0x0000000003047211 */ /* 0x000fe400078f28ff */
[----:B------:R-:W-:Y:S02]  /*0de0*/  LOP3.LUT R3, R2, 0x3fffff0, RZ, 0xc0, !PT ;  /* 0x03fffff002037812 */ /* 0x000fe400078ec0ff */
[----:B------:R-:W-:Y:S02]  /*0df0*/  LEA.HI R2, R5, R220, RZ, 0x1 ;  /* 0x000000dc05027211 */ /* 0x000fe400078f08ff */
[----:B------:R-:W-:Y:S01]  /*0e00*/  LOP3.LUT R5, R6, 0xfffffffc, RZ, 0xc0, !PT ;  /* 0xfffffffc06057812 */ /* 0x000fe200078ec0ff */
[----:B------:R-:W-:Y:S01]  /*0e10*/  IMAD.IADD R3, R0, 0x1, -R3 ;  /* 0x0000000100037824 */ /* 0x000fe200078e0a03 */
[----:B------:R-:W-:Y:S02]  /*0e20*/  SHF.R.S32.HI R4, RZ, 0x5, R4 ;  /* 0x00000005ff047819 */ /* 0x000fe40000011404 */
[----:B------:R-:W-:Y:S01]  /*0e30*/  LOP3.LUT R13, R2, 0x3fffffe, RZ, 0xc0, !PT ;  /* 0x03fffffe020d7812 */ /* 0x000fe200078ec0ff */
[----:B------:R-:W-:Y:S01]  /*0e40*/  IMAD.IADD R198, R0, 0x1, -R5 ;  /* 0x0000000100c67824 */ /* 0x000fe200078e0a05 */
[----:B------:R-:W-:Y:S01]  /*0e50*/  SHF.R.S32.HI R0, RZ, 0x1f, R219 ;  /* 0x0000001fff007819 */ /* 0x000fe200000114db */
[----:B------:R-:W-:-:S02]  /*0e60*/  IMAD R2, R4, 0x10, R3 ;  /* 0x0000001004027824 */ /* 0x000fc400078e0203 */
[----:B------:R-:W-:Y:S01]  /*0e70*/  IMAD.SHL.U32 R164, R198, 0x4, RZ ;  /* 0x00000004c6a47824 */ /* 0x000fe200078e00ff */
[----:B------:R-:W-:Y:S01]  /*0e80*/  LEA.HI R0, R0, R219, RZ, 0x3 ;  /* 0x000000db00007211 */ /* 0x000fe200078f18ff */
[----:B------:R-:W-:Y:S02]  /*0e90*/  IMAD R222, R2, 0x8, R7 ;  /* 0x0000000802de7824 */ /* 0x000fe400078e0207 */
[C---:B------:R-:W-:Y:S02]  /*0ea0*/  VIADD R177, R164.reuse, 0x20 ;  /* 0x00000020a4b17836 */ /* 0x040fe40000000000 */
[C---:B------:R-:W-:Y:S02]  /*0eb0*/  VIADD R176, R164.reuse, 0x40 ;  /* 0x00000040a4b07836 */ /* 0x040fe40000000000 */
[--C-:B------:R-:W-:Y:S01]  /*0ec0*/  IMAD.IADD R168, R164, 0x1, R177.reuse ;  /* 0x00000001a4a87824 */ /* 0x100fe200078e02b1 */
[----:B------:R-:W-:Y:S01]  /*0ed0*/  SHF.R.S32.HI R205, RZ, 0x1f, R177 ;  /* 0x0000001fffcd7819 */ /* 0x000fe200000114b1 */
[----:B------:R-:W-:Y:S01]  /*0ee0*/  IMAD.SHL.U32 R0, R0, 0x40, RZ ;  /* 0x0000004000007824 */ /* 0x000fe200078e00ff */
[--C-:B------:R-:W-:Y:S01]  /*0ef0*/  SHF.R.S32.HI R202, RZ, 0x1f, R176.reuse ;  /* 0x0000001fffca7819 */ /* 0x100fe200000114b0 */
[----:B------:R-:W-:Y:S01]  /*0f00*/  IMAD.IADD R169, R164, 0x1, R176 ;  /* 0x00000001a4a97824 */ /* 0x000fe200078e02b0 */
[----:B------:R-:W-:Y:S01]  /*0f10*/  SHF.R.S32.HI R3, RZ, 0x1f, R168 ;  /* 0x0000001fff037819 */ /* 0x000fe200000114a8 */
[----:B------:R-:W-:Y:S01]  /*0f20*/  IMAD.SHL.U32 R186, R4, 0x200, RZ ;  /* 0x0000020004ba7824 */ /* 0x000fe200078e00ff */
[----:B------:R-:W-:Y:S01]  /*0f30*/  LOP3.LUT R188, R0, 0xfffffe00, RZ, 0xc0, !PT ;  /* 0xfffffe0000bc7812 */ /* 0x000fe200078ec0ff */
[----:B------:R-:W-:Y:S01]  /*0f40*/  IMAD.SHL.U32 R16, R198, 0x8, RZ ;  /* 0x00000008c6107824 */ /* 0x000fe200078e00ff */
[CC--:B------:R-:W-:Y:S01]  /*0f50*/  LEA.HI R170, R3.reuse, R168.reuse, RZ, 0x3 ;  /* 0x000000a803aa7211 */ /* 0x0c0fe200078f18ff */
[----:B------:R-:W-:Y:S01]  /*0f60*/  IMAD.IADD R13, R220, 0x1, -R13 ;  /* 0x00000001dc0d7824 */ /* 0x000fe200078e0a0d */
[----:B------:R-:W-:Y:S01]  /*0f70*/  LEA.HI R3, R3, R168, RZ, 0x6 ;  /* 0x000000a803037211 */ /* 0x000fe200078f30ff */
[C---:B------:R-:W-:Y:S01]  /*0f80*/  VIADD R23, R16.reuse, 0x60 ;  /* 0x0000006010177836 */ /* 0x040fe20000000000 */
[----:B------:R-:W-:Y:S01]  /*0f90*/  SHF.R.S32.HI R0, RZ, 0x1f, R169 ;  /* 0x0000001fff007819 */ /* 0x000fe200000114a9 */
[----:B------:R-:W-:Y:S01]  /*0fa0*/  VIADD R161, R16, 0x80 ;  /* 0x0000008010a17836 */ /* 0x000fe20000000000 */
[--C-:B------:R-:W-:Y:S01]  /*0fb0*/  LOP3.LUT R5, R181, 0x38, R170.reuse, 0xf8, !PT ;  /* 0x00000038b5057812 */ /* 0x100fe200078ef8aa */
[----:B------:R-:W-:Y:S01]  /*0fc0*/  IMAD.SHL.U32 R3, R3, 0x80, RZ ;  /* 0x0000008003037824 */ /* 0x000fe200078e00ff */
[-C--:B------:R-:W-:Y:S01]  /*0fd0*/  LEA.HI R2, R0, R169.reuse, RZ, 0x6 ;  /* 0x000000a900027211 */ /* 0x080fe200078f30ff */
[----:B------:R-:W-:Y:S01]  /*0fe0*/  VIADD R162, R16, 0xa0 ;  /* 0x000000a010a27836 */ /* 0x000fe20000000000 */
[----:B------:R-:W-:Y:S01]  /*0ff0*/  LEA.HI R171, R0, R169, RZ, 0x3 ;  /* 0x000000a900ab7211 */ /* 0x000fe200078f18ff */
[----:B------:R-:W-:Y:S01]  /*1000*/  VIADD R179, R164, 0x10 ;  /* 0x00000010a4b37836 */ /* 0x000fe20000000000 */
[----:B------:R-:W-:Y:S01]  /*1010*/  LOP3.LUT R0, R184, 0x38, R170, 0xf8, !PT ;  /* 0x00000038b8007812 */ /* 0x000fe200078ef8aa */
[----:B------:R-:W-:Y:S01]  /*1020*/  IMAD.SHL.U32 R4, R2, 0x80, RZ ;  /* 0x0000008002047824 */ /* 0x000fe200078e00ff */
[----:B------:R-:W-:Y:S01]  /*1030*/  LOP3.LUT R3, R3, 0xffffe000, RZ, 0xc0, !PT ;  /* 0xffffe00003037812 */ /* 0x000fe200078ec0ff */
[----:B------:R-:W-:Y:S01]  /*1040*/  VIADD R178, R164, 0x30 ;  /* 0x00000030a4b27836 */ /* 0x000fe20000000000 */
[----:B------:R-:W-:Y:S01]  /*1050*/  LOP3.LUT R0, R0, R185, RZ, 0x3c, !PT ;  /* 0x000000b900007212 */ /* 0x000fe200078e3cff */
[----:B------:R-:W-:Y:S01]  /*1060*/  VIADD R180, R164, 0x50 ;  /* 0x00000050a4b47836 */ /* 0x000fe20000000000 */
[----:B------:R-:W-:Y:S01]  /*1070*/  LOP3.LUT R6, R5, R218, RZ, 0x3c, !PT ;  /* 0x000000da05067212 */ /* 0x000fe200078e3cff */
[----:B------:R-:W-:Y:S01]  /*1080*/  IMAD R221, R13, 0x40, R10 ;  /* 0x000000400ddd7824 */ /* 0x000fe200078e020a */
[-C--:B------:R-:W-:Y:S01]  /*1090*/  IADD3 R217, R0, R3.reuse, R186 ;  /* 0x0000000300d97210 */ /* 0x080fe20007ffe0ba */
[----:B------:R-:W-:Y:S01]  /*10a0*/  IMAD.U32 R0, RZ, RZ, UR5 ;  /* 0x00000005ff007e24 */ /* 0x000fe2000f8e00ff */
[----:B------:R-:W-:Y:S01]  /*10b0*/  LOP3.LUT R5, R4, 0xffffe000, RZ, 0xc0, !PT ;  /* 0xffffe00004057812 */ /* 0x000fe200078ec0ff */
[----:B------:R-:W-:Y:S01]  /*10c0*/  IMAD.U32 R4, RZ, RZ, UR4 ;  /* 0x00000004ff047e24 */ /* 0x000fe2000f8e00ff */
[----:B------:R-:W-:Y:S01]  /*10d0*/  IADD3 R6, R6, R3, R188 ;  /* 0x0000000306067210 */ /* 0x000fe20007ffe0bc */
[----:B------:R-:W-:Y:S01]  /*10e0*/  IMAD.SHL.U32 R222, R222, 0x8, RZ ;  /* 0x00000008dede7824 */ /* 0x000fe200078e00ff */
[----:B------:R0:W-:Y:S01]  /*10f0*/  STL [R1+0x30], R0 ;  /* 0x0000300001007387 */ /* 0x0001e20000100800 */
[----:B------:R-:W-:-:S02]  /*1100*/  LOP3.LUT R2, R184, 0x38, R171, 0xf8, !PT ;  /* 0x00000038b8027812 */ /* 0x000fc400078ef8ab */
[----:B------:R-:W-:Y:S01]  /*1110*/  LOP3.LUT R7, R181, 0x38, R171, 0xf8, !PT ;  /* 0x00000038b5077812 */ /* 0x000fe200078ef8ab */
[----:B------:R1:W-:Y:S01]  /*1120*/  STL [R1+0x34], R4 ;  /* 0x0000340401007387 */ /* 0x0003e20000100800 */
[----:B------:R-:W-:Y:S02]  /*1130*/  LOP3.LUT R2, R2, R185, RZ, 0x3c, !PT ;  /* 0x000000b902027212 */ /* 0x000fe400078e3cff */
[----:B------:R-:W-:Y:S02]  /*1140*/  LOP3.LUT R7, R7, R218, RZ, 0x3c, !PT ;  /* 0x000000da07077212 */ /* 0x000fe400078e3cff */
[-C--:B------:R-:W-:Y:S02]  /*1150*/  IADD3 R2, R2, R5.reuse, R186 ;  /* 0x0000000502027210 */ /* 0x080fe40007ffe0ba */
[----:B0-----:R-:W-:Y:S02]  /*1160*/  LEA.HI R0, R198, R198, RZ, 0x1 ;  /* 0x000000c6c6007211 */ /* 0x001fe400078f08ff */
[----:B------:R-:W-:-:S02]  /*1170*/  IADD3 R7, R7, R5, R188 ;  /* 0x0000000507077210 */ /* 0x000fc40007ffe0bc */
[----:B------:R-:W-:Y:S02]  /*1180*/  LOP3.LUT R3, R0, 0x1ffffffe, RZ, 0xc0, !PT ;  /* 0x1ffffffe00037812 */ /* 0x000fe400078ec0ff */
[----:B------:R-:W-:Y:S02]  /*1190*/  LOP3.LUT R5, R8, 0x7ffffffc, RZ, 0xc0, !PT ;  /* 0x7ffffffc08057812 */ /* 0x000fe400078ec0ff */
[--C-:B------:R-:W-:Y:S01]  /*11a0*/  SHF.R.S32.HI R17, RZ, 0x1f, R16.reuse ;  /* 0x0000001fff117819 */ /* 0x100fe20000011410 */
[----:B------:R-:W-:Y:S01]  /*11b0*/  IMAD.IADD R0, R198, 0x1, -R3 ;  /* 0x00000001c6007824 */ /* 0x000fe200078e0a03 */
[----:B------:R-:W-:Y:S01]  /*11c0*/  LOP3.LUT R3, R181, 0x38, R16, 0xf8, !PT ;  /* 0x00000038b5037812 */ /* 0x000fe200078ef810 */
[----:B------:R-:W-:Y:S01]  /*11d0*/  IMAD.IADD R190, R208, 0x1, -R5 ;  /* 0x00000001d0be7824 */ /* 0x000fe200078e0a05 */
[----:B------:R-:W-:Y:S01]  /*11e0*/  SHF.R.S32.HI R173, RZ, 0x1f, R23 ;  /* 0x0000001fffad7819 */ /* 0x000fe20000011417 */
[----:B------:R-:W-:Y:S01]  /*11f0*/  IMAD R191, R0, 0x8, R221 ;  /* 0x0000000800bf7824 */ /* 0x000fe200078e02dd */
[----:B------:R-:W-:-:S02]  /*1200*/  LOP3.LUT R3, R188, R3, R218, 0xf6, !PT ;  /* 0x00000003bc037212 */ /* 0x000fc400078ef6da */
[----:B------:R-:W-:Y:S02]  /*1210*/  SHF.R.S32.HI R183, RZ, 0x1f, R161 ;  /* 0x0000001fffb77819 */ /* 0x000fe400000114a1 */
[----:B------:R-:W-:Y:S02]  /*1220*/  SHF.R.S32.HI R182, RZ, 0x1f, R162 ;  /* 0x0000001fffb67819 */ /* 0x000fe400000114a2 */
[----:B------:R-:W-:Y:S02]  /*1230*/  SHF.R.S32.HI R206, RZ, 0x1f, R179 ;  /* 0x0000001fffce7819 */ /* 0x000fe400000114b3 */
[----:B------:R-:W-:Y:S02]  /*1240*/  SHF.R.S32.HI R203, RZ, 0x1f, R178 ;  /* 0x0000001fffcb7819 */ /* 0x000fe400000114b2 */
[----:B------:R-:W-:Y:S02]  /*1250*/  SHF.R.S32.HI R201, RZ, 0x1f, R180 ;  /* 0x0000001fffc97819 */ /* 0x000fe400000114b4 */
[----:B------:R-:W-:-:S02]  /*1260*/  SHF.R.S32.HI R170, RZ, 0x3, R170 ;  /* 0x00000003ffaa7819 */ /* 0x000fc400000114aa */
[----:B------:R-:W-:Y:S02]  /*1270*/  SHF.R.S32.HI R171, RZ, 0x3, R171 ;  /* 0x00000003ffab7819 */ /* 0x000fe400000114ab */
[----:B------:R-:W-:Y:S02]  /*1280*/  LEA R216, R3, UR4, 0x1 ;  /* 0x0000000403d87c11 */ /* 0x000fe4000f8e08ff */
[----:B------:R-:W-:Y:S02]  /*1290*/  LEA R217, R217, UR4, 0x1 ;  /* 0x00000004d9d97c11 */ /* 0x000fe4000f8e08ff */
[----:B------:R-:W-:Y:S02]  /*12a0*/  LEA R214, R6, UR4, 0x1 ;  /* 0x0000000406d67c11 */ /* 0x000fe4000f8e08ff */
[----:B------:R-:W-:Y:S02]  /*12b0*/  LEA R215, R2, UR4, 0x1 ;  /* 0x0000000402d77c11 */ /* 0x000fe4000f8e08ff */
[----:B-1----:R-:W-:-:S07]  /*12c0*/  LEA R213, R7, UR4, 0x1 ;  /* 0x0000000407d57c11 */ /* 0x002fce000f8e08ff */
.L_x_1866:
[----:B------:R-:W-:Y:S01]  /*12d0*/  ULDC.64 UR4, c[0x0][0xa28] ;  /* 0x00028a0000047ab9 */ /* 0x000fe20000000a00 */
[----:B0-23--:R-:W0:Y:S01]  /*12e0*/  LDC.64 R4, c[0x0][0xa08] ;  /* 0x00028200ff047b82 */ /* 0x00de220000000a00 */
[----:B------:R-:W-:Y:S01]  /*12f0*/  ISETP.NE.U32.AND P0, PT, RZ, UR4, PT ;  /* 0x00000004ff007c0c */ /* 0x000fe2000bf05070 */
[----:B------:R-:W-:Y:S01]  /*1300*/  IMAD.MOV.U32 R0, RZ, RZ, RZ ;  /* 0x000000ffff007224 */ /* 0x000fe200078e00ff */
[----:B------:R-:W-:Y:S01]  /*1310*/  ULDC.64 UR6, c[0x0][0xa20] ;  /* 0x0002880000067ab9 */ /* 0x000fe20000000a00 */
[----:B------:R-:W-:Y:S01]  /*1320*/  IMAD.MOV.U32 R130, RZ, RZ, RZ ;  /* 0x000000ffff827224 */ /* 0x000fe200078e00ff */
[----:B------:R-:W-:Y:S01]  /*1330*/  ISETP.NE.AND.EX P0, PT, RZ, UR5, PT, P0 ;  /* 0x00000005ff007c0c */ /* 0x000fe2000bf05300 */
[----:B------:R-:W-:Y:S02]  /*1340*/  ULDC.64 UR4, c[0x0][0xa18] ;  /* 0x0002860000047ab9 */ /* 0x000fe40000000a00 */
[----:B------:R-:W-:-:S04]  /*1350*/  ISETP.NE.U32.AND P1, PT, RZ, UR4, PT ;  /* 0x00000004ff007c0c */ /* 0x000fc8000bf25070 */
[----:B------:R-:W-:Y:S01]  /*1360*/  ISETP.NE.AND.EX P1, PT, RZ, UR5, PT, P1 ;  /* 0x00000005ff007c0c */ /* 0x000fe2000bf25310 */
[----:B------:R-:W-:Y:S02]  /*1370*/  ULDC.64 UR4, c[0x0][0xa08] ;  /* 0x0002820000047ab9 */ /* 0x000fe40000000a00 */
[----:B------:R-:W-:-:S03]  /*1380*/  ISETP.NE.U32.AND P3, PT, RZ, UR4, PT ;  /* 0x00000004ff007c0c */ /* 0x000fc6000bf65070 */
[----:B----4-:R-:W1:Y:S01]  /*1390*/  @P0 LDC.64 R2, c[0x0][0xa28] ;  /* 0x00028a00ff020b82 */ /* 0x010e620000000a00 */
[----:B------:R-:W-:Y:S01]  /*13a0*/  ISETP.NE.AND.EX P3, PT, RZ, UR5, PT, P3 ;  /* 0x00000005ff007c0c */ /* 0x000fe2000bf65330 */
[----:B0-----:R-:W-:-:S06]  /*13b0*/  IMAD.WIDE R8, R31, 0x4, R4 ;  /* 0x000000041f087825 */ /* 0x001fcc00078e0204 */
[----:B------:R-:W0:Y:S01]  /*13c0*/  @P1 LDC.64 R6, c[0x0][0xa18] ;  /* 0x00028600ff061b82 */ /* 0x000e220000000a00 */
[----:B------:R-:W-:Y:S02]  /*13d0*/  ULDC UR4, c[0x0][0x288] ;  /* 0x0000a20000047ab9 */ /* 0x000fe40000000800 */
[----:B------:R-:W-:Y:S01]  /*13e0*/  IMAD.U32 R166, RZ, RZ, UR4 ;  /* 0x00000004ffa67e24 */ /* 0x000fe2000f8e00ff */
[----:B------:R-:W-:Y:S02]  /*13f0*/  ULDC.64 UR4, c[0x0][0x418] ;  /* 0x0001060000047ab9 */ /* 0x000fe40000000a00 */
[----:B------:R2:W5:Y:S01]  /*1400*/  @P3 LDG.E R130, desc[UR60][R8.64] ;  /* 0x0000003c08823981 */ /* 0x000562000c1e1900 */
[----:B-1----:R-:W-:-:S05]  /*1410*/  @P0 IMAD.WIDE R2, R31, 0x4, R2 ;  /* 0x000000041f020825 */ /* 0x002fca00078e0202 */
[----:B------:R2:W5:Y:S01]  /*1420*/  @P0 LDG.E R0, desc[UR60][R2.64] ;  /* 0x0000003c02000981 */ /* 0x000562000c1e1900 */
[----:B0-----:R-:W-:-:S05]  /*1430*/  @P1 IMAD.WIDE R4, R31, 0x4, R6 ;  /* 0x000000041f041825 */ /* 0x001fca00078e0206 */
[----:B------:R2:W5:Y:S01]  /*1440*/  @P1 LDG.E R166, desc[UR60][R4.64] ;  /* 0x0000003c04a61981 */ /* 0x000562000c1e1900 */
[----:B------:R-:W-:-:S03]  /*1450*/  UISETP.NE.U32.AND UP0, UPT, UR4, URZ, UPT ;  /* 0x0000003f0400728c */ /* 0x000fc6000bf05070 */
[----:B------:R-:W-:Y:S01]  /*1460*/  ULDC UR4, c[0x0][0x424] ;  /* 0x0001090000047ab9 */ /* 0x000fe20000000800 */
[----:B------:R-:W-:Y:S01]  /*1470*/  UISETP.NE.AND.EX UP0, UPT, UR5, URZ, UPT, UP0 ;  /* 0x0000003f0500728c */ /* 0x000fe2000bf05300 */
[----:B------:R-:W-:Y:S02]  /*1480*/  ISETP.NE.U32.AND P2, PT, RZ, UR6, PT ;  /* 0x00000006ff007c0c */ /* 0x000fe4000bf45070 */
[----:B------:R-:W-:Y:S01]  /*1490*/  ULDC UR5, c[0x0][0x2f0] ;  /* 0x0000bc0000057ab9 */ /* 0x000fe20000000800 */
[----:B------:R-:W-:Y:S01]  /*14a0*/  USEL UR4, UR4, 0x1, UP0 ;  /* 0x0000000104047887 */ /* 0x000fe20008000000 */
[----:B------:R-:W-:-:S03]  /*14b0*/  ISETP.NE.AND.EX P2, PT, RZ, UR7, PT, P2 ;  /* 0x00000007ff007c0c */ /* 0x000fc6000bf45320 */
[----:B------:R-:W-:-:S03]  /*14c0*/  UIMAD UR4, UR4, UR5, URZ ;  /* 0x00000005040472a4 */ /* 0x000fc6000f8e023f */
[----:B------:R-:W-:Y:S01]  /*14d0*/  ULDC UR5, c[0x0][0x348] ;  /* 0x0000d20000057ab9 */ /* 0x000fe20000000800 */
[----:B------:R-:W-:Y:S02]  /*14e0*/  IMAD.MOV.U32 R195, RZ, RZ, R30 ;  /* 0x000000ffffc37224 */ /* 0x000fe400078e001e */
[----:B------:R-:W-:Y:S01]  /*14f0*/  IMAD.MOV.U32 R196, RZ, RZ, R31 ;  /* 0x000000ffffc47224 */ /* 0x000fe200078e001f */
[----:B--2---:R-:W-:Y:S06]  /*1500*/  @P1 BRA `(.L_x_1567) ;  /* 0x0000000000241947 */ /* 0x004fec0003800000 */
        /* <DEDUP_REMOVED lines=9> */
.L_x_1567:
[----:B------:R-:W-:Y:S02]  /*15a0*/  IMAD.U32 R24, RZ, RZ, UR5 ;  /* 0x00000005ff187e24 */ /* 0x000fe4000f8e00ff */
[----:B------:R-:W-:Y:S01]  /*15b0*/  IMAD.U32 R25, RZ, RZ, UR4 ;  /* 0x00000004ff197e24 */ /* 0x000fe2000f8e00ff */
[----:B------:R-:W-:Y:S06]  /*15c0*/  @!P2 BRA `(.L_x_1568) ;  /* 0x000000000010a947 */ /* 0x000fec0003800000 */
[----:B------:R-:W0:Y:S02]  /*15d0*/  LDC.64 R2, c[0x0][0xa20] ;  /* 0x00028800ff027b82 */ /* 0x000e240000000a00 */
[----:B0-----:R-:W-:-:S05]  /*15e0*/  IMAD.WIDE R2, R31, 0x4, R2 ;  /* 0x000000041f027825 */ /* 0x001fca00078e0202 */
[----:B------:R0:W5:Y:S01]  /*15f0*/  LDG.E R25, desc[UR60][R2.64] ;  /* 0x0000003c02197981 */ /* 0x000162000c1e1900 */
[----:B------:R-:W-:Y:S05]  /*1600*/  BRA `(.L_x_1569) ;  /* 0x0000000000107947 */ /* 0x000fea0003800000 */
.L_x_1568:
[----:B------:R-:W-:Y:S05]  /*1610*/  @!P3 BRA `(.L_x_1569) ;  /* 0x00000000000cb947 */ /* 0x000fea0003800000 */
[----:B------:R-:W2:Y:S04]  /*1620*/  LDG.E R2, desc[UR60][R8.64] ;  /* 0x0000003c08027981 */ /* 0x000ea8000c1e1900 */
[----:B------:R-:W2:Y:S02]  /*1630*/  LDG.E R25, desc[UR60][R8.64+0x4] ;  /* 0x0000043c08197981 */ /* 0x000ea4000c1e1900 */
[----:B--2---:R-:W-:-:S07]  /*1640*/  IMAD.IADD R25, R25, 0x1, -R2 ;  /* 0x0000000119197824 */ /* 0x004fce00078e0a02 */
.L_x_1569:
[----:B------:R-:W-:Y:S01]  /*1650*/  ULDC.64 UR4, c[0x0][0xa10] ;  /* 0x0002840000047ab9 */ /* 0x000fe20000000a00 */
[----:B0-----:R-:W0:Y:S01]  /*1660*/  LDC R2, c[0x0][0x448] ;  /* 0x00011200ff027b82 */ /* 0x001e220000000800 */
[----:B------:R-:W-:-:S04]  /*1670*/  ISETP.NE.U32.AND P0, PT, RZ, UR4, PT ;  /* 0x00000004ff007c0c */ /* 0x000fc8000bf05070 */
[----:B------:R-:W-:Y:S01]  /*1680*/  ISETP.NE.AND.EX P0, PT, RZ, UR5, PT, P0 ;  /* 0x00000005ff007c0c */ /* 0x000fe2000bf05300 */
[----:B------:R-:W-:Y:S02]  /*1690*/  ULDC.64 UR4, c[0x0][0xa30] ;  /* 0x00028c0000047ab9 */ /* 0x000fe40000000a00 */
[----:B------:R-:W-:-:S04]  /*16a0*/  ISETP.NE.U32.AND P1, PT, RZ, UR4, PT ;  /* 0x00000004ff007c0c */ /* 0x000fc8000bf25070 */
[----:B------:R-:W-:-:S06]  /*16b0*/  ISETP.NE.AND.EX P1, PT, RZ, UR5, PT, P1 ;  /* 0x00000005ff007c0c */ /* 0x000fcc000bf25310 */
[----:B------:R-:W1:Y:S08]  /*16c0*/  @P0 LDC.64 R4, c[0x0][0xa10] ;  /* 0x00028400ff040b82 */ /* 0x000e700000000a00 */
[----:B------:R-:W2:Y:S01]  /*16d0*/  @P1 LDC.64 R6, c[0x0][0xa30] ;  /* 0x00028c00ff061b82 */ /* 0x000ea20000000a00 */
[----:B-1----:R-:W-:-:S05]  /*16e0*/  @P0 IMAD.WIDE R4, R31, 0x4, R4 ;  /* 0x000000041f040825 */ /* 0x002fca00078e0204 */
[----:B------:R-:W3:Y:S04]  /*16f0*/  @P0 LDG.E R8, desc[UR60][R4.64] ;  /* 0x0000003c04080981 */ /* 0x000ee8000c1e1900 */
[----:B------:R1:W3:Y:S01]  /*1700*/  @P0 LDG.E R9, desc[UR60][R4.64+0x4] ;  /* 0x0000043c04090981 */ /* 0x0002e2000c1e1900 */
[----:B-----5:R-:W-:Y:S02]  /*1710*/  IMAD.MOV.U32 R141, RZ, RZ, R25 ;  /* 0x000000ffff8d7224 */ /* 0x020fe400078e0019 */
[----:B--2---:R-:W-:-:S05]  /*1720*/  @P1 IMAD.WIDE R6, R31, 0x4, R6 ;  /* 0x000000041f061825 */ /* 0x004fca00078e0206 */
[----:B------:R2:W5:Y:S01]  /*1730*/  @P1 LDG.E R141, desc[UR60][R6.64] ;  /* 0x0000003c068d1981 */ /* 0x000562000c1e1900 */
[----:B0-----:R-:W-:Y:S01]  /*1740*/  ISETP.NE.AND P1, PT, R2, 0x1, PT ;  /* 0x000000010200780c */ /* 0x001fe20003f25270 */
[----:B------:R-:W-:Y:S01]  /*1750*/  IMAD.SHL.U32 R187, R29, 0x80, RZ ;  /* 0x000000801dbb7824 */ /* 0x000fe200078e00ff */
[----:B------:R-:W0:Y:S03]  /*1760*/  LDC.64 R2, c[0x0][0x9e0] ;  /* 0x00027800ff027b82 */ /* 0x000e260000000a00 */
[----:B-1----:R-:W-:-:S08]  /*1770*/  VIADD R4, R187, 0x7f ;  /* 0x0000007fbb047836 */ /* 0x002fd00000000000 */
[----:B------:R-:W1:Y:S08]  /*1780*/  @P1 LDC R11, c[0x0][0x44c] ;  /* 0x00011300ff0b1b82 */ /* 0x000e700000000800 */
[----:B------:R-:W4:Y:S01]  /*1790*/  @P1 LDC R10, c[0x0][0x450] ;  /* 0x00011400ff0a1b82 */ /* 0x000f220000000800 */
[----:B0-----:R-:W-:Y:S01]  /*17a0*/  ISETP.GE.AND P2, PT, R3, 0x1, PT ;  /* 0x000000010300780c */ /* 0x001fe20003f46270 */
[----:B-1----:R-:W-:-:S05]  /*17b0*/  @P1 IMAD.HI.U32 R5, R4, R11, RZ ;  /* 0x0000000b04051227 */ /* 0x002fca00078e00ff */
[----:B----4-:R-:W-:Y:S01]  /*17c0*/  @P1 SHF.R.U32.HI R4, RZ, R10, R5 ;  /* 0x0000000aff041219 */ /* 0x010fe20000011605 */
[----:B---3--:R-:W-:Y:S02]  /*17d0*/  @P0 IMAD.IADD R24, R9, 0x1, -R8 ;  /* 0x0000000109180824 */ /* 0x008fe400078e0a08 */
[----:B------:R-:W-:-:S04]  /*17e0*/  IMAD.IADD R9, R25, 0x1, -R0 ;  /* 0x0000000119097824 */ /* 0x000fc800078e0a00 */
[----:B------:R-:W-:-:S04]  /*17f0*/  IMAD.IADD R167, R9, 0x1, R24 ;  /* 0x0000000109a77824 */ /* 0x000fc800078e0218 */
[C---:B------:R-:W-:Y:S01]  /*1800*/  VIADD R0, R167.reuse, 0x5f ;  /* 0x0000005fa7007836 */ /* 0x040fe20000000000 */
[----:B------:R-:W-:-:S03]  /*1810*/  IADD3 R5, R167, 0x1, -R166 ;  /* 0x00000001a7057810 */ /* 0x000fc60007ffe8a6 */
[----:B------:R-:W-:-:S04]  /*1820*/  IMAD.HI R0, R0, 0x2aaaaaab, RZ ;  /* 0x2aaaaaab00007827 */ /* 0x000fc800078e02ff */
[----:B------:R-:W-:Y:S01]  /*1830*/  IMAD.IADD R5, R5, 0x1, R4 ;  /* 0x0000000105057824 */ /* 0x000fe200078e0204 */
[----:B------:R-:W-:-:S03]  /*1840*/  SHF.R.U32.HI R143, RZ, 0x1f, R0 ;  /* 0x0000001fff8f7819 */ /* 0x000fc60000011600 */
[----:B------:R-:W-:Y:S01]  /*1850*/  IMAD.IADD R2, R5, 0x1, R2 ;  /* 0x0000000105027824 */ /* 0x000fe200078e0202 */
[----:B------:R-:W-:Y:S01]  /*1860*/  LEA.HI.SX32 R143, R0, R143, 0x1c ;  /* 0x0000008f008f7211 */ /* 0x000fe200078fe2ff */
[----:B--2---:R-:W-:Y:S06]  /*1870*/  @!P2 BRA `(.L_x_1570) ;  /* 0x000000000048a947 */ /* 0x004fec0003800000 */
        /* <DEDUP_REMOVED lines=11> */
.L_x_1572:
[----:B------:R-:W-:-:S13]  /*1930*/  ISETP.NE.AND P0, PT, R3, 0x1, PT ;  /* 0x000000010300780c */ /* 0x000fda0003f05270 */
[----:B------:R-:W0:Y:S02]  /*1940*/  @P0 LDC.64 R4, c[0x0][0x9e8] ;  /* 0x00027a00ff040b82 */ /* 0x000e240000000a00 */
[----:B0-----:R-:W-:-:S05]  /*1950*/  @P0 IMAD.HI.U32 R4, R0, R4, RZ ;  /* 0x0000000400040227 */ /* 0x001fca00078e00ff */
[----:B------:R-:W-:-:S07]  /*1960*/  @P0 SHF.R.U32.HI R0, RZ, R5, R4 ;  /* 0x00000005ff000219 */ /* 0x000fce0000011604 */
.L_x_1573:
[----:B------:R-:W-:Y:S05]  /*1970*/  BSYNC B0 ;  /* 0x0000000000007941 */ /* 0x000fea0003800000 */
.L_x_1571:
[----:B------:R-:W-:-:S05]  /*1980*/  IMAD R5, R0, R3, R3 ;  /* 0x0000000300057224 */ /* 0x000fca00078e0203 */
[----:B------:R-:W-:-:S07]  /*1990*/  VIMNMX R2, R2, R5, PT ;  /* 0x0000000502027248 */ /* 0x000fce0003fe0100 */
.L_x_1570:
[----:B------:R-:W0:Y:S01]  /*19a0*/  @P1 LDC R0, c[0x0][0x44c] ;  /* 0x00011300ff001b82 */ /* 0x000e220000000800 */
[----:B------:R-:W-:Y:S01]  /*19b0*/  IMAD.MOV.U32 R5, RZ, RZ, R187 ;  /* 0x000000ffff057224 */ /* 0x000fe200078e00bb */
[----:B------:R-:W-:Y:S01]  /*19c0*/  ULDC UR4, c[0x0][0x9dc] ;  /* 0x0002770000047ab9 */ /* 0x000fe20000000800 */
[----:B------:R-:W-:-:S05]  /*19d0*/  IMAD.IADD R142, R167, 0x1, -R166 ;  /* 0x00000001a78e7824 */ /* 0x000fca00078e0aa6 */
[----:B------:R-:W1:Y:S01]  /*19e0*/  @P1 LDC R7, c[0x0][0x450] ;  /* 0x00011400ff071b82 */ /* 0x000e620000000800 */
[----:B0-----:R-:W-:-:S05]  /*19f0*/  @P1 IMAD.HI.U32 R0, R187, R0, RZ ;  /* 0x00000000bb001227 */ /* 0x001fca00078e00ff */
[----:B-1----:R-:W-:-:S05]  /*1a00*/  @P1 SHF.R.U32.HI R5, RZ, R7, R0 ;  /* 0x00000007ff051219 */ /* 0x002fca0000011600 */
[----:B------:R-:W-:-:S04]  /*1a10*/  IMAD.IADD R0, R142, 0x1, R5 ;  /* 0x000000018e007824 */ /* 0x000fc800078e0205 */
[----:B------:R-:W-:Y:S01]  /*1a20*/  VIADD R4, R0, -UR4 ;  /* 0x8000000400047c36 */ /* 0x000fe20008000000 */
[----:B------:R-:W-:Y:S06]  /*1a30*/  @!P2 BRA `(.L_x_1574) ;  /* 0x000000000044a947 */ /* 0x000fec0003800000 */
[----:B------:R-:W-:Y:S01]  /*1a40*/  ISETP.GT.AND P0, PT, R0, -0x1, PT ;  /* 0xffffffff0000780c */ /* 0x000fe20003f04270 */
[----:B------:R-:W-:-:S12]  /*1a50*/  BSSY B0, `(.L_x_1575) ;  /* 0x000000d000007945 */ /* 0x000fd80003800000 */
        /* <DEDUP_REMOVED lines=8> */
.L_x_1576:
[----:B------:R-:W-:-:S13]  /*1ae0*/  ISETP.NE.AND P0, PT, R3, 0x1, PT ;  /* 0x000000010300780c */ /* 0x000fda0003f05270 */
[----:B------:R-:W0:Y:S02]  /*1af0*/  @P0 LDC.64 R6, c[0x0][0x9e8] ;  /* 0x00027a00ff060b82 */ /* 0x000e240000000a00 */
[----:B0-----:R-:W-:-:S05]  /*1b00*/  @P0 IMAD.HI.U32 R6, R0, R6, RZ ;  /* 0x0000000600060227 */ /* 0x001fca00078e00ff */
[----:B------:R-:W-:-:S07]  /*1b10*/  @P0 SHF.R.U32.HI R0, RZ, R7, R6 ;  /* 0x00000007ff000219 */ /* 0x000fce0000011606 */
.L_x_1577:
[----:B------:R-:W-:Y:S05]  /*1b20*/  BSYNC B0 ;  /* 0x0000000000007941 */ /* 0x000fea0003800000 */
.L_x_1575:
[----:B------:R-:W-:-:S05]  /*1b30*/  IMAD R3, R0, R3, RZ ;  /* 0x0000000300037224 */ /* 0x000fca00078e02ff */
[----:B------:R-:W-:-:S07]  /*1b40*/  VIMNMX R4, R4, R3, !PT ;  /* 0x0000000304047248 */ /* 0x000fce0007fe0100 */
.L_x_1574:
[----:B------:R-:W-:Y:S02]  /*1b50*/  VIADD R2, R2, 0x5f ;  /* 0x0000005f02027836 */ /* 0x000fe40000000000 */
[----:B------:R-:W-:-:S04]  /*1b60*/  IMAD.HI R4, R4, 0x2aaaaaab, RZ ;  /* 0x2aaaaaab04047827 */ /* 0x000fc800078e02ff */
[----:B------:R-:W-:Y:S01]  /*1b70*/  IMAD.HI R2, R2, 0x2aaaaaab, RZ ;  /* 0x2aaaaaab02027827 */ /* 0x000fe200078e02ff */
[----:B------:R-:W-:-:S04]  /*1b80*/  SHF.R.U32.HI R5, RZ, 0x1f, R4 ;  /* 0x0000001fff057819 */ /* 0x000fc80000011604 */
[----:B------:R-:W-:Y:S02]  /*1b90*/  SHF.R.U32.HI R3, RZ, 0x1f, R2 ;  /* 0x0000001fff037819 */ /* 0x000fe40000011602 */
[----:B------:R-:W-:Y:S02]  /*1ba0*/  LEA.HI.SX32 R5, R4, R5, 0x1c ;  /* 0x0000000504057211 */ /* 0x000fe400078fe2ff */
[----:B------:R-:W-:Y:S02]  /*1bb0*/  LEA.HI.SX32 R2, R2, R3, 0x1c ;  /* 0x0000000302027211 */ /* 0x000fe400078fe2ff */
[----:B------:R-:W-:Y:S02]  /*1bc0*/  VIMNMX R5, RZ, R5, !PT ;  /* 0x00000005ff057248 */ /* 0x000fe40007fe0100 */
[----:B------:R-:W-:-:S03]  /*1bd0*/  VIMNMX R2, R143, R2, PT ;  /* 0x000000028f027248 */ /* 0x000fc60003fe0100 */
[--C-:B------:R-:W-:Y:S02]  /*1be0*/  IMAD R5, R5, 0x60, -R9.reuse ;  /* 0x0000006005057824 */ /* 0x100fe400078e0a09 */
[----:B------:R-:W-:-:S03]  /*1bf0*/  IMAD R3, R2, 0x60, -R9 ;  /* 0x0000006002037824 */ /* 0x000fc600078e0a09 */
[----:B------:R-:W-:Y:S02]  /*1c00*/  VIMNMX R5, RZ, R5, !PT ;  /* 0x00000005ff057248 */ /* 0x000fe40007fe0100 */
[----:B------:R-:W-:-:S03]  /*1c10*/  VIMNMX R0, R3, R24, PT ;  /* 0x0000001803007248 */ /* 0x000fc60003fe0100 */
[----:B------:R-:W-:Y:S01]  /*1c20*/  IMAD.WIDE.U32 R126, R5, -0x55555555, RZ ;  /* 0xaaaaaaab057e7825 */ /* 0x000fe200078e00ff */
[----:B------:R-:W-:-:S04]  /*1c30*/  ISETP.GT.AND P0, PT, R0, R5, PT ;  /* 0x000000050000720c */ /* 0x000fc80003f04270 */
[----:B------:R-:W-:-:S05]  /*1c40*/  SHF.R.U32.HI R126, RZ, 0x6, R127 ;  /* 0x00000006ff7e7819 */ /* 0x000fca000001167f */
[----:B------:R-:W-:-:S04]  /*1c50*/  IMAD.MOV.U32 R2, RZ, RZ, R126 ;  /* 0x000000ffff027224 */ /* 0x000fc800078e007e */
[----:B------:R-:W-:-:S04]  /*1c60*/  @P0 VIADD R0, R0, 0x5f ;  /* 0x0000005f00000836 */ /* 0x000fc80000000000 */
[----:B------:R-:W-:-:S05]  /*1c70*/  @P0 IMAD.HI R0, R0, 0x2aaaaaab, RZ ;  /* 0x2aaaaaab00000827 */ /* 0x000fca00078e02ff */
[----:B------:R-:W-:-:S04]  /*1c80*/  @P0 SHF.R.U32.HI R3, RZ, 0x1f, R0 ;  /* 0x0000001fff030819 */ /* 0x000fc80000011600 */
[----:B------:R-:W-:Y:S02]  /*1c90*/  @P0 LEA.HI.SX32 R2, R0, R3, 0x1c ;  /* 0x0000000300020211 */ /* 0x000fe400078fe2ff */
[----:B------:R-:W-:Y:S02]  /*1ca0*/  PLOP3.LUT P0, PT, PT, PT, PT, 0x80, 0x0 ;  /* 0x000000000000781c */ /* 0x000fe40003f0f070 */
[----:B------:R-:W-:-:S13]  /*1cb0*/  ISETP.GT.AND P1, PT, R2, R126, PT ;  /* 0x0000007e0200720c */ /* 0x000fda0003f24270 */
[----:B------:R-:W-:Y:S05]  /*1cc0*/  @!P1 BRA `(.L_x_1578) ;  /* 0x0000009000f89947 */ /* 0x000fea0003800000 */
        /* <DEDUP_REMOVED lines=20> */
.L_x_1580:
[----:B------:R-:W-:Y:S05]  /*1e10*/  BSYNC B6 ;  /* 0x0000000000067941 */ /* 0x000fea0003800000 */
.L_x_1579:
        /* <DEDUP_REMOVED lines=20> */
.L_x_1582:
[----:B------:R-:W-:Y:S05]  /*1f60*/  BSYNC B6 ;  /* 0x0000000000067941 */ /* 0x000fea0003800000 */
.L_x_1581:
[----:B------:R-:W-:Y:S01]  /*1f70*/  ULDC.64 UR4, c[0x0][0x9f8] ;  /* 0x00027e0000047ab9 */ /* 0x000fe20000000a00 */
[----:B------:R-:W-:Y:S01]  /*1f80*/  IMAD.MOV.U32 R101, RZ, RZ, R31 ;  /* 0x000000ffff657224 */ /* 0x000fe200078e001f */
[----:B------:R-:W-:Y:S01]  /*1f90*/  ISETP.NE.U32.AND P0, PT, RZ, UR4, PT ;  /* 0x00000004ff007c0c */ /* 0x000fe2000bf05070 */
[----:B------:R-:W-:Y:S01]  /*1fa0*/  ULDC UR4, c[0x0][0x2f4] ;  /* 0x0000bd0000047ab9 */ /* 0x000fe20000000800 */
[----:B------:R-:W0:Y:S02]  /*1fb0*/  LDC.64 R94, c[0x0][0x3f8] ;  /* 0x0000fe00ff5e7b82 */ /* 0x000e240000000a00 */
[----:B------:R-:W-:Y:S01]  /*1fc0*/  ISETP.NE.AND.EX P0, PT, RZ, UR5, PT, P0 ;  /* 0x00000005ff007c0c */ /* 0x000fe2000bf05300 */
[----:B------:R-:W-:-:S05]  /*1fd0*/  ULDC UR5, c[0x0][0x320] ;  /* 0x0000c80000057ab9 */ /* 0x000fca0000000800 */
[----:B------:R-:W1:Y:S08]  /*1fe0*/  LDC R125, c[0x0][0x3f4] ;  /* 0x0000fd00ff7d7b82 */ /* 0x000e700000000800 */
[----:B------:R-:W2:Y:S08]  /*1ff0*/  @P0 LDC.64 R4, c[0x0][0x9f8] ;  /* 0x00027e00ff040b82 */ /* 0x000eb00000000a00 */
[----:B------:R-:W3:Y:S01]  /*2000*/  LDC.64 R88, c[0x0][0x408] ;  /* 0x00010200ff587b82 */ /* 0x000ee20000000a00 */
[----:B--2---:R-:W-:-:S05]  /*2010*/  @P0 IMAD.WIDE R4, R31, 0x4, R4 ;  /* 0x000000041f040825 */ /* 0x004fca00078e0204 */
[----:B------:R2:W4:Y:S01]  /*2020*/  @P0 LDG.E R101, desc[UR60][R4.64] ;  /* 0x0000003c04650981 */ /* 0x000522000c1e1900 */
[----:B------:R-:W-:Y:S01]  /*2030*/  ISETP.GE.AND P1, PT, R168, UR4, PT ;  /* 0x00000004a8007c0c */ /* 0x000fe2000bf26270 */
[--C-:B0-----:R-:W-:Y:S01]  /*2040*/  IMAD.WIDE.U32 R96, R174, R94, R16.reuse ;  /* 0x0000005eae607225 */ /* 0x101fe200078e0010 */
[----:B------:R-:W-:Y:S01]  /*2050*/  ISETP.GE.AND P0, PT, R16, UR4, PT ;  /* 0x0000000410007c0c */ /* 0x000fe2000bf06270 */
[----:B------:R-:W0:Y:S01]  /*2060*/  S2R R144, SR_TID.X ;  /* 0x0000000000907919 */ /* 0x000e220000002100 */
[----:B------:R-:W-:Y:S01]  /*2070*/  SEL R3, RZ, 0xffffffff, P1 ;  /* 0xffffffffff037807 */ /* 0x000fe20000800000 */
[----:B---3--:R-:W-:Y:S01]  /*2080*/  IMAD.WIDE.U32 R90, R174, R88, R16 ;  /* 0x00000058ae5a7225 */ /* 0x008fe200078e0010 */
[----:B------:R-:W-:Y:S02]  /*2090*/  SEL R0, RZ, 0x1, P0 ;  /* 0x00000001ff007807 */ /* 0x000fe40000000000 */
[----:B------:R-:W-:Y:S01]  /*20a0*/  ISETP.GE.AND P0, PT, R168, UR5, PT ;  /* 0x00000005a8007c0c */ /* 0x000fe2000bf06270 */
[----:B------:R-:W-:Y:S01]  /*20b0*/  IMAD.SHL.U32 R3, R3, 0x2, RZ ;  /* 0x0000000203037824 */ /* 0x000fe200078e00ff */
[----:B------:R-:W-:Y:S01]  /*20c0*/  ISETP.GE.AND P1, PT, R23, UR4, PT ;  /* 0x0000000417007c0c */ /* 0x000fe2000bf26270 */
[----:B------:R-:W-:Y:S01]  /*20d0*/  IMAD.MOV.U32 R127, RZ, RZ, 0x20 ;  /* 0x00000020ff7f7424 */ /* 0x000fe200078e00ff */
[----:B------:R-:W-:Y:S01]  /*20e0*/  SHF.R.S32.HI R7, RZ, 0x1f, R174 ;  /* 0x0000001fff077819 */ /* 0x000fe200000114ae */
[----:B------:R-:W-:Y:S01]  /*20f0*/  IMAD.SHL.U32 R107, R94, 0x40, RZ ;  /* 0x000000405e6b7824 */ /* 0x000fe200078e00ff */
[----:B------:R-:W-:Y:S01]  /*2100*/  LOP3.LUT R0, R3, 0x2, R0, 0xe2, !PT ;  /* 0x0000000203007812 */ /* 0x000fe200078ee200 */
[----:B------:R-:W-:Y:S01]  /*2110*/  IMAD R133, R89, 0x60, RZ ;  /* 0x0000006059857824 */ /* 0x000fe200078e02ff */
[----:B------:R-:W-:Y:S01]  /*2120*/  SEL R3, RZ, 0xffffffff, P0 ;  /* 0xffffffffff037807 */ /* 0x000fe20000000000 */
[----:B------:R-:W-:Y:S01]  /*2130*/  IMAD.SHL.U32 R109, R88, 0x40, RZ ;  /* 0x00000040586d7824 */ /* 0x000fe200078e00ff */
[----:B------:R-:W-:Y:S01]  /*2140*/  ISETP.GE.AND P0, PT, R169, UR4, PT ;  /* 0x00000004a9007c0c */ /* 0x000fe2000bf06270 */
[----:B------:R-:W-:Y:S01]  /*2150*/  IMAD.IADD R130, R130, 0x1, R25 ;  /* 0x0000000182827824 */ /* 0x000fe200078e0219 */
[----:B--2---:R-:W-:Y:S01]  /*2160*/  SEL R4, RZ, 0x8, P1 ;  /* 0x00000008ff047807 */ /* 0x004fe20000800000 */
[----:B------:R-:W-:Y:S01]  /*2170*/  IMAD.SHL.U32 R6, R3, 0x2, RZ ;  /* 0x0000000203067824 */ /* 0x000fe200078e00ff */
[----:B------:R-:W-:Y:S01]  /*2180*/  SEL R3, RZ, 0x4, P0 ;  /* 0x00000004ff037807 */ /* 0x000fe20000000000 */
[----:B------:R-:W-:Y:S01]  /*2190*/  IMAD R113, R198, 0x40, R174 ;  /* 0x00000040c6717824 */ /* 0x000fe200078e02ae */
[----:B------:R-:W-:-:S02]  /*21a0*/  SHF.R.S32.HI R165, RZ, 0x1f, R164 ;  /* 0x0000001fffa57819 */ /* 0x000fc400000114a4 */
[----:B------:R-:W-:Y:S01]  /*21b0*/  LOP3.LUT R0, R4, R0, R3, 0xfe, !PT ;  /* 0x0000000004007212 */ /* 0x000fe200078efe03 */
[-C--:B------:R-:W-:Y:S01]  /*21c0*/  IMAD R3, R7, R94.reuse, RZ ;  /* 0x0000005e07037224 */ /* 0x080fe200078e02ff */
[----:B------:R-:W-:Y:S01]  /*21d0*/  ISETP.GE.AND P0, PT, R161, UR4, PT ;  /* 0x00000004a1007c0c */ /* 0x000fe2000bf06270 */
[----:B------:R-:W-:Y:S01]  /*21e0*/  IMAD.WIDE.U32 R98, R174, R94, R164 ;  /* 0x0000005eae627225 */ /* 0x000fe200078e00a4 */
[----:B------:R-:W-:Y:S02]  /*21f0*/  ISETP.GE.AND P1, PT, R169, UR5, PT ;  /* 0x00000005a9007c0c */ /* 0x000fe4000bf26270 */
[----:B-1----:R-:W-:Y:S01]  /*2200*/  ISETP.GE.AND P3, PT, R16, R125, PT ;  /* 0x0000007d1000720c */ /* 0x002fe20003f66270 */
[----:B------:R-:W-:Y:S01]  /*2210*/  IMAD R9, R174, R95, R3 ;  /* 0x0000005fae097224 */ /* 0x000fe200078e0203 */
[----:B------:R-:W-:Y:S01]  /*2220*/  SEL R3, RZ, 0x10, P0 ;  /* 0x00000010ff037807 */ /* 0x000fe20000000000 */
[-C--:B------:R-:W-:Y:S01]  /*2230*/  IMAD R7, R7, R88.reuse, RZ ;  /* 0x0000005807077224 */ /* 0x080fe200078e02ff */
[----:B------:R-:W-:Y:S01]  /*2240*/  ISETP.GE.AND P2, PT, R16, UR5, PT ;  /* 0x0000000510007c0c */ /* 0x000fe2000bf46270 */
[----:B------:R-:W-:Y:S01]  /*2250*/  IMAD.IADD R99, R99, 0x1, R9 ;  /* 0x0000000163637824 */ /* 0x000fe200078e0209 */
[----:B------:R-:W-:Y:S01]  /*2260*/  SEL R4, RZ, 0x4, P1 ;  /* 0x00000004ff047807 */ /* 0x000fe20000800000 */
[----:B------:R-:W-:Y:S01]  /*2270*/  IMAD.IADD R97, R9, 0x1, R97 ;  /* 0x0000000109617824 */ /* 0x000fe200078e0261 */
[----:B------:R-:W-:Y:S01]  /*2280*/  LOP3.LUT R9, R0, R3, RZ, 0xfc, !PT ;  /* 0x0000000300097212 */ /* 0x000fe200078efcff */
[C---:B------:R-:W-:Y:S01]  /*2290*/  IMAD R11, R174.reuse, R89, R7 ;  /* 0x00000059ae0b7224 */ /* 0x040fe200078e0207 */
[----:B------:R-:W-:Y:S01]  /*22a0*/  ISETP.GE.AND P1, PT, R169, R125, PT ;  /* 0x0000007da900720c */ /* 0x000fe20003f26270 */
[----:B------:R-:W-:Y:S01]  /*22b0*/  IMAD.WIDE.U32 R92, R174, R88, R164 ;  /* 0x00000058ae5c7225 */ /* 0x000fe200078e00a4 */
[----:B------:R-:W-:-:S02]  /*22c0*/  SEL R3, R125, RZ, P3 ;  /* 0x000000ff7d037207 */ /* 0x000fc40001800000 */
[----:B------:R-:W-:Y:S01]  /*22d0*/  SEL R5, RZ, 0x1, P2 ;  /* 0x00000001ff057807 */ /* 0x000fe20001000000 */
[----:B------:R-:W-:Y:S01]  /*22e0*/  IMAD.IADD R93, R93, 0x1, R11 ;  /* 0x000000015d5d7824 */ /* 0x000fe200078e020b */
[----:B------:R-:W-:Y:S01]  /*22f0*/  ISETP.GE.AND P2, PT, R168, R125, PT ;  /* 0x0000007da800720c */ /* 0x000fe20003f46270 */
[----:B------:R-:W-:Y:S01]  /*2300*/  IMAD.IADD R3, R16, 0x1, R3 ;  /* 0x0000000110037824 */ /* 0x000fe200078e0203 */
[----:B------:R-:W-:Y:S01]  /*2310*/  SEL R0, R125, RZ, P1 ;  /* 0x000000ff7d007207 */ /* 0x000fe20000800000 */
[----:B------:R-:W-:Y:S01]  /*2320*/  IMAD.IADD R91, R11, 0x1, R91 ;  /* 0x000000010b5b7824 */ /* 0x000fe200078e025b */
[----:B------:R-:W-:Y:S01]  /*2330*/  SEL R7, R125, RZ, P2 ;  /* 0x000000ff7d077207 */ /* 0x000fe20001000000 */
[----:B-----5:R-:W-:Y:S01]  /*2340*/  IMAD.WIDE.U32 R98, R141, R94, R98 ;  /* 0x0000005e8d627225 */ /* 0x020fe200078e0062 */
[----:B------:R-:W-:Y:S02]  /*2350*/  LOP3.LUT R5, R6, 0x2, R5, 0xe2, !PT ;  /* 0x0000000206057812 */ /* 0x000fe400078ee205 */
[----:B------:R-:W-:Y:S01]  /*2360*/  SHF.R.S32.HI R21, RZ, 0x1f, R141 ;  /* 0x0000001fff157819 */ /* 0x000fe2000001148d */
[----:B------:R-:W-:Y:S01]  /*2370*/  IMAD.IADD R10, R169, 0x1, R0 ;  /* 0x00000001a90a7824 */ /* 0x000fe200078e0200 */
[----:B------:R-:W-:Y:S01]  /*2380*/  SHF.R.S32.HI R0, RZ, 0x1f, R3 ;  /* 0x0000001fff007819 */ /* 0x000fe20000011403 */
[----:B------:R-:W-:Y:S01]  /*2390*/  IMAD.IADD R7, R168, 0x1, R7 ;  /* 0x00000001a8077824 */ /* 0x000fe200078e0207 */
[----:B------:R-:W-:Y:S01]  /*23a0*/  LOP3.LUT R5, R5, R4, RZ, 0xfc, !PT ;  /* 0x0000000405057212 */ /* 0x000fe200078efcff */
[----:B------:R-:W-:Y:S01]  /*23b0*/  IMAD.WIDE.U32 R96, R141, R94, R96 ;  /* 0x0000005e8d607225 */ /* 0x000fe200078e0060 */
[----:B------:R-:W-:-:S02]  /*23c0*/  LEA.HI R6, R0, R3, RZ, 0x3 ;  /* 0x0000000300067211 */ /* 0x000fc400078f18ff */
[----:B------:R-:W-:Y:S01]  /*23d0*/  LEA.HI R0, R0, R3, RZ, 0x6 ;  /* 0x0000000300007211 */ /* 0x000fe200078f30ff */
[CC--:B------:R-:W-:Y:S01]  /*23e0*/  IMAD.WIDE.U32 R92, R141.reuse, R88.reuse, R92 ;  /* 0x000000588d5c7225 */ /* 0x0c0fe200078e005c */
[----:B------:R-:W-:Y:S02]  /*23f0*/  SHF.R.S32.HI R4, RZ, 0x1f, R7 ;  /* 0x0000001fff047819 */ /* 0x000fe40000011407 */
[----:B------:R-:W-:Y:S01]  /*2400*/  SHF.R.S32.HI R3, RZ, 0x6, R0 ;  /* 0x00000006ff037819 */ /* 0x000fe20000011400 */
[----:B------:R-:W-:Y:S01]  /*2410*/  IMAD.WIDE.U32 R90, R141, R88, R90 ;  /* 0x000000588d5a7225 */ /* 0x000fe200078e005a */
[CC--:B------:R-:W-:Y:S02]  /*2420*/  LEA.HI R8, R4.reuse, R7.reuse, RZ, 0x6 ;  /* 0x0000000704087211 */ /* 0x0c0fe400078f30ff */
[----:B------:R-:W-:Y:S01]  /*2430*/  LEA.HI R7, R4, R7, RZ, 0x3 ;  /* 0x0000000704077211 */ /* 0x000fe200078f18ff */
[C---:B------:R-:W-:Y:S01]  /*2440*/  IMAD R140, R3.reuse, 0x1800, R186 ;  /* 0x00001800038c7824 */ /* 0x040fe200078e02ba */
[C---:B------:R-:W-:Y:S01]  /*2450*/  LOP3.LUT R0, R184.reuse, 0x38, R6, 0xf8, !PT ;  /* 0x00000038b8007812 */ /* 0x040fe200078ef806 */
[----:B------:R-:W-:Y:S01]  /*2460*/  IMAD R138, R3, 0x1800, R188 ;  /* 0x00001800038a7824 */ /* 0x000fe200078e02bc */
[----:B------:R-:W-:Y:S01]  /*2470*/  SHF.R.S32.HI R15, RZ, 0x1f, R10 ;  /* 0x0000001fff0f7819 */ /* 0x000fe2000001140a */
[----:B------:R-:W-:Y:S01]  /*2480*/  IMAD.SHL.U32 R125, R125, 0x2, RZ ;  /* 0x000000027d7d7824 */ /* 0x000fe200078e00ff */
[----:B------:R-:W-:Y:S01]  /*2490*/  SHF.R.S32.HI R11, RZ, 0x6, R8 ;  /* 0x00000006ff0b7819 */ /* 0x000fe20000011408 */
[----:B------:R-:W-:Y:S01]  /*24a0*/  IMAD R8, R21, R94, RZ ;  /* 0x0000005e15087224 */ /* 0x000fe200078e02ff */
[----:B------:R-:W-:-:S02]  /*24b0*/  LOP3.LUT R4, R184, 0x38, R7, 0xf8, !PT ;  /* 0x00000038b8047812 */ /* 0x000fc400078ef807 */
[-C--:B------:R-:W-:Y:S01]  /*24c0*/  LOP3.LUT R3, R0, R185.reuse, RZ, 0x3c, !PT ;  /* 0x000000b900037212 */ /* 0x080fe200078e3cff */
[----:B------:R-:W-:Y:S01]  /*24d0*/  IMAD R139, R11, 0x1800, R186 ;  /* 0x000018000b8b7824 */ /* 0x000fe200078e02ba */
[-C--:B------:R-:W-:Y:S01]  /*24e0*/  LEA.HI R12, R15, R10.reuse, RZ, 0x3 ;  /* 0x0000000a0f0c7211 */ /* 0x080fe200078f18ff */
[----:B------:R-:W-:Y:S01]  /*24f0*/  IMAD R136, R11, 0x1800, R188 ;  /* 0x000018000b887824 */ /* 0x000fe200078e02bc */
[----:B------:R-:W-:Y:S01]  /*2500*/  LEA.HI R10, R15, R10, RZ, 0x6 ;  /* 0x0000000a0f0a7211 */ /* 0x000fe200078f30ff */
[----:B------:R-:W-:Y:S01]  /*2510*/  IMAD.IADD R140, R140, 0x1, R3 ;  /* 0x000000018c8c7824 */ /* 0x000fe200078e0203 */
[----:B------:R-:W-:Y:S01]  /*2520*/  LOP3.LUT R4, R4, R185, RZ, 0x3c, !PT ;  /* 0x000000b904047212 */ /* 0x000fe200078e3cff */
[----:B------:R-:W-:Y:S01]  /*2530*/  IMAD R103, R141, R95, R8 ;  /* 0x0000005f8d677224 */ /* 0x000fe200078e0208 */
[----:B------:R-:W-:Y:S01]  /*2540*/  SHF.R.S32.HI R3, RZ, 0x6, R10 ;  /* 0x00000006ff037819 */ /* 0x000fe2000001140a */
[----:B------:R-:W-:Y:S01]  /*2550*/  IMAD R11, R95, 0x60, RZ ;  /* 0x000000605f0b7824 */ /* 0x000fe200078e02ff */
[----:B------:R-:W-:Y:S01]  /*2560*/  LOP3.LUT R15, R181, 0x38, R12, 0xf8, !PT ;  /* 0x00000038b50f7812 */ /* 0x000fe200078ef80c */
[----:B------:R-:W-:Y:S01]  /*2570*/  IMAD.IADD R139, R139, 0x1, R4 ;  /* 0x000000018b8b7824 */ /* 0x000fe200078e0204 */
[----:B------:R-:W-:Y:S01]  /*2580*/  LOP3.LUT R13, R181, 0x38, R6, 0xf8, !PT ;  /* 0x00000038b50d7812 */ /* 0x000fe200078ef806 */
[----:B------:R-:W-:Y:S01]  /*2590*/  IMAD R135, R3, 0x1800, R188 ;  /* 0x0000180003877824 */ /* 0x000fe200078e02bc */
[-C--:B------:R-:W-:Y:S01]  /*25a0*/  LOP3.LUT R4, R15, R218.reuse, RZ, 0x3c, !PT ;  /* 0x000000da0f047212 */ /* 0x080fe200078e3cff */
[----:B------:R-:W-:Y:S01]  /*25b0*/  IMAD R137, R3, 0x1800, R186 ;  /* 0x0000180003897824 */ /* 0x000fe200078e02ba */
[----:B------:R-:W-:Y:S01]  /*25c0*/  LOP3.LUT R13, R13, R218, RZ, 0x3c, !PT ;  /* 0x000000da0d0d7212 */ /* 0x000fe200078e3cff */
[----:B------:R-:W-:Y:S01]  /*25d0*/  IMAD.IADD R105, R99, 0x1, R103 ;  /* 0x0000000163697824 */ /* 0x000fe200078e0267 */
[C---:B------:R-:W-:Y:S01]  /*25e0*/  LOP3.LUT R0, R184.reuse, 0x38, R12, 0xf8, !PT ;  /* 0x00000038b8007812 */ /* 0x040fe200078ef80c */
[----:B------:R-:W-:Y:S01]  /*25f0*/  IMAD.IADD R135, R135, 0x1, R4 ;  /* 0x0000000187877824 */ /* 0x000fe200078e0204 */
[----:B------:R-:W-:Y:S01]  /*2600*/  LOP3.LUT R4, R184, 0x18, R16, 0xf8, !PT ;  /* 0x00000018b8047812 */ /* 0x000fe200078ef810 */
[----:B------:R-:W-:Y:S01]  /*2610*/  IMAD.IADD R138, R138, 0x1, R13 ;  /* 0x000000018a8a7824 */ /* 0x000fe200078e020d */
[----:B------:R-:W-:Y:S01]  /*2620*/  ISETP.GE.AND P4, PT, R23, UR5, PT ;  /* 0x0000000517007c0c */ /* 0x000fe2000bf86270 */
[----:B------:R-:W-:Y:S01]  /*2630*/  IMAD.IADD R103, R103, 0x1, R97 ;  /* 0x0000000167677824 */ /* 0x000fe200078e0261 */
[----:B------:R-:W-:-:S02]  /*2640*/  LOP3.LUT R13, R181, 0x38, R7, 0xf8, !PT ;  /* 0x00000038b50d7812 */ /* 0x000fc400078ef807 */
[-C--:B------:R-:W-:Y:S02]  /*2650*/  LOP3.LUT R0, R0, R185.reuse, RZ, 0x3c, !PT ;  /* 0x000000b900007212 */ /* 0x080fe400078e3cff */
[----:B------:R-:W-:Y:S02]  /*2660*/  ISETP.GE.AND P0, PT, R162, UR4, PT ;  /* 0x00000004a2007c0c */ /* 0x000fe4000bf06270 */
[----:B------:R-:W-:Y:S01]  /*2670*/  LOP3.LUT R3, R4, R185, RZ, 0x3c, !PT ;  /* 0x000000b904037212 */ /* 0x000fe200078e3cff */
[----:B------:R-:W-:Y:S01]  /*2680*/  IMAD.IADD R137, R137, 0x1, R0 ;  /* 0x0000000189897824 */ /* 0x000fe200078e0200 */
[----:B------:R-:W-:Y:S01]  /*2690*/  SEL R4, RZ, 0x8, P4 ;  /* 0x00000008ff047807 */ /* 0x000fe20002000000 */
[----:B------:R-:W-:Y:S01]  /*26a0*/  IMAD R0, R21, R88, RZ ;  /* 0x0000005815007224 */ /* 0x000fe200078e02ff */
[----:B------:R-:W-:Y:S01]  /*26b0*/  LOP3.LUT R13, R13, R218, RZ, 0x3c, !PT ;  /* 0x000000da0d0d7212 */ /* 0x000fe200078e3cff */
[----:B------:R-:W-:Y:S01]  /*26c0*/  IMAD.IADD R3, R186, 0x1, R3 ;  /* 0x00000001ba037824 */ /* 0x000fe200078e0203 */
[----:B------:R-:W-:-:S02]  /*26d0*/  LOP3.LUT P5, RZ, R207, 0x4, RZ, 0xc0, !PT ;  /* 0x00000004cfff7812 */ /* 0x000fc400078ac0ff */
[----:B------:R-:W-:Y:S01]  /*26e0*/  SEL R8, RZ, 0x20, P0 ;  /* 0x00000020ff087807 */ /* 0x000fe20000000000 */
[----:B------:R-:W-:Y:S01]  /*26f0*/  IMAD.IADD R136, R136, 0x1, R13 ;  /* 0x0000000188887824 */ /* 0x000fe200078e020d */
[----:B------:R-:W-:Y:S01]  /*2700*/  LOP3.LUT R20, R5, R4, RZ, 0xfc, !PT ;  /* 0x0000000405147212 */ /* 0x000fe200078efcff */
[----:B------:R-:W-:Y:S01]  /*2710*/  IMAD R13, R141, R89, R0 ;  /* 0x000000598d0d7224 */ /* 0x000fe200078e0200 */
[----:B------:R-:W-:Y:S02]  /*2720*/  LOP3.LUT R4, R5, 0x1, RZ, 0xc0, !PT ;  /* 0x0000000105047812 */ /* 0x000fe400078ec0ff */
[----:B------:R-:W-:Y:S01]  /*2730*/  SHF.R.S32.HI R118, RZ, 0x3, R6 ;  /* 0x00000003ff767819 */ /* 0x000fe20000011406 */
[----:B------:R-:W-:Y:S01]  /*2740*/  IMAD.IADD R104, R93, 0x1, R13 ;  /* 0x000000015d687824 */ /* 0x000fe200078e020d */
[----:B------:R-:W-:Y:S01]  /*2750*/  LOP3.LUT R5, R6, 0xfffffff8, RZ, 0xc0, !PT ;  /* 0xfffffff806057812 */ /* 0x000fe200078ec0ff */
[----:B------:R-:W-:Y:S01]  /*2760*/  IMAD.IADD R102, R13, 0x1, R91 ;  /* 0x000000010d667824 */ /* 0x000fe200078e025b */
[C---:B------:R-:W-:Y:S01]  /*2770*/  SHF.L.U64.HI R106, R94.reuse, 0x6, R95 ;  /* 0x000000065e6a7819 */ /* 0x040fe2000001025f */
[----:B------:R-:W-:Y:S01]  /*2780*/  IMAD.WIDE.U32 R94, R94, 0x60, RZ ;  /* 0x000000605e5e7825 */ /* 0x000fe200078e00ff */
[----:B------:R-:W-:-:S02]  /*2790*/  SHF.L.U64.HI R108, R88, 0x6, R89 ;  /* 0x00000006586c7819 */ /* 0x000fc40000010259 */
        /* <DEDUP_REMOVED lines=9> */
[----:B------:R-:W-:-:S02]  /*2830*/  LOP3.LUT R8, R9, 0x1, RZ, 0xc0, !PT ;  /* 0x0000000109087812 */ /* 0x000fc400078ec0ff */
[C---:B------:R-:W-:Y:S02]  /*2840*/  LOP3.LUT R9, R20.reuse, 0x2, RZ, 0xc0, !PT ;  /* 0x0000000214097812 */ /* 0x040fe400078ec0ff */
[----:B------:R-:W-:Y:S02]  /*2850*/  LOP3.LUT R10, R20, 0x4, RZ, 0xc0, !PT ;  /* 0x00000004140a7812 */ /* 0x000fe400078ec0ff */
[C---:B------:R-:W-:Y:S02]  /*2860*/  LOP3.LUT R21, R27.reuse, 0x2, RZ, 0xc0, !PT ;  /* 0x000000021b157812 */ /* 0x040fe400078ec0ff */
[C---:B------:R-:W-:Y:S02]  /*2870*/  LOP3.LUT R25, R27.reuse, 0x4, RZ, 0xc0, !PT ;  /* 0x000000041b197812 */ /* 0x040fe400078ec0ff */
[C---:B------:R-:W-:Y:S02]  /*2880*/  LOP3.LUT R100, R27.reuse, 0x8, RZ, 0xc0, !PT ;  /* 0x000000081b647812 */ /* 0x040fe400078ec0ff */
[----:B------:R-:W-:-:S02]  /*2890*/  LOP3.LUT R26, R27, 0x10, RZ, 0xc0, !PT ;  /* 0x000000101b1a7812 */ /* 0x000fc400078ec0ff */
[----:B------:R-:W-:Y:S02]  /*28a0*/  SHF.R.S32.HI R0, RZ, 0x1f, R30 ;  /* 0x0000001fff007819 */ /* 0x000fe4000001141e */
[----:B0-----:R-:W-:Y:S02]  /*28b0*/  LEA.HI R144, R144, 0x8, RZ, 0x19 ;  /* 0x0000000890907811 */ /* 0x001fe400078fc8ff */
[----:B------:R-:W-:Y:S02]  /*28c0*/  SHF.R.S32.HI R114, RZ, 0x3, R12 ;  /* 0x00000003ff727819 */ /* 0x000fe4000001140c */
[----:B------:R-:W-:Y:S02]  /*28d0*/  LOP3.LUT R20, R20, 0x8, RZ, 0xc0, !PT ;  /* 0x0000000814147812 */ /* 0x000fe400078ec0ff */
[----:B------:R-:W-:Y:S02]  /*28e0*/  SHF.R.S32.HI R112, RZ, 0x1f, R5 ;  /* 0x0000001fff707819 */ /* 0x000fe40000011405 */
[----:B------:R-:W-:-:S02]  /*28f0*/  SHF.R.S32.HI R111, RZ, 0x1f, R6 ;  /* 0x0000001fff6f7819 */ /* 0x000fc40000011406 */
[----:B------:R-:W-:Y:S02]  /*2900*/  SHF.R.S32.HI R110, RZ, 0x1f, R7 ;  /* 0x0000001fff6e7819 */ /* 0x000fe40000011407 */
[----:B------:R-:W-:Y:S02]  /*2910*/  LOP3.LUT R27, R27, 0x20, RZ, 0xc0, !PT ;  /* 0x000000201b1b7812 */ /* 0x000fe400078ec0ff */
[----:B----4-:R-:W-:-:S07]  /*2920*/  SHF.R.S32.HI R129, RZ, 0x1f, R101 ;  /* 0x0000001fff817819 */ /* 0x010fce0000011465 */
.L_x_1688:
[----:B0-----:R-:W0:Y:S01]  /*2930*/  LDC R32, c[0x0][0x430] ;  /* 0x00010c00ff207b82 */ /* 0x001e220000000800 */
[----:B------:R-:W-:-:S04]  /*2940*/  VIADD R2, R2, 0xffffffff ;  /* 0xffffffff02027836 */ /* 0x000fc80000000000 */
[----:B------:R-:W-:-:S03]  /*2950*/  IMAD R11, R2, 0x60, R113 ;  /* 0x00000060020b7824 */ /* 0x000fc600078e0271 */
[----:B------:R-:W1:Y:S01]  /*2960*/  LDC R124, c[0x0][0x3f4] ;  /* 0x0000fd00ff7c7b82 */ /* 0x000e620000000800 */
[----:B------:R-:W-:Y:S01]  /*2970*/  IMAD.IADD R33, R130, 0x1, R11 ;  /* 0x0000000182217824 */ /* 0x000fe200078e020b */
[----:B------:R-:W-:-:S03]  /*2980*/  ISETP.GE.AND P0, PT, R11, R24, PT ;  /* 0x000000180b00720c */ /* 0x000fc60003f06270 */
[----:B------:R-:W-:Y:S01]  /*2990*/  IMAD.MOV.U32 R11, RZ, RZ, R33 ;  /* 0x000000ffff0b7224 */ /* 0x000fe200078e0021 */
        /* <DEDUP_REMOVED lines=10> */
[----:B------:R-:W-:Y:S02]  /*2a40*/  @!P0 IMAD R31, R101, R15, R28 ;  /* 0x0000000f651f8224 */ /* 0x000fe400078e021c */
[----:B------:R-:W-:-:S04]  /*2a50*/  @!P0 IMAD.MOV.U32 R28, RZ, RZ, R11 ;  /* 0x000000ffff1c8224 */ /* 0x000fc800078e000b */
[----:B------:R-:W-:-:S04]  /*2a60*/  @!P0 IMAD.WIDE.U32 R14, R101, R14, R28 ;  /* 0x0000000e650e8225 */ /* 0x000fc800078e001c */
[----:B------:R-:W-:Y:S01]  /*2a70*/  @!P0 IMAD.IADD R15, R15, 0x1, R31 ;  /* 0x000000010f0f8824 */ /* 0x000fe200078e021f */
[----:B--2---:R-:W-:Y:S01]  /*2a80*/  @!P0 LEA R12, P4, R14, R12, 0x2 ;  /* 0x0000000c0e0c8211 */ /* 0x004fe200078810ff */
[----:B------:R-:W-:-:S03]  /*2a90*/  IMAD.MOV.U32 R28, RZ, RZ, RZ ;  /* 0x000000ffff1c7224 */ /* 0x000fc600078e00ff */
[----:B------:R-:W-:-:S05]  /*2aa0*/  @!P0 LEA.HI.X R13, R14, R13, R15, 0x2, P4 ;  /* 0x0000000d0e0d8211 */ /* 0x000fca00020f140f */
[----:B------:R0:W5:Y:S01]  /*2ab0*/  @!P0 LDG.E R28, desc[UR60][R12.64] ;  /* 0x0000003c0c1c8981 */ /* 0x000162000c1e1900 */
[----:B-1----:R-:W-:Y:S01]  /*2ac0*/  ISETP.GE.AND P0, PT, R124, 0x1, PT ;  /* 0x000000017c00780c */ /* 0x002fe20003f06270 */
[----:B------:R-:W-:Y:S01]  /*2ad0*/  IMAD.MOV R29, RZ, RZ, -R11 ;  /* 0x000000ffff1d7224 */ /* 0x000fe200078e0a0b */
[----:B------:R-:W-:Y:S01]  /*2ae0*/  ISETP.GT.AND P4, PT, R2, R126, PT ;  /* 0x0000007e0200720c */ /* 0x000fe20003f84270 */
[C---:B------:R-:W-:Y:S01]  /*2af0*/  IMAD R11, R19.reuse, 0x4800, R134 ;  /* 0x00004800130b7824 */ /* 0x040fe200078e0286 */
[----:B------:R-:W-:Y:S05]  /*2b00*/  YIELD ;  /* 0x0000000000007946 */ /* 0x000fea0003800000 */
[----:B------:R-:W-:Y:S01]  /*2b10*/  IMAD R29, R32, R29, R33 ;  /* 0x0000001d201d7224 */ /* 0x000fe200078e0221 */
[----:B------:R-:W-:Y:S01]  /*2b20*/  BSSY B0, `(.L_x_1583) ;  /* 0x00007e5000007945 */ /* 0x000fe20003800000 */
[----:B------:R-:W-:Y:S01]  /*2b30*/  IMAD R33, R19, 0x4800, R3 ;  /* 0x0000480013217824 */ /* 0x000fe200078e0203 */
[----:B------:R-:W-:Y:S01]  /*2b40*/  P2R R123, PR, RZ, 0x10 ;  /* 0x00000010ff7b7803 */ /* 0x000fe20000000000 */
[----:B------:R-:W-:-:S02]  /*2b50*/  IMAD R32, R11, 0x2, R122 ;  /* 0x000000020b207824 */ /* 0x000fc400078e027a */
[----:B------:R-:W-:Y:S01]  /*2b60*/  IMAD R33, R33, 0x2, R122 ;  /* 0x0000000221217824 */ /* 0x000fe200078e027a */
        /* <DEDUP_REMOVED lines=8> */
[-C--:B------:R-:W-:Y:S02]  /*2bf0*/  IMAD R34, R133, R2.reuse, RZ ;  /* 0x0000000285227224 */ /* 0x080fe400078e02ff */
[----:B------:R-:W-:Y:S01]  /*2c00*/  IMAD R11, R29, UR5, R14 ;  /* 0x000000051d0b7c24 */ /* 0x000fe2000f8e020e */
[----:B------:R-:W-:Y:S01]  /*2c10*/  ULDC.64 UR4, c[0x0][0x310] ;  /* 0x0000c40000047ab9 */ /* 0x000fe20000000a00 */
[----:B------:R-:W-:-:S02]  /*2c20*/  IMAD R14, R132, R2, RZ ;  /* 0x00000002840e7224 */ /* 0x000fc400078e02ff */
[----:B------:R-:W-:Y:S02]  /*2c30*/  IMAD R15, R84, UR4, RZ ;  /* 0x00000004540f7c24 */ /* 0x000fe4000f8e02ff */
[----:B------:R-:W-:Y:S01]  /*2c40*/  IMAD.IADD R13, R13, 0x1, R11 ;  /* 0x000000010d0d7824 */ /* 0x000fe200078e020b */
[----:B------:R-:W-:Y:S01]  /*2c50*/  SHF.R.S32.HI R11, RZ, 0x1f, R2 ;  /* 0x0000001fff0b7819 */ /* 0x000fe20000011402 */
[C---:B------:R-:W-:Y:S02]  /*2c60*/  IMAD R15, R28.reuse, UR5, R15 ;  /* 0x000000051c0f7c24 */ /* 0x040fe4000f8e020f */
[----:B------:R-:W-:Y:S01]  /*2c70*/  IMAD.WIDE.U32 R12, R28, UR4, R12 ;  /* 0x000000041c0c7c25 */ /* 0x000fe2000f8e000c */
[----:B------:R-:W-:-:S03]  /*2c80*/  ULDC.64 UR4, c[0x0][0x308] ;  /* 0x0000c20000047ab9 */ /* 0x000fc60000000a00 */
[----:B------:R-:W-:Y:S02]  /*2c90*/  IMAD.IADD R13, R13, 0x1, R15 ;  /* 0x000000010d0d7824 */ /* 0x000fe400078e020f */
[----:B------:R-:W-:Y:S02]  /*2ca0*/  IMAD R15, R0, UR4, RZ ;  /* 0x00000004000f7c24 */ /* 0x000fe4000f8e02ff */
[----:B------:R-:W-:Y:S02]  /*2cb0*/  IMAD R39, R11, R88, R34 ;  /* 0x000000580b277224 */ /* 0x000fe400078e0222 */
[C---:B------:R-:W-:Y:S02]  /*2cc0*/  IMAD R115, R30.reuse, UR5, R15 ;  /* 0x000000051e737c24 */ /* 0x040fe4000f8e020f */
[----:B------:R-:W-:Y:S01]  /*2cd0*/  IMAD.WIDE.U32 R34, R30, UR4, R12 ;  /* 0x000000041e227c25 */ /* 0x000fe2000f8e000c */
[----:B------:R-:W-:-:S03]  /*2ce0*/  ULDC.64 UR4, c[0x0][0x2e8] ;  /* 0x0000ba0000047ab9 */ /* 0x000fc60000000a00 */
[----:B------:R-:W-:Y:S01]  /*2cf0*/  IMAD.IADD R115, R35, 0x1, R115 ;  /* 0x0000000123737824 */ /* 0x000fe200078e0273 */
[----:B------:R-:W-:Y:S01]  /*2d00*/  LEA R116, P4, R34, UR4, 0x1 ;  /* 0x0000000422747c11 */ /* 0x000fe2000f8808ff */
[----:B------:R-:W-:Y:S02]  /*2d10*/  IMAD R37, R11, R94, R14 ;  /* 0x0000005e0b257224 */ /* 0x000fe400078e020e */
[----:B------:R-:W-:Y:S01]  /*2d20*/  IMAD R85, R2, -0x60, R24 ;  /* 0xffffffa002557824 */ /* 0x000fe200078e0218 */
[----:B------:R-:W-:Y:S01]  /*2d30*/  LEA.HI.X R115, R34, UR5, R115, 0x1, P4 ;  /* 0x0000000522737c11 */ /* 0x000fe2000a0f0c73 */
[----:B------:R-:W-:-:S03]  /*2d40*/  IMAD.WIDE.U32 R14, R94, R2, RZ ;  /* 0x000000025e0e7225 */ /* 0x000fc600078e00ff */
[----:B------:R-:W-:Y:S01]  /*2d50*/  VIMNMX R85, R85, 0x60, PT ;  /* 0x0000006055557848 */ /* 0x000fe20003fe0100 */
        /* <DEDUP_REMOVED lines=60> */
.L_x_1587:
[----:B------:R-:W-:Y:S05]  /*3120*/  BSYNC B1 ;  /* 0x0000000000017941 */ /* 0x000fea0003800000 */
.L_x_1586:
        /* <DEDUP_REMOVED lines=56> */
.L_x_1589:
[----:B------:R-:W-:Y:S05]  /*34b0*/  BSYNC B1 ;  /* 0x0000000000017941 */ /* 0x000fea0003800000 */
.L_x_1588:
[----:B------:R-:W2:Y:S01]  /*34c0*/  LDL R11, [R1+0x30] ;  /* 0x00003000010b7983 */ /* 0x000ea20000100800 */
[----:B0-----:R-:W-:Y:S01]  /*34d0*/  IMAD.MOV.U32 R12, RZ, RZ, R63 ;  /* 0x000000ffff0c7224 */ /* 0x001fe200078e003f */
[----:B------:R-:W-:Y:S01]  /*34e0*/  PRMT R157, R83, 0x5410, R86 ;  /* 0x00005410539d7816 */ /* 0x000fe20000000056 */
[----:B------:R-:W-:Y:S02]  /*34f0*/  IMAD.MOV.U32 R13, RZ, RZ, R66 ;  /* 0x000000ffff0d7224 */ /* 0x000fe400078e0042 */
[----:B------:R-:W-:-:S03]  /*3500*/  IMAD.MOV.U32 R14, RZ, RZ, R67 ;  /* 0x000000ffff0e7224 */ /* 0x000fc600078e0043 */
[----:B------:R-:W-:Y:S01]  /*3510*/  PRMT R209, R13, 0x7610, R209 ;  /* 0x000076100dd17816 */ /* 0x000fe200000000d1 */
[----:B------:R-:W-:Y:S01]  /*3520*/  IMAD.MOV.U32 R13, RZ, RZ, R74 ;  /* 0x000000ffff0d7224 */ /* 0x000fe200078e004a */
[----:B------:R-:W-:Y:S01]  /*3530*/  PRMT R204, R14, 0x7610, R204 ;  /* 0x000076100ecc7816 */ /* 0x000fe200000000cc */
[----:B------:R-:W-:-:S03]  /*3540*/  IMAD.MOV.U32 R14, RZ, RZ, R75 ;  /* 0x000000ffff0e7224 */ /* 0x000fc600078e004b */
[----:B------:R-:W-:Y:S01]  /*3550*/  PRMT R209, R209, 0x5410, R13 ;  /* 0x00005410d1d17816 */ /* 0x000fe2000000000d */
[----:B------:R-:W-:Y:S01]  /*3560*/  IMAD.MOV.U32 R13, RZ, RZ, R60 ;  /* 0x000000ffff0d7224 */ /* 0x000fe200078e003c */
[----:B--2---:R-:W-:Y:S01]  /*3570*/  R2UR UR4, R11 ;  /* 0x000000000b0472ca */ /* 0x004fe200000e0000 */
[----:B------:R-:W-:-:S05]  /*3580*/  IMAD.MOV.U32 R11, RZ, RZ, R62 ;  /* 0x000000ffff0b7224 */ /* 0x000fca00078e003e */
[----:B------:R-:W-:Y:S01]  /*3590*/  PRMT R189, R12, 0x5410, R11 ;  /* 0x000054100cbd7816 */ /* 0x000fe2000000000b */
[----:B------:R-:W-:Y:S02]  /*35a0*/  IMAD.MOV.U32 R11, RZ, RZ, R70 ;  /* 0x000000ffff0b7224 */ /* 0x000fe400078e0046 */
[----:B------:R-:W-:-:S03]  /*35b0*/  IMAD.MOV.U32 R12, RZ, RZ, R71 ;  /* 0x000000ffff0c7224 */ /* 0x000fc600078e0047 */
[----:B------:R-:W-:Y:S01]  /*35c0*/  PRMT R210, R11, 0x5410, R14 ;  /* 0x000054100bd27816 */ /* 0x000fe2000000000e */
[----:B------:R-:W-:Y:S01]  /*35d0*/  IMAD.MOV.U32 R11, RZ, RZ, R78 ;  /* 0x000000ffff0b7224 */ /* 0x000fe200078e004e */
[----:B------:R-:W-:Y:S01]  /*35e0*/  PRMT R204, R204, 0x5410, R12 ;  /* 0x00005410cccc7816 */ /* 0x000fe2000000000c */
[----:B------:R-:W-:Y:S01]  /*35f0*/  IMAD.MOV.U32 R12, RZ, RZ, R79 ;  /* 0x000000ffff0c7224 */ /* 0x000fe200078e004f */
[----:B------:R-:W-:Y:S01]  /*3600*/  UISETP.NE.AND UP0, UPT, UR4, 0x3, UPT ;  /* 0x000000030400788c */ /* 0x000fe2000bf05270 */
[----:B------:R-:W-:Y:S01]  /*3610*/  IMAD.MOV.U32 R14, RZ, RZ, R61 ;  /* 0x000000ffff0e7224 */ /* 0x000fe200078e003d */
[----:B------:R-:W-:Y:S01]  /*3620*/  PRMT R150, R150, 0x5410, R11 ;  /* 0x0000541096967816 */ /* 0x000fe2000000000b */
[----:B------:R-:W-:Y:S01]  /*3630*/  IMAD.MOV.U32 R11, RZ, RZ, R64 ;  /* 0x000000ffff0b7224 */ /* 0x000fe200078e0040 */
[----:B------:R-:W-:Y:S01]  /*3640*/  PRMT R211, R211, 0x5410, R12 ;  /* 0x00005410d3d37816 */ /* 0x000fe2000000000c */
[----:B------:R-:W-:Y:S01]  /*3650*/  IMAD.MOV.U32 R12, RZ, RZ, R65 ;  /* 0x000000ffff0c7224 */ /* 0x000fe200078e0041 */
[----:B------:R-:W-:Y:S01]  /*3660*/  PRMT R158, R13, 0x5410, R14 ;  /* 0x000054100d9e7816 */ /* 0x000fe2000000000e */
[----:B------:R-:W-:Y:S01]  /*3670*/  IMAD.MOV.U32 R13, RZ, RZ, R68 ;  /* 0x000000ffff0d7224 */ /* 0x000fe200078e0044 */
[----:B------:R-:W-:Y:S01]  /*3680*/  PLOP3.LUT P0, PT, PT, PT, UP0, 0x80, 0x0 ;  /* 0x000000000000781c */ /* 0x000fe20003f0f008 */
[----:B------:R-:W-:Y:S01]  /*3690*/  IMAD.MOV.U32 R14, RZ, RZ, R69 ;  /* 0x000000ffff0e7224 */ /* 0x000fe200078e0045 */
[----:B------:R-:W-:Y:S01]  /*36a0*/  PRMT R159, R12, 0x5410, R11 ;  /* 0x000054100c9f7816 */ /* 0x000fe2000000000b */
[----:B------:R-:W-:-:S02]  /*36b0*/  IMAD.MOV.U32 R12, RZ, RZ, R72 ;  /* 0x000000ffff0c7224 */ /* 0x000fc400078e0048 */
[----:B------:R-:W-:Y:S01]  /*36c0*/  IMAD.MOV.U32 R11, RZ, RZ, R77 ;  /* 0x000000ffff0b7224 */ /* 0x000fe200078e004d */
[----:B------:R-:W-:Y:S01]  /*36d0*/  PRMT R200, R14, 0x5410, R13 ;  /* 0x000054100ec87816 */ /* 0x000fe2000000000d */
[----:B------:R-:W-:Y:S02]  /*36e0*/  IMAD.MOV.U32 R14, RZ, RZ, R76 ;  /* 0x000000ffff0e7224 */ /* 0x000fe400078e004c */
[----:B------:R-:W-:Y:S01]  /*36f0*/  IMAD.MOV.U32 R13, RZ, RZ, R73 ;  /* 0x000000ffff0d7224 */ /* 0x000fe200078e0049 */
[----:B------:R-:W-:Y:S01]  /*3700*/  PRMT R212, R11, 0x5410, R12 ;  /* 0x000054100bd47816 */ /* 0x000fe2000000000c */
[----:B------:R-:W-:Y:S01]  /*3710*/  IMAD.MOV.U32 R12, RZ, RZ, R80 ;  /* 0x000000ffff0c7224 */ /* 0x000fe200078e0050 */
[----:B------:R-:W-:Y:S01]  /*3720*/  PRMT R211, R14, 0x7610, R211 ;  /* 0x000076100ed37816 */ /* 0x000fe200000000d3 */
[----:B-----5:R-:W-:Y:S01]  /*3730*/  IMAD.MOV.U32 R14, RZ, RZ, R34 ;  /* 0x000000ffff0e7224 */ /* 0x020fe200078e0022 */
[----:B------:R-:W-:Y:S01]  /*3740*/  PRMT R224, R224, 0x5410, R13 ;  /* 0x00005410e0e07816 */ /* 0x000fe2000000000d */
[----:B------:R-:W-:Y:S01]  /*3750*/  IMAD.MOV.U32 R11, RZ, RZ, R35 ;  /* 0x000000ffff0b7224 */ /* 0x000fe200078e0023 */
[----:B------:R-:W-:Y:S01]  /*3760*/  PRMT R150, R12, 0x7610, R150 ;  /* 0x000076100c967816 */ /* 0x000fe20000000096 */
[----:B------:R-:W-:-:S02]  /*3770*/  IMAD.MOV.U32 R13, RZ, RZ, R81 ;  /* 0x000000ffff0d7224 */ /* 0x000fc400078e0051 */
[----:B------:R-:W-:Y:S01]  /*3780*/  IMAD.MOV.U32 R12, RZ, RZ, R42 ;  /* 0x000000ffff0c7224 */ /* 0x000fe200078e002a */
[----:B------:R-:W-:Y:S01]  /*3790*/  PRMT R83, R14, 0x5410, R11 ;  /* 0x000054100e537816 */ /* 0x000fe2000000000b */
[----:B------:R-:W-:Y:S01]  /*37a0*/  IMAD.MOV.U32 R11, RZ, RZ, R43 ;  /* 0x000000ffff0b7224 */ /* 0x000fe200078e002b */
[----:B------:R-:W-:Y:S01]  /*37b0*/  PRMT R224, R13, 0x7610, R224 ;  /* 0x000076100de07816 */ /* 0x000fe200000000e0 */
[----:B------:R-:W-:Y:S02]  /*37c0*/  IMAD.MOV.U32 R14, RZ, RZ, R38 ;  /* 0x000000ffff0e7224 */ /* 0x000fe400078e0026 */
[----:B------:R-:W-:Y:S01]  /*37d0*/  IMAD.MOV.U32 R13, RZ, RZ, R39 ;  /* 0x000000ffff0d7224 */ /* 0x000fe200078e0027 */
[----:B------:R-:W-:Y:S01]  /*37e0*/  PRMT R131, R12, 0x5410, R11 ;  /* 0x000054100c837816 */ /* 0x000fe2000000000b */
[----:B------:R-:W-:Y:S02]  /*37f0*/  IMAD.MOV.U32 R12, RZ, RZ, R50 ;  /* 0x000000ffff0c7224 */ /* 0x000fe400078e0032 */
        /* <DEDUP_REMOVED lines=25> */
[----:B------:R-:W-:-:S04]  /*3990*/  PRMT R147, R14, 0x5410, R13 ;  /* 0x000054100e937816 */ /* 0x000fc8000000000d */
[----:B------:R-:W-:Y:S01]  /*39a0*/  PRMT R156, R12, 0x5410, R11 ;  /* 0x000054100c9c7816 */ /* 0x000fe2000000000b */
[----:B------:R-:W-:Y:S06]  /*39b0*/  @!P0 BRA `(.L_x_1590) ;  /* 0x0000000000048947 */ /* 0x000fec0003800000 */
[----:B------:R-:W-:Y:S01]  /*39c0*/  BPT.TRAP 0x1 ;  /* 0x000000040000795c */ /* 0x000fe20000300000 */
.L_x_1590:
[----:B------:R-:W-:Y:S01]  /*39d0*/  IMAD R86, R19, 0x8, R18 ;  /* 0x0000000813567824 */ /* 0x000fe200078e0212 */
[----:B------:R-:W-:Y:S01]  /*39e0*/  SHF.L.U32 R87, R175, 0x1f, RZ ;  /* 0x0000001faf577819 */ /* 0x000fe200000006ff */
[----:B------:R-:W-:Y:S03]  /*39f0*/  BSSY B1, `(.L_x_1591) ;  /* 0x0000003000017945 */ /* 0x000fe60003800000 */
[----:B------:R-:W0:Y:S02]  /*3a00*/  SYNCS.PHASECHK.TRANS64.TRYWAIT P6, [R86+URZ+0x2a890], R87 ;  /* 0x02a89057560075a7 */ /* 0x000e2400080c017f */
[----:B0-----:R-:W-:Y:S05]  /*3a10*/  @!P6 BRA `(.L_x_1592) ;  /* 0x0000024c00a8e947 */ /* 0x001fea0003800000 */
.L_x_2005:
[----:B------:R-:W-:Y:S05]  /*3a20*/  BSYNC B1 ;  /* 0x0000000000017941 */ /* 0x000fea0003800000 */
.L_x_1591:
[----:B------:R-:W-:-:S03]  /*3a30*/  UMOV UR4, 0xffffffff ;  /* 0xffffffff00047882 */ /* 0x000fc60000000000 */
[----:B------:R-:W-:Y:S05]  /*3a40*/  BRA.DIV UR4, `(.L_x_1593) ;  /* 0x0000024e04b07947 */ /* 0x000fea000b800000 */
[----:B------:R1:W2:Y:S04]  /*3a50*/  SHFL.IDX PT, R82, R115, RZ, 0x1c1f ;  /* 0x001c1fff73527589 */ /* 0x0002a800000e0000 */
[----:B------:R1:W3:Y:S02]  /*3a60*/  SHFL.IDX PT, R11, R116, RZ, 0x1c1f ;  /* 0x001c1fff740b7589 */ /* 0x0002e400000e0000 */
.L_x_2009:
        /* <DEDUP_REMOVED lines=27> */
[----:B------:R-:W-:Y:S02]  /*3c20*/  PRMT R13, R211, 0x5432, R148 ;  /* 0x00005432d30d7816 */ /* 0x000fe40000000094 */
        /* <DEDUP_REMOVED lines=29> */
.L_x_1599:
[----:B------:R-:W-:Y:S05]  /*3e00*/  BSYNC B3 ;  /* 0x0000000000037941 */ /* 0x000fea0003800000 */
.L_x_1598:
[----:B---3--:R-:W-:-:S04]  /*3e10*/  LEA R78, P4, R16, R11, 0x1 ;  /* 0x0000000b104e7211 */ /* 0x008fc800078808ff */
[----:B--2---:R-:W-:-:S05]  /*3e20*/  LEA.HI.X R79, R16, R82, R17, 0x1, P4 ;  /* 0x00000052104f7211 */ /* 0x004fca00020f0c11 */
[----:B0-----:R4:W-:Y:S04]  /*3e30*/  ST.E.128 desc[UR60][R78.64], R12 ;  /* 0x0000000c4e007985 */ /* 0x0019e8000c101d3c */
.L_x_1597:
[----:B------:R-:W-:Y:S05]  /*3e40*/  BSYNC B2 ;  /* 0x0000000000027941 */ /* 0x000fea0003800000 */
.L_x_1596:
        /* <DEDUP_REMOVED lines=11> */
[----:B------:R-:W-:Y:S01]  /*3f00*/  PRMT R77, R211, 0x5410, R75 ;  /* 0x00005410d34d7816 */ /* 0x000fe2000000004b */
        /* <DEDUP_REMOVED lines=43> */
.L_x_1603:
[----:B------:R-:W-:Y:S05]  /*41c0*/  BSYNC B3 ;  /* 0x0000000000037941 */ /* 0x000fea0003800000 */
.L_x_1602:
[----:B------:R-:W-:Y:S02]  /*41d0*/  IMAD.SHL.U32 R76, R170, 0x8, RZ ;  /* 0x00000008aa4c7824 */ /* 0x000fe400078e00ff */
[----:B---3--:R-:W-:Y:S02]  /*41e0*/  IMAD.MOV.U32 R74, RZ, RZ, R11 ;  /* 0x000000ffff4a7224 */ /* 0x008fe400078e000b */
[----:B--2---:R-:W-:Y:S02]  /*41f0*/  IMAD.MOV.U32 R75, RZ, RZ, R82 ;  /* 0x000000ffff4b7224 */ /* 0x004fe400078e0052 */
[----:B------:R-:W-:-:S05]  /*4200*/  IMAD.WIDE R74, R76, 0x2, R74 ;  /* 0x000000024c4a7825 */ /* 0x000fca00078e024a */
[----:B0-----:R0:W-:Y:S02]  /*4210*/  ST.E.128 desc[UR60][R74.64], R12 ;  /* 0x0000000c4a007985 */ /* 0x0011e4000c101d3c */
.L_x_1601:
[----:B------:R-:W-:Y:S05]  /*4220*/  BSYNC B2 ;  /* 0x0000000000027941 */ /* 0x000fea0003800000 */
.L_x_1600:
[----:B------:R-:W-:Y:S01]  /*4230*/  ISETP.NE.AND P4, PT, R25, RZ, PT ;  /* 0x000000ff1900720c */ /* 0x000fe20003f85270 */
[----:B------:R-:W-:-:S12]  /*4240*/  BSSY B2, `(.L_x_1604) ;  /* 0x000003a000027945 */ /* 0x000fd80003800000 */
[----:B------:R-:W-:Y:S05]  /*4250*/  @!P4 BRA `(.L_x_1605) ;  /* 0x0000000000e0c947 */ /* 0x000fea0003800000 */
[----:B0---4-:R0:W4:Y:S01]  /*4260*/  LDS.128 R12, [R33+0x3000] ;  /* 0x00300000210c7984 */ /* 0x0111220000000c00 */
[----:B------:R-:W-:Y:S01]  /*4270*/  ISETP.GE.AND P4, PT, R177, R124, PT ;  /* 0x0000007cb100720c */ /* 0x000fe20003f86270 */
[----:B------:R-:W-:Y:S01]  /*4280*/  IMAD.SHL.U32 R76, R171, 0x8, RZ ;  /* 0x00000008ab4c7824 */ /* 0x000fe200078e00ff */
[----:B------:R-:W-:Y:S01]  /*4290*/  BSSY B3, `(.L_x_1606) ;  /* 0x0000033000037945 */ /* 0x000fe20003800000 */
[----:B---3--:R-:W-:Y:S02]  /*42a0*/  IMAD.MOV.U32 R74, RZ, RZ, R11 ;  /* 0x000000ffff4a7224 */ /* 0x008fe400078e000b */
[----:B--2---:R-:W-:Y:S02]  /*42b0*/  IMAD.MOV.U32 R75, RZ, RZ, R82 ;  /* 0x000000ffff4b7224 */ /* 0x004fe400078e0052 */
[----:B------:R-:W-:-:S06]  /*42c0*/  IMAD.WIDE R74, R76, 0x2, R74 ;  /* 0x000000024c4a7825 */ /* 0x000fcc00078e024a */
[----:B0-----:R-:W-:Y:S05]  /*42d0*/  @P4 BRA `(.L_x_1607) ;  /* 0x0000000000b84947 */ /* 0x001fea0003800000 */
[----:B------:R-:W-:Y:S02]  /*42e0*/  SHF.R.U64 R76, R72, 0x10, R73 ;  /* 0x00000010484c7819 */ /* 0x000fe40000001249 */
[--C-:B------:R-:W-:Y:S02]  /*42f0*/  SHF.R.U64 R77, R70, 0x10, R71.reuse ;  /* 0x00000010464d7819 */ /* 0x100fe40000001247 */
[----:B------:R-:W-:Y:S02]  /*4300*/  SHF.R.U32.HI R70, RZ, 0x10, R71 ;  /* 0x00000010ff467819 */ /* 0x000fe40000011647 */
[----:B------:R-:W-:Y:S02]  /*4310*/  PRMT R76, R212, 0x5432, R76 ;  /* 0x00005432d44c7816 */ /* 0x000fe4000000004c */
[----:B------:R-:W-:Y:S02]  /*4320*/  PRMT R71, R210, 0x5410, R77 ;  /* 0x00005410d2477816 */ /* 0x000fe4000000004d */
[----:B------:R-:W-:-:S02]  /*4330*/  SHF.R.U32.HI R72, RZ, 0x10, R73 ;  /* 0x00000010ff487819 */ /* 0x000fc40000011649 */
[C---:B----4-:R-:W-:Y:S01]  /*4340*/  LOP3.LUT R78, R13.reuse, 0xffff0000, RZ, 0xc0, !PT ;  /* 0xffff00000d4e7812 */ /* 0x050fe200078ec0ff */
[----:B------:R-:W-:Y:S01]  /*4350*/  IMAD.U32 R13, R13, 0x10000, RZ ;  /* 0x000100000d0d7824 */ /* 0x000fe200078e00ff */
[----:B------:R-:W-:Y:S02]  /*4360*/  LOP3.LUT R77, R76, 0xffff0000, RZ, 0xc0, !PT ;  /* 0xffff00004c4d7812 */ /* 0x000fe400078ec0ff */
[C---:B------:R-:W-:Y:S01]  /*4370*/  LOP3.LUT R73, R71.reuse, 0xffff0000, RZ, 0xc0, !PT ;  /* 0xffff000047497812 */ /* 0x040fe200078ec0ff */
[----:B------:R-:W-:Y:S01]  /*4380*/  IMAD.U32 R71, R71, 0x10000, RZ ;  /* 0x0001000047477824 */ /* 0x000fe200078e00ff */
[----:B------:R-:W-:Y:S01]  /*4390*/  PRMT R72, R224, 0x5432, R72 ;  /* 0x00005432e0487816 */ /* 0x000fe20000000048 */
[----:B------:R-:W-:Y:S01]  /*43a0*/  FMUL.FTZ R79, R78, R77 ;  /* 0x0000004d4e4f7220 */ /* 0x000fe20000410000 */
[----:B------:R-:W-:Y:S01]  /*43b0*/  PRMT R70, R204, 0x5432, R70 ;  /* 0x00005432cc467816 */ /* 0x000fe20000000046 */
[-C--:B------:R-:W-:Y:S01]  /*43c0*/  FMUL.FTZ R78, R78, R73.reuse ;  /* 0x000000494e4e7220 */ /* 0x080fe20000410000 */
[C---:B------:R-:W-:Y:S01]  /*43d0*/  LOP3.LUT R80, R14.reuse, 0xffff0000, RZ, 0xc0, !PT ;  /* 0xffff00000e507812 */ /* 0x040fe200078ec0ff */
[----:B------:R-:W-:Y:S01]  /*43e0*/  FFMA.FTZ R73, R13, R73, -R79 ;  /* 0x000000490d497223 */ /* 0x000fe2000001084f */
[----:B------:R-:W-:-:S02]  /*43f0*/  IMAD.U32 R14, R14, 0x10000, RZ ;  /* 0x000100000e0e7824 */ /* 0x000fc400078e00ff */
[----:B------:R-:W-:Y:S01]  /*4400*/  FFMA.FTZ R13, R13, R77, R78 ;  /* 0x0000004d0d0d7223 */ /* 0x000fe2000001004e */
[C---:B------:R-:W-:Y:S01]  /*4410*/  IMAD.U32 R77, R72.reuse, 0x10000, RZ ;  /* 0x00010000484d7824 */ /* 0x040fe200078e00ff */
[----:B------:R-:W-:Y:S01]  /*4420*/  LOP3.LUT R72, R72, 0xffff0000, RZ, 0xc0, !PT ;  /* 0xffff000048487812 */ /* 0x000fe200078ec0ff */
[C---:B------:R-:W-:Y:S01]  /*4430*/  IMAD.U32 R78, R70.reuse, 0x10000, RZ ;  /* 0x00010000464e7824 */ /* 0x040fe200078e00ff */
[----:B------:R-:W-:Y:S01]  /*4440*/  LOP3.LUT R70, R70, 0xffff0000, RZ, 0xc0, !PT ;  /* 0xffff000046467812 */ /* 0x000fe200078ec0ff */
[C---:B------:R-:W-:Y:S01]  /*4450*/  FMUL.FTZ R79, R80.reuse, R77 ;  /* 0x0000004d504f7220 */ /* 0x040fe20000410000 */
[----:B------:R-:W-:Y:S01]  /*4460*/  F2FP.BF16.F32.PACK_AB R13, R13, R73 ;  /* 0x000000490d0d723e */ /* 0x000fe200000010ff */
[-C--:B------:R-:W-:Y:S02]  /*4470*/  FMUL.FTZ R80, R80, R78.reuse ;  /* 0x0000004e50507220 */ /* 0x080fe40000410000 */
[----:B------:R-:W-:Y:S01]  /*4480*/  FFMA.FTZ R79, R14, R78, -R79 ;  /* 0x0000004e0e4f7223 */ /* 0x000fe2000001084f */
[----:B------:R-:W-:-:S02]  /*4490*/  IMAD.U32 R78, R76, 0x10000, RZ ;  /* 0x000100004c4e7824 */ /* 0x000fc400078e00ff */
        /* <DEDUP_REMOVED lines=10> */
[C---:B------:R-:W-:Y:S01]  /*4540*/  FMUL.FTZ R70, R12.reuse, R78 ;  /* 0x0000004e0c467220 */ /* 0x040fe20000410000 */
[----:B------:R-:W-:-:S03]  /*4550*/  FMUL.FTZ R12, R12, R71 ;  /* 0x000000470c0c7220 */ /* 0x000fc60000410000 */
[----:B------:R-:W-:Y:S01]  /*4560*/  F2FP.BF16.F32.PACK_AB R14, R14, R76 ;  /* 0x0000004c0e0e723e */ /* 0x000fe200000010ff */
[C---:B------:R-:W-:Y:S01]  /*4570*/  FFMA.FTZ R70, R77.reuse, R71, -R70 ;  /* 0x000000474d467223 */ /* 0x040fe20000010846 */
[----:B------:R-:W-:-:S03]  /*4580*/  FFMA.FTZ R12, R77, R78, R12 ;  /* 0x0000004e4d0c7223 */ /* 0x000fc6000001000c */
[----:B------:R-:W-:Y:S02]  /*4590*/  IMAD.MOV.U32 R15, RZ, RZ, R14 ;  /* 0x000000ffff0f7224 */ /* 0x000fe400078e000e */
[----:B------:R-:W-:Y:S01]  /*45a0*/  F2FP.BF16.F32.PACK_AB R12, R12, R70 ;  /* 0x000000460c0c723e */ /* 0x000fe200000010ff */
[----:B------:R-:W-:-:S07]  /*45b0*/  IMAD.MOV.U32 R14, RZ, RZ, R79 ;  /* 0x000000ffff0e7224 */ /* 0x000fce00078e004f */
.L_x_1607:
[----:B------:R-:W-:Y:S05]  /*45c0*/  BSYNC B3 ;  /* 0x0000000000037941 */ /* 0x000fea0003800000 */
.L_x_1606:
[----:B----4-:R0:W-:Y:S02]  /*45d0*/  ST.E.128 desc[UR60][R74.64], R12 ;  /* 0x0000000c4a007985 */ /* 0x0101e4000c101d3c */
.L_x_1605:
[----:B------:R-:W-:Y:S05]  /*45e0*/  BSYNC B2 ;  /* 0x0000000000027941 */ /* 0x000fea0003800000 */
.L_x_1604:
        /* <DEDUP_REMOVED lines=11> */
[--C-:B------:R-:W-:Y:S01]  /*46a0*/  SHF.R.U64 R73, R66, 0x10, R67.reuse ;  /* 0x0000001042497819 */ /* 0x100fe20000001243 */
[----:B------:R-:W-:Y:S01]  /*46b0*/  IMAD.U32 R76, R12, 0x10000, RZ ;  /* 0x000100000c4c7824 */ /* 0x000fe200078e00ff */
[----:B------:R-:W-:Y:S01]  /*46c0*/  SHF.R.U32.HI R75, RZ, 0x10, R67 ;  /* 0x00000010ff4b7819 */ /* 0x000fe20000011643 */
[----:B------:R-:W-:Y:S01]  /*46d0*/  IMAD.U32 R67, R14, 0x10000, RZ ;  /* 0x000100000e437824 */ /* 0x000fe200078e00ff */
[----:B------:R-:W-:Y:S02]  /*46e0*/  SHF.R.U32.HI R69, RZ, 0x10, R69 ;  /* 0x00000010ff457819 */ /* 0x000fe40000011645 */
[----:B------:R-:W-:Y:S02]  /*46f0*/  PRMT R72, R200, 0x5432, R72 ;  /* 0x00005432c8487816 */ /* 0x000fe40000000048 */
[----:B------:R-:W-:-:S02]  /*4700*/  PRMT R73, R209, 0x5410, R73 ;  /* 0x00005410d1497816 */ /* 0x000fc40000000049 */
[----:B------:R-:W-:Y:S01]  /*4710*/  LOP3.LUT R66, R15, 0xffff0000, RZ, 0xc0, !PT ;  /* 0xffff00000f427812 */ /* 0x000fe200078ec0ff */
[C---:B------:R-:W-:Y:S01]  /*4720*/  IMAD.U32 R15, R13.reuse, 0x10000, RZ ;  /* 0x000100000d0f7824 */ /* 0x040fe200078e00ff */
[----:B------:R-:W-:Y:S02]  /*4730*/  LOP3.LUT R80, R13, 0xffff0000, RZ, 0xc0, !PT ;  /* 0xffff00000d507812 */ /* 0x000fe400078ec0ff */
[----:B------:R-:W-:Y:S02]  /*4740*/  PRMT R68, R204, 0x5410, R75 ;  /* 0x00005410cc447816 */ /* 0x000fe4000000004b */
[----:B------:R-:W-:Y:S02]  /*4750*/  PRMT R69, R200, 0x5410, R69 ;  /* 0x00005410c8457816 */ /* 0x000fe40000000045 */
[----:B------:R-:W-:Y:S01]  /*4760*/  LOP3.LUT R13, R72, 0xffff0000, RZ, 0xc0, !PT ;  /* 0xffff0000480d7812 */ /* 0x000fe200078ec0ff */
[----:B------:R-:W-:Y:S01]  /*4770*/  IMAD.U32 R78, R68, 0x10000, RZ ;  /* 0x00010000444e7824 */ /* 0x000fe200078e00ff */
[----:B------:R-:W-:Y:S01]  /*4780*/  LOP3.LUT R75, R73, 0xffff0000, RZ, 0xc0, !PT ;  /* 0xffff0000494b7812 */ /* 0x000fe200078ec0ff */
[C---:B------:R-:W-:Y:S01]  /*4790*/  IMAD.U32 R77, R69.reuse, 0x10000, RZ ;  /* 0x00010000454d7824 */ /* 0x040fe200078e00ff */
[----:B------:R-:W-:Y:S01]  /*47a0*/  LOP3.LUT R69, R69, 0xffff0000, RZ, 0xc0, !PT ;  /* 0xffff000045457812 */ /* 0x000fe200078ec0ff */
[----:B------:R-:W-:Y:S01]  /*47b0*/  FMUL.FTZ R79, R80, R13 ;  /* 0x0000000d504f7220 */ /* 0x000fe20000410000 */
[----:B------:R-:W-:Y:S01]  /*47c0*/  LOP3.LUT R68, R68, 0xffff0000, RZ, 0xc0, !PT ;  /* 0xffff000044447812 */ /* 0x000fe200078ec0ff */
[----:B------:R-:W-:Y:S01]  /*47d0*/  FMUL.FTZ R80, R80, R75 ;  /* 0x0000004b50507220 */ /* 0x000fe20000410000 */
[----:B------:R-:W-:Y:S01]  /*47e0*/  LOP3.LUT R12, R12, 0xffff0000, RZ, 0xc0, !PT ;  /* 0xffff00000c0c7812 */ /* 0x000fe200078ec0ff */
[----:B------:R-:W-:Y:S01]  /*47f0*/  IMAD.U32 R72, R72, 0x10000, RZ ;  /* 0x0001000048487824 */ /* 0x000fe200078e00ff */
[----:B------:R-:W-:Y:S01]  /*4800*/  LOP3.LUT R14, R14, 0xffff0000, RZ, 0xc0, !PT ;  /* 0xffff00000e0e7812 */ /* 0x000fe200078ec0ff */
[----:B------:R-:W-:Y:S01]  /*4810*/  FFMA.FTZ R80, R15, R13, R80 ;  /* 0x0000000d0f507223 */ /* 0x000fe20000010050 */
[----:B------:R-:W-:Y:S01]  /*4820*/  FMUL.FTZ R13, R66, R69 ;  /* 0x00000045420d7220 */ /* 0x000fe20000410000 */
[----:B------:R-:W-:-:S02]  /*4830*/  IMAD.U32 R73, R73, 0x10000, RZ ;  /* 0x0001000049497824 */ /* 0x000fc400078e00ff */
[----:B------:R-:W-:Y:S01]  /*4840*/  FMUL.FTZ R66, R66, R68 ;  /* 0x0000004442427220 */ /* 0x000fe20000410000 */
[----:B------:R-:W-:Y:S01]  /*4850*/  FFMA.FTZ R79, R15, R75, -R79 ;  /* 0x0000004b0f4f7223 */ /* 0x000fe2000001084f */
[C---:B------:R-:W-:Y:S01]  /*4860*/  FMUL.FTZ R15, R12.reuse, R72 ;  /* 0x000000480c0f7220 */ /* 0x040fe20000410000 */
[----:B------:R-:W-:Y:S01]  /*4870*/  FMUL.FTZ R12, R12, R73 ;  /* 0x000000490c0c7220 */ /* 0x000fe20000410000 */
[C---:B------:R-:W-:Y:S01]  /*4880*/  FFMA.FTZ R13, R74.reuse, R68, -R13 ;  /* 0x000000444a0d7223 */ /* 0x040fe2000001080d */
[----:B------:R-:W-:Y:S01]  /*4890*/  FFMA.FTZ R66, R74, R69, R66 ;  /* 0x000000454a427223 */ /* 0x000fe20000010042 */
[C---:B------:R-:W-:Y:S01]  /*48a0*/  FMUL.FTZ R81, R14.reuse, R77 ;  /* 0x0000004d0e517220 */ /* 0x040fe20000410000 */
[----:B------:R-:W-:Y:S01]  /*48b0*/  FMUL.FTZ R14, R14, R78 ;  /* 0x0000004e0e0e7220 */ /* 0x000fe20000410000 */
[C---:B------:R-:W-:Y:S01]  /*48c0*/  FFMA.FTZ R15, R76.reuse, R73, -R15 ;  /* 0x000000494c0f7223 */ /* 0x040fe2000001080f */
[----:B------:R-:W-:Y:S01]  /*48d0*/  FFMA.FTZ R12, R76, R72, R12 ;  /* 0x000000484c0c7223 */ /* 0x000fe2000001000c */
[----:B------:R-:W-:Y:S01]  /*48e0*/  F2FP.BF16.F32.PACK_AB R13, R66, R13 ;  /* 0x0000000d420d723e */ /* 0x000fe200000010ff */
[C---:B------:R-:W-:Y:S01]  /*48f0*/  FFMA.FTZ R81, R67.reuse, R78, -R81 ;  /* 0x0000004e43517223 */ /* 0x040fe20000010851 */
[----:B------:R-:W-:Y:S01]  /*4900*/  FFMA.FTZ R14, R67, R77, R14 ;  /* 0x0000004d430e7223 */ /* 0x000fe2000001000e */
[----:B------:R-:W-:-:S02]  /*4910*/  F2FP.BF16.F32.PACK_AB R79, R80, R79 ;  /* 0x0000004f504f723e */ /* 0x000fc400000010ff */
[----:B------:R-:W-:Y:S01]  /*4920*/  F2FP.BF16.F32.PACK_AB R12, R12, R15 ;  /* 0x0000000f0c0c723e */ /* 0x000fe200000010ff */
[----:B------:R-:W-:Y:S01]  /*4930*/  IMAD.MOV.U32 R15, RZ, RZ, R13 ;  /* 0x000000ffff0f7224 */ /* 0x000fe200078e000d */
[----:B------:R-:W-:Y:S01]  /*4940*/  F2FP.BF16.F32.PACK_AB R14, R14, R81 ;  /* 0x000000510e0e723e */ /* 0x000fe200000010ff */
[----:B------:R-:W-:-:S07]  /*4950*/  IMAD.MOV.U32 R13, RZ, RZ, R79 ;  /* 0x000000ffff0d7224 */ /* 0x000fce00078e004f */
.L_x_1611:
[----:B------:R-:W-:Y:S05]  /*4960*/  BSYNC B3 ;  /* 0x0000000000037941 */ /* 0x000fea0003800000 */
.L_x_1610:
[----:B----4-:R0:W-:Y:S02]  /*4970*/  ST.E.128 desc[UR60][R70.64], R12 ;  /* 0x0000000c46007985 */ /* 0x0101e4000c101d3c */
.L_x_1609:
[----:B------:R-:W-:Y:S05]  /*4980*/  BSYNC B2 ;  /* 0x0000000000027941 */ /* 0x000fea0003800000 */
.L_x_1608:
        /* <DEDUP_REMOVED lines=55> */
.L_x_1615:
[----:B------:R-:W-:Y:S05]  /*4d00*/  BSYNC B3 ;  /* 0x0000000000037941 */ /* 0x000fea0003800000 */
.L_x_1614:
[----:B----4-:R0:W-:Y:S02]  /*4d10*/  ST.E.128 desc[UR60][R66.64], R12 ;  /* 0x0000000c42007985 */ /* 0x0101e4000c101d3c */
.L_x_1613:
[----:B------:R-:W-:Y:S05]  /*4d20*/  BSYNC B2 ;  /* 0x0000000000027941 */ /* 0x000fea0003800000 */
.L_x_1612:
        /* <DEDUP_REMOVED lines=8> */
[----:B------:R-:W-:Y:S02]  /*4db0*/  SHF.R.U64 R65, R60, 0x10, R61 ;  /* 0x000000103c417819 */ /* 0x000fe4000000123d */
[----:B------:R-:W-:Y:S01]  /*4dc0*/  SHF.R.U64 R66, R58, 0x10, R59 ;  /* 0x000000103a427819 */ /* 0x000fe2000000123b */
[----:B----4-:R-:W-:Y:S01]  /*4dd0*/  IMAD.U32 R58, R14, 0x10000, RZ ;  /* 0x000100000e3a7824 */ /* 0x010fe200078e00ff */
[----:B------:R-:W-:Y:S02]  /*4de0*/  SHF.R.U32.HI R61, RZ, 0x10, R61 ;  /* 0x00000010ff3d7819 */ /* 0x000fe4000001163d */
[----:B------:R-:W-:Y:S02]  /*4df0*/  SHF.R.U32.HI R64, RZ, 0x10, R59 ;  /* 0x00000010ff407819 */ /* 0x000fe4000001163b */
[C---:B------:R-:W-:Y:S02]  /*4e00*/  PRMT R60, R158.reuse, 0x5410, R65 ;  /* 0x000054109e3c7816 */ /* 0x040fe40000000041 */
[----:B------:R-:W-:Y:S01]  /*4e10*/  PRMT R59, R157, 0x5410, R66 ;  /* 0x000054109d3b7816 */ /* 0x000fe20000000042 */
[----:B------:R-:W-:Y:S01]  /*4e20*/  IMAD.U32 R66, R13, 0x10000, RZ ;  /* 0x000100000d427824 */ /* 0x000fe200078e00ff */
[----:B------:R-:W-:-:S02]  /*4e30*/  PRMT R158, R158, 0x5432, R61 ;  /* 0x000054329e9e7816 */ /* 0x000fc4000000003d */
[----:B------:R-:W-:Y:S02]  /*4e40*/  PRMT R157, R157, 0x5432, R64 ;  /* 0x000054329d9d7816 */ /* 0x000fe40000000040 */
[----:B------:R-:W-:Y:S01]  /*4e50*/  LOP3.LUT R11, R14, 0xffff0000, RZ, 0xc0, !PT ;  /* 0xffff00000e0b7812 */ /* 0x000fe200078ec0ff */
[----:B------:R-:W-:Y:S01]  /*4e60*/  IMAD.U32 R61, R158, 0x10000, RZ ;  /* 0x000100009e3d7824 */ /* 0x000fe200078e00ff */
[----:B------:R-:W-:Y:S01]  /*4e70*/  LOP3.LUT R65, R13, 0xffff0000, RZ, 0xc0, !PT ;  /* 0xffff00000d417812 */ /* 0x000fe200078ec0ff */
[----:B------:R-:W-:Y:S01]  /*4e80*/  IMAD.U32 R64, R157, 0x10000, RZ ;  /* 0x000100009d407824 */ /* 0x000fe200078e00ff */
[----:B------:R-:W-:Y:S01]  /*4e90*/  LOP3.LUT R68, R60, 0xffff0000, RZ, 0xc0, !PT ;  /* 0xffff00003c447812 */ /* 0x000fe200078ec0ff */
[----:B------:R-:W-:Y:S01]  /*4ea0*/  FMUL.FTZ R71, R11, R61 ;  /* 0x0000003d0b477220 */ /* 0x000fe20000410000 */
[----:B------:R-:W-:Y:S01]  /*4eb0*/  LOP3.LUT R67, R59, 0xffff0000, RZ, 0xc0, !PT ;  /* 0xffff00003b437812 */ /* 0x000fe200078ec0ff */
[----:B------:R-:W-:Y:S01]  /*4ec0*/  IMAD.U32 R13, R12, 0x10000, RZ ;  /* 0x000100000c0d7824 */ /* 0x000fe200078e00ff */
[----:B------:R-:W-:Y:S01]  /*4ed0*/  LOP3.LUT R14, R15, 0xffff0000, RZ, 0xc0, !PT ;  /* 0xffff00000f0e7812 */ /* 0x000fe200078ec0ff */
[----:B------:R-:W-:Y:S01]  /*4ee0*/  FMUL.FTZ R69, R65, R68 ;  /* 0x0000004441457220 */ /* 0x000fe20000410000 */
[----:B------:R-:W-:Y:S01]  /*4ef0*/  FMUL.FTZ R11, R11, R64 ;  /* 0x000000400b0b7220 */ /* 0x000fe20000410000 */
        /* <DEDUP_REMOVED lines=24> */
.L_x_1617:
[----:B------:R-:W-:Y:S05]  /*5080*/  BSYNC B2 ;  /* 0x0000000000027941 */ /* 0x000fea0003800000 */
.L_x_1616:
[----:B----4-:R0:W-:Y:S02]  /*5090*/  ST.E.128 desc[UR60][R62.64], R12 ;  /* 0x0000000c3e007985 */ /* 0x0101e4000c101d3c */
.L_x_1595:
[----:B------:R-:W-:Y:S05]  /*50a0*/  BSYNC B1 ;  /* 0x0000000000017941 */ /* 0x000fea0003800000 */
.L_x_1594:
[----:B------:R-:W-:-:S03]  /*50b0*/  UMOV UR4, 0xffffffff ;  /* 0xffffffff00047882 */ /* 0x000fc60000000000 */
[----:B------:R-:W-:Y:S05]  /*50c0*/  BRA.DIV UR4, `(.L_x_1618) ;  /* 0x0000023a045c7947 */ /* 0x000fea000b800000 */
[----:B-1----:R-:W1:Y:S04]  /*50d0*/  SHFL.IDX PT, R115, R115, 0x1, 0x1c1f ;  /* 0x003c1f0073737f89 */ /* 0x002e6800000e0000 */
[----:B------:R-:W0:Y:S02]  /*50e0*/  SHFL.IDX PT, R116, R116, 0x1, 0x1c1f ;  /* 0x003c1f0074747f89 */ /* 0x000e2400000e0000 */
.L_x_2013:
        /* <DEDUP_REMOVED lines=13> */
[----:B------:R-:W-:Y:S02]  /*51c0*/  SHF.R.U64 R61, R56, 0x10, R57 ;  /* 0x00000010383d7819 */ /* 0x000fe40000001239 */
[----:B------:R-:W-:Y:S01]  /*51d0*/  LOP3.LUT R55, R14, 0xffff0000, RZ, 0xc0, !PT ;  /* 0xffff00000e377812 */ /* 0x000fe200078ec0ff */
[C---:B------:R-:W-:Y:S01]  /*51e0*/  IMAD.U32 R14, R15.reuse, 0x10000, RZ ;  /* 0x000100000f0e7824 */ /* 0x040fe200078e00ff */
[----:B---3--:R-:W-:Y:S02]  /*51f0*/  LOP3.LUT R11, R15, 0xffff0000, RZ, 0xc0, !PT ;  /* 0xffff00000f0b7812 */ /* 0x008fe400078ec0ff */
[----:B------:R-:W-:-:S02]  /*5200*/  PRMT R15, R155, 0x5410, R62 ;  /* 0x000054109b0f7816 */ /* 0x000fc4000000003e */
        /* <DEDUP_REMOVED lines=36> */
.L_x_1623:
[----:B------:R-:W-:Y:S05]  /*5450*/  BSYNC B2 ;  /* 0x0000000000027941 */ /* 0x000fea0003800000 */
.L_x_1622:
[----:B----4-:R0:W-:Y:S02]  /*5460*/  ST.E.128 desc[UR60][R58.64], R12 ;  /* 0x0000000c3a007985 */ /* 0x0101e4000c101d3c */
.L_x_1621:
[----:B------:R-:W-:Y:S05]  /*5470*/  BSYNC B1 ;  /* 0x0000000000017941 */ /* 0x000fea0003800000 */
.L_x_1620:
        /* <DEDUP_REMOVED lines=11> */
[----:B------:R-:W-:Y:S01]  /*5530*/  SHF.R.U64 R58, R50, 0x10, R51 ;  /* 0x00000010323a7819 */ /* 0x000fe20000001233 */
[----:B----4-:R-:W-:Y:S01]  /*5540*/  IMAD.U32 R50, R14, 0x10000, RZ ;  /* 0x000100000e327824 */ /* 0x010fe200078e00ff */
[----:B------:R-:W-:Y:S02]  /*5550*/  SHF.R.U64 R57, R52, 0x10, R53 ;  /* 0x0000001034397819 */ /* 0x000fe40000001235 */
[----:B------:R-:W-:Y:S02]  /*5560*/  SHF.R.U32.HI R56, RZ, 0x10, R51 ;  /* 0x00000010ff387819 */ /* 0x000fe40000011633 */
[----:B------:R-:W-:Y:S02]  /*5570*/  SHF.R.U32.HI R51, RZ, 0x10, R53 ;  /* 0x00000010ff337819 */ /* 0x000fe40000011635 */
[----:B------:R-:W-:Y:S02]  /*5580*/  PRMT R53, R153, 0x5410, R58 ;  /* 0x0000541099357816 */ /* 0x000fe4000000003a */
[----:B------:R-:W-:-:S02]  /*5590*/  PRMT R58, R154, 0x5410, R57 ;  /* 0x000054109a3a7816 */ /* 0x000fc40000000039 */
[----:B------:R-:W-:Y:S02]  /*55a0*/  PRMT R154, R154, 0x5432, R51 ;  /* 0x000054329a9a7816 */ /* 0x000fe40000000033 */
[----:B------:R-:W-:Y:S02]  /*55b0*/  PRMT R153, R153, 0x5432, R56 ;  /* 0x0000543299997816 */ /* 0x000fe40000000038 */
[----:B------:R-:W-:Y:S01]  /*55c0*/  LOP3.LUT R51, R13, 0xffff0000, RZ, 0xc0, !PT ;  /* 0xffff00000d337812 */ /* 0x000fe200078ec0ff */
[----:B------:R-:W-:Y:S01]  /*55d0*/  IMAD.U32 R59, R154, 0x10000, RZ ;  /* 0x000100009a3b7824 */ /* 0x000fe200078e00ff */
[C---:B------:R-:W-:Y:S01]  /*55e0*/  LOP3.LUT R60, R58.reuse, 0xffff0000, RZ, 0xc0, !PT ;  /* 0xffff00003a3c7812 */ /* 0x040fe200078ec0ff */
[----:B------:R-:W-:Y:S01]  /*55f0*/  IMAD.U32 R57, R153, 0x10000, RZ ;  /* 0x0001000099397824 */ /* 0x000fe200078e00ff */
[----:B------:R-:W-:Y:S01]  /*5600*/  LOP3.LUT R56, R53, 0xffff0000, RZ, 0xc0, !PT ;  /* 0xffff000035387812 */ /* 0x000fe200078ec0ff */
[----:B------:R-:W-:Y:S01]  /*5610*/  IMAD.U32 R58, R58, 0x10000, RZ ;  /* 0x000100003a3a7824 */ /* 0x000fe200078e00ff */
[----:B------:R-:W-:Y:S01]  /*5620*/  LOP3.LUT R52, R14, 0xffff0000, RZ, 0xc0, !PT ;  /* 0xffff00000e347812 */ /* 0x000fe200078ec0ff */
[C---:B------:R-:W-:Y:S01]  /*5630*/  IMAD.U32 R14, R15.reuse, 0x10000, RZ ;  /* 0x000100000f0e7824 */ /* 0x040fe200078e00ff */
[----:B------:R-:W-:Y:S01]  /*5640*/  LOP3.LUT R11, R15, 0xffff0000, RZ, 0xc0, !PT ;  /* 0xffff00000f0b7812 */ /* 0x000fe200078ec0ff */
[----:B------:R-:W-:Y:S01]  /*5650*/  FMUL.FTZ R62, R51, R60 ;  /* 0x0000003c333e7220 */ /* 0x000fe20000410000 */
[----:B------:R-:W-:-:S02]  /*5660*/  IMAD.U32 R15, R13, 0x10000, RZ ;  /* 0x000100000d0f7824 */ /* 0x000fc400078e00ff */
[-C--:B------:R-:W-:Y:S01]  /*5670*/  FMUL.FTZ R51, R51, R56.reuse ;  /* 0x0000003833337220 */ /* 0x080fe20000410000 */
[----:B------:R-:W-:Y:S01]  /*5680*/  LOP3.LUT R154, R154, 0xffff0000, RZ, 0xc0, !PT ;  /* 0xffff00009a9a7812 */ /* 0x000fe200078ec0ff */
[----:B------:R-:W-:Y:S02]  /*5690*/  IMAD.U32 R13, R12, 0x10000, RZ ;  /* 0x000100000c0d7824 */ /* 0x000fe400078e00ff */
[C---:B------:R-:W-:Y:S01]  /*56a0*/  FFMA.FTZ R62, R15.reuse, R56, -R62 ;  /* 0x000000380f3e7223 */ /* 0x040fe2000001083e */
[----:B------:R-:W-:Y:S01]  /*56b0*/  FFMA.FTZ R51, R15, R60, R51 ;  /* 0x0000003c0f337223 */ /* 0x000fe20000010033 */
[C---:B------:R-:W-:Y:S01]  /*56c0*/  FMUL.FTZ R15, R52.reuse, R57 ;  /* 0x00000039340f7220 */ /* 0x040fe20000410000 */
[-C--:B------:R-:W-:Y:S01]  /*56d0*/  FMUL.FTZ R61, R52, R59.reuse ;  /* 0x0000003b343d7220 */ /* 0x080fe20000410000 */
[----:B------:R-:W-:Y:S01]  /*56e0*/  LOP3.LUT R153, R153, 0xffff0000, RZ, 0xc0, !PT ;  /* 0xffff000099997812 */ /* 0x000fe200078ec0ff */
[----:B------:R-:W-:Y:S01]  /*56f0*/  IMAD.U32 R53, R53, 0x10000, RZ ;  /* 0x0001000035357824 */ /* 0x000fe200078e00ff */
[----:B------:R-:W-:Y:S01]  /*5700*/  LOP3.LUT R12, R12, 0xffff0000, RZ, 0xc0, !PT ;  /* 0xffff00000c0c7812 */ /* 0x000fe200078ec0ff */
[C---:B------:R-:W-:Y:S01]  /*5710*/  FFMA.FTZ R52, R50.reuse, R59, R15 ;  /* 0x0000003b32347223 */ /* 0x040fe2000001000f */
[----:B------:R-:W-:Y:S01]  /*5720*/  FFMA.FTZ R61, R50, R57, -R61 ;  /* 0x00000039323d7223 */ /* 0x000fe2000001083d */
[C---:B------:R-:W-:Y:S01]  /*5730*/  FMUL.FTZ R15, R11.reuse, R154 ;  /* 0x0000009a0b0f7220 */ /* 0x040fe20000410000 */
[----:B------:R-:W-:Y:S01]  /*5740*/  FMUL.FTZ R57, R11, R153 ;  /* 0x000000990b397220 */ /* 0x000fe20000410000 */
        /* <DEDUP_REMOVED lines=10> */
.L_x_1627:
[----:B------:R-:W-:Y:S05]  /*57f0*/  BSYNC B2 ;  /* 0x0000000000027941 */ /* 0x000fea0003800000 */
.L_x_1626:
[----:B----4-:R0:W-:Y:S02]  /*5800*/  ST.E.128 desc[UR60][R54.64], R12 ;  /* 0x0000000c36007985 */ /* 0x0101e4000c101d3c */
.L_x_1625:
[----:B------:R-:W-:Y:S05]  /*5810*/  BSYNC B1 ;  /* 0x0000000000017941 */ /* 0x000fea0003800000 */
.L_x_1624:
        /* <DEDUP_REMOVED lines=13> */
[--C-:B------:R-:W-:Y:S02]  /*58f0*/  SHF.R.U64 R54, R48, 0x10, R49.reuse ;  /* 0x0000001030367819 */ /* 0x100fe40000001231 */
[----:B------:R-:W-:Y:S02]  /*5900*/  SHF.R.U32.HI R52, RZ, 0x10, R49 ;  /* 0x00000010ff347819 */ /* 0x000fe40000011631 */
[----:B------:R-:W-:Y:S02]  /*5910*/  SHF.R.U32.HI R11, RZ, 0x10, R47 ;  /* 0x00000010ff0b7819 */ /* 0x000fe4000001162f */
[----:B------:R-:W-:Y:S02]  /*5920*/  PRMT R49, R146, 0x5410, R53 ;  /* 0x0000541092317816 */ /* 0x000fe40000000035 */
[----:B------:R-:W-:-:S02]  /*5930*/  PRMT R54, R147, 0x5410, R54 ;  /* 0x0000541093367816 */ /* 0x000fc40000000036 */
[----:B------:R-:W-:Y:S02]  /*5940*/  PRMT R147, R147, 0x5432, R52 ;  /* 0x0000543293937816 */ /* 0x000fe40000000034 */
[----:B------:R-:W-:Y:S01]  /*5950*/  LOP3.LUT R47, R14, 0xffff0000, RZ, 0xc0, !PT ;  /* 0xffff00000e2f7812 */ /* 0x000fe200078ec0ff */
[----:B------:R-:W-:Y:S01]  /*5960*/  IMAD.U32 R14, R13, 0x10000, RZ ;  /* 0x000100000d0e7824 */ /* 0x000fe200078e00ff */
[----:B------:R-:W-:Y:S01]  /*5970*/  PRMT R146, R146, 0x5432, R11 ;  /* 0x0000543292927816 */ /* 0x000fe2000000000b */
[----:B------:R-:W-:Y:S01]  /*5980*/  IMAD.U32 R56, R147, 0x10000, RZ ;  /* 0x0001000093387824 */ /* 0x000fe200078e00ff */
[----:B------:R-:W-:Y:S01]  /*5990*/  LOP3.LUT R13, R13, 0xffff0000, RZ, 0xc0, !PT ;  /* 0xffff00000d0d7812 */ /* 0x000fe200078ec0ff */
[----:B------:R-:W-:Y:S01]  /*59a0*/  IMAD.U32 R11, R12, 0x10000, RZ ;  /* 0x000100000c0b7824 */ /* 0x000fe200078e00ff */
[----:B------:R-:W-:Y:S01]  /*59b0*/  LOP3.LUT R55, R54, 0xffff0000, RZ, 0xc0, !PT ;  /* 0xffff000036377812 */ /* 0x000fe200078ec0ff */
[----:B------:R-:W-:Y:S01]  /*59c0*/  IMAD.U32 R53, R146, 0x10000, RZ ;  /* 0x0001000092357824 */ /* 0x000fe200078e00ff */
[----:B------:R-:W-:Y:S01]  /*59d0*/  LOP3.LUT R52, R49, 0xffff0000, RZ, 0xc0, !PT ;  /* 0xffff000031347812 */ /* 0x000fe200078ec0ff */
[----:B------:R-:W-:Y:S01]  /*59e0*/  IMAD.U32 R54, R54, 0x10000, RZ ;  /* 0x0001000036367824 */ /* 0x000fe200078e00ff */
[----:B------:R-:W-:Y:S01]  /*59f0*/  LOP3.LUT R48, R15, 0xffff0000, RZ, 0xc0, !PT ;  /* 0xffff00000f307812 */ /* 0x000fe200078ec0ff */
[C---:B------:R-:W-:Y:S01]  /*5a00*/  FMUL.FTZ R57, R13.reuse, R55 ;  /* 0x000000370d397220 */ /* 0x040fe20000410000 */
[----:B------:R-:W-:Y:S01]  /*5a10*/  LOP3.LUT R12, R12, 0xffff0000, RZ, 0xc0, !PT ;  /* 0xffff00000c0c7812 */ /* 0x000fe200078ec0ff */
[----:B------:R-:W-:Y:S01]  /*5a20*/  FMUL.FTZ R58, R13, R52 ;  /* 0x000000340d3a7220 */ /* 0x000fe20000410000 */
        /* <DEDUP_REMOVED lines=11> */
[C---:B------:R-:W-:Y:S01]  /*5ae0*/  FMUL.FTZ R14, R12.reuse, R54 ;  /* 0x000000360c0e7220 */ /* 0x040fe20000410000 */
[-C--:B------:R-:W-:Y:S01]  /*5af0*/  FMUL.FTZ R13, R12, R49.reuse ;  /* 0x000000310c0d7220 */ /* 0x080fe20000410000 */
        /* <DEDUP_REMOVED lines=11> */
.L_x_1631:
[----:B------:R-:W-:Y:S05]  /*5bb0*/  BSYNC B2 ;  /* 0x0000000000027941 */ /* 0x000fea0003800000 */
.L_x_1630:
[----:B----4-:R0:W-:Y:S02]  /*5bc0*/  ST.E.128 desc[UR60][R50.64], R12 ;  /* 0x0000000c32007985 */ /* 0x0101e4000c101d3c */
.L_x_1629:
[----:B------:R-:W-:Y:S05]  /*5bd0*/  BSYNC B1 ;  /* 0x0000000000017941 */ /* 0x000fea0003800000 */
.L_x_1628:
        /* <DEDUP_REMOVED lines=22> */
[----:B------:R-:W-:Y:S02]  /*5d40*/  LOP3.LUT R13, R13, 0xffff0000, RZ, 0xc0, !PT ;  /* 0xffff00000d0d7812 */ /* 0x000fe400078ec0ff */
[C---:B------:R-:W-:Y:S01]  /*5d50*/  LOP3.LUT R51, R50.reuse, 0xffff0000, RZ, 0xc0, !PT ;  /* 0xffff000032337812 */ /* 0x040fe200078ec0ff */
        /* <DEDUP_REMOVED lines=31> */
.L_x_1635:
[----:B------:R-:W-:Y:S05]  /*5f50*/  BSYNC B2 ;  /* 0x0000000000027941 */ /* 0x000fea0003800000 */
.L_x_1634:
[----:B----4-:R0:W-:Y:S02]  /*5f60*/  ST.E.128 desc[UR60][R46.64], R12 ;  /* 0x0000000c2e007985 */ /* 0x0101e4000c101d3c */
.L_x_1633:
[----:B------:R-:W-:Y:S05]  /*5f70*/  BSYNC B1 ;  /* 0x0000000000017941 */ /* 0x000fea0003800000 */
.L_x_1632:
        /* <DEDUP_REMOVED lines=11> */
[----:B------:R-:W-:Y:S01]  /*6030*/  SHF.R.U64 R46, R38, 0x10, R39 ;  /* 0x00000010262e7819 */ /* 0x000fe20000001227 */
[----:B---3--:R-:W-:Y:S01]  /*6040*/  IMAD.U32 R11, R12, 0x10000, RZ ;  /* 0x000100000c0b7824 */ /* 0x008fe200078e00ff */
[----:B------:R-:W-:Y:S02]  /*6050*/  SHF.R.U32.HI R41, RZ, 0x10, R41 ;  /* 0x00000010ff297819 */ /* 0x000fe40000011629 */
[----:B------:R-:W-:Y:S02]  /*6060*/  PRMT R45, R128, 0x5410, R45 ;  /* 0x00005410802d7816 */ /* 0x000fe4000000002d */
[----:B------:R-:W-:Y:S02]  /*6070*/  SHF.R.U32.HI R44, RZ, 0x10, R39 ;  /* 0x00000010ff2c7819 */ /* 0x000fe40000011627 */
[----:B------:R-:W-:-:S02]  /*6080*/  PRMT R40, R121, 0x5410, R46 ;  /* 0x0000541079287816 */ /* 0x000fc4000000002e */
[----:B------:R-:W-:Y:S01]  /*6090*/  LOP3.LUT R38, R14, 0xffff0000, RZ, 0xc0, !PT ;  /* 0xffff00000e267812 */ /* 0x000fe200078ec0ff */
[C---:B------:R-:W-:Y:S01]  /*60a0*/  IMAD.U32 R14, R13.reuse, 0x10000, RZ ;  /* 0x000100000d0e7824 */ /* 0x040fe200078e00ff */
[----:B------:R-:W-:Y:S02]  /*60b0*/  PRMT R128, R128, 0x5432, R41 ;  /* 0x0000543280807816 */ /* 0x000fe40000000029 */
[----:B------:R-:W-:Y:S02]  /*60c0*/  LOP3.LUT R13, R13, 0xffff0000, RZ, 0xc0, !PT ;  /* 0xffff00000d0d7812 */ /* 0x000fe400078ec0ff */
[----:B------:R-:W-:Y:S01]  /*60d0*/  LOP3.LUT R46, R45, 0xffff0000, RZ, 0xc0, !PT ;  /* 0xffff00002d2e7812 */ /* 0x000fe200078ec0ff */
[----:B------:R-:W-:Y:S01]  /*60e0*/  IMAD.U32 R47, R128, 0x10000, RZ ;  /* 0x00010000802f7824 */ /* 0x000fe200078e00ff */
[----:B------:R-:W-:Y:S01]  /*60f0*/  PRMT R121, R121, 0x5432, R44 ;  /* 0x0000543279797816 */ /* 0x000fe2000000002c */
[----:B------:R-:W-:Y:S01]  /*6100*/  IMAD.U32 R45, R45, 0x10000, RZ ;  /* 0x000100002d2d7824 */ /* 0x000fe200078e00ff */
[----:B------:R-:W-:Y:S01]  /*6110*/  LOP3.LUT R41, R40, 0xffff0000, RZ, 0xc0, !PT ;  /* 0xffff000028297812 */ /* 0x000fe200078ec0ff */
[----:B------:R-:W-:Y:S01]  /*6120*/  FMUL.FTZ R49, R13, R46 ;  /* 0x0000002e0d317220 */ /* 0x000fe20000410000 */
[----:B------:R-:W-:Y:S01]  /*6130*/  FMUL.FTZ R48, R38, R47 ;  /* 0x0000002f26307220 */ /* 0x000fe20000410000 */
[----:B------:R-:W-:Y:S01]  /*6140*/  IMAD.U32 R44, R121, 0x10000, RZ ;  /* 0x00010000792c7824 */ /* 0x000fe200078e00ff */
[----:B------:R-:W-:Y:S01]  /*6150*/  LOP3.LUT R39, R15, 0xffff0000, RZ, 0xc0, !PT ;  /* 0xffff00000f277812 */ /* 0x000fe200078ec0ff */
[-C--:B------:R-:W-:Y:S01]  /*6160*/  FMUL.FTZ R13, R13, R41.reuse ;  /* 0x000000290d0d7220 */ /* 0x080fe20000410000 */
[----:B------:R-:W-:Y:S01]  /*6170*/  LOP3.LUT R12, R12, 0xffff0000, RZ, 0xc0, !PT ;  /* 0xffff00000c0c7812 */ /* 0x000fe200078ec0ff */
[----:B------:R-:W-:Y:S01]  /*6180*/  FFMA.FTZ R49, R14, R41, -R49 ;  /* 0x000000290e317223 */ /* 0x000fe20000010831 */
[----:B------:R-:W-:Y:S01]  /*6190*/  FMUL.FTZ R38, R38, R44 ;  /* 0x0000002c26267220 */ /* 0x000fe20000410000 */
        /* <DEDUP_REMOVED lines=19> */
.L_x_1639:
[----:B------:R-:W-:Y:S05]  /*62d0*/  BSYNC B2 ;  /* 0x0000000000027941 */ /* 0x000fea0003800000 */
.L_x_1638:
[----:B----4-:R0:W-:Y:S02]  /*62e0*/  ST.E.128 desc[UR60][R42.64], R12 ;  /* 0x0000000c2a007985 */ /* 0x0101e4000c101d3c */
.L_x_1637:
[----:B------:R-:W-:Y:S05]  /*62f0*/  BSYNC B1 ;  /* 0x0000000000017941 */ /* 0x000fea0003800000 */
.L_x_1636:
        /* <DEDUP_REMOVED lines=52> */
[----:B------:R-:W-:Y:S01]  /*6640*/  F2FP.BF16.F32.PACK_AB R15, R33, R36 ;  /* 0x00000024210f723e */ /* 0x000fe200000010ff */
[----:B------:R-:W-:-:S07]  /*6650*/  IMAD.MOV.U32 R14, RZ, RZ, R32 ;  /* 0x000000ffff0e7224 */ /* 0x000fce00078e0020 */
.L_x_1641:
[----:B------:R-:W-:Y:S05]  /*6660*/  BSYNC B1 ;  /* 0x0000000000017941 */ /* 0x000fea0003800000 */
.L_x_1640:
[----:B----4-:R0:W-:Y:S01]  /*6670*/  ST.E.128 desc[UR60][R38.64], R12 ;  /* 0x0000000c26007985 */ /* 0x0101e2000c101d3c */
[----:B------:R-:W-:Y:S05]  /*6680*/  BRA `(.L_x_1619) ;  /* 0x0000004000b87947 */ /* 0x000fea0003800000 */
.L_x_1585:
        /* <DEDUP_REMOVED lines=47> */
.L_x_1643:
[----:B------:R-:W-:Y:S05]  /*6980*/  BSYNC B1 ;  /* 0x0000000000017941 */ /* 0x000fea0003800000 */
.L_x_1642:
        /* <DEDUP_REMOVED lines=47> */
.L_x_1645:
[----:B------:R-:W-:Y:S05]  /*6c80*/  BSYNC B1 ;  /* 0x0000000000017941 */ /* 0x000fea0003800000 */
.L_x_1644:
        /* <DEDUP_REMOVED lines=11> */
[----:B------:R-:W-:Y:S01]  /*6d40*/  PRMT R211, R14, 0x7610, R211 ;  /* 0x000076100ed37816 */ /* 0x000fe200000000d3 */
[----:B------:R-:W-:-:S05]  /*6d50*/  IMAD.MOV.U32 R14, RZ, RZ, R50 ;  /* 0x000000ffff0e7224 */ /* 0x000fca00078e0032 */
[----:B------:R-:W-:Y:S01]  /*6d60*/  PRMT R224, R14, 0x7610, R224 ;  /* 0x000076100ee07816 */ /* 0x000fe200000000e0 */
[----:B------:R-:W-:-:S05]  /*6d70*/  IMAD.MOV.U32 R14, RZ, RZ, R54 ;  /* 0x000000ffff0e7224 */ /* 0x000fca00078e0036 */
[----:B------:R-:W-:Y:S01]  /*6d80*/  PRMT R158, R158, 0x5410, R14 ;  /* 0x000054109e9e7816 */ /* 0x000fe2000000000e */
[----:B------:R-:W-:-:S05]  /*6d90*/  IMAD.MOV.U32 R14, RZ, RZ, R52 ;  /* 0x000000ffff0e7224 */ /* 0x000fca00078e0034 */
[----:B------:R-:W-:Y:S01]  /*6da0*/  PRMT R158, R14, 0x7610, R158 ;  /* 0x000076100e9e7816 */ /* 0x000fe2000000009e */
[----:B-----5:R-:W-:Y:S01]  /*6db0*/  IMAD.MOV.U32 R14, RZ, RZ, R59 ;  /* 0x000000ffff0e7224 */ /* 0x020fe200078e003b */
        /* <DEDUP_REMOVED lines=14> */
[----:B------:R-:W-:Y:S01]  /*6ea0*/  PLOP3.LUT P0, PT, PT, PT, UP0, 0x80, 0x0 ;  /* 0x000000000000781c */ /* 0x000fe20003f0f008 */
[----:B------:R-:W-:Y:S01]  /*6eb0*/  IMAD.MOV.U32 R13, RZ, RZ, R45 ;  /* 0x000000ffff0d7224 */ /* 0x000fe200078e002d */
        /* <DEDUP_REMOVED lines=8> */
[----:B------:R-:W-:Y:S02]  /*6f40*/  IMAD.MOV.U32 R13, RZ, RZ, R55 ;  /* 0x000000ffff0d7224 */ /* 0x000fe400078e0037 */
[----:B------:R-:W-:-:S03]  /*6f50*/  IMAD.MOV.U32 R11, RZ, RZ, R58 ;  /* 0x000000ffff0b7224 */ /* 0x000fc600078e003a */
[----:B------:R-:W-:Y:S01]  /*6f60*/  PRMT R159, R12, 0x5410, R13 ;  /* 0x000054100c9f7816 */ /* 0x000fe2000000000d */
[----:B------:R-:W-:Y:S01]  /*6f70*/  IMAD.MOV.U32 R13, RZ, RZ, R56 ;  /* 0x000000ffff0d7224 */ /* 0x000fe200078e0038 */
[----:B------:R-:W-:Y:S01]  /*6f80*/  PRMT R145, R11, 0x7610, R145 ;  /* 0x000076100b917816 */ /* 0x000fe20000000091 */
[----:B------:R-:W-:Y:S02]  /*6f90*/  IMAD.MOV.U32 R12, RZ, RZ, R57 ;  /* 0x000000ffff0c7224 */ /* 0x000fe400078e0039 */
[----:B------:R-:W-:Y:S01]  /*6fa0*/  IMAD.MOV.U32 R11, RZ, RZ, R62 ;  /* 0x000000ffff0b7224 */ /* 0x000fe200078e003e */
[----:B------:R-:W-:Y:S01]  /*6fb0*/  PRMT R145, R145, 0x5410, R14 ;  /* 0x0000541091917816 */ /* 0x000fe2000000000e */
[----:B------:R-:W-:Y:S01]  /*6fc0*/  IMAD.MOV.U32 R14, RZ, RZ, R63 ;  /* 0x000000ffff0e7224 */ /* 0x000fe200078e003f */
        /* <DEDUP_REMOVED lines=33> */
[----:B------:R-:W-:Y:S06]  /*71e0*/  @!P0 BRA `(.L_x_1646) ;  /* 0x0000000000048947 */ /* 0x000fec0003800000 */
[----:B------:R-:W-:Y:S01]  /*71f0*/  BPT.TRAP 0x1 ;  /* 0x000000040000795c */ /* 0x000fe20000300000 */
.L_x_1646:
[----:B------:R-:W-:Y:S01]  /*7200*/  IMAD R86, R19, 0x8, R18 ;  /* 0x0000000813567824 */ /* 0x000fe200078e0212 */
[----:B------:R-:W-:Y:S01]  /*7210*/  SHF.L.U32 R87, R175, 0x1f, RZ ;  /* 0x0000001faf577819 */ /* 0x000fe200000006ff */
[----:B------:R-:W0:Y:S01]  /*7220*/  LDC R128, c[0x0][0x2f4] ;  /* 0x0000bd00ff807b82 */ /* 0x000e220000000800 */
[----:B------:R-:W-:Y:S02]  /*7230*/  BSSY B1, `(.L_x_1647) ;  /* 0x0000003000017945 */ /* 0x000fe40003800000 */
[----:B------:R-:W1:Y:S02]  /*7240*/  SYNCS.PHASECHK.TRANS64.TRYWAIT P6, [R86+URZ+0x2a890], R87 ;  /* 0x02a89057560075a7 */ /* 0x000e6400080c017f */
[----:B-1----:R-:W-:Y:S05]  /*7250*/  @!P6 BRA `(.L_x_1648) ;  /* 0x000002180044e947 */ /* 0x002fea0003800000 */
.L_x_2014:
[----:B------:R-:W-:Y:S05]  /*7260*/  BSYNC B1 ;  /* 0x0000000000017941 */ /* 0x000fea0003800000 */
.L_x_1647:
[----:B------:R-:W-:Y:S01]  /*7270*/  UMOV UR4, 0xffffffff ;  /* 0xffffffff00047882 */ /* 0x000fe20000000000 */
[----:B0-----:R-:W-:Y:S02]  /*7280*/  IMAD.IADD R131, R128, 0x1, -R125 ;  /* 0x0000000180837824 */ /* 0x001fe400078e0a7d */
[----:B------:R-:W-:Y:S05]  /*7290*/  BRA.DIV UR4, `(.L_x_1649) ;  /* 0x0000021a04487947 */ /* 0x000fea000b800000 */
[----:B------:R0:W2:Y:S04]  /*72a0*/  SHFL.IDX PT, R121, R115, RZ, 0x1c1f ;  /* 0x001c1fff73797589 */ /* 0x0000a800000e0000 */
[----:B------:R0:W3:Y:S02]  /*72b0*/  SHFL.IDX PT, R11, R116, RZ, 0x1c1f ;  /* 0x001c1fff740b7589 */ /* 0x0000e400000e0000 */
.L_x_2018:
        /* <DEDUP_REMOVED lines=29> */
[C---:B------:R-:W-:Y:S02]  /*7490*/  PRMT R40, R155.reuse, 0x5432, R40 ;  /* 0x000054329b287816 */ /* 0x040fe40000000028 */
[----:B------:R-:W-:Y:S02]  /*74a0*/  PRMT R41, R155, 0x5410, R41 ;  /* 0x000054109b297816 */ /* 0x000fe40000000029 */
[----:B------:R-:W-:Y:S02]  /*74b0*/  SHF.R.U32.HI R156, RZ, 0x10, R53 ;  /* 0x00000010ff9c7819 */ /* 0x000fe40000011635 */
[----:B------:R-:W-:-:S02]  /*74c0*/  SHF.R.U64 R42, R42, 0x10, R43 ;  /* 0x000000102a2a7819 */ /* 0x000fc4000000122b */
[----:B------:R-:W-:Y:S02]  /*74d0*/  SHF.R.U32.HI R155, RZ, 0x10, R43 ;  /* 0x00000010ff9b7819 */ /* 0x000fe4000001162b */
[----:B------:R-:W-:Y:S02]  /*74e0*/  SHF.R.U64 R43, R52, 0x10, R53 ;  /* 0x00000010342b7819 */ /* 0x000fe40000001235 */
[--C-:B------:R-:W-:Y:S02]  /*74f0*/  SHF.R.U64 R52, R54, 0x10, R55.reuse ;  /* 0x0000001036347819 */ /* 0x100fe40000001237 */
[----:B------:R-:W-:Y:S01]  /*7500*/  SHF.R.U32.HI R54, RZ, 0x10, R55 ;  /* 0x00000010ff367819 */ /* 0x000fe20000011637 */
[----:B------:R-:W-:Y:S01]  /*7510*/  IMAD.U32 R55, R41, 0x10000, RZ ;  /* 0x0001000029377824 */ /* 0x000fe200078e00ff */
[----:B------:R-:W-:Y:S02]  /*7520*/  PRMT R156, R159, 0x5410, R156 ;  /* 0x000054109f9c7816 */ /* 0x000fe4000000009c */
[----:B------:R-:W-:-:S02]  /*7530*/  PRMT R43, R158, 0x5410, R43 ;  /* 0x000054109e2b7816 */ /* 0x000fc4000000002b */
[----:B------:R-:W-:Y:S01]  /*7540*/  PRMT R52, R158, 0x5432, R52 ;  /* 0x000054329e347816 */ /* 0x000fe20000000034 */
[C---:B------:R-:W-:Y:S01]  /*7550*/  IMAD.U32 R158, R156.reuse, 0x10000, RZ ;  /* 0x000100009c9e7824 */ /* 0x040fe200078e00ff */
[----:B------:R-:W-:Y:S01]  /*7560*/  PRMT R54, R159, 0x5432, R54 ;  /* 0x000054329f367816 */ /* 0x000fe20000000036 */
[----:B---3--:R-:W-:Y:S01]  /*7570*/  IMAD.U32 R159, R81, 0x10000, RZ ;  /* 0x00010000519f7824 */ /* 0x008fe200078e00ff */
[C---:B------:R-:W-:Y:S02]  /*7580*/  PRMT R53, R157.reuse, 0x5432, R42 ;  /* 0x000054329d357816 */ /* 0x040fe4000000002a */
[----:B------:R-:W-:Y:S01]  /*7590*/  PRMT R42, R157, 0x5410, R155 ;  /* 0x000054109d2a7816 */ /* 0x000fe2000000009b */
[----:B----4-:R-:W-:Y:S02]  /*75a0*/  IMAD.U32 R157, R13, 0x10000, RZ ;  /* 0x000100000d9d7824 */ /* 0x010fe400078e00ff */
[----:B------:R-:W-:Y:S01]  /*75b0*/  FMUL.FTZ R155, R159, R158 ;  /* 0x0000009e9f9b7220 */ /* 0x000fe20000410000 */
[----:B------:R-:W-:-:S02]  /*75c0*/  LOP3.LUT R156, R156, 0xffff0000, RZ, 0xc0, !PT ;  /* 0xffff00009c9c7812 */ /* 0x000fc400078ec0ff */
[----:B------:R-:W-:Y:S01]  /*75d0*/  LOP3.LUT R81, R81, 0xffff0000, RZ, 0xc0, !PT ;  /* 0xffff000051517812 */ /* 0x000fe200078ec0ff */
[-C--:B------:R-:W-:Y:S01]  /*75e0*/  FFMA.FTZ R155, R157, R55.reuse, -R155 ;  /* 0x000000379d9b7223 */ /* 0x080fe2000001089b */
[----:B------:R-:W-:Y:S01]  /*75f0*/  FMUL.FTZ R55, R159, R55 ;  /* 0x000000379f377220 */ /* 0x000fe20000410000 */
[----:B------:R-:W-:Y:S01]  /*7600*/  LOP3.LUT R41, R41, 0xffff0000, RZ, 0xc0, !PT ;  /* 0xffff000029297812 */ /* 0x000fe200078ec0ff */
[C---:B------:R-:W-:Y:S01]  /*7610*/  IMAD.U32 R159, R83.reuse, 0x10000, RZ ;  /* 0x00010000539f7824 */ /* 0x040fe200078e00ff */
[----:B------:R-:W-:Y:S01]  /*7620*/  LOP3.LUT R83, R83, 0xffff0000, RZ, 0xc0, !PT ;  /* 0xffff000053537812 */ /* 0x000fe200078ec0ff */
[----:B------:R-:W-:Y:S01]  /*7630*/  FFMA.FTZ R55, R157, R158, R55 ;  /* 0x0000009e9d377223 */ /* 0x000fe20000010037 */
[----:B------:R-:W-:Y:S01]  /*7640*/  LOP3.LUT R157, R13, 0xffff0000, RZ, 0xc0, !PT ;  /* 0xffff00000d9d7812 */ /* 0x000fe200078ec0ff */
[----:B------:R-:W-:Y:S01]  /*7650*/  FMUL.FTZ R13, R81, R156 ;  /* 0x0000009c510d7220 */ /* 0x000fe20000410000 */
[C---:B------:R-:W-:Y:S01]  /*7660*/  IMAD.U32 R158, R54.reuse, 0x10000, RZ ;  /* 0x00010000369e7824 */ /* 0x040fe200078e00ff */
[----:B------:R-:W-:-:S02]  /*7670*/  LOP3.LUT R54, R54, 0xffff0000, RZ, 0xc0, !PT ;  /* 0xffff000036367812 */ /* 0x000fc400078ec0ff */
[-C--:B------:R-:W-:Y:S01]  /*7680*/  FFMA.FTZ R13, R157, R41.reuse, -R13 ;  /* 0x000000299d0d7223 */ /* 0x080fe2000001080d */
[----:B------:R-:W-:Y:S01]  /*7690*/  FMUL.FTZ R41, R81, R41 ;  /* 0x0000002951297220 */ /* 0x000fe20000410000 */
[----:B------:R-:W-:-:S03]  /*76a0*/  FMUL.FTZ R81, R159, R158 ;  /* 0x0000009e9f517220 */ /* 0x000fc60000410000 */
[----:B------:R-:W-:Y:S01]  /*76b0*/  FFMA.FTZ R41, R157, R156, R41 ;  /* 0x0000009c9d297223 */ /* 0x000fe20000010029 */
[C---:B------:R-:W-:Y:S01]  /*76c0*/  IMAD.U32 R157, R15.reuse, 0x10000, RZ ;  /* 0x000100000f9d7824 */ /* 0x040fe200078e00ff */
[----:B------:R-:W-:Y:S01]  /*76d0*/  LOP3.LUT R15, R15, 0xffff0000, RZ, 0xc0, !PT ;  /* 0xffff00000f0f7812 */ /* 0x000fe200078ec0ff */
[C---:B------:R-:W-:Y:S01]  /*76e0*/  IMAD.U32 R156, R42.reuse, 0x10000, RZ ;  /* 0x000100002a9c7824 */ /* 0x040fe200078e00ff */
[----:B------:R-:W-:Y:S02]  /*76f0*/  LOP3.LUT R42, R42, 0xffff0000, RZ, 0xc0, !PT ;  /* 0xffff00002a2a7812 */ /* 0x000fe400078ec0ff */
[----:B------:R-:W-:Y:S01]  /*7700*/  F2FP.BF16.F32.PACK_AB R41, R41, R55 ;  /* 0x000000372929723e */ /* 0x000fe200000010ff */
[-C--:B------:R-:W-:Y:S01]  /*7710*/  FFMA.FTZ R81, R157, R156.reuse, -R81 ;  /* 0x0000009c9d517223 */ /* 0x080fe20000010851 */
[----:B------:R-:W-:Y:S01]  /*7720*/  FMUL.FTZ R156, R159, R156 ;  /* 0x0000009c9f9c7220 */ /* 0x000fe20000410000 */
[----:B------:R-:W-:Y:S01]  /*7730*/  IMAD.U32 R55, R80, 0x10000, RZ ;  /* 0x0001000050377824 */ /* 0x000fe200078e00ff */
[----:B------:R-:W-:-:S02]  /*7740*/  F2FP.BF16.F32.PACK_AB R13, R13, R155 ;  /* 0x0000009b0d0d723e */ /* 0x000fc400000010ff */
        /* <DEDUP_REMOVED lines=12> */
[-C--:B------:R-:W-:Y:S01]  /*7810*/  FMUL.FTZ R55, R55, R81.reuse ;  /* 0x0000005137377220 */ /* 0x080fe20000410000 */
        /* <DEDUP_REMOVED lines=31> */
[----:B------:R-:W-:Y:S02]  /*7a10*/  IMAD.MOV.U32 R81, RZ, RZ, R41 ;  /* 0x000000ffff517224 */ /* 0x000fe400078e0029 */
[----:B------:R-:W-:Y:S02]  /*7a20*/  IMAD.MOV.U32 R14, RZ, RZ, R43 ;  /* 0x000000ffff0e7224 */ /* 0x000fe400078e002b */
[----:B------:R-:W-:Y:S02]  /*7a30*/  IMAD.MOV.U32 R15, RZ, RZ, R157 ;  /* 0x000000ffff0f7224 */ /* 0x000fe400078e009d */
[----:B------:R-:W-:-:S07]  /*7a40*/  IMAD.MOV.U32 R82, RZ, RZ, R40 ;  /* 0x000000ffff527224 */ /* 0x000fce00078e0028 */
.L_x_1655:
[----:B------:R-:W-:Y:S05]  /*7a50*/  BSYNC B3 ;  /* 0x0000000000037941 */ /* 0x000fea0003800000 */
.L_x_1654:
[----:B------:R-:W-:-:S04]  /*7a60*/  LEA R40, P4, R5, R11, 0x1 ;  /* 0x0000000b05287211 */ /* 0x000fc800078808ff */
[----:B--2---:R-:W-:Y:S02]  /*7a70*/  LEA.HI.X R41, R5, R121, R112, 0x1, P4 ;  /* 0x0000007905297211 */ /* 0x004fe400020f0c70 */
[----:B------:R-:W-:-:S03]  /*7a80*/  ISETP.GE.AND P4, PT, R154, R128, PT ;  /* 0x000000809a00720c */ /* 0x000fc60003f86270 */
[----:B----4-:R2:W-:Y:S10]  /*7a90*/  ST.E.128 desc[UR60][R40.64], R12 ;  /* 0x0000000c28007985 */ /* 0x0105f4000c101d3c */
[----:B--2---:R-:W-:-:S05]  /*7aa0*/  @!P4 IMAD.WIDE R12, R154, 0x2, R120 ;  /* 0x000000029a0cc825 */ /* 0x004fca00078e0278 */
[----:B---3--:R3:W-:Y:S02]  /*7ab0*/  @!P4 ST.E.128 desc[UR60][R12.64], R80 ;  /* 0x000000500c00c985 */ /* 0x0087e4000c101d3c */
.L_x_1653:
[----:B------:R-:W-:Y:S05]  /*7ac0*/  BSYNC B2 ;  /* 0x0000000000027941 */ /* 0x000fea0003800000 */
.L_x_1652:
[----:B------:R-:W-:Y:S01]  /*7ad0*/  ISETP.NE.AND P4, PT, R21, RZ, PT ;  /* 0x000000ff1500720c */ /* 0x000fe20003f85270 */
[----:B------:R-:W-:-:S12]  /*7ae0*/  BSSY B2, `(.L_x_1656) ;  /* 0x000007c000027945 */ /* 0x000fd80003800000 */
[----:B------:R-:W-:Y:S05]  /*7af0*/  @!P4 BRA `(.L_x_1657) ;  /* 0x0000000400e8c947 */ /* 0x000fea0003800000 */
[----:B---3--:R-:W-:Y:S01]  /*7b00*/  SEL R12, R125, R131, !P2 ;  /* 0x000000837d0c7207 */ /* 0x008fe20005000000 */
[----:B------:R-:W-:Y:S01]  /*7b10*/  BSSY B3, `(.L_x_1658) ;  /* 0x0000075000037945 */ /* 0x000fe20003800000 */
[----:B------:R-:W-:Y:S02]  /*7b20*/  ISETP.GE.AND P6, PT, R168, R124, PT ;  /* 0x0000007ca800720c */ /* 0x000fe40003fc6270 */
[----:B------:R-:W-:Y:S02]  /*7b30*/  SHF.R.S32.HI R13, RZ, 0x1f, R12 ;  /* 0x0000001fff0d7819 */ /* 0x000fe4000001140c */
[C---:B------:R-:W-:Y:S02]  /*7b40*/  LEA R52, P4, R6.reuse, R11, 0x1 ;  /* 0x0000000b06347211 */ /* 0x040fe400078808ff */
[----:B------:R-:W-:Y:S02]  /*7b50*/  LEA.HI R13, R13, R12, RZ, 0x4 ;  /* 0x0000000c0d0d7211 */ /* 0x000fe400078f20ff */
[----:B--2---:R-:W-:-:S02]  /*7b60*/  LEA.HI.X R53, R6, R121, R111, 0x1, P4 ;  /* 0x0000007906357211 */ /* 0x004fc400020f0c6f */
        /* <DEDUP_REMOVED lines=13> */
[----:B------:R-:W-:-:S04]  /*7c40*/  IMAD R40, R40, 0x2, R18 ;  /* 0x0000000228287824 */ /* 0x000fc800078e0212 */
[----:B------:R-:W2:Y:S04]  /*7c50*/  LDS.128 R12, [R12+0x18400] ;  /* 0x018400000c0c7984 */ /* 0x000ea80000000c00 */
[----:B------:R-:W3:Y:S01]  /*7c60*/  LDS.128 R40, [R40+0x18400] ;  /* 0x0184000028287984 */ /* 0x000ee20000000c00 */
[----:B------:R-:W-:Y:S05]  /*7c70*/  @P6 BRA `(.L_x_1659) ;  /* 0x0000000400786947 */ /* 0x000fea0003800000 */
[----:B------:R-:W-:Y:S01]  /*7c80*/  SHF.R.U32.HI R55, RZ, 0x10, R49 ;  /* 0x00000010ff377819 */ /* 0x000fe20000011631 */
[----:B---3--:R-:W-:Y:S01]  /*7c90*/  IMAD.U32 R154, R41, 0x10000, RZ ;  /* 0x00010000299a7824 */ /* 0x008fe200078e00ff */
[----:B------:R-:W-:Y:S01]  /*7ca0*/  SHF.R.U32.HI R80, RZ, 0x10, R37 ;  /* 0x00000010ff507819 */ /* 0x000fe20000011625 */
[----:B--2---:R-:W-:Y:S01]  /*7cb0*/  IMAD.U32 R81, R13, 0x10000, RZ ;  /* 0x000100000d517824 */ /* 0x004fe200078e00ff */
[----:B------:R-:W-:Y:S02]  /*7cc0*/  PRMT R55, R227, 0x5410, R55 ;  /* 0x00005410e3377816 */ /* 0x000fe40000000037 */
[----:B------:R-:W-:Y:S02]  /*7cd0*/  PRMT R80, R229, 0x5432, R80 ;  /* 0x00005432e5507816 */ /* 0x000fe40000000050 */
[----:B------:R-:W-:Y:S01]  /*7ce0*/  LOP3.LUT R41, R41, 0xffff0000, RZ, 0xc0, !PT ;  /* 0xffff000029297812 */ /* 0x000fe200078ec0ff */
[----:B------:R-:W-:Y:S01]  /*7cf0*/  IMAD.U32 R83, R55, 0x10000, RZ ;  /* 0x0001000037537824 */ /* 0x000fe200078e00ff */
[----:B------:R-:W-:Y:S01]  /*7d00*/  LOP3.LUT R13, R13, 0xffff0000, RZ, 0xc0, !PT ;  /* 0xffff00000d0d7812 */ /* 0x000fe200078ec0ff */
[----:B------:R-:W-:Y:S01]  /*7d10*/  IMAD.U32 R82, R80, 0x10000, RZ ;  /* 0x0001000050527824 */ /* 0x000fe200078e00ff */
[----:B------:R-:W-:Y:S01]  /*7d20*/  SHF.R.U64 R36, R36, 0x10, R37 ;  /* 0x0000001024247819 */ /* 0x000fe20000001225 */
[----:B------:R-:W-:Y:S01]  /*7d30*/  FMUL.FTZ R155, R154, R83 ;  /* 0x000000539a9b7220 */ /* 0x000fe20000410000 */
[----:B------:R-:W-:Y:S01]  /*7d40*/  SHF.R.U64 R48, R48, 0x10, R49 ;  /* 0x0000001030307819 */ /* 0x000fe20000001231 */
[-C--:B------:R-:W-:Y:S01]  /*7d50*/  FMUL.FTZ R154, R154, R82.reuse ;  /* 0x000000529a9a7220 */ /* 0x080fe20000410000 */
[----:B------:R-:W-:Y:S01]  /*7d60*/  SHF.R.U64 R50, R50, 0x10, R51 ;  /* 0x0000001032327819 */ /* 0x000fe20000001233 */
[----:B------:R-:W-:Y:S01]  /*7d70*/  FFMA.FTZ R82, R81, R82, -R155 ;  /* 0x0000005251527223 */ /* 0x000fe2000001089b */
[----:B------:R-:W-:-:S02]  /*7d80*/  IMAD.U32 R155, R43, 0x10000, RZ ;  /* 0x000100002b9b7824 */ /* 0x000fc400078e00ff */
[----:B------:R-:W-:Y:S01]  /*7d90*/  FFMA.FTZ R81, R81, R83, R154 ;  /* 0x0000005351517223 */ /* 0x000fe2000001009a */
[----:B------:R-:W-:Y:S02]  /*7da0*/  LOP3.LUT R83, R80, 0xffff0000, RZ, 0xc0, !PT ;  /* 0xffff000050537812 */ /* 0x000fe400078ec0ff */
[----:B------:R-:W-:Y:S02]  /*7db0*/  LOP3.LUT R80, R55, 0xffff0000, RZ, 0xc0, !PT ;  /* 0xffff000037507812 */ /* 0x000fe400078ec0ff */
[----:B------:R-:W-:Y:S02]  /*7dc0*/  LOP3.LUT R43, R43, 0xffff0000, RZ, 0xc0, !PT ;  /* 0xffff00002b2b7812 */ /* 0x000fe400078ec0ff */
[----:B------:R-:W-:Y:S01]  /*7dd0*/  SHF.R.U64 R38, R38, 0x10, R39 ;  /* 0x0000001026267819 */ /* 0x000fe20000001227 */
[C---:B------:R-:W-:Y:S01]  /*7de0*/  FMUL.FTZ R55, R41.reuse, R80 ;  /* 0x0000005029377220 */ /* 0x040fe20000410000 */
[----:B------:R-:W-:Y:S01]  /*7df0*/  FMUL.FTZ R41, R41, R83 ;  /* 0x0000005329297220 */ /* 0x000fe20000410000 */
[----:B------:R-:W-:-:S02]  /*7e00*/  PRMT R50, R224, 0x5410, R50 ;  /* 0x00005410e0327816 */ /* 0x000fc40000000032 */
        /* <DEDUP_REMOVED lines=13> */
[----:B------:R-:W-:Y:S01]  /*7ee0*/  LOP3.LUT R39, R12, 0xffff0000, RZ, 0xc0, !PT ;  /* 0xffff00000c277812 */ /* 0x000fe200078ec0ff */
[----:B------:R-:W-:Y:S01]  /*7ef0*/  FMUL.FTZ R49, R43, R41 ;  /* 0x000000292b317220 */ /* 0x000fe20000410000 */
[-C--:B------:R-:W-:Y:S01]  /*7f00*/  FMUL.FTZ R155, R155, R156.reuse ;  /* 0x0000009c9b9b7220 */ /* 0x080fe20000410000 */
[-C--:B------:R-:W-:Y:S01]  /*7f10*/  FMUL.FTZ R43, R43, R37.reuse ;  /* 0x000000252b2b7220 */ /* 0x080fe20000410000 */
[----:B------:R-:W-:Y:S01]  /*7f20*/  FFMA.FTZ R156, R83, R156, -R157 ;  /* 0x0000009c539c7223 */ /* 0x000fe2000001089d */
[----:B------:R-:W-:Y:S01]  /*7f30*/  FFMA.FTZ R37, R15, R37, -R49 ;  /* 0x000000250f257223 */ /* 0x000fe20000010831 */
[----:B------:R-:W-:Y:S01]  /*7f40*/  FFMA.FTZ R155, R83, R154, R155 ;  /* 0x0000009a539b7223 */ /* 0x000fe2000001009b */
[----:B------:R-:W-:Y:S01]  /*7f50*/  FFMA.FTZ R15, R15, R41, R43 ;  /* 0x000000290f0f7223 */ /* 0x000fe2000001002b */
[----:B------:R-:W-:Y:S01]  /*7f60*/  PRMT R41, R227, 0x5432, R36 ;  /* 0x00005432e3297816 */ /* 0x000fe20000000024 */
[----:B------:R-:W-:Y:S01]  /*7f70*/  IMAD.U32 R83, R40, 0x10000, RZ ;  /* 0x0001000028537824 */ /* 0x000fe200078e00ff */
[----:B------:R-:W-:Y:S01]  /*7f80*/  PRMT R36, R226, 0x5432, R48 ;  /* 0x00005432e2247816 */ /* 0x000fe20000000030 */
[----:B------:R-:W-:Y:S01]  /*7f90*/  IMAD.U32 R43, R12, 0x10000, RZ ;  /* 0x000100000c2b7824 */ /* 0x000fe200078e00ff */
[----:B------:R-:W-:Y:S01]  /*7fa0*/  LOP3.LUT R40, R40, 0xffff0000, RZ, 0xc0, !PT ;  /* 0xffff000028287812 */ /* 0x000fe200078ec0ff */
[C---:B------:R-:W-:Y:S01]  /*7fb0*/  IMAD.U32 R49, R41.reuse, 0x10000, RZ ;  /* 0x0001000029317824 */ /* 0x040fe200078e00ff */
[----:B------:R-:W-:Y:S01]  /*7fc0*/  LOP3.LUT R41, R41, 0xffff0000, RZ, 0xc0, !PT ;  /* 0xffff000029297812 */ /* 0x000fe200078ec0ff */
[C---:B------:R-:W-:Y:S01]  /*7fd0*/  IMAD.U32 R48, R36.reuse, 0x10000, RZ ;  /* 0x0001000024307824 */ /* 0x040fe200078e00ff */
[----:B------:R-:W-:-:S02]  /*7fe0*/  LOP3.LUT R36, R36, 0xffff0000, RZ, 0xc0, !PT ;  /* 0xffff000024247812 */ /* 0x000fc400078ec0ff */
[----:B------:R-:W-:Y:S01]  /*7ff0*/  PRMT R38, R224, 0x5432, R38 ;  /* 0x00005432e0267816 */ /* 0x000fe20000000026 */
        /* <DEDUP_REMOVED lines=8> */
[C---:B------:R-:W-:Y:S01]  /*8080*/  IMAD.U32 R48, R42.reuse, 0x10000, RZ ;  /* 0x000100002a307824 */ /* 0x040fe200078e00ff */
[----:B------:R-:W-:Y:S01]  /*8090*/  LOP3.LUT R42, R42, 0xffff0000, RZ, 0xc0, !PT ;  /* 0xffff00002a2a7812 */ /* 0x000fe200078ec0ff */
[C---:B------:R-:W-:Y:S01]  /*80a0*/  IMAD.U32 R40, R50.reuse, 0x10000, RZ ;  /* 0x0001000032287824 */ /* 0x040fe200078e00ff */
[----:B------:R-:W-:Y:S01]  /*80b0*/  LOP3.LUT R50, R50, 0xffff0000, RZ, 0xc0, !PT ;  /* 0xffff000032327812 */ /* 0x000fe200078ec0ff */
[C---:B------:R-:W-:Y:S01]  /*80c0*/  IMAD.U32 R41, R38.reuse, 0x10000, RZ ;  /* 0x0001000026297824 */ /* 0x040fe200078e00ff */
[----:B------:R-:W-:Y:S01]  /*80d0*/  LOP3.LUT R38, R38, 0xffff0000, RZ, 0xc0, !PT ;  /* 0xffff000026267812 */ /* 0x000fe200078ec0ff */
[----:B------:R-:W-:Y:S01]  /*80e0*/  FMUL.FTZ R43, R48, R40 ;  /* 0x00000028302b7220 */ /* 0x000fe20000410000 */
[----:B------:R-:W-:-:S02]  /*80f0*/  IMAD.U32 R39, R14, 0x10000, RZ ;  /* 0x000100000e277824 */ /* 0x000fc400078e00ff */
[-C--:B------:R-:W-:Y:S01]  /*8100*/  FMUL.FTZ R48, R48, R41.reuse ;  /* 0x0000002930307220 */ /* 0x080fe20000410000 */
[----:B------:R-:W-:Y:S01]  /*8110*/  LOP3.LUT R14, R14, 0xffff0000, RZ, 0xc0, !PT ;  /* 0xffff00000e0e7812 */ /* 0x000fe200078ec0ff */
[C---:B------:R-:W-:Y:S02]  /*8120*/  FFMA.FTZ R43, R39.reuse, R41, -R43 ;  /* 0x00000029272b7223 */ /* 0x040fe4000001082b */
[----:B------:R-:W-:Y:S01]  /*8130*/  FFMA.FTZ R48, R39, R40, R48 ;  /* 0x0000002827307223 */ /* 0x000fe20000010030 */
[C---:B------:R-:W-:Y:S01]  /*8140*/  FMUL.FTZ R39, R42.reuse, R50 ;  /* 0x000000322a277220 */ /* 0x040fe20000410000 */
[----:B------:R-:W-:Y:S01]  /*8150*/  FMUL.FTZ R42, R42, R38 ;  /* 0x000000262a2a7220 */ /* 0x000fe20000410000 */
[----:B------:R-:W-:Y:S02]  /*8160*/  F2FP.BF16.F32.PACK_AB R55, R55, R82 ;  /* 0x000000523737723e */ /* 0x000fe400000010ff */
[C---:B------:R-:W-:Y:S01]  /*8170*/  FFMA.FTZ R39, R14.reuse, R38, -R39 ;  /* 0x000000260e277223 */ /* 0x040fe20000010827 */
[----:B------:R-:W-:Y:S01]  /*8180*/  FFMA.FTZ R42, R14, R50, R42 ;  /* 0x000000320e2a7223 */ /* 0x000fe2000001002a */
[----:B------:R-:W-:-:S02]  /*8190*/  F2FP.BF16.F32.PACK_AB R37, R37, R156 ;  /* 0x0000009c2525723e */ /* 0x000fc400000010ff */
        /* <DEDUP_REMOVED lines=12> */
.L_x_1659:
[----:B------:R-:W-:Y:S05]  /*8260*/  BSYNC B3 ;  /* 0x0000000000037941 */ /* 0x000fea0003800000 */
.L_x_1658:
[----:B------:R-:W-:Y:S01]  /*8270*/  @!P4 IMAD.WIDE R36, R54, 0x2, R120 ;  /* 0x000000023624c825 */ /* 0x000fe200078e0278 */
[----:B--2---:R4:W-:Y:S04]  /*8280*/  ST.E.128 desc[UR60][R52.64], R12 ;  /* 0x0000000c34007985 */ /* 0x0049e8000c101d3c */
[----:B---3--:R4:W-:Y:S02]  /*8290*/  @!P4 ST.E.128 desc[UR60][R36.64], R40 ;  /* 0x000000282400c985 */ /* 0x0089e4000c101d3c */
.L_x_1657:
[----:B------:R-:W-:Y:S05]  /*82a0*/  BSYNC B2 ;  /* 0x0000000000027941 */ /* 0x000fea0003800000 */
.L_x_1656:
        /* <DEDUP_REMOVED lines=27> */
[--C-:B------:R-:W-:Y:S01]  /*8460*/  SHF.R.U64 R11, R32, 0x10, R33.reuse ;  /* 0x00000010200b7819 */ /* 0x100fe20000001221 */
[----:B--2---:R-:W-:Y:S01]  /*8470*/  IMAD.U32 R43, R13, 0x10000, RZ ;  /* 0x000100000d2b7824 */ /* 0x004fe200078e00ff */
[----:B------:R-:W-:Y:S01]  /*8480*/  SHF.R.U32.HI R32, RZ, 0x10, R33 ;  /* 0x00000010ff207819 */ /* 0x000fe20000011621 */
[----:B---3--:R-:W-:Y:S01]  /*8490*/  IMAD.U32 R51, R39, 0x10000, RZ ;  /* 0x0001000027337824 */ /* 0x008fe200078e00ff */
[----:B------:R-:W-:Y:S01]  /*84a0*/  SHF.R.U64 R33, R34, 0x10, R35 ;  /* 0x0000001022217819 */ /* 0x000fe20000001223 */
[----:B------:R-:W-:Y:S01]  /*84b0*/  IMAD.U32 R50, R15, 0x10000, RZ ;  /* 0x000100000f327824 */ /* 0x000fe200078e00ff */
[--C-:B------:R-:W-:Y:S01]  /*84c0*/  SHF.R.U64 R34, R44, 0x10, R45.reuse ;  /* 0x000000102c227819 */ /* 0x100fe2000000122d */
[----:B------:R-:W-:Y:S01]  /*84d0*/  IMAD.U32 R52, R38, 0x10000, RZ ;  /* 0x0001000026347824 */ /* 0x000fe200078e00ff */
[----:B------:R-:W-:Y:S01]  /*84e0*/  SHF.R.U32.HI R44, RZ, 0x10, R45 ;  /* 0x00000010ff2c7819 */ /* 0x000fe2000001162d */
[----:B------:R-:W-:Y:S01]  /*84f0*/  IMAD.U32 R49, R14, 0x10000, RZ ;  /* 0x000100000e317824 */ /* 0x000fe200078e00ff */
[----:B------:R-:W-:-:S02]  /*8500*/  SHF.R.U64 R42, R46, 0x10, R47 ;  /* 0x000000102e2a7819 */ /* 0x000fc4000000122f */
[----:B------:R-:W-:Y:S02]  /*8510*/  PRMT R44, R212, 0x5432, R44 ;  /* 0x00005432d42c7816 */ /* 0x000fe4000000002c */
[----:B------:R-:W-:Y:S01]  /*8520*/  SHF.R.U32.HI R46, RZ, 0x10, R47 ;  /* 0x00000010ff2e7819 */ /* 0x000fe2000001162f */
[C---:B------:R-:W-:Y:S01]  /*8530*/  IMAD.U32 R47, R37.reuse, 0x10000, RZ ;  /* 0x00010000252f7824 */ /* 0x040fe200078e00ff */
[----:B------:R-:W-:Y:S01]  /*8540*/  PRMT R32, R210, 0x5432, R32 ;  /* 0x00005432d2207816 */ /* 0x000fe20000000020 */
[----:B------:R-:W-:Y:S01]  /*8550*/  IMAD.U32 R53, R44, 0x10000, RZ ;  /* 0x000100002c357824 */ /* 0x000fe200078e00ff */
[----:B------:R-:W-:Y:S01]  /*8560*/  LOP3.LUT R48, R37, 0xffff0000, RZ, 0xc0, !PT ;  /* 0xffff000025307812 */ /* 0x000fe200078ec0ff */
[----:B------:R-:W-:Y:S01]  /*8570*/  IMAD.U32 R37, R36, 0x10000, RZ ;  /* 0x0001000024257824 */ /* 0x000fe200078e00ff */
[----:B------:R-:W-:Y:S01]  /*8580*/  PRMT R55, R211, 0x5410, R42 ;  /* 0x00005410d3377816 */ /* 0x000fe2000000002a */
[----:B------:R-:W-:Y:S01]  /*8590*/  IMAD.U32 R54, R32, 0x10000, RZ ;  /* 0x0001000020367824 */ /* 0x000fe200078e00ff */
[----:B------:R-:W-:Y:S01]  /*85a0*/  LOP3.LUT R44, R44, 0xffff0000, RZ, 0xc0, !PT ;  /* 0xffff00002c2c7812 */ /* 0x000fe200078ec0ff */
[CC--:B------:R-:W-:Y:S01]  /*85b0*/  FMUL.FTZ R42, R47.reuse, R53.reuse ;  /* 0x000000352f2a7220 */ /* 0x0c0fe20000410000 */
[----:B------:R-:W-:Y:S01]  /*85c0*/  SHF.R.U32.HI R35, RZ, 0x10, R35 ;  /* 0x00000010ff237819 */ /* 0x000fe20000011623 */
[-C--:B------:R-:W-:Y:S01]  /*85d0*/  FMUL.FTZ R47, R47, R54.reuse ;  /* 0x000000362f2f7220 */ /* 0x080fe20000410000 */
[----:B------:R-:W-:Y:S01]  /*85e0*/  PRMT R46, R211, 0x5432, R46 ;  /* 0x00005432d32e7816 */ /* 0x000fe2000000002e */
[----:B------:R-:W-:Y:S01]  /*85f0*/  FFMA.FTZ R42, R43, R54, -R42 ;  /* 0x000000362b2a7223 */ /* 0x000fe2000001082a */
[----:B------:R-:W-:Y:S01]  /*8600*/  LOP3.LUT R32, R32, 0xffff0000, RZ, 0xc0, !PT ;  /* 0xffff000020207812 */ /* 0x000fe200078ec0ff */
[----:B------:R-:W-:Y:S01]  /*8610*/  FMUL.FTZ R80, R48, R44 ;  /* 0x0000002c30507220 */ /* 0x000fe20000410000 */
[----:B------:R-:W-:Y:S01]  /*8620*/  LOP3.LUT R45, R13, 0xffff0000, RZ, 0xc0, !PT ;  /* 0xffff00000d2d7812 */ /* 0x000fe200078ec0ff */
[----:B------:R-:W-:Y:S01]  /*8630*/  IMAD.U32 R54, R46, 0x10000, RZ ;  /* 0x000100002e367824 */ /* 0x000fe200078e00ff */
[----:B------:R-:W-:Y:S01]  /*8640*/  PRMT R35, R209, 0x5432, R35 ;  /* 0x00005432d1237816 */ /* 0x000fe20000000023 */
[-C--:B------:R-:W-:Y:S01]  /*8650*/  FMUL.FTZ R48, R48, R32.reuse ;  /* 0x0000002030307220 */ /* 0x080fe20000410000 */
[----:B------:R-:W-:Y:S01]  /*8660*/  LOP3.LUT R39, R39, 0xffff0000, RZ, 0xc0, !PT ;  /* 0xffff000027277812 */ /* 0x000fe200078ec0ff */
[----:B------:R-:W-:Y:S01]  /*8670*/  FFMA.FTZ R47, R43, R53, R47 ;  /* 0x000000352b2f7223 */ /* 0x000fe2000001002f */
[----:B------:R-:W-:Y:S01]  /*8680*/  LOP3.LUT R46, R46, 0xffff0000, RZ, 0xc0, !PT ;  /* 0xffff00002e2e7812 */ /* 0x000fe200078ec0ff */
[----:B------:R-:W-:Y:S01]  /*8690*/  FFMA.FTZ R80, R45, R32, -R80 ;  /* 0x000000202d507223 */ /* 0x000fe20000010850 */
[----:B------:R-:W-:Y:S01]  /*86a0*/  PRMT R34, R212, 0x5410, R34 ;  /* 0x00005410d4227816 */ /* 0x000fe20000000022 */
[----:B------:R-:W-:Y:S01]  /*86b0*/  IMAD.U32 R43, R35, 0x10000, RZ ;  /* 0x00010000232b7824 */ /* 0x000fe200078e00ff */
[----:B------:R-:W-:Y:S01]  /*86c0*/  PRMT R11, R210, 0x5410, R11 ;  /* 0x00005410d20b7816 */ /* 0x000fe2000000000b */
[----:B------:R-:W-:Y:S01]  /*86d0*/  FMUL.FTZ R32, R51, R54 ;  /* 0x0000003633207220 */ /* 0x000fe20000410000 */
[----:B------:R-:W-:Y:S01]  /*86e0*/  LOP3.LUT R15, R15, 0xffff0000, RZ, 0xc0, !PT ;  /* 0xffff00000f0f7812 */ /* 0x000fe200078ec0ff */
[----:B------:R-:W-:Y:S01]  /*86f0*/  FFMA.FTZ R48, R45, R44, R48 ;  /* 0x0000002c2d307223 */ /* 0x000fe20000010030 */
[----:B------:R-:W-:Y:S01]  /*8700*/  LOP3.LUT R35, R35, 0xffff0000, RZ, 0xc0, !PT ;  /* 0xffff000023237812 */ /* 0x000fe200078ec0ff */
[----:B------:R-:W-:Y:S01]  /*8710*/  FMUL.FTZ R45, R39, R46 ;  /* 0x0000002e272d7220 */ /* 0x000fe20000410000 */
[-C--:B------:R-:W-:Y:S01]  /*8720*/  FMUL.FTZ R51, R51, R43.reuse ;  /* 0x0000002b33337220 */ /* 0x080fe20000410000 */
[----:B------:R-:W-:Y:S01]  /*8730*/  FFMA.FTZ R32, R50, R43, -R32 ;  /* 0x0000002b32207223 */ /* 0x000fe20000010820 */
[----:B------:R-:W-:-:S02]  /*8740*/  IMAD.U32 R44, R34, 0x10000, RZ ;  /* 0x00010000222c7824 */ /* 0x000fc400078e00ff */
[-C--:B------:R-:W-:Y:S01]  /*8750*/  FMUL.FTZ R39, R39, R35.reuse ;  /* 0x0000002327277220 */ /* 0x080fe20000410000 */
[----:B------:R-:W-:Y:S02]  /*8760*/  IMAD.U32 R43, R11, 0x10000, RZ ;  /* 0x000100000b2b7824 */ /* 0x000fe400078e00ff */
[C---:B------:R-:W-:Y:S01]  /*8770*/  FFMA.FTZ R45, R15.reuse, R35, -R45 ;  /* 0x000000230f2d7223 */ /* 0x040fe2000001082d */
[----:B------:R-:W-:Y:S01]  /*8780*/  LOP3.LUT R36, R36, 0xffff0000, RZ, 0xc0, !PT ;  /* 0xffff000024247812 */ /* 0x000fe200078ec0ff */
[----:B------:R-:W-:Y:S01]  /*8790*/  IMAD.U32 R13, R12, 0x10000, RZ ;  /* 0x000100000c0d7824 */ /* 0x000fe200078e00ff */
[----:B------:R-:W-:Y:S01]  /*87a0*/  LOP3.LUT R34, R34, 0xffff0000, RZ, 0xc0, !PT ;  /* 0xffff000022227812 */ /* 0x000fe200078ec0ff */
[----:B------:R-:W-:Y:S01]  /*87b0*/  FFMA.FTZ R39, R15, R46, R39 ;  /* 0x0000002e0f277223 */ /* 0x000fe20000010027 */
[----:B------:R-:W-:Y:S01]  /*87c0*/  LOP3.LUT R35, R11, 0xffff0000, RZ, 0xc0, !PT ;  /* 0xffff00000b237812 */ /* 0x000fe200078ec0ff */
[C---:B------:R-:W-:Y:S01]  /*87d0*/  FMUL.FTZ R11, R37.reuse, R44 ;  /* 0x0000002c250b7220 */ /* 0x040fe20000410000 */
[-C--:B------:R-:W-:Y:S01]  /*87e0*/  FMUL.FTZ R37, R37, R43.reuse ;  /* 0x0000002b25257220 */ /* 0x080fe20000410000 */
[----:B------:R-:W-:Y:S01]  /*87f0*/  LOP3.LUT R12, R12, 0xffff0000, RZ, 0xc0, !PT ;  /* 0xffff00000c0c7812 */ /* 0x000fe200078ec0ff */
[----:B------:R-:W-:Y:S01]  /*8800*/  FMUL.FTZ R15, R36, R34 ;  /* 0x00000022240f7220 */ /* 0x000fe20000410000 */
[----:B------:R-:W-:Y:S01]  /*8810*/  PRMT R33, R209, 0x5410, R33 ;  /* 0x00005410d1217816 */ /* 0x000fe20000000021 */
[C---:B------:R-:W-:Y:S01]  /*8820*/  FFMA.FTZ R11, R13.reuse, R43, -R11 ;  /* 0x0000002b0d0b7223 */ /* 0x040fe2000001080b */
[----:B------:R-:W-:Y:S01]  /*8830*/  FFMA.FTZ R37, R13, R44, R37 ;  /* 0x0000002c0d257223 */ /* 0x000fe20000010025 */
[C---:B------:R-:W-:Y:S01]  /*8840*/  IMAD.U32 R13, R55.reuse, 0x10000, RZ ;  /* 0x00010000370d7824 */ /* 0x040fe200078e00ff */
[----:B------:R-:W-:Y:S01]  /*8850*/  LOP3.LUT R38, R38, 0xffff0000, RZ, 0xc0, !PT ;  /* 0xffff000026267812 */ /* 0x000fe200078ec0ff */
[-C--:B------:R-:W-:Y:S01]  /*8860*/  FMUL.FTZ R36, R36, R35.reuse ;  /* 0x0000002324247220 */ /* 0x080fe20000410000 */
[----:B------:R-:W-:Y:S01]  /*8870*/  LOP3.LUT R55, R55, 0xffff0000, RZ, 0xc0, !PT ;  /* 0xffff000037377812 */ /* 0x000fe200078ec0ff */
[C---:B------:R-:W-:Y:S01]  /*8880*/  FFMA.FTZ R15, R12.reuse, R35, -R15 ;  /* 0x000000230c0f7223 */ /* 0x040fe2000001080f */
[C---:B------:R-:W-:Y:S01]  /*8890*/  IMAD.U32 R35, R33.reuse, 0x10000, RZ ;  /* 0x0001000021237824 */ /* 0x040fe200078e00ff */
[----:B------:R-:W-:Y:S01]  /*88a0*/  LOP3.LUT R33, R33, 0xffff0000, RZ, 0xc0, !PT ;  /* 0xffff000021217812 */ /* 0x000fe200078ec0ff */
[----:B------:R-:W-:Y:S01]  /*88b0*/  FFMA.FTZ R36, R12, R34, R36 ;  /* 0x000000220c247223 */ /* 0x000fe20000010024 */
[----:B------:R-:W-:Y:S01]  /*88c0*/  LOP3.LUT R14, R14, 0xffff0000, RZ, 0xc0, !PT ;  /* 0xffff00000e0e7812 */ /* 0x000fe200078ec0ff */
[----:B------:R-:W-:Y:S01]  /*88d0*/  FMUL.FTZ R12, R52, R13 ;  /* 0x0000000d340c7220 */ /* 0x000fe20000410000 */
[C---:B------:R-:W-:Y:S01]  /*88e0*/  FMUL.FTZ R34, R38.reuse, R55 ;  /* 0x0000003726227220 */ /* 0x040fe20000410000 */
[----:B------:R-:W-:Y:S01]  /*88f0*/  FMUL.FTZ R38, R38, R33 ;  /* 0x0000002126267220 */ /* 0x000fe20000410000 */
[-C--:B------:R-:W-:Y:S01]  /*8900*/  FMUL.FTZ R52, R52, R35.reuse ;  /* 0x0000002334347220 */ /* 0x080fe20000410000 */
[----:B------:R-:W-:Y:S01]  /*8910*/  FFMA.FTZ R12, R49, R35, -R12 ;  /* 0x00000023310c7223 */ /* 0x000fe2000001080c */
[C---:B------:R-:W-:Y:S01]  /*8920*/  FFMA.FTZ R33, R14.reuse, R33, -R34 ;  /* 0x000000210e217223 */ /* 0x040fe20000010822 */
[----:B------:R-:W-:Y:S01]  /*8930*/  FFMA.FTZ R55, R14, R55, R38 ;  /* 0x000000370e377223 */ /* 0x000fe20000010026 */
[----:B------:R-:W-:Y:S01]  /*8940*/  F2FP.BF16.F32.PACK_AB R14, R15, R11 ;  /* 0x0000000b0f0e723e */ /* 0x000fe200000010ff */
        /* <DEDUP_REMOVED lines=13> */
.L_x_1661:
[----:B------:R-:W-:Y:S05]  /*8a20*/  BSYNC B2 ;  /* 0x0000000000027941 */ /* 0x000fea0003800000 */
.L_x_1660:
[----:B--2---:R2:W-:Y:S04]  /*8a30*/  ST.E.128 desc[UR60][R40.64], R12 ;  /* 0x0000000c28007985 */ /* 0x0045e8000c101d3c */
[----:B---3--:R2:W-:Y:S02]  /*8a40*/  @!P4 ST.E.128 desc[UR60][R120.64], R36 ;  /* 0x000000247800c985 */ /* 0x0085e4000c101d3c */
.L_x_1651:
[----:B------:R-:W-:Y:S05]  /*8a50*/  BSYNC B1 ;  /* 0x0000000000017941 */ /* 0x000fea0003800000 */
.L_x_1650:
[----:B------:R-:W-:-:S03]  /*8a60*/  UMOV UR4, 0xffffffff ;  /* 0xffffffff00047882 */ /* 0x000fc60000000000 */
[----:B------:R-:W-:Y:S05]  /*8a70*/  BRA.DIV UR4, `(.L_x_1662) ;  /* 0x00000202049c7947 */ /* 0x000fea000b800000 */
[----:B0-----:R-:W0:Y:S04]  /*8a80*/  SHFL.IDX PT, R115, R115, 0x1, 0x1c1f ;  /* 0x003c1f0073737f89 */ /* 0x001e2800000e0000 */
[----:B------:R-:W0:Y:S02]  /*8a90*/  SHFL.IDX PT, R116, R116, 0x1, 0x1c1f ;  /* 0x003c1f0074747f89 */ /* 0x000e2400000e0000 */
.L_x_2022:
[----:B------:R-:W-:Y:S05]  /*8aa0*/  @P5 BRA `(.L_x_1619) ;  /* 0x0000001c00b05947 */ /* 0x000fea0003800000 */
[----:B------:R-:W-:Y:S01]  /*8ab0*/  ISETP.NE.AND P4, PT, R8, RZ, PT ;  /* 0x000000ff0800720c */ /* 0x000fe20003f85270 */
[----:B------:R-:W-:Y:S01]  /*8ac0*/  BSSY B1, `(.L_x_1663) ;  /* 0x000007e000017945 */ /* 0x000fe20003800000 */
[----:B0-2-4-:R-:W-:Y:S02]  /*8ad0*/  IMAD.MOV.U32 R36, RZ, RZ, R116 ;  /* 0x000000ffff247224 */ /* 0x015fe400078e0074 */
[----:B------:R-:W-:-:S09]  /*8ae0*/  IMAD.MOV.U32 R37, RZ, RZ, R115 ;  /* 0x000000ffff257224 */ /* 0x000fd200078e0073 */
[----:B------:R-:W-:Y:S05]  /*8af0*/  @!P4 BRA `(.L_x_1664) ;  /* 0x0000000400e8c947 */ /* 0x000fea0003800000 */
[----:B---3--:R-:W-:Y:S01]  /*8b00*/  SEL R11, R125, R131, !P3 ;  /* 0x000000837d0b7207 */ /* 0x008fe20005800000 */
[----:B------:R-:W-:Y:S01]  /*8b10*/  BSSY B2, `(.L_x_1665) ;  /* 0x0000076000027945 */ /* 0x000fe20003800000 */
[C---:B------:R-:W-:Y:S02]  /*8b20*/  LEA R38, P5, R5.reuse, R116, 0x1 ;  /* 0x0000007405267211 */ /* 0x040fe400078a08ff */
[----:B------:R-:W-:Y:S02]  /*8b30*/  SHF.R.S32.HI R12, RZ, 0x1f, R11 ;  /* 0x0000001fff0c7819 */ /* 0x000fe4000001140b */
        /* <DEDUP_REMOVED lines=29> */
[----:B------:R-:W-:Y:S01]  /*8d10*/  PRMT R76, R204, 0x5432, R76 ;  /* 0x00005432cc4c7816 */ /* 0x000fe2000000004c */
[----:B------:R-:W-:Y:S01]  /*8d20*/  IMAD.U32 R52, R34, 0x10000, RZ ;  /* 0x0001000022347824 */ /* 0x000fe200078e00ff */
[----:B------:R-:W-:Y:S01]  /*8d30*/  PRMT R64, R189, 0x5432, R64 ;  /* 0x00005432bd407816 */ /* 0x000fe20000000040 */
[----:B------:R-:W-:Y:S01]  /*8d40*/  IMAD.U32 R49, R14, 0x10000, RZ ;  /* 0x000100000e317824 */ /* 0x000fe200078e00ff */
[----:B------:R-:W-:Y:S01]  /*8d50*/  SHF.R.U64 R44, R78, 0x10, R79 ;  /* 0x000000104e2c7819 */ /* 0x000fe2000000124f */
[----:B------:R-:W-:Y:S01]  /*8d60*/  IMAD.U32 R54, R76, 0x10000, RZ ;  /* 0x000100004c367824 */ /* 0x000fe200078e00ff */
[----:B------:R-:W-:Y:S01]  /*8d70*/  SHF.R.U64 R42, R66, 0x10, R67 ;  /* 0x00000010422a7819 */ /* 0x000fe20000001243 */
[----:B------:R-:W-:Y:S01]  /*8d80*/  IMAD.U32 R80, R64, 0x10000, RZ ;  /* 0x0001000040507824 */ /* 0x000fe200078e00ff */
[----:B------:R-:W-:Y:S01]  /*8d90*/  SHF.R.U32.HI R78, RZ, 0x10, R79 ;  /* 0x00000010ff4e7819 */ /* 0x000fe2000001164f */
[----:B------:R-:W-:Y:S01]  /*8da0*/  FMUL.FTZ R82, R47, R54 ;  /* 0x000000362f527220 */ /* 0x000fe20000410000 */
[----:B------:R-:W-:-:S02]  /*8db0*/  SHF.R.U32.HI R66, RZ, 0x10, R67 ;  /* 0x00000010ff427819 */ /* 0x000fc40000011643 */
[----:B------:R-:W-:Y:S01]  /*8dc0*/  LOP3.LUT R48, R33, 0xffff0000, RZ, 0xc0, !PT ;  /* 0xffff000021307812 */ /* 0x000fe200078ec0ff */
[----:B------:R-:W-:Y:S01]  /*8dd0*/  IMAD.U32 R33, R32, 0x10000, RZ ;  /* 0x0001000020217824 */ /* 0x000fe200078e00ff */
[----:B------:R-:W-:Y:S01]  /*8de0*/  LOP3.LUT R53, R76, 0xffff0000, RZ, 0xc0, !PT ;  /* 0xffff00004c357812 */ /* 0x000fe200078ec0ff */
[-C--:B------:R-:W-:Y:S01]  /*8df0*/  FMUL.FTZ R76, R47, R80.reuse ;  /* 0x000000502f4c7220 */ /* 0x080fe20000410000 */
[----:B------:R-:W-:Y:S02]  /*8e00*/  PRMT R78, R200, 0x5432, R78 ;  /* 0x00005432c84e7816 */ /* 0x000fe4000000004e */
[----:B------:R-:W-:Y:S01]  /*8e10*/  PRMT R66, R153, 0x5432, R66 ;  /* 0x0000543299427816 */ /* 0x000fe20000000042 */
[----:B------:R-:W-:Y:S01]  /*8e20*/  FMUL.FTZ R67, R48, R53 ;  /* 0x0000003530437220 */ /* 0x000fe20000410000 */
[----:B------:R-:W-:Y:S01]  /*8e30*/  LOP3.LUT R65, R64, 0xffff0000, RZ, 0xc0, !PT ;  /* 0xffff000040417812 */ /* 0x000fe200078ec0ff */
[----:B------:R-:W-:Y:S01]  /*8e40*/  IMAD.U32 R55, R78, 0x10000, RZ ;  /* 0x000100004e377824 */ /* 0x000fe200078e00ff */
[----:B------:R-:W-:Y:S01]  /*8e50*/  LOP3.LUT R46, R13, 0xffff0000, RZ, 0xc0, !PT ;  /* 0xffff00000d2e7812 */ /* 0x000fe200078ec0ff */
[----:B------:R-:W-:Y:S01]  /*8e60*/  IMAD.U32 R47, R66, 0x10000, RZ ;  /* 0x00010000422f7824 */ /* 0x000fe200078e00ff */
[----:B------:R-:W-:Y:S01]  /*8e70*/  PRMT R204, R204, 0x5410, R43 ;  /* 0x00005410cccc7816 */ /* 0x000fe2000000002b */
[C---:B------:R-:W-:Y:S01]  /*8e80*/  FFMA.FTZ R43, R45.reuse, R80, -R82 ;  /* 0x000000502d2b7223 */ /* 0x040fe20000010852 */
[----:B------:R-:W-:Y:S01]  /*8e90*/  FFMA.FTZ R45, R45, R54, R76 ;  /* 0x000000362d2d7223 */ /* 0x000fe2000001004c */
[----:B------:R-:W-:Y:S01]  /*8ea0*/  LOP3.LUT R35, R35, 0xffff0000, RZ, 0xc0, !PT ;  /* 0xffff000023237812 */ /* 0x000fe200078ec0ff */
[-C--:B------:R-:W-:Y:S01]  /*8eb0*/  FMUL.FTZ R77, R48, R65.reuse ;  /* 0x00000041304d7220 */ /* 0x080fe20000410000 */
[----:B------:R-:W-:Y:S01]  /*8ec0*/  LOP3.LUT R54, R78, 0xffff0000, RZ, 0xc0, !PT ;  /* 0xffff00004e367812 */ /* 0x000fe200078ec0ff */
[----:B------:R-:W-:Y:S01]  /*8ed0*/  FFMA.FTZ R48, R46, R65, -R67 ;  /* 0x000000412e307223 */ /* 0x000fe20000010843 */
[----:B------:R-:W-:Y:S01]  /*8ee0*/  LOP3.LUT R64, R66, 0xffff0000, RZ, 0xc0, !PT ;  /* 0xffff000042407812 */ /* 0x000fe200078ec0ff */
[----:B------:R-:W-:Y:S01]  /*8ef0*/  FMUL.FTZ R65, R51, R55 ;  /* 0x0000003733417220 */ /* 0x000fe20000410000 */
[----:B------:R-:W-:Y:S01]  /*8f00*/  PRMT R11, R189, 0x5410, R11 ;  /* 0x00005410bd0b7816 */ /* 0x000fe2000000000b */
[-C--:B------:R-:W-:Y:S01]  /*8f10*/  FMUL.FTZ R76, R51, R47.reuse ;  /* 0x0000002f334c7220 */ /* 0x080fe20000410000 */
[----:B------:R-:W-:Y:S01]  /*8f20*/  LOP3.LUT R15, R15, 0xffff0000, RZ, 0xc0, !PT ;  /* 0xffff00000f0f7812 */ /* 0x000fe200078ec0ff */
[C---:B------:R-:W-:Y:S01]  /*8f30*/  FMUL.FTZ R78, R35.reuse, R54 ;  /* 0x00000036234e7220 */ /* 0x040fe20000410000 */
[----:B------:R-:W-:Y:S01]  /*8f40*/  FMUL.FTZ R80, R35, R64 ;  /* 0x0000004023507220 */ /* 0x000fe20000410000 */
[----:B------:R-:W-:Y:S01]  /*8f50*/  LOP3.LUT R32, R32, 0xffff0000, RZ, 0xc0, !PT ;  /* 0xffff000020207812 */ /* 0x000fe200078ec0ff */
[----:B------:R-:W-:Y:S01]  /*8f60*/  FFMA.FTZ R47, R50, R47, -R65 ;  /* 0x0000002f322f7223 */ /* 0x000fe20000010841 */
[----:B------:R-:W-:Y:S01]  /*8f70*/  LOP3.LUT R35, R204, 0xffff0000, RZ, 0xc0, !PT ;  /* 0xffff0000cc237812 */ /* 0x000fe200078ec0ff */
[----:B------:R-:W-:Y:S01]  /*8f80*/  FFMA.FTZ R50, R50, R55, R76 ;  /* 0x0000003732327223 */ /* 0x000fe2000001004c */
[----:B------:R-:W-:Y:S01]  /*8f90*/  IMAD.U32 R66, R204, 0x10000, RZ ;  /* 0x00010000cc427824 */ /* 0x000fe200078e00ff */
[C---:B------:R-:W-:Y:S01]  /*8fa0*/  LOP3.LUT R51, R11.reuse, 0xffff0000, RZ, 0xc0, !PT ;  /* 0xffff00000b337812 */ /* 0x040fe200078ec0ff */
[----:B------:R-:W-:-:S02]  /*8fb0*/  IMAD.U32 R76, R11, 0x10000, RZ ;  /* 0x000100000b4c7824 */ /* 0x000fc400078e00ff */
[----:B------:R-:W-:Y:S01]  /*8fc0*/  FFMA.FTZ R46, R46, R53, R77 ;  /* 0x000000352e2e7223 */ /* 0x000fe2000001004d */
[C---:B------:R-:W-:Y:S01]  /*8fd0*/  IMAD.U32 R13, R12.reuse, 0x10000, RZ ;  /* 0x000100000c0d7824 */ /* 0x040fe200078e00ff */
[----:B------:R-:W-:Y:S01]  /*8fe0*/  LOP3.LUT R12, R12, 0xffff0000, RZ, 0xc0, !PT ;  /* 0xffff00000c0c7812 */ /* 0x000fe200078ec0ff */
[----:B------:R-:W-:Y:S01]  /*8ff0*/  FFMA.FTZ R64, R15, R64, -R78 ;  /* 0x000000400f407223 */ /* 0x000fe2000001084e */
[----:B------:R-:W-:Y:S01]  /*9000*/  PRMT R44, R200, 0x5410, R44 ;  /* 0x00005410c82c7816 */ /* 0x000fe2000000002c */
[----:B------:R-:W-:Y:S01]  /*9010*/  FMUL.FTZ R78, R33, R66 ;  /* 0x00000042214e7220 */ /* 0x000fe20000410000 */
[C---:B------:R-:W-:Y:S01]  /*9020*/  FMUL.FTZ R53, R32.reuse, R35 ;  /* 0x0000002320357220 */ /* 0x040fe20000410000 */
[----:B------:R-:W-:Y:S01]  /*9030*/  PRMT R42, R153, 0x5410, R42 ;  /* 0x00005410992a7816 */ /* 0x000fe2000000002a */
[-C--:B------:R-:W-:Y:S01]  /*9040*/  FMUL.FTZ R33, R33, R76.reuse ;  /* 0x0000004c21217220 */ /* 0x080fe20000410000 */
[-C--:B------:R-:W-:Y:S01]  /*9050*/  FMUL.FTZ R65, R32, R51.reuse ;  /* 0x0000003320417220 */ /* 0x080fe20000410000 */
[----:B------:R-:W-:Y:S01]  /*9060*/  LOP3.LUT R34, R34, 0xffff0000, RZ, 0xc0, !PT ;  /* 0xffff000022227812 */ /* 0x000fe200078ec0ff */
[C---:B------:R-:W-:Y:S01]  /*9070*/  FFMA.FTZ R11, R13.reuse, R76, -R78 ;  /* 0x0000004c0d0b7223 */ /* 0x040fe2000001084e */
[----:B------:R-:W-:Y:S01]  /*9080*/  FFMA.FTZ R32, R12, R51, -R53 ;  /* 0x000000330c207223 */ /* 0x000fe20000010835 */
[C---:B------:R-:W-:Y:S01]  /*9090*/  LOP3.LUT R55, R44.reuse, 0xffff0000, RZ, 0xc0, !PT ;  /* 0xffff00002c377812 */ /* 0x040fe200078ec0ff */
[----:B------:R-:W-:Y:S01]  /*90a0*/  FFMA.FTZ R13, R13, R66, R33 ;  /* 0x000000420d0d7223 */ /* 0x000fe20000010021 */
[----:B------:R-:W-:Y:S01]  /*90b0*/  IMAD.U32 R53, R44, 0x10000, RZ ;  /* 0x000100002c357824 */ /* 0x000fe200078e00ff */
[C---:B------:R-:W-:Y:S01]  /*90c0*/  LOP3.LUT R51, R42.reuse, 0xffff0000, RZ, 0xc0, !PT ;  /* 0xffff00002a337812 */ /* 0x040fe200078ec0ff */
[----:B------:R-:W-:-:S02]  /*90d0*/  IMAD.U32 R33, R42, 0x10000, RZ ;  /* 0x000100002a217824 */ /* 0x000fc400078e00ff */
[----:B------:R-:W-:Y:S01]  /*90e0*/  FFMA.FTZ R12, R12, R35, R65 ;  /* 0x000000230c0c7223 */ /* 0x000fe20000010041 */
[----:B------:R-:W-:Y:S01]  /*90f0*/  LOP3.LUT R14, R14, 0xffff0000, RZ, 0xc0, !PT ;  /* 0xffff00000e0e7812 */ /* 0x000fe200078ec0ff */
[----:B------:R-:W-:Y:S01]  /*9100*/  FMUL.FTZ R42, R52, R53 ;  /* 0x00000035342a7220 */ /* 0x000fe20000410000 */
[----:B------:R-:W-:Y:S01]  /*9110*/  FMUL.FTZ R35, R34, R55 ;  /* 0x0000003722237220 */ /* 0x000fe20000410000 */
[----:B------:R-:W-:Y:S01]  /*9120*/  FMUL.FTZ R52, R52, R33 ;  /* 0x0000002134347220 */ /* 0x000fe20000410000 */
[----:B------:R-:W-:Y:S01]  /*9130*/  FMUL.FTZ R34, R34, R51 ;  /* 0x0000003322227220 */ /* 0x000fe20000410000 */
[----:B------:R-:W-:Y:S01]  /*9140*/  FFMA.FTZ R15, R15, R54, R80 ;  /* 0x000000360f0f7223 */ /* 0x000fe20000010050 */
[----:B------:R-:W-:Y:S01]  /*9150*/  F2FP.BF16.F32.PACK_AB R32, R32, R11 ;  /* 0x0000000b2020723e */ /* 0x000fe200000010ff */
[C---:B------:R-:W-:Y:S01]  /*9160*/  FFMA.FTZ R52, R49.reuse, R53, R52 ;  /* 0x0000003531347223 */ /* 0x040fe20000010034 */
[C---:B------:R-:W-:Y:S01]  /*9170*/  FFMA.FTZ R55, R14.reuse, R55, R34 ;  /* 0x000000370e377223 */ /* 0x040fe20000010022 */
[----:B------:R-:W-:Y:S01]  /*9180*/  FFMA.FTZ R42, R49, R33, -R42 ;  /* 0x00000021312a7223 */ /* 0x000fe2000001082a */
[----:B------:R-:W-:Y:S01]  /*9190*/  FFMA.FTZ R35, R14, R51, -R35 ;  /* 0x000000330e237223 */ /* 0x000fe20000010823 */
[----:B------:R-:W-:Y:S01]  /*91a0*/  F2FP.BF16.F32.PACK_AB R34, R12, R13 ;  /* 0x0000000d0c22723e */ /* 0x000fe200000010ff */
[----:B------:R-:W-:Y:S01]  /*91b0*/  IMAD.MOV.U32 R12, RZ, RZ, R32 ;  /* 0x000000ffff0c7224 */ /* 0x000fe200078e0020 */
        /* <DEDUP_REMOVED lines=11> */
.L_x_1666:
[----:B------:R-:W-:Y:S05]  /*9270*/  BSYNC B2 ;  /* 0x0000000000027941 */ /* 0x000fea0003800000 */
.L_x_1665:
[----:B--2---:R2:W-:Y:S04]  /*9280*/  ST.E.128 desc[UR60][R38.64], R12 ;  /* 0x0000000c26007985 */ /* 0x0045e8000c101d3c */
[----:B---3--:R2:W-:Y:S02]  /*9290*/  @!P4 ST.E.128 desc[UR60][R40.64], R32 ;  /* 0x000000202800c985 */ /* 0x0085e4000c101d3c */
.L_x_1664:
[----:B------:R-:W-:Y:S05]  /*92a0*/  BSYNC B1 ;  /* 0x0000000000017941 */ /* 0x000fea0003800000 */
.L_x_1663:
[----:B------:R-:W-:Y:S01]  /*92b0*/  ISETP.NE.AND P4, PT, R21, RZ, PT ;  /* 0x000000ff1500720c */ /* 0x000fe20003f85270 */
[----:B------:R-:W-:-:S12]  /*92c0*/  BSSY B1, `(.L_x_1667) ;  /* 0x0000079000017945 */ /* 0x000fd80003800000 */
[----:B------:R-:W-:Y:S05]  /*92d0*/  @!P4 BRA `(.L_x_1668) ;  /* 0x0000000400dcc947 */ /* 0x000fea0003800000 */
[----:B0--3--:R-:W-:Y:S01]  /*92e0*/  SEL R11, R125, R131, !P2 ;  /* 0x000000837d0b7207 */ /* 0x009fe20005000000 */
[----:B------:R-:W-:Y:S01]  /*92f0*/  BSSY B2, `(.L_x_1669) ;  /* 0x0000073000027945 */ /* 0x000fe20003800000 */
[C---:B--2---:R-:W-:Y:S02]  /*9300*/  LEA R38, P5, R6.reuse, R116, 0x1 ;  /* 0x0000007406267211 */ /* 0x044fe400078a08ff */
        /* <DEDUP_REMOVED lines=12> */
[----:B------:R-:W-:-:S05]  /*93d0*/  LOP3.LUT R11, R11, R218, RZ, 0x3c, !PT ;  /* 0x000000da0b0b7212 */ /* 0x000fca00078e3cff */
        /* <DEDUP_REMOVED lines=9> */
[--C-:B------:R-:W-:Y:S01]  /*9470*/  SHF.R.U64 R49, R72, 0x10, R73.reuse ;  /* 0x0000001048317819 */ /* 0x100fe20000001249 */
[----:B---3--:R-:W-:Y:S01]  /*9480*/  IMAD.U32 R52, R33, 0x10000, RZ ;  /* 0x0001000021347824 */ /* 0x008fe200078e00ff */
[----:B------:R-:W-:Y:S01]  /*9490*/  SHF.R.U32.HI R73, RZ, 0x10, R73 ;  /* 0x00000010ff497819 */ /* 0x000fe20000011649 */
[----:B--2---:R-:W-:Y:S01]  /*94a0*/  IMAD.U32 R47, R13, 0x10000, RZ ;  /* 0x000100000d2f7824 */ /* 0x004fe200078e00ff */
[--C-:B------:R-:W-:Y:S01]  /*94b0*/  SHF.R.U64 R45, R60, 0x10, R61.reuse ;  /* 0x000000103c2d7819 */ /* 0x100fe2000000123d */
[----:B------:R-:W-:Y:S01]  /*94c0*/  IMAD.U32 R51, R35, 0x10000, RZ ;  /* 0x0001000023337824 */ /* 0x000fe200078e00ff */
[----:B------:R-:W-:Y:S01]  /*94d0*/  SHF.R.U32.HI R61, RZ, 0x10, R61 ;  /* 0x00000010ff3d7819 */ /* 0x000fe2000001163d */
[----:B------:R-:W-:Y:S01]  /*94e0*/  IMAD.U32 R44, R15, 0x10000, RZ ;  /* 0x000100000f2c7824 */ /* 0x000fe200078e00ff */
[----:B------:R-:W-:Y:S01]  /*94f0*/  PRMT R54, R152, 0x5432, R73 ;  /* 0x0000543298367816 */ /* 0x000fe20000000049 */
[----:B0-----:R-:W-:Y:S01]  /*9500*/  IMAD.U32 R11, R12, 0x10000, RZ ;  /* 0x000100000c0b7824 */ /* 0x001fe200078e00ff */
[----:B------:R-:W-:-:S02]  /*9510*/  PRMT R45, R150, 0x5410, R45 ;  /* 0x00005410962d7816 */ /* 0x000fc4000000002d */
[----:B------:R-:W-:Y:S01]  /*9520*/  PRMT R150, R150, 0x5432, R61 ;  /* 0x0000543296967816 */ /* 0x000fe2000000003d */
[----:B------:R-:W-:Y:S01]  /*9530*/  IMAD.U32 R55, R54, 0x10000, RZ ;  /* 0x0001000036377824 */ /* 0x000fe200078e00ff */
[----:B------:R-:W-:Y:S02]  /*9540*/  SHF.R.U64 R50, R74, 0x10, R75 ;  /* 0x000000104a327819 */ /* 0x000fe4000000124b */
[----:B------:R-:W-:Y:S01]  /*9550*/  SHF.R.U64 R46, R62, 0x10, R63 ;  /* 0x000000103e2e7819 */ /* 0x000fe2000000123f */
[----:B------:R-:W-:Y:S01]  /*9560*/  IMAD.U32 R53, R150, 0x10000, RZ ;  /* 0x0001000096357824 */ /* 0x000fe200078e00ff */
[----:B------:R-:W-:Y:S02]  /*9570*/  SHF.R.U32.HI R74, RZ, 0x10, R75 ;  /* 0x00000010ff4a7819 */ /* 0x000fe4000001164b */
[----:B------:R-:W-:Y:S02]  /*9580*/  PRMT R152, R152, 0x5410, R49 ;  /* 0x0000541098987816 */ /* 0x000fe40000000031 */
[----:B------:R-:W-:-:S02]  /*9590*/  SHF.R.U32.HI R62, RZ, 0x10, R63 ;  /* 0x00000010ff3e7819 */ /* 0x000fc4000001163f */
[C---:B------:R-:W-:Y:S01]  /*95a0*/  PRMT R49, R151.reuse, 0x5410, R50 ;  /* 0x0000541097317816 */ /* 0x040fe20000000032 */
[C---:B------:R-:W-:Y:S01]  /*95b0*/  FMUL.FTZ R50, R52.reuse, R55 ;  /* 0x0000003734327220 */ /* 0x040fe20000410000 */
[----:B------:R-:W-:Y:S01]  /*95c0*/  PRMT R74, R151, 0x5432, R74 ;  /* 0x00005432974a7816 */ /* 0x000fe2000000004a */
[-C--:B------:R-:W-:Y:S01]  /*95d0*/  FMUL.FTZ R52, R52, R53.reuse ;  /* 0x0000003534347220 */ /* 0x080fe20000410000 */
[----:B------:R-:W-:Y:S01]  /*95e0*/  PRMT R62, R149, 0x5432, R62 ;  /* 0x00005432953e7816 */ /* 0x000fe2000000003e */
[----:B------:R-:W-:Y:S01]  /*95f0*/  FFMA.FTZ R50, R47, R53, -R50 ;  /* 0x000000352f327223 */ /* 0x000fe20000010832 */
[----:B------:R-:W-:Y:S01]  /*9600*/  LOP3.LUT R48, R33, 0xffff0000, RZ, 0xc0, !PT ;  /* 0xffff000021307812 */ /* 0x000fe200078ec0ff */
[----:B------:R-:W-:Y:S01]  /*9610*/  IMAD.U32 R60, R74, 0x10000, RZ ;  /* 0x000100004a3c7824 */ /* 0x000fe200078e00ff */
[----:B------:R-:W-:Y:S01]  /*9620*/  LOP3.LUT R54, R54, 0xffff0000, RZ, 0xc0, !PT ;  /* 0xffff000036367812 */ /* 0x000fe200078ec0ff */
[----:B------:R-:W-:Y:S01]  /*9630*/  FFMA.FTZ R47, R47, R55, R52 ;  /* 0x000000372f2f7223 */ /* 0x000fe20000010034 */
[----:B------:R-:W-:Y:S01]  /*9640*/  LOP3.LUT R53, R150, 0xffff0000, RZ, 0xc0, !PT ;  /* 0xffff000096357812 */ /* 0x000fe200078ec0ff */
[----:B------:R-:W-:Y:S01]  /*9650*/  IMAD.U32 R52, R62, 0x10000, RZ ;  /* 0x000100003e347824 */ /* 0x000fe200078e00ff */
[----:B------:R-:W-:Y:S01]  /*9660*/  LOP3.LUT R43, R13, 0xffff0000, RZ, 0xc0, !PT ;  /* 0xffff00000d2b7812 */ /* 0x000fe200078ec0ff */
[C---:B------:R-:W-:Y:S01]  /*9670*/  FMUL.FTZ R64, R48.reuse, R54 ;  /* 0x0000003630407220 */ /* 0x040fe20000410000 */
[----:B------:R-:W-:Y:S01]  /*9680*/  FMUL.FTZ R55, R51, R60 ;  /* 0x0000003c33377220 */ /* 0x000fe20000410000 */
[-C--:B------:R-:W-:Y:S01]  /*9690*/  FMUL.FTZ R48, R48, R53.reuse ;  /* 0x0000003530307220 */ /* 0x080fe20000410000 */
[----:B------:R-:W-:Y:S01]  /*96a0*/  LOP3.LUT R35, R35, 0xffff0000, RZ, 0xc0, !PT ;  /* 0xffff000023237812 */ /* 0x000fe200078ec0ff */
[----:B------:R-:W-:Y:S01]  /*96b0*/  FMUL.FTZ R51, R51, R52 ;  /* 0x0000003433337220 */ /* 0x000fe20000410000 */
[----:B------:R-:W-:Y:S01]  /*96c0*/  LOP3.LUT R74, R74, 0xffff0000, RZ, 0xc0, !PT ;  /* 0xffff00004a4a7812 */ /* 0x000fe200078ec0ff */
[C---:B------:R-:W-:Y:S01]  /*96d0*/  FFMA.FTZ R53, R43.reuse, R53, -R64 ;  /* 0x000000352b357223 */ /* 0x040fe20000010840 */
[----:B------:R-:W-:Y:S01]  /*96e0*/  FFMA.FTZ R48, R43, R54, R48 ;  /* 0x000000362b307223 */ /* 0x000fe20000010030 */
[----:B------:R-:W-:Y:S01]  /*96f0*/  LOP3.LUT R62, R62, 0xffff0000, RZ, 0xc0, !PT ;  /* 0xffff00003e3e7812 */ /* 0x000fe200078ec0ff */
[C---:B------:R-:W-:Y:S01]  /*9700*/  FFMA.FTZ R43, R44.reuse, R52, -R55 ;  /* 0x000000342c2b7223 */ /* 0x040fe20000010837 */
[----:B------:R-:W-:Y:S01]  /*9710*/  LOP3.LUT R33, R15, 0xffff0000, RZ, 0xc0, !PT ;  /* 0xffff00000f217812 */ /* 0x000fe200078ec0ff */
[----:B------:R-:W-:Y:S01]  /*9720*/  FFMA.FTZ R44, R44, R60, R51 ;  /* 0x0000003c2c2c7223 */ /* 0x000fe20000010033 */
[----:B------:R-:W-:Y:S01]  /*9730*/  FMUL.FTZ R60, R35, R74 ;  /* 0x0000004a233c7220 */ /* 0x000fe20000410000 */
[----:B------:R-:W-:-:S02]  /*9740*/  IMAD.U32 R13, R32, 0x10000, RZ ;  /* 0x00010000200d7824 */ /* 0x000fc400078e00ff */
[-C--:B------:R-:W-:Y:S01]  /*9750*/  FMUL.FTZ R64, R35, R62.reuse ;  /* 0x0000003e23407220 */ /* 0x080fe20000410000 */
[----:B------:R-:W-:Y:S01]  /*9760*/  IMAD.U32 R54, R152, 0x10000, RZ ;  /* 0x0001000098367824 */ /* 0x000fe200078e00ff */
[----:B------:R-:W-:Y:S01]  /*9770*/  LOP3.LUT R32, R32, 0xffff0000, RZ, 0xc0, !PT ;  /* 0xffff000020207812 */ /* 0x000fe200078ec0ff */
[----:B------:R-:W-:Y:S01]  /*9780*/  IMAD.U32 R52, R45, 0x10000, RZ ;  /* 0x000100002d347824 */ /* 0x000fe200078e00ff */
[----:B------:R-:W-:Y:S01]  /*9790*/  LOP3.LUT R35, R152, 0xffff0000, RZ, 0xc0, !PT ;  /* 0xffff000098237812 */ /* 0x000fe200078ec0ff */
[----:B------:R-:W-:Y:S01]  /*97a0*/  FFMA.FTZ R62, R33, R62, -R60 ;  /* 0x0000003e213e7223 */ /* 0x000fe2000001083c */
[----:B------:R-:W-:Y:S01]  /*97b0*/  LOP3.LUT R45, R45, 0xffff0000, RZ, 0xc0, !PT ;  /* 0xffff00002d2d7812 */ /* 0x000fe200078ec0ff */
[C---:B------:R-:W-:Y:S01]  /*97c0*/  FMUL.FTZ R60, R13.reuse, R54 ;  /* 0x000000360d3c7220 */ /* 0x040fe20000410000 */
[----:B------:R-:W-:Y:S01]  /*97d0*/  FMUL.FTZ R13, R13, R52 ;  /* 0x000000340d0d7220 */ /* 0x000fe20000410000 */
[----:B------:R-:W-:Y:S01]  /*97e0*/  PRMT R46, R149, 0x5410, R46 ;  /* 0x00005410952e7816 */ /* 0x000fe2000000002e */
[----:B------:R-:W-:Y:S01]  /*97f0*/  FFMA.FTZ R55, R33, R74, R64 ;  /* 0x0000004a21377223 */ /* 0x000fe20000010040 */
[C---:B------:R-:W-:Y:S01]  /*9800*/  IMAD.U32 R15, R14.reuse, 0x10000, RZ ;  /* 0x000100000e0f7824 */ /* 0x040fe200078e00ff */
[----:B------:R-:W-:Y:S01]  /*9810*/  LOP3.LUT R42, R14, 0xffff0000, RZ, 0xc0, !PT ;  /* 0xffff00000e2a7812 */ /* 0x000fe200078ec0ff */
[C---:B------:R-:W-:Y:S01]  /*9820*/  FMUL.FTZ R33, R32.reuse, R35 ;  /* 0x0000002320217220 */ /* 0x040fe20000410000 */
[----:B------:R-:W-:Y:S01]  /*9830*/  FMUL.FTZ R51, R32, R45 ;  /* 0x0000002d20337220 */ /* 0x000fe20000410000 */
[----:B------:R-:W-:Y:S01]  /*9840*/  LOP3.LUT R12, R12, 0xffff0000, RZ, 0xc0, !PT ;  /* 0xffff00000c0c7812 */ /* 0x000fe200078ec0ff */
[C---:B------:R-:W-:Y:S01]  /*9850*/  IMAD.U32 R14, R34.reuse, 0x10000, RZ ;  /* 0x00010000220e7824 */ /* 0x040fe200078e00ff */
[----:B------:R-:W-:Y:S01]  /*9860*/  LOP3.LUT R34, R34, 0xffff0000, RZ, 0xc0, !PT ;  /* 0xffff000022227812 */ /* 0x000fe200078ec0ff */
[----:B------:R-:W-:-:S02]  /*9870*/  IMAD.U32 R32, R49, 0x10000, RZ ;  /* 0x0001000031207824 */ /* 0x000fc400078e00ff */
[----:B------:R-:W-:Y:S01]  /*9880*/  FFMA.FTZ R54, R11, R54, R13 ;  /* 0x000000360b367223 */ /* 0x000fe2000001000d */
[----:B------:R-:W-:Y:S01]  /*9890*/  LOP3.LUT R49, R49, 0xffff0000, RZ, 0xc0, !PT ;  /* 0xffff000031317812 */ /* 0x000fe200078ec0ff */
[----:B------:R-:W-:Y:S01]  /*98a0*/  FFMA.FTZ R60, R11, R52, -R60 ;  /* 0x000000340b3c7223 */ /* 0x000fe2000001083c */
[C---:B------:R-:W-:Y:S01]  /*98b0*/  LOP3.LUT R13, R46.reuse, 0xffff0000, RZ, 0xc0, !PT ;  /* 0xffff00002e0d7812 */ /* 0x040fe200078ec0ff */
[----:B------:R-:W-:Y:S02]  /*98c0*/  IMAD.U32 R11, R46, 0x10000, RZ ;  /* 0x000100002e0b7824 */ /* 0x000fe400078e00ff */
[C---:B------:R-:W-:Y:S01]  /*98d0*/  FFMA.FTZ R33, R12.reuse, R45, -R33 ;  /* 0x0000002d0c217223 */ /* 0x040fe20000010821 */
[----:B------:R-:W-:Y:S01]  /*98e0*/  FFMA.FTZ R51, R12, R35, R51 ;  /* 0x000000230c337223 */ /* 0x000fe20000010033 */
[----:B------:R-:W-:Y:S01]  /*98f0*/  FMUL.FTZ R45, R34, R49 ;  /* 0x00000031222d7220 */ /* 0x000fe20000410000 */
[CC--:B------:R-:W-:Y:S01]  /*9900*/  FMUL.FTZ R12, R14.reuse, R32.reuse ;  /* 0x000000200e0c7220 */ /* 0x0c0fe20000410000 */
[----:B------:R-:W-:Y:S01]  /*9910*/  FMUL.FTZ R35, R14, R11 ;  /* 0x0000000b0e237220 */ /* 0x000fe20000410000 */
[-C--:B------:R-:W-:Y:S01]  /*9920*/  FMUL.FTZ R34, R34, R13.reuse ;  /* 0x0000000d22227220 */ /* 0x080fe20000410000 */
        /* <DEDUP_REMOVED lines=8> */
[----:B------:R-:W-:Y:S02]  /*99b0*/  F2FP.BF16.F32.PACK_AB R14, R45, R12 ;  /* 0x0000000c2d0e723e */ /* 0x000fe400000010ff */
[----:B------:R-:W-:Y:S01]  /*99c0*/  F2FP.BF16.F32.PACK_AB R34, R34, R35 ;  /* 0x000000232222723e */ /* 0x000fe200000010ff */
[----:B------:R-:W-:Y:S01]  /*99d0*/  IMAD.MOV.U32 R12, RZ, RZ, R60 ;  /* 0x000000ffff0c7224 */ /* 0x000fe200078e003c */
[----:B------:R-:W-:Y:S01]  /*99e0*/  F2FP.BF16.F32.PACK_AB R13, R53, R50 ;  /* 0x00000032350d723e */ /* 0x000fe200000010ff */
[----:B------:R-:W-:Y:S01]  /*99f0*/  IMAD.MOV.U32 R35, RZ, RZ, R44 ;  /* 0x000000ffff237224 */ /* 0x000fe200078e002c */
[----:B------:R-:W-:-:S02]  /*9a00*/  F2FP.BF16.F32.PACK_AB R15, R62, R43 ;  /* 0x0000002b3e0f723e */ /* 0x000fc400000010ff */
[----:B------:R-:W-:-:S07]  /*9a10*/  F2FP.BF16.F32.PACK_AB R32, R51, R54 ;  /* 0x000000363320723e */ /* 0x000fce00000010ff */
.L_x_1670:
[----:B------:R-:W-:Y:S05]  /*9a20*/  BSYNC B2 ;  /* 0x0000000000027941 */ /* 0x000fea0003800000 */
.L_x_1669:
[----:B--2---:R4:W-:Y:S04]  /*9a30*/  ST.E.128 desc[UR60][R38.64], R12 ;  /* 0x0000000c26007985 */ /* 0x0049e8000c101d3c */
[----:B---3--:R4:W-:Y:S02]  /*9a40*/  @!P4 ST.E.128 desc[UR60][R40.64], R32 ;  /* 0x000000202800c985 */ /* 0x0089e4000c101d3c */
.L_x_1668:
[----:B------:R-:W-:Y:S05]  /*9a50*/  BSYNC B1 ;  /* 0x0000000000017941 */ /* 0x000fea0003800000 */
.L_x_1667:
        /* <DEDUP_REMOVED lines=11> */
[----:B0-----:R-:W-:-:S03]  /*9b10*/  IMAD.SHL.U32 R11, R131, 0x8, RZ ;  /* 0x00000008830b7824 */ /* 0x001fc600078e00ff */
[----:B------:R-:W-:Y:S02]  /*9b20*/  LEA.HI R12, R12, R131, RZ, 0x3 ;  /* 0x000000830c0c7211 */ /* 0x000fe400078f18ff */
[----:B------:R-:W-:Y:S02]  /*9b30*/  LOP3.LUT R13, R181, 0x38, R11, 0xf8, !PT ;  /* 0x00000038b50d7812 */ /* 0x000fe400078ef80b */
[----:B------:R-:W-:Y:S02]  /*9b40*/  SHF.R.S32.HI R15, RZ, 0x3, R12 ;  /* 0x00000003ff0f7819 */ /* 0x000fe4000001140c */
[----:B------:R-:W-:-:S03]  /*9b50*/  LOP3.LUT R13, R13, R218, RZ, 0x3c, !PT ;  /* 0x000000da0d0d7212 */ /* 0x000fc600078e3cff */
[----:B------:R-:W-:-:S04]  /*9b60*/  IMAD R12, R15, 0x1800, R188 ;  /* 0x000018000f0c7824 */ /* 0x000fc800078e02bc */
[----:B------:R-:W-:Y:S02]  /*9b70*/  IMAD.IADD R12, R12, 0x1, R13 ;  /* 0x000000010c0c7824 */ /* 0x000fe400078e020d */
[C---:B------:R-:W-:Y:S02]  /*9b80*/  IMAD R13, R19.reuse, 0x4800, R135 ;  /* 0x00004800130d7824 */ /* 0x040fe400078e0287 */
[----:B------:R-:W-:Y:S02]  /*9b90*/  IMAD R15, R19, 0x4800, R12 ;  /* 0x00004800130f7824 */ /* 0x000fe400078e020c */
[--C-:B------:R-:W-:Y:S02]  /*9ba0*/  IMAD R13, R13, 0x2, R18.reuse ;  /* 0x000000020d0d7824 */ /* 0x100fe400078e0212 */
[----:B------:R-:W-:-:S04]  /*9bb0*/  IMAD R32, R15, 0x2, R18 ;  /* 0x000000020f207824 */ /* 0x000fc800078e0212 */
[----:B------:R-:W0:Y:S04]  /*9bc0*/  LDS.128 R12, [R13+0x18400] ;  /* 0x018400000d0c7984 */ /* 0x000e280000000c00 */
[----:B------:R-:W2:Y:S01]  /*9bd0*/  LDS.128 R32, [R32+0x18400] ;  /* 0x0184000020207984 */ /* 0x000ea20000000c00 */
[----:B------:R-:W-:Y:S05]  /*9be0*/  @P5 BRA `(.L_x_1672) ;  /* 0x0000000400685947 */ /* 0x000fea0003800000 */
[--C-:B------:R-:W-:Y:S01]  /*9bf0*/  SHF.R.U64 R49, R56, 0x10, R57.reuse ;  /* 0x0000001038317819 */ /* 0x100fe20000001239 */
[----:B--2---:R-:W-:Y:S01]  /*9c00*/  IMAD.U32 R46, R33, 0x10000, RZ ;  /* 0x00010000212e7824 */ /* 0x004fe200078e00ff */
[----:B------:R-:W-:Y:S01]  /*9c10*/  SHF.R.U32.HI R57, RZ, 0x10, R57 ;  /* 0x00000010ff397819 */ /* 0x000fe20000011639 */
[----:B0-----:R-:W-:Y:S01]  /*9c20*/  IMAD.U32 R43, R13, 0x10000, RZ ;  /* 0x000100000d2b7824 */ /* 0x001fe200078e00ff */
[----:B------:R-:W-:Y:S01]  /*9c30*/  SHF.R.U32.HI R51, RZ, 0x10, R69 ;  /* 0x00000010ff337819 */ /* 0x000fe20000011645 */
[----:B------:R-:W-:Y:S01]  /*9c40*/  IMAD.U32 R48, R35, 0x10000, RZ ;  /* 0x0001000023307824 */ /* 0x000fe200078e00ff */
[----:B------:R-:W-:Y:S01]  /*9c50*/  PRMT R49, R146, 0x5410, R49 ;  /* 0x0000541092317816 */ /* 0x000fe20000000031 */
[----:B------:R-:W-:Y:S01]  /*9c60*/  IMAD.U32 R45, R15, 0x10000, RZ ;  /* 0x000100000f2d7824 */ /* 0x000fe200078e00ff */
[----:B------:R-:W-:Y:S01]  /*9c70*/  SHF.R.U64 R50, R58, 0x10, R59 ;  /* 0x000000103a327819 */ /* 0x000fe2000000123b */
[----:B------:R-:W-:Y:S01]  /*9c80*/  IMAD.U32 R41, R32, 0x10000, RZ ;  /* 0x0001000020297824 */ /* 0x000fe200078e00ff */
[----:B------:R-:W-:Y:S01]  /*9c90*/  PRMT R146, R146, 0x5432, R57 ;  /* 0x0000543292927816 */ /* 0x000fe20000000039 */
[----:B------:R-:W-:Y:S01]  /*9ca0*/  IMAD.U32 R40, R12, 0x10000, RZ ;  /* 0x000100000c287824 */ /* 0x000fe200078e00ff */
[----:B------:R-:W-:-:S02]  /*9cb0*/  PRMT R51, R148, 0x5432, R51 ;  /* 0x0000543294337816 */ /* 0x000fc40000000033 */
[----:B------:R-:W-:Y:S02]  /*9cc0*/  SHF.R.U64 R53, R68, 0x10, R69 ;  /* 0x0000001044357819 */ /* 0x000fe40000001245 */
[--C-:B------:R-:W-:Y:S01]  /*9cd0*/  SHF.R.U64 R54, R70, 0x10, R71.reuse ;  /* 0x0000001046367819 */ /* 0x100fe20000001247 */
[----:B------:R-:W-:Y:S01]  /*9ce0*/  IMAD.U32 R52, R51, 0x10000, RZ ;  /* 0x0001000033347824 */ /* 0x000fe200078e00ff */
[----:B------:R-:W-:Y:S02]  /*9cf0*/  SHF.R.U32.HI R70, RZ, 0x10, R71 ;  /* 0x00000010ff467819 */ /* 0x000fe40000011647 */
[----:B------:R-:W-:Y:S02]  /*9d00*/  LOP3.LUT R47, R33, 0xffff0000, RZ, 0xc0, !PT ;  /* 0xffff0000212f7812 */ /* 0x000fe400078ec0ff */
[----:B------:R-:W-:Y:S01]  /*9d10*/  PRMT R33, R145, 0x5410, R50 ;  /* 0x0000541091217816 */ /* 0x000fe20000000032 */
[----:B------:R-:W-:Y:S01]  /*9d20*/  IMAD.U32 R50, R146, 0x10000, RZ ;  /* 0x0001000092327824 */ /* 0x000fe200078e00ff */
[----:B------:R-:W-:-:S02]  /*9d30*/  SHF.R.U32.HI R58, RZ, 0x10, R59 ;  /* 0x00000010ff3a7819 */ /* 0x000fc4000001163b */
[----:B------:R-:W-:Y:S01]  /*9d40*/  PRMT R148, R148, 0x5410, R53 ;  /* 0x0000541094947816 */ /* 0x000fe20000000035 */
[C---:B------:R-:W-:Y:S01]  /*9d50*/  FMUL.FTZ R56, R46.reuse, R50 ;  /* 0x000000322e387220 */ /* 0x040fe20000410000 */
[C---:B------:R-:W-:Y:S01]  /*9d60*/  PRMT R53, R147.reuse, 0x5410, R54 ;  /* 0x0000541093357816 */ /* 0x040fe20000000036 */
[-C--:B------:R-:W-:Y:S01]  /*9d70*/  FMUL.FTZ R54, R46, R52.reuse ;  /* 0x000000342e367220 */ /* 0x080fe20000410000 */
[----:B------:R-:W-:Y:S01]  /*9d80*/  PRMT R147, R147, 0x5432, R70 ;  /* 0x0000543293937816 */ /* 0x000fe20000000046 */
[----:B------:R-:W-:Y:S01]  /*9d90*/  FFMA.FTZ R56, R43, R52, R56 ;  /* 0x000000342b387223 */ /* 0x000fe20000010038 */
[----:B------:R-:W-:Y:S01]  /*9da0*/  PRMT R145, R145, 0x5432, R58 ;  /* 0x0000543291917816 */ /* 0x000fe2000000003a */
[----:B------:R-:W-:Y:S01]  /*9db0*/  FFMA.FTZ R54, R43, R50, -R54 ;  /* 0x000000322b367223 */ /* 0x000fe20000010836 */
[----:B------:R-:W-:Y:S01]  /*9dc0*/  LOP3.LUT R51, R51, 0xffff0000, RZ, 0xc0, !PT ;  /* 0xffff000033337812 */ /* 0x000fe200078ec0ff */
[----:B------:R-:W-:Y:S01]  /*9dd0*/  IMAD.U32 R46, R147, 0x10000, RZ ;  /* 0x00010000932e7824 */ /* 0x000fe200078e00ff */
[----:B------:R-:W-:Y:S01]  /*9de0*/  LOP3.LUT R146, R146, 0xffff0000, RZ, 0xc0, !PT ;  /* 0xffff000092927812 */ /* 0x000fe200078ec0ff */
[----:B------:R-:W-:Y:S01]  /*9df0*/  IMAD.U32 R43, R145, 0x10000, RZ ;  /* 0x00010000912b7824 */ /* 0x000fe200078e00ff */
[----:B------:R-:W-:Y:S01]  /*9e00*/  LOP3.LUT R44, R13, 0xffff0000, RZ, 0xc0, !PT ;  /* 0xffff00000d2c7812 */ /* 0x000fe200078ec0ff */
[C---:B------:R-:W-:Y:S01]  /*9e10*/  FMUL.FTZ R55, R47.reuse, R51 ;  /* 0x000000332f377220 */ /* 0x040fe20000410000 */
[C---:B------:R-:W-:Y:S01]  /*9e20*/  FMUL.FTZ R50, R48.reuse, R46 ;  /* 0x0000002e30327220 */ /* 0x040fe20000410000 */
[-C--:B------:R-:W-:Y:S01]  /*9e30*/  FMUL.FTZ R47, R47, R146.reuse ;  /* 0x000000922f2f7220 */ /* 0x080fe20000410000 */
[----:B------:R-:W-:Y:S01]  /*9e40*/  LOP3.LUT R35, R35, 0xffff0000, RZ, 0xc0, !PT ;  /* 0xffff000023237812 */ /* 0x000fe200078ec0ff */
[----:B------:R-:W-:Y:S01]  /*9e50*/  FMUL.FTZ R57, R48, R43 ;  /* 0x0000002b30397220 */ /* 0x000fe20000410000 */
[----:B------:R-:W-:Y:S01]  /*9e60*/  LOP3.LUT R147, R147, 0xffff0000, RZ, 0xc0, !PT ;  /* 0xffff000093937812 */ /* 0x000fe200078ec0ff */
[C---:B------:R-:W-:Y:S01]  /*9e70*/  FFMA.FTZ R55, R44.reuse, R146, -R55 ;  /* 0x000000922c377223 */ /* 0x040fe20000010837 */
[----:B------:R-:W-:Y:S01]  /*9e80*/  LOP3.LUT R145, R145, 0xffff0000, RZ, 0xc0, !PT ;  /* 0xffff000091917812 */ /* 0x000fe200078ec0ff */
[----:B------:R-:W-:Y:S01]  /*9e90*/  FFMA.FTZ R47, R44, R51, R47 ;  /* 0x000000332c2f7223 */ /* 0x000fe2000001002f */
[----:B------:R-:W-:Y:S01]  /*9ea0*/  FFMA.FTZ R50, R45, R43, -R50 ;  /* 0x0000002b2d327223 */ /* 0x000fe20000010832 */
[----:B------:R-:W-:-:S02]  /*9eb0*/  IMAD.U32 R44, R148, 0x10000, RZ ;  /* 0x00010000942c7824 */ /* 0x000fc400078e00ff */
[----:B------:R-:W-:Y:S01]  /*9ec0*/  FFMA.FTZ R57, R45, R46, R57 ;  /* 0x0000002e2d397223 */ /* 0x000fe20000010039 */
[----:B------:R-:W-:Y:S02]  /*9ed0*/  IMAD.U32 R43, R49, 0x10000, RZ ;  /* 0x00010000312b7824 */ /* 0x000fe400078e00ff */
[C---:B------:R-:W-:Y:S01]  /*9ee0*/  FMUL.FTZ R45, R35.reuse, R147 ;  /* 0x00000093232d7220 */ /* 0x040fe20000410000 */
[----:B------:R-:W-:Y:S01]  /*9ef0*/  FMUL.FTZ R51, R35, R145 ;  /* 0x0000009123337220 */ /* 0x000fe20000410000 */
[----:B------:R-:W-:Y:S01]  /*9f00*/  LOP3.LUT R42, R15, 0xffff0000, RZ, 0xc0, !PT ;  /* 0xffff00000f2a7812 */ /* 0x000fe200078ec0ff */
[CC--:B------:R-:W-:Y:S01]  /*9f10*/  FMUL.FTZ R35, R41.reuse, R44.reuse ;  /* 0x0000002c29237220 */ /* 0x0c0fe20000410000 */
[----:B------:R-:W-:Y:S01]  /*9f20*/  LOP3.LUT R32, R32, 0xffff0000, RZ, 0xc0, !PT ;  /* 0xffff000020207812 */ /* 0x000fe200078ec0ff */
[----:B------:R-:W-:Y:S01]  /*9f30*/  FMUL.FTZ R41, R41, R43 ;  /* 0x0000002b29297220 */ /* 0x000fe20000410000 */
[----:B------:R-:W-:Y:S01]  /*9f40*/  LOP3.LUT R148, R148, 0xffff0000, RZ, 0xc0, !PT ;  /* 0xffff000094947812 */ /* 0x000fe200078ec0ff */
[C---:B------:R-:W-:Y:S01]  /*9f50*/  FFMA.FTZ R45, R42.reuse, R145, -R45 ;  /* 0x000000912a2d7223 */ /* 0x040fe2000001082d */
[----:B------:R-:W-:Y:S01]  /*9f60*/  LOP3.LUT R49, R49, 0xffff0000, RZ, 0xc0, !PT ;  /* 0xffff000031317812 */ /* 0x000fe200078ec0ff */
[----:B------:R-:W-:Y:S01]  /*9f70*/  FFMA.FTZ R46, R42, R147, R51 ;  /* 0x000000932a2e7223 */ /* 0x000fe20000010033 */
[----:B------:R-:W-:Y:S01]  /*9f80*/  LOP3.LUT R13, R12, 0xffff0000, RZ, 0xc0, !PT ;  /* 0xffff00000c0d7812 */ /* 0x000fe200078ec0ff */
[C---:B------:R-:W-:Y:S01]  /*9f90*/  FFMA.FTZ R43, R40.reuse, R43, -R35 ;  /* 0x0000002b282b7223 */ /* 0x040fe20000010823 */
[----:B------:R-:W-:Y:S01]  /*9fa0*/  FFMA.FTZ R41, R40, R44, R41 ;  /* 0x0000002c28297223 */ /* 0x000fe20000010029 */
[----:B------:R-:W-:-:S02]  /*9fb0*/  IMAD.U32 R15, R34, 0x10000, RZ ;  /* 0x00010000220f7824 */ /* 0x000fc400078e00ff */
[CC--:B------:R-:W-:Y:S01]  /*9fc0*/  FMUL.FTZ R42, R32.reuse, R148.reuse ;  /* 0x00000094202a7220 */ /* 0x0c0fe20000410000 */
[-C--:B------:R-:W-:Y:S01]  /*9fd0*/  FMUL.FTZ R40, R32, R49.reuse ;  /* 0x0000003120287220 */ /* 0x080fe20000410000 */
[----:B------:R-:W-:Y:S01]  /*9fe0*/  IMAD.U32 R35, R53, 0x10000, RZ ;  /* 0x0001000035237824 */ /* 0x000fe200078e00ff */
[----:B------:R-:W-:Y:S01]  /*9ff0*/  LOP3.LUT R34, R34, 0xffff0000, RZ, 0xc0, !PT ;  /* 0xffff000022227812 */ /* 0x000fe200078ec0ff */
[----:B------:R-:W-:Y:S01]  /*a000*/  IMAD.U32 R32, R33, 0x10000, RZ ;  /* 0x0001000021207824 */ /* 0x000fe200078e00ff */
[----:B------:R-:W-:Y:S01]  /*a010*/  LOP3.LUT R53, R53, 0xffff0000, RZ, 0xc0, !PT ;  /* 0xffff000035357812 */ /* 0x000fe200078ec0ff */
[C---:B------:R-:W-:Y:S01]  /*a020*/  IMAD.U32 R12, R14.reuse, 0x10000, RZ ;  /* 0x000100000e0c7824 */ /* 0x040fe200078e00ff */
[----:B------:R-:W-:Y:S01]  /*a030*/  LOP3.LUT R33, R33, 0xffff0000, RZ, 0xc0, !PT ;  /* 0xffff000021217812 */ /* 0x000fe200078ec0ff */
[C---:B------:R-:W-:Y:S01]  /*a040*/  FFMA.FTZ R42, R13.reuse, R49, -R42 ;  /* 0x000000310d2a7223 */ /* 0x040fe2000001082a */
[----:B------:R-:W-:Y:S01]  /*a050*/  FFMA.FTZ R40, R13, R148, R40 ;  /* 0x000000940d287223 */ /* 0x000fe20000010028 */
[----:B------:R-:W-:Y:S01]  /*a060*/  LOP3.LUT R14, R14, 0xffff0000, RZ, 0xc0, !PT ;  /* 0xffff00000e0e7812 */ /* 0x000fe200078ec0ff */
        /* <DEDUP_REMOVED lines=15> */
[----:B------:R-:W-:Y:S02]  /*a160*/  F2FP.BF16.F32.PACK_AB R35, R46, R57 ;  /* 0x000000392e23723e */ /* 0x000fe400000010ff */
[----:B------:R-:W-:-:S02]  /*a170*/  F2FP.BF16.F32.PACK_AB R32, R40, R41 ;  /* 0x000000292820723e */ /* 0x000fc400000010ff */
[----:B------:R-:W-:-:S07]  /*a180*/  F2FP.BF16.F32.PACK_AB R34, R53, R44 ;  /* 0x0000002c3522723e */ /* 0x000fce00000010ff */
.L_x_1672:
[----:B------:R-:W-:Y:S05]  /*a190*/  BSYNC B1 ;  /* 0x0000000000017941 */ /* 0x000fea0003800000 */
.L_x_1671:
[----:B0-----:R0:W-:Y:S01]  /*a1a0*/  ST.E.128 desc[UR60][R38.64], R12 ;  /* 0x0000000c26007985 */ /* 0x0011e2000c101d3c */
[----:B------:R-:W-:-:S13]  /*a1b0*/  ISETP.GE.AND P4, PT, R11, R128, PT ;  /* 0x000000800b00720c */ /* 0x000fda0003f86270 */
[----:B------:R-:W-:Y:S05]  /*a1c0*/  @P4 BRA `(.L_x_1619) ;  /* 0x0000000400e84947 */ /* 0x000fea0003800000 */
[----:B------:R-:W-:-:S05]  /*a1d0*/  IMAD.WIDE R36, R11, 0x2, R36 ;  /* 0x000000020b247825 */ /* 0x000fca00078e0224 */
[----:B--2---:R2:W-:Y:S01]  /*a1e0*/  ST.E.128 desc[UR60][R36.64], R32 ;  /* 0x0000002024007985 */ /* 0x0045e2000c101d3c */
[----:B------:R-:W-:Y:S05]  /*a1f0*/  BRA `(.L_x_1619) ;  /* 0x0000000400dc7947 */ /* 0x000fea0003800000 */
.L_x_1584:
[----:B------:R-:W2:Y:S02]  /*a200*/  LDL R11, [R1+0x30] ;  /* 0x00003000010b7983 */ /* 0x000ea40000100800 */
[----:B--2---:R-:W-:-:S13]  /*a210*/  R2UR UR4, R11 ;  /* 0x000000000b0472ca */ /* 0x004fda00000e0000 */
[----:B------:R-:W-:-:S06]  /*a220*/  UISETP.NE.AND UP0, UPT, UR4, 0x3, UPT ;  /* 0x000000030400788c */ /* 0x000fcc000bf05270 */
[----:B------:R-:W-:-:S13]  /*a230*/  PLOP3.LUT P0, PT, PT, PT, UP0, 0x80, 0x0 ;  /* 0x000000000000781c */ /* 0x000fda0003f0f008 */
[----:B------:R-:W-:Y:S05]  /*a240*/  @!P0 BRA `(.L_x_1673) ;  /* 0x0000000000048947 */ /* 0x000fea0003800000 */
[----:B------:R-:W-:Y:S01]  /*a250*/  BPT.TRAP 0x1 ;  /* 0x000000040000795c */ /* 0x000fe20000300000 */
.L_x_1673:
[----:B------:R-:W-:Y:S01]  /*a260*/  IMAD R86, R19, 0x8, R18 ;  /* 0x0000000813567824 */ /* 0x000fe200078e0212 */
[----:B------:R-:W-:Y:S01]  /*a270*/  SHF.L.U32 R87, R175, 0x1f, RZ ;  /* 0x0000001faf577819 */ /* 0x000fe200000006ff */
[----:B------:R-:W-:Y:S01]  /*a280*/  BSSY B1, `(.L_x_1674) ;  /* 0x0000004000017945 */ /* 0x000fe20003800000 */
[----:B------:R-:W-:Y:S02]  /*a290*/  SHF.R.S32.HI R31, RZ, 0x1f, R29 ;  /* 0x0000001fff1f7819 */ /* 0x000fe4000001141d */
[----:B------:R-:W0:Y:S02]  /*a2a0*/  SYNCS.PHASECHK.TRANS64.TRYWAIT P4, [R86+URZ+0x2a890], R87 ;  /* 0x02a89057560075a7 */ /* 0x000e24000808017f */
[----:B0-----:R-:W-:Y:S05]  /*a2b0*/  @!P4 BRA `(.L_x_1675) ;  /* 0x000001e800d8c947 */ /* 0x001fea0003800000 */
.L_x_2023:
[----:B------:R-:W-:Y:S05]  /*a2c0*/  BSYNC B1 ;  /* 0x0000000000017941 */ /* 0x000fea0003800000 */
.L_x_1674:
        /* <DEDUP_REMOVED lines=19> */
[C---:B------:R-:W-:Y:S01]  /*a400*/  LEA R38, P4, R12.reuse, UR4, 0x1 ;  /* 0x000000040c267c11 */ /* 0x040fe2000f8808ff */
[----:B------:R-:W-:Y:S01]  /*a410*/  IMAD.IADD R40, R85, 0x1, -R174 ;  /* 0x0000000155287824 */ /* 0x000fe200078e0aae */
[----:B------:R-:W-:Y:S02]  /*a420*/  UMOV UR4, 0xffffffff ;  /* 0xffffffff00047882 */ /* 0x000fe40000000000 */
[----:B------:R-:W-:Y:S02]  /*a430*/  LEA.HI.X R39, R12, UR5, R11, 0x1, P4 ;  /* 0x000000050c277c11 */ /* 0x000fe4000a0f0c0b */
[----:B------:R-:W-:Y:S01]  /*a440*/  ISETP.GE.AND P4, PT, R40, 0x1, PT ;  /* 0x000000012800780c */ /* 0x000fe20003f86270 */
[----:B------:R-:W-:-:S12]  /*a450*/  BRA.DIV UR4, `(.L_x_1676) ;  /* 0x000001ea04847947 */ /* 0x000fd8000b800000 */
[----:B------:R1:W2:Y:S04]  /*a460*/  SHFL.IDX PT, R36, R39, RZ, 0x1c1f ;  /* 0x001c1fff27247589 */ /* 0x0002a800000e0000 */
[----:B------:R1:W3:Y:S02]  /*a470*/  SHFL.IDX PT, R37, R38, RZ, 0x1c1f ;  /* 0x001c1fff26257589 */ /* 0x0002e400000e0000 */
.L_x_2027:
        /* <DEDUP_REMOVED lines=37> */
.L_x_1678:
[----:B------:R-:W-:Y:S05]  /*a6d0*/  BSYNC B1 ;  /* 0x0000000000017941 */ /* 0x000fea0003800000 */
.L_x_1677:
[----:B------:R-:W-:-:S03]  /*a6e0*/  UMOV UR4, 0xffffffff ;  /* 0xffffffff00047882 */ /* 0x000fc60000000000 */
[----:B------:R-:W-:Y:S05]  /*a6f0*/  BRA.DIV UR4, `(.L_x_1679) ;  /* 0x000001ea04287947 */ /* 0x000fea000b800000 */
[----:B--2---:R2:W0:Y:S04]  /*a700*/  SHFL.IDX PT, R36, R39, 0x1, 0x1c1f ;  /* 0x003c1f0027247f89 */ /* 0x00442800000e0000 */
[----:B---3--:R2:W3:Y:S02]  /*a710*/  SHFL.IDX PT, R37, R38, 0x1, 0x1c1f ;  /* 0x003c1f0026257f89 */ /* 0x0084e400000e0000 */
.L_x_2031:
        /* <DEDUP_REMOVED lines=19> */
[----:B0-----:R-:W-:Y:S02]  /*a850*/  @!P4 IMAD.MOV.U32 R34, RZ, RZ, R37 ;  /* 0x000000ffff22c224 */ /* 0x001fe400078e0025 */
[----:B------:R-:W-:Y:S02]  /*a860*/  @!P4 IMAD.MOV.U32 R35, RZ, RZ, R36 ;  /* 0x000000ffff23c224 */ /* 0x000fe400078e0024 */
        /* <DEDUP_REMOVED lines=16> */
.L_x_1619:
[----:B------:R-:W-:Y:S05]  /*a970*/  BSYNC B0 ;  /* 0x0000000000007941 */ /* 0x000fea0003800000 */
.L_x_1583:
        /* <DEDUP_REMOVED lines=17> */
.L_x_1681:
[----:B------:R-:W-:Y:S05]  /*aa90*/  BSYNC B0 ;  /* 0x0000000000007941 */ /* 0x000fea0003800000 */
.L_x_1680:
[----:B------:R-:W3:Y:S01]  /*aaa0*/  SYNCS.PHASECHK.TRANS64.TRYWAIT P0, [R86+URZ+0x2a8b0], R87 ;  /* 0x02a8b057560075a7 */ /* 0x000ee2000800017f */
[----:B------:R-:W-:Y:S04]  /*aab0*/  BSSY B0, `(.L_x_1682) ;  /* 0x0000002000007945 */ /* 0x000fe80003800000 */
[----:B---3--:R-:W-:Y:S05]  /*aac0*/  @!P0 BRA `(.L_x_1683) ;  /* 0x000001e400808947 */ /* 0x008fea0003800000 */
.L_x_2032:
[----:B------:R-:W-:Y:S05]  /*aad0*/  BSYNC B0 ;  /* 0x0000000000007941 */ /* 0x000fea0003800000 */
.L_x_1682:
[----:B------:R-:W-:Y:S01]  /*aae0*/  ULDC.64 UR4, c[0x0][0x328] ;  /* 0x0000ca0000047ab9 */ /* 0x000fe20000000a00 */
[----:B------:R-:W-:Y:S01]  /*aaf0*/  IMAD.IADD R85, R85, 0x1, -R174 ;  /* 0x0000000155557824 */ /* 0x000fe200078e0aae */
[----:B------:R-:W-:Y:S01]  /*ab00*/  BSSY B0, `(.L_x_1684) ;  /* 0x000002e000007945 */ /* 0x000fe20003800000 */
[----:B--2-4-:R-:W-:Y:S02]  /*ab10*/  IMAD R14, R31, UR4, RZ ;  /* 0x000000041f0e7c24 */ /* 0x014fe4000f8e02ff */
[----:B------:R-:W-:Y:S01]  /*ab20*/  IMAD.WIDE.U32 R12, R29, UR4, RZ ;  /* 0x000000041d0c7c25 */ /* 0x000fe2000f8e00ff */
[----:B------:R-:W-:-:S03]  /*ab30*/  ISETP.GE.AND P0, PT, R85, 0x1, PT ;  /* 0x000000015500780c */ /* 0x000fc60003f06270 */
[----:B------:R-:W-:Y:S01]  /*ab40*/  IMAD R29, R29, UR5, R14 ;  /* 0x000000051d1d7c24 */ /* 0x000fe2000f8e020e */
[----:B------:R-:W-:Y:S01]  /*ab50*/  ULDC.64 UR4, c[0x0][0x338] ;  /* 0x0000ce0000047ab9 */ /* 0x000fe20000000a00 */
[----:B------:R-:W-:Y:S02]  /*ab60*/  IMAD R14, R19, 0x3000, R3 ;  /* 0x00003000130e7824 */ /* 0x000fe400078e0203 */
[----:B0-----:R-:W-:Y:S02]  /*ab70*/  IMAD R11, R84, UR4, RZ ;  /* 0x00000004540b7c24 */ /* 0x001fe4000f8e02ff */
[----:B------:R-:W-:Y:S02]  /*ab80*/  IMAD.IADD R13, R13, 0x1, R29 ;  /* 0x000000010d0d7824 */ /* 0x000fe400078e021d */
        /* <DEDUP_REMOVED lines=22> */
[----:B------:R-:W-:Y:S01]  /*acf0*/  @P0 IMAD.SHL.U32 R37, R170, 0x8, RZ ;  /* 0x00000008aa250824 */ /* 0x000fe200078e00ff */
[----:B-----5:R2:W-:Y:S01]  /*ad00*/  @P5 ST.E.128 desc[UR60][R32.64], R12 ;  /* 0x0000000c20005985 */ /* 0x0205e2000c101d3c */
[----:B------:R-:W-:-:S03]  /*ad10*/  ISETP.NE.AND P5, PT, R10, RZ, PT ;  /* 0x000000ff0a00720c */ /* 0x000fc60003fa5270 */
[----:B------:R-:W4:Y:S01]  /*ad20*/  @P0 LDS.128 R12, [R35] ;  /* 0x00000000230c0984 */ /* 0x000f220000000c00 */
[----:B--2---:R-:W-:-:S09]  /*ad30*/  @P0 IMAD.WIDE R32, R37, 0x2, R28 ;  /* 0x0000000225200825 */ /* 0x004fd200078e021c */
[----:B------:R-:W-:Y:S01]  /*ad40*/  @P5 IMAD.SHL.U32 R37, R171, 0x8, RZ ;  /* 0x00000008ab255824 */ /* 0x000fe200078e00ff */
[----:B----4-:R2:W-:Y:S01]  /*ad50*/  @P0 ST.E.128 desc[UR60][R32.64], R12 ;  /* 0x0000000c20000985 */ /* 0x0105e2000c101d3c */
[----:B------:R-:W-:-:S03]  /*ad60*/  ISETP.NE.AND P0, PT, R20, RZ, PT ;  /* 0x000000ff1400720c */ /* 0x000fc60003f05270 */
[----:B------:R-:W4:Y:S01]  /*ad70*/  @P5 LDS.128 R12, [R34+0x3000] ;  /* 0x00300000220c5984 */ /* 0x000f220000000c00 */
[----:B--2---:R-:W-:-:S05]  /*ad80*/  @P5 IMAD.WIDE R32, R37, 0x2, R28 ;  /* 0x0000000225205825 */ /* 0x004fca00078e021c */
[----:B----4-:R-:W-:Y:S04]  /*ad90*/  @P5 ST.E.128 desc[UR60][R32.64], R12 ;  /* 0x0000000c20005985 */ /* 0x010fe8000c101d3c */
[C---:B------:R-:W-:Y:S01]  /*ada0*/  @P0 LEA R28, P5, R23.reuse, R28, 0x1 ;  /* 0x0000001c171c0211 */ /* 0x040fe200078a08ff */
[----:B------:R-:W2:Y:S03]  /*adb0*/  @P0 LDS.128 R12, [R35+0x3000] ;  /* 0x00300000230c0984 */ /* 0x000ea60000000c00 */
[----:B------:R-:W-:-:S05]  /*adc0*/  @P0 LEA.HI.X R29, R23, R29, R173, 0x1, P5 ;  /* 0x0000001d171d0211 */ /* 0x000fca00028f0cad */
[----:B--2---:R2:W-:Y:S04]  /*add0*/  @P0 ST.E.128 desc[UR60][R28.64], R12 ;  /* 0x0000000c1c000985 */ /* 0x0045e8000c101d3c */
.L_x_1685:
[----:B------:R-:W-:Y:S05]  /*ade0*/  BSYNC B0 ;  /* 0x0000000000007941 */ /* 0x000fea0003800000 */
.L_x_1684:
[----:B------:R-:W-:Y:S01]  /*adf0*/  ISETP.GE.AND P0, PT, R85, 0x41, PT ;  /* 0x000000415500780c */ /* 0x000fe20003f06270 */
[----:B--2-4-:R2:W4:Y:S01]  /*ae00*/  SHFL.IDX PT, R29, R11, 0x1, 0x1c1f ;  /* 0x003c1f000b1d7f89 */ /* 0x01452200000e0000 */
[----:B------:R-:W-:Y:S03]  /*ae10*/  BSSY B0, `(.L_x_1686) ;  /* 0x0000017000007945 */ /* 0x000fe60003800000 */
[----:B------:R2:W0:Y:S08]  /*ae20*/  SHFL.IDX PT, R28, R31, 0x1, 0x1c1f ;  /* 0x003c1f001f1c7f89 */ /* 0x00043000000e0000 */
[----:B--2---:R-:W-:Y:S05]  /*ae30*/  @!P0 BRA `(.L_x_1687) ;  /* 0x0000000000508947 */ /* 0x004fea0003800000 */
[----:B------:R-:W-:-:S13]  /*ae40*/  ISETP.NE.AND P5, PT, R4, RZ, PT ;  /* 0x000000ff0400720c */ /* 0x000fda0003fa5270 */
[----:B------:R-:W2:Y:S01]  /*ae50*/  @P5 LDS.128 R12, [R34+0x2000] ;  /* 0x00200000220c5984 */ /* 0x000ea20000000c00 */
[----:B0-----:R-:W-:-:S04]  /*ae60*/  @P5 LEA R32, P0, R16, R28, 0x1 ;  /* 0x0000001c10205211 */ /* 0x001fc800078008ff */
[----:B----4-:R-:W-:Y:S02]  /*ae70*/  @P5 LEA.HI.X R33, R16, R29, R17, 0x1, P0 ;  /* 0x0000001d10215211 */ /* 0x010fe400000f0c11 */
[----:B------:R-:W-:-:S13]  /*ae80*/  ISETP.NE.AND P0, PT, R9, RZ, PT ;  /* 0x000000ff0900720c */ /* 0x000fda0003f05270 */
[----:B------:R-:W-:Y:S01]  /*ae90*/  @P0 IMAD.SHL.U32 R11, R170, 0x8, RZ ;  /* 0x00000008aa0b0824 */ /* 0x000fe200078e00ff */
[----:B--2---:R0:W-:Y:S01]  /*aea0*/  @P5 ST.E.128 desc[UR60][R32.64], R12 ;  /* 0x0000000c20005985 */ /* 0x0041e2000c101d3c */
[----:B------:R-:W-:-:S03]  /*aeb0*/  ISETP.NE.AND P5, PT, R10, RZ, PT ;  /* 0x000000ff0a00720c */ /* 0x000fc60003fa5270 */
[----:B------:R-:W2:Y:S01]  /*aec0*/  @P0 LDS.128 R12, [R35+0x2000] ;  /* 0x00200000230c0984 */ /* 0x000ea20000000c00 */
[----:B0-----:R-:W-:-:S09]  /*aed0*/  @P0 IMAD.WIDE R32, R11, 0x2, R28 ;  /* 0x000000020b200825 */ /* 0x001fd200078e021c */
[----:B------:R-:W-:Y:S01]  /*aee0*/  @P5 IMAD.SHL.U32 R11, R171, 0x8, RZ ;  /* 0x00000008ab0b5824 */ /* 0x000fe200078e00ff */
[----:B--2---:R0:W-:Y:S01]  /*aef0*/  @P0 ST.E.128 desc[UR60][R32.64], R12 ;  /* 0x0000000c20000985 */ /* 0x0041e2000c101d3c */
[----:B------:R-:W-:-:S03]  /*af00*/  ISETP.NE.AND P0, PT, R20, RZ, PT ;  /* 0x000000ff1400720c */ /* 0x000fc60003f05270 */
[----:B------:R-:W2:Y:S01]  /*af10*/  @P5 LDS.128 R12, [R34+0x5000] ;  /* 0x00500000220c5984 */ /* 0x000ea20000000c00 */
[----:B0-----:R-:W-:-:S05]  /*af20*/  @P5 IMAD.WIDE R32, R11, 0x2, R28 ;  /* 0x000000020b205825 */ /* 0x001fca00078e021c */
[----:B--2---:R-:W-:Y:S04]  /*af30*/  @P5 ST.E.128 desc[UR60][R32.64], R12 ;  /* 0x0000000c20005985 */ /* 0x004fe8000c101d3c */
[C---:B------:R-:W-:Y:S01]  /*af40*/  @P0 LEA R28, P5, R23.reuse, R28, 0x1 ;  /* 0x0000001c171c0211 */ /* 0x040fe200078a08ff */
[----:B------:R-:W0:Y:S03]  /*af50*/  @P0 LDS.128 R12, [R35+0x5000] ;  /* 0x00500000230c0984 */ /* 0x000e260000000c00 */
[----:B------:R-:W-:-:S05]  /*af60*/  @P0 LEA.HI.X R29, R23, R29, R173, 0x1, P5 ;  /* 0x0000001d171d0211 */ /* 0x000fca00028f0cad */
[----:B0-----:R2:W-:Y:S04]  /*af70*/  @P0 ST.E.128 desc[UR60][R28.64], R12 ;  /* 0x0000000c1c000985 */ /* 0x0015e8000c101d3c */
.L_x_1687:
[----:B------:R-:W-:Y:S05]  /*af80*/  BSYNC B0 ;  /* 0x0000000000007941 */ /* 0x000fea0003800000 */
.L_x_1686:
[----:B------:R-:W-:Y:S01]  /*af90*/  @!PT LDS RZ, [RZ] ;  /* 0x00000000fffff984 */ /* 0x000fe20000000800 */
[----:B------:R-:W-:Y:S01]  /*afa0*/  @!PT LDS RZ, [RZ] ;  /* 0x00000000fffff984 */ /* 0x000fe20000000800 */
[----:B------:R-:W-:Y:S01]  /*afb0*/  @!PT LDS RZ, [RZ] ;  /* 0x00000000fffff984 */ /* 0x000fe20000000800 */
[----:B------:R-:W-:Y:S01]  /*afc0*/  @!PT LDS RZ, [RZ] ;  /* 0x00000000fffff984 */ /* 0x000fe20000000800 */
[----:B------:R5:W-:Y:S06]  /*afd0*/  MEMBAR.ALL.CTA ;  /* 0x0000000000007992 */ /* 0x000bec0000008000 */
[----:B-----5:R-:W5:Y:S01]  /*afe0*/  FENCE.VIEW.ASYNC.S ;  /* 0x00000000000073c6 */ /* 0x020f620000000000 */
[----:B-1-3--:R-:W-:Y:S01]  /*aff0*/  @!P4 VIADD R86, R86, 0x2a8c0 ;  /* 0x0002a8c05656c836 */ /* 0x00afe20000000000 */
[----:B-----5:R1:W-:Y:S01]  /*b000*/  BAR.SYNC.DEFER_BLOCKING R144, 0x80 ;  /* 0x000200900000751d */ /* 0x0203e20000010000 */
[----:B------:R-:W-:Y:S01]  /*b010*/  ISETP.NE.AND P5, PT, R123, RZ, PT ;  /* 0x000000ff7b00720c */ /* 0x000fe20003fa5270 */
[----:B------:R-:W-:-:S02]  /*b020*/  VIADD R19, R19, 0x1 ;  /* 0x0000000113137836 */ /* 0x000fc40000000000 */
[----:B------:R-:W-:Y:S02]  /*b030*/  @!P4 PRMT R86, RZ, 0x654, R86 ;  /* 0x00000654ff56c816 */ /* 0x000fe40000000056 */
[----:B------:R-:W-:Y:S02]  /*b040*/  PLOP3.LUT P0, PT, PT, PT, PT, 0x8, 0x0 ;  /* 0x000000000000781c */ /* 0x000fe40003f0e170 */
[----:B------:R1:W-:Y:S01]  /*b050*/  @!P4 SYNCS.ARRIVE.TRANS64.RED.A1T0 RZ, [R86+URZ], RZ ;  /* 0x000000ff56ffc9a7 */ /* 0x0003e2000810043f */
[----:B------:R-:W-:-:S04]  /*b060*/  ISETP.NE.AND P4, PT, R19, 0x2, PT ;  /* 0x000000021300780c */ /* 0x000fc80003f85270 */
[----:B--2---:R-:W-:Y:S02]  /*b070*/  SEL R12, RZ, 0x1, P4 ;  /* 0x00000001ff0c7807 */ /* 0x004fe40002000000 */
[----:B------:R-:W-:Y:S02]  /*b080*/  SEL R19, R19, RZ, P4 ;  /* 0x000000ff13137207 */ /* 0x000fe40002000000 */
[----:B------:R-:W-:Y:S01]  /*b090*/  LOP3.LUT R175, R175, R12, RZ, 0x3c, !PT ;  /* 0x0000000cafaf7212 */ /* 0x000fe200078e3cff */
[----:B-1----:R-:W-:Y:S06]  /*b0a0*/  @P5 BRA `(.L_x_1688) ;  /* 0xffffff7800205947 */ /* 0x002fec000383ffff */
.L_x_1578:
[----:B------:R-:W1:Y:S01]  /*b0b0*/  LDC R0, c[0x0][0x448] ;  /* 0x00011200ff007b82 */ /* 0x000e620000000800 */
[----:B------:R-:W-:Y:S01]  /*b0c0*/  IADD3 R5, R167, 0x1, -R166 ;  /* 0x00000001a7057810 */ /* 0x000fe20007ffe8a6 */
[----:B------:R-:W-:Y:S06]  /*b0d0*/  BSSY B0, `(.L_x_1689) ;  /* 0x000000d000007945 */ /* 0x000fec0003800000 */
[----:B------:R-:W2:Y:S01]  /*b0e0*/  LDC.64 R6, c[0x0][0x9e0] ;  /* 0x00027800ff067b82 */ /* 0x000ea20000000a00 */
[----:B-1----:R-:W-:Y:S01]  /*b0f0*/  ISETP.NE.AND P1, PT, R0, 0x1, PT ;  /* 0x000000010000780c */ /* 0x002fe20003f25270 */
[----:B------:R-:W-:Y:S01]  /*b100*/  VIADD R0, R187, 0x7f ;  /* 0x0000007fbb007836 */ /* 0x000fe20000000000 */
[----:B--2---:R-:W-:-:S11]  /*b110*/  ISETP.GE.AND P2, PT, R7, 0x1, PT ;  /* 0x000000010700780c */ /* 0x004fd60003f46270 */
[----:B------:R-:W1:Y:S08]  /*b120*/  @P1 LDC R3, c[0x0][0x44c] ;  /* 0x00011300ff031b82 */ /* 0x000e700000000800 */
[----:B------:R-:W2:Y:S01]  /*b130*/  @P1 LDC R2, c[0x0][0x450] ;  /* 0x00011400ff021b82 */ /* 0x000ea20000000800 */
[----:B-1----:R-:W-:-:S05]  /*b140*/  @P1 IMAD.HI.U32 R3, R0, R3, RZ ;  /* 0x0000000300031227 */ /* 0x002fca00078e00ff */
[----:B--2---:R-:W-:-:S05]  /*b150*/  @P1 SHF.R.U32.HI R0, RZ, R2, R3 ;  /* 0x00000002ff001219 */ /* 0x004fca0000011603 */
[----:B------:R-:W-:Y:S01]  /*b160*/  IMAD.IADD R3, R5, 0x1, R0 ;  /* 0x0000000105037824 */ /* 0x000fe200078e0200 */
[----:B------:R-:W-:Y:S06]  /*b170*/  @P0 BRA `(.L_x_1690) ;  /* 0x0000000000080947 */ /* 0x000fec0003800000 */
[----:B------:R-:W1:Y:S02]  /*b180*/  FENCE.VIEW.ASYNC.G ;  /* 0x00000000000073c6 */ /* 0x000e640000000100 */
[----:B-1----:R-:W-:Y:S06]  /*b190*/  BAR.ARV 0xc, 0x180 ;  /* 0x0306000000007b1d */ /* 0x002fec0000002000 */
.L_x_1690:
[----:B------:R-:W-:Y:S05]  /*b1a0*/  BSYNC B0 ;  /* 0x0000000000007941 */ /* 0x000fea0003800000 */
.L_x_1689:
[----:B------:R-:W-:Y:S01]  /*b1b0*/  IMAD.IADD R0, R3, 0x1, R6 ;  /* 0x0000000103007824 */ /* 0x000fe200078e0206 */
[----:B------:R-:W-:Y:S06]  /*b1c0*/  @!P2 BRA `(.L_x_1691) ;  /* 0x000000000048a947 */ /* 0x000fec0003800000 */
[C---:B------:R-:W-:Y:S01]  /*b1d0*/  ISETP.GT.AND P0, PT, R3.reuse, RZ, PT ;  /* 0x000000ff0300720c */ /* 0x040fe20003f04270 */
[----:B------:R-:W-:Y:S01]  /*b1e0*/  BSSY B0, `(.L_x_1692) ;  /* 0x000000e000007945 */ /* 0x000fe20003800000 */
[----:B------:R-:W-:-:S11]  /*b1f0*/  VIADD R2, R3, 0xffffffff ;  /* 0xffffffff03027836 */ /* 0x000fd60000000000 */
[----:B------:R-:W-:Y:S05]  /*b200*/  @P0 BRA `(.L_x_1693) ;  /* 0x00000000001c0947 */ /* 0x000fea0003800000 */
[----:B------:R-:W-:Y:S01]  /*b210*/  ISETP.NE.AND P0, PT, R7, 0x1, PT ;  /* 0x000000010700780c */ /* 0x000fe20003f05270 */
[----:B------:R-:W-:-:S12]  /*b220*/  IMAD.MOV R3, RZ, RZ, -R3 ;  /* 0x000000ffff037224 */ /* 0x000fd800078e0a03 */
[----:B------:R-:W1:Y:S02]  /*b230*/  @P0 LDC.64 R4, c[0x0][0x9e8] ;  /* 0x00027a00ff040b82 */ /* 0x000e640000000a00 */
[----:B-1----:R-:W-:-:S05]  /*b240*/  @P0 IMAD.HI.U32 R2, R3, R4, RZ ;  /* 0x0000000403020227 */ /* 0x002fca00078e00ff */
[----:B------:R-:W-:-:S04]  /*b250*/  @P0 SHF.R.U32.HI R3, RZ, R5, R2 ;  /* 0x00000005ff030219 */ /* 0x000fc80000011602 */
[----:B------:R-:W-:Y:S01]  /*b260*/  LOP3.LUT R2, RZ, R3, RZ, 0x33, !PT ;  /* 0x00000003ff027212 */ /* 0x000fe200078e33ff */
[----:B------:R-:W-:Y:S06]  /*b270*/  BRA `(.L_x_1694) ;  /* 0x0000000000107947 */ /* 0x000fec0003800000 */
.L_x_1693:
[----:B------:R-:W-:-:S13]  /*b280*/  ISETP.NE.AND P0, PT, R7, 0x1, PT ;  /* 0x000000010700780c */ /* 0x000fda0003f05270 */
[----:B------:R-:W1:Y:S02]  /*b290*/  @P0 LDC.64 R4, c[0x0][0x9e8] ;  /* 0x00027a00ff040b82 */ /* 0x000e640000000a00 */
[----:B-1----:R-:W-:-:S05]  /*b2a0*/  @P0 IMAD.HI.U32 R4, R2, R4, RZ ;  /* 0x0000000402040227 */ /* 0x002fca00078e00ff */
[----:B------:R-:W-:-:S07]  /*b2b0*/  @P0 SHF.R.U32.HI R2, RZ, R5, R4 ;  /* 0x00000005ff020219 */ /* 0x000fce0000011604 */
.L_x_1694:
[----:B------:R-:W-:Y:S05]  /*b2c0*/  BSYNC B0 ;  /* 0x0000000000007941 */ /* 0x000fea0003800000 */
.L_x_1692:
[----:B------:R-:W-:-:S05]  /*b2d0*/  IMAD R3, R2, R7, R7 ;  /* 0x0000000702037224 */ /* 0x000fca00078e0207 */
[----:B------:R-:W-:-:S07]  /*b2e0*/  VIMNMX R0, R0, R3, PT ;  /* 0x0000000300007248 */ /* 0x000fce0003fe0100 */
.L_x_1691:
[----:B------:R-:W1:Y:S01]  /*b2f0*/  @P1 LDC R2, c[0x0][0x44c] ;  /* 0x00011300ff021b82 */ /* 0x000e620000000800 */
[----:B------:R-:W-:Y:S01]  /*b300*/  VIADD R0, R0, 0x5f ;  /* 0x0000005f00007836 */ /* 0x000fe20000000000 */
[----:B------:R-:W-:Y:S01]  /*b310*/  ULDC UR4, c[0x0][0x9dc] ;  /* 0x0002770000047ab9 */ /* 0x000fe20000000800 */
[----:B------:R-:W-:Y:S02]  /*b320*/  IMAD.MOV.U32 R5, RZ, RZ, R187 ;  /* 0x000000ffff057224 */ /* 0x000fe400078e00bb */
[----:B------:R-:W-:-:S03]  /*b330*/  IMAD.HI R0, R0, 0x2aaaaaab, RZ ;  /* 0x2aaaaaab00007827 */ /* 0x000fc600078e02ff */
[----:B------:R-:W2:Y:S02]  /*b340*/  @P1 LDC R9, c[0x0][0x450] ;  /* 0x00011400ff091b82 */ /* 0x000ea40000000800 */
[----:B------:R-:W-:Y:S01]  /*b350*/  SHF.R.U32.HI R3, RZ, 0x1f, R0 ;  /* 0x0000001fff037819 */ /* 0x000fe20000011600 */
[----:B-1----:R-:W-:-:S05]  /*b360*/  @P1 IMAD.HI.U32 R2, R187, R2, RZ ;  /* 0x00000002bb021227 */ /* 0x002fca00078e00ff */
[----:B--2---:R-:W-:Y:S02]  /*b370*/  @P1 SHF.R.U32.HI R5, RZ, R9, R2 ;  /* 0x00000009ff051219 */ /* 0x004fe40000011602 */
[----:B------:R-:W-:-:S03]  /*b380*/  LEA.HI.SX32 R2, R0, R3, 0x1c ;  /* 0x0000000300027211 */ /* 0x000fc600078fe2ff */
[----:B------:R-:W-:Y:S01]  /*b390*/  IMAD.IADD R0, R142, 0x1, R5 ;  /* 0x000000018e007824 */ /* 0x000fe200078e0205 */
[----:B------:R-:W-:-:S03]  /*b3a0*/  VIMNMX R2, R143, R2, PT ;  /* 0x000000028f027248 */ /* 0x000fc60003fe0100 */
[----:B------:R-:W-:Y:S01]  /*b3b0*/  VIADD R3, R0, -UR4 ;  /* 0x8000000400037c36 */ /* 0x000fe20008000000 */
[----:B------:R-:W-:Y:S06]  /*b3c0*/  @!P2 BRA `(.L_x_1695) ;  /* 0x000000000044a947 */ /* 0x000fec0003800000 */
        /* <DEDUP_REMOVED lines=10> */
.L_x_1697:
[----:B------:R-:W-:-:S13]  /*b470*/  ISETP.NE.AND P0, PT, R7, 0x1, PT ;  /* 0x000000010700780c */ /* 0x000fda0003f05270 */
[----:B------:R-:W1:Y:S02]  /*b480*/  @P0 LDC.64 R4, c[0x0][0x9e8] ;  /* 0x00027a00ff040b82 */ /* 0x000e640000000a00 */
[----:B-1----:R-:W-:-:S05]  /*b490*/  @P0 IMAD.HI.U32 R4, R0, R4, RZ ;  /* 0x0000000400040227 */ /* 0x002fca00078e00ff */
[----:B------:R-:W-:-:S07]  /*b4a0*/  @P0 SHF.R.U32.HI R0, RZ, R5, R4 ;  /* 0x00000005ff000219 */ /* 0x000fce0000011604 */
.L_x_1698:
[----:B------:R-:W-:Y:S05]  /*b4b0*/  BSYNC B0 ;  /* 0x0000000000007941 */ /* 0x000fea0003800000 */
.L_x_1696:
[----:B------:R-:W-:-:S05]  /*b4c0*/  IMAD R0, R0, R7, RZ ;  /* 0x0000000700007224 */ /* 0x000fca00078e02ff */
[----:B------:R-:W-:-:S07]  /*b4d0*/  VIMNMX R3, R3, R0, !PT ;  /* 0x0000000003037248 */ /* 0x000fce0007fe0100 */
.L_x_1695:
[----:B------:R-:W-:Y:S01]  /*b4e0*/  IMAD.HI R3, R3, 0x2aaaaaab, RZ ;  /* 0x2aaaaaab03037827 */ /* 0x000fe200078e02ff */
[----:B------:R-:W-:Y:S02]  /*b4f0*/  PLOP3.LUT P0, PT, PT, PT, PT, 0x80, 0x0 ;  /* 0x000000000000781c */ /* 0x000fe40003f0f070 */
[----:B------:R-:W-:Y:S02]  /*b500*/  CS2R R20, SRZ ;  /* 0x0000000000147805 */ /* 0x000fe4000001ff00 */
[----:B------:R-:W-:Y:S02]  /*b510*/  CS2R R86, SRZ ;  /* 0x0000000000567805 */ /* 0x000fe4000001ff00 */
[----:B------:R-:W-:Y:S02]  /*b520*/  CS2R R84, SRZ ;  /* 0x0000000000547805 */ /* 0x000fe4000001ff00 */
[----:B------:R-:W-:Y:S02]  /*b530*/  SHF.R.U32.HI R0, RZ, 0x1f, R3 ;  /* 0x0000001fff007819 */ /* 0x000fe40000011603 */
[----:B------:R-:W-:-:S02]  /*b540*/  CS2R R82, SRZ ;  /* 0x0000000000527805 */ /* 0x000fc4000001ff00 */
[----:B------:R-:W-:Y:S02]  /*b550*/  CS2R R80, SRZ ;  /* 0x0000000000507805 */ /* 0x000fe4000001ff00 */
[----:B------:R-:W-:Y:S02]  /*b560*/  CS2R R42, SRZ ;  /* 0x00000000002a7805 */ /* 0x000fe4000001ff00 */
[----:B------:R-:W-:Y:S01]  /*b570*/  LEA.HI.SX32 R189, R3, R0, 0x1c ;  /* 0x0000000003bd7211 */ /* 0x000fe200078fe2ff */
[----:B------:R-:W-:Y:S01]  /*b580*/  IMAD.MOV.U32 R0, RZ, RZ, RZ ;  /* 0x000000ffff007224 */ /* 0x000fe200078e00ff */
[----:B------:R-:W-:Y:S02]  /*b590*/  CS2R R38, SRZ ;  /* 0x0000000000267805 */ /* 0x000fe4000001ff00 */
[----:B------:R-:W-:Y:S02]  /*b5a0*/  CS2R R76, SRZ ;  /* 0x00000000004c7805 */ /* 0x000fe4000001ff00 */
[----:B------:R-:W-:-:S02]  /*b5b0*/  VIMNMX R189, RZ, R189, !PT ;  /* 0x000000bdffbd7248 */ /* 0x000fc40007fe0100 */
[----:B------:R-:W-:Y:S02]  /*b5c0*/  CS2R R36, SRZ ;  /* 0x0000000000247805 */ /* 0x000fe4000001ff00 */
[----:B------:R-:W-:Y:S02]  /*b5d0*/  CS2R R72, SRZ ;  /* 0x0000000000487805 */ /* 0x000fe4000001ff00 */
[----:B------:R-:W-:Y:S02]  /*b5e0*/  CS2R R46, SRZ ;  /* 0x00000000002e7805 */ /* 0x000fe4000001ff00 */
[----:B------:R-:W-:Y:S02]  /*b5f0*/  ISETP.GT.AND P1, PT, R2, R189, PT ;  /* 0x000000bd0200720c */ /* 0x000fe40003f24270 */
        /* <DEDUP_REMOVED lines=20> */
[----:B------:R-:W-:Y:S02]  /*b740*/  IMAD.MOV.U32 R26, RZ, RZ, RZ ;  /* 0x000000ffff1a7224 */ /* 0x000fe400078e00ff */
[----:B------:R-:W-:-:S02]  /*b750*/  IMAD.MOV.U32 R32, RZ, RZ, RZ ;  /* 0x000000ffff207224 */ /* 0x000fc400078e00ff */
[----:B------:R-:W-:Y:S02]  /*b760*/  IMAD.MOV.U32 R99, RZ, RZ, RZ ;  /* 0x000000ffff637224 */ /* 0x000fe400078e00ff */
[----:B------:R-:W-:Y:S01]  /*b770*/  IMAD.MOV.U32 R24, RZ, RZ, RZ ;  /* 0x000000ffff187224 */ /* 0x000fe200078e00ff */
[----:B------:R-:W-:Y:S06]  /*b780*/  @!P1 BRA `(.L_x_1699) ;  /* 0x0000013c00209947 */ /* 0x000fec0003800000 */
[----:B------:R-:W2:Y:S04]  /*b790*/  LDL R4, [R1+0x34] ;  /* 0x0000340001047983 */ /* 0x000ea80000100800 */
[----:B------:R-:W1:Y:S02]  /*b7a0*/  SHFL.IDX PT, R0, R220, RZ, 0x1f ;  /* 0x00001fffdc007589 */ /* 0x000e6400000e0000 */
[----:B-1----:R-:W-:-:S04]  /*b7b0*/  LEA.HI R3, R0, R0, RZ, 0x1 ;  /* 0x0000000000037211 */ /* 0x002fc800078f08ff */
        /* <DEDUP_REMOVED lines=13> */
[----:B------:R1:W2:Y:S01]  /*b890*/  LDC.64 R14, c[0x4][R0] ;  /* 0x01000000000e7b82 */ /* 0x0002a20000000a00 */
[----:B------:R-:W-:Y:S01]  /*b8a0*/  IMAD.U32 R5, RZ, RZ, UR5 ;  /* 0x00000005ff057e24 */ /* 0x000fe2000f8e00ff */
[----:B------:R-:W-:Y:S01]  /*b8b0*/  ULDC.64 UR4, c[0x4][0x30] ;  /* 0x01000c0000047ab9 */ /* 0x000fe20000000a00 */
[----:B------:R-:W-:Y:S02]  /*b8c0*/  IMAD.U32 R6, RZ, RZ, UR6 ;  /* 0x00000006ff067e24 */ /* 0x000fe4000f8e00ff */
[----:B------:R-:W-:Y:S02]  /*b8d0*/  IMAD.U32 R7, RZ, RZ, UR7 ;  /* 0x00000007ff077e24 */ /* 0x000fe4000f8e00ff */
[----:B------:R-:W-:-:S02]  /*b8e0*/  IMAD.U32 R10, RZ, RZ, UR4 ;  /* 0x00000004ff0a7e24 */ /* 0x000fc4000f8e00ff */
[----:B0-----:R-:W-:Y:S02]  /*b8f0*/  IMAD.U32 R11, RZ, RZ, UR5 ;  /* 0x00000005ff0b7e24 */ /* 0x001fe4000f8e00ff */
[----:B------:R-:W-:Y:S02]  /*b900*/  IMAD.MOV.U32 R8, RZ, RZ, 0x70 ;  /* 0x00000070ff087424 */ /* 0x000fe400078e00ff */
[----:B------:R-:W-:Y:S02]  /*b910*/  IMAD.MOV.U32 R12, RZ, RZ, 0x1 ;  /* 0x00000001ff0c7424 */ /* 0x000fe400078e00ff */
[----:B-1----:R-:W-:-:S07]  /*b920*/  IMAD.MOV.U32 R13, RZ, RZ, RZ ;  /* 0x000000ffff0d7224 */ /* 0x002fce00078e00ff */
[----:B------:R-:W-:-:S07]  /*b930*/  LEPC R20, `(.L_x_1700) ;  /* 0x000000001014794e */ /* 0x000fce0000000000 */
[----:B--2-45:R-:W-:Y:S05]  /*b940*/  CALL.ABS.NOINC R14 ;  /* 0x000000000e007343 */ /* 0x034fea0003c00000 */
.L_x_1700:
[----:B------:R-:W-:Y:S02]  /*b950*/  ULDC UR4, c[0x0][0x3f4] ;  /* 0x0000fd0000047ab9 */ /* 0x000fe40000000800 */
[----:B------:R-:W-:-:S13]  /*b960*/  ISETP.LT.AND P0, PT, RZ, UR4, PT ;  /* 0x00000004ff007c0c */ /* 0x000fda000bf01270 */
[----:B------:R-:W-:Y:S05]  /*b970*/  @P0 BRA `(.L_x_1701) ;  /* 0x00000000003c0947 */ /* 0x000fea0003800000 */
[----:B------:R-:W-:-:S04]  /*b980*/  LEA.HI R0, R197, R197, RZ, 0x1 ;  /* 0x000000c5c5007211 */ /* 0x000fc800078f08ff */
[----:B------:R-:W-:-:S05]  /*b990*/  LOP3.LUT R0, R0, 0xfffffffe, RZ, 0xc0, !PT ;  /* 0xfffffffe00007812 */ /* 0x000fca00078ec0ff */
[----:B------:R-:W-:-:S05]  /*b9a0*/  IMAD.IADD R0, R197, 0x1, -R0 ;  /* 0x00000001c5007824 */ /* 0x000fca00078e0a00 */
[----:B------:R-:W-:-:S04]  /*b9b0*/  SHF.L.U32 R3, R0, 0x1f, RZ ;  /* 0x0000001f00037819 */ /* 0x000fc800000006ff */
[----:B------:R1:W2:Y:S03]  /*b9c0*/  SYNCS.PHASECHK.TRANS64.TRYWAIT P0, [R18+URZ+0x2a800], R3 ;  /* 0x02a80003120075a7 */ /* 0x0002a6000800017f */
[----:B--2---:R-:W-:Y:S05]  /*b9d0*/  @!P0 NANOSLEEP.SYNCS 0x989680 ;  /* 0x009896800000895d */ /* 0x004fea0003900000 */
[----:B------:R-:W2:Y:S01]  /*b9e0*/  @!P0 SYNCS.PHASECHK.TRANS64 P0, [R18+URZ+0x2a800], R3 ;  /* 0x02a80003120085a7 */ /* 0x000ea2000800007f */
[----:B------:R-:W-:Y:S04]  /*b9f0*/  BSSY B0, `(.L_x_1702) ;  /* 0x0000006000007945 */ /* 0x000fe80003800000 */
[----:B--2---:R-:W-:Y:S05]  /*ba00*/  @P0 BRA `(.L_x_1703) ;  /* 0x0000000000100947 */ /* 0x004fea0003800000 */
.L_x_1704:
[----:B--2---:R2:W3:Y:S02]  /*ba10*/  SYNCS.PHASECHK.TRANS64.TRYWAIT P0, [R18+URZ+0x2a800], R3 ;  /* 0x02a80003120075a7 */ /* 0x0044e4000800017f */
[----:B---3--:R-:W-:Y:S05]  /*ba20*/  @!P0 NANOSLEEP.SYNCS 0x989680 ;  /* 0x009896800000895d */ /* 0x008fea0003900000 */
[----:B------:R-:W3:Y:S02]  /*ba30*/  @!P0 SYNCS.PHASECHK.TRANS64 P0, [R18+URZ+0x2a800], R3 ;  /* 0x02a80003120085a7 */ /* 0x000ee4000800007f */
[----:B---3--:R-:W-:Y:S05]  /*ba40*/  @!P0 BRA `(.L_x_1704) ;  /* 0xfffffffc00f08947 */ /* 0x008fea000383ffff */
.L_x_1703:
[----:B------:R-:W-:Y:S05]  /*ba50*/  BSYNC B0 ;  /* 0x0000000000007941 */ /* 0x000fea0003800000 */
.L_x_1702:
[----:B------:R-:W-:Y:S05]  /*ba60*/  BRA `(.L_x_1705) ;  /* 0x0000007400247947 */ /* 0x000fea0003800000 */
.L_x_1701:
[----:B------:R-:W2:Y:S01]  /*ba70*/  LDL R0, [R1+0x34] ;  /* 0x0000340001007983 */ /* 0x000ea20000100800 */
[----:B------:R-:W-:Y:S02]  /*ba80*/  ULDC.64 UR6, c[0x0][0x408] ;  /* 0x0001020000067ab9 */ /* 0x000fe40000000a00 */
[----:B-----5:R-:W-:Y:S01]  /*ba90*/  IMAD.WIDE.U32 R24, R141, UR6, RZ ;  /* 0x000000068d187c25 */ /* 0x020fe2000f8e00ff */
[----:B--2---:R-:W-:Y:S02]  /*baa0*/  R2UR UR4, R0 ;  /* 0x00000000000472ca */ /* 0x004fe400000e0000 */
[----:B------:R-:W-:-:S11]  /*bab0*/  SHF.R.S32.HI R0, RZ, 0x1f, R141 ;  /* 0x0000001fff007819 */ /* 0x000fd6000001148d */
[----:B------:R-:W-:-:S03]  /*bac0*/  ULOP3.LUT UP0, URZ, UR4, 0x3ff, URZ, 0xc0, !UPT ;  /* 0x000003ff043f7892 */ /* 0x000fc6000f80c03f */
[----:B------:R-:W-:Y:S02]  /*bad0*/  ULDC.64 UR4, c[0x0][0x3f8] ;  /* 0x0000fe0000047ab9 */ /* 0x000fe40000000a00 */
[C---:B------:R-:W-:Y:S01]  /*bae0*/  IMAD R4, R0.reuse, UR4, RZ ;  /* 0x0000000400047c24 */ /* 0x040fe2000f8e02ff */
[----:B------:R-:W-:Y:S01]  /*baf0*/  PLOP3.LUT P0, PT, PT, PT, UP0, 0x80, 0x0 ;  /* 0x000000000000781c */ /* 0x000fe20003f0f008 */
[----:B------:R-:W-:Y:S02]  /*bb00*/  IMAD R0, R0, UR6, RZ ;  /* 0x0000000600007c24 */ /* 0x000fe4000f8e02ff */
[----:B------:R-:W-:-:S04]  /*bb10*/  IMAD.WIDE.U32 R26, R141, UR4, RZ ;  /* 0x000000048d1a7c25 */ /* 0x000fc8000f8e00ff */
[C---:B----4-:R-:W-:Y:S02]  /*bb20*/  IMAD R29, R141.reuse, UR5, R4 ;  /* 0x000000058d1d7c24 */ /* 0x050fe4000f8e0204 */
[----:B0-----:R-:W-:Y:S02]  /*bb30*/  IMAD R31, R141, UR7, R0 ;  /* 0x000000078d1f7c24 */ /* 0x001fe4000f8e0200 */
[----:B------:R-:W-:Y:S02]  /*bb40*/  IMAD.IADD R29, R29, 0x1, R27 ;  /* 0x000000011d1d7824 */ /* 0x000fe400078e021b */
[----:B------:R-:W-:Y:S01]  /*bb50*/  IMAD.IADD R31, R31, 0x1, R25 ;  /* 0x000000011f1f7824 */ /* 0x000fe200078e0219 */
[----:B------:R-:W-:Y:S06]  /*bb60*/  @!P0 BRA `(.L_x_1706) ;  /* 0x0000000000408947 */ /* 0x000fec0003800000 */
        /* <DEDUP_REMOVED lines=16> */
.L_x_1706:
[----:B------:R-:W-:Y:S01]  /*bc70*/  ULDC.U8 UR4, c[0x0][0x410] ;  /* 0x0001040000047ab9 */ /* 0x000fe20000000000 */
[----:B------:R-:W-:Y:S01]  /*bc80*/  BSSY B0, `(.L_x_1707) ;  /* 0x000071f000007945 */ /* 0x000fe20003800000 */
[----:B------:R-:W-:Y:S01]  /*bc90*/  ISETP.NE.AND P0, PT, RZ, UR4, PT ;  /* 0x00000004ff007c0c */ /* 0x000fe2000bf05270 */
[----:B------:R-:W-:-:S12]  /*bca0*/  IMAD.IADD R9, R174, 0x1, R187 ;  /* 0x00000001ae097824 */ /* 0x000fd800078e02bb */
[----:B------:R-:W-:Y:S05]  /*bcb0*/  @!P0 BRA `(.L_x_1708) ;  /* 0x00000038006c8947 */ /* 0x000fea0003800000 */
[----:B------:R-:W0:Y:S01]  /*bcc0*/  LDC R21, c[0x0][0x448] ;  /* 0x00011200ff157b82 */ /* 0x000e220000000800 */
[----:B------:R-:W-:Y:S01]  /*bcd0*/  IMAD R3, R198, 0x40, R9 ;  /* 0x00000040c6037824 */ /* 0x000fe200078e0209 */
[----:B------:R-:W-:Y:S01]  /*bce0*/  ULDC.64 UR4, c[0x0][0x3f8] ;  /* 0x0000fe0000047ab9 */ /* 0x000fe20000000a00 */
[----:B------:R-:W-:Y:S01]  /*bcf0*/  ULDC.64 UR6, c[0x0][0x408] ;  /* 0x0001020000067ab9 */ /* 0x000fe20000000a00 */
[----:B------:R-:W-:Y:S02]  /*bd00*/  IMAD.MOV.U32 R10, RZ, RZ, R26 ;  /* 0x000000ffff0a7224 */ /* 0x000fe400078e001a */
[----:B------:R-:W-:Y:S02]  /*bd10*/  IMAD.MOV.U32 R11, RZ, RZ, R29 ;  /* 0x000000ffff0b7224 */ /* 0x000fe400078e001d */
[----:B------:R-:W-:Y:S02]  /*bd20*/  IMAD.MOV.U32 R12, RZ, RZ, R24 ;  /* 0x000000ffff0c7224 */ /* 0x000fe400078e0018 */
[----:B------:R-:W-:Y:S01]  /*bd30*/  IMAD.MOV.U32 R13, RZ, RZ, R31 ;  /* 0x000000ffff0d7224 */ /* 0x000fe200078e001f */
[----:B0-----:R-:W-:-:S13]  /*bd40*/  ISETP.NE.AND P0, PT, R21, 0x1, PT ;  /* 0x000000011500780c */ /* 0x001fda0003f05270 */
[----:B------:R-:W0:Y:S08]  /*bd50*/  @P0 LDC R0, c[0x0][0x44c] ;  /* 0x00011300ff000b82 */ /* 0x000e300000000800 */
[----:B------:R-:W1:Y:S01]  /*bd60*/  @P0 LDC R5, c[0x0][0x450] ;  /* 0x00011400ff050b82 */ /* 0x000e620000000800 */
[----:B0-----:R-:W-:-:S05]  /*bd70*/  @P0 IMAD.HI.U32 R0, R3, R0, RZ ;  /* 0x0000000003000227 */ /* 0x001fca00078e00ff */
[----:B-1----:R-:W-:-:S04]  /*bd80*/  @P0 SHF.R.U32.HI R3, RZ, R5, R0 ;  /* 0x00000005ff030219 */ /* 0x002fc80000011600 */
[----:B------:R-:W-:Y:S01]  /*bd90*/  SHF.R.S32.HI R0, RZ, 0x1f, R3 ;  /* 0x0000001fff007819 */ /* 0x000fe20000011403 */
[----:B------:R-:W-:-:S04]  /*bda0*/  IMAD.WIDE.U32 R10, R3, UR4, R10 ;  /* 0x00000004030a7c25 */ /* 0x000fc8000f8e000a */
[C---:B------:R-:W-:Y:S02]  /*bdb0*/  IMAD R4, R0.reuse, UR4, RZ ;  /* 0x0000000400047c24 */ /* 0x040fe4000f8e02ff */
[----:B------:R-:W-:Y:S02]  /*bdc0*/  IMAD R0, R0, UR6, RZ ;  /* 0x0000000600007c24 */ /* 0x000fe4000f8e02ff */
[C---:B------:R-:W-:Y:S01]  /*bdd0*/  IMAD R7, R3.reuse, UR5, R4 ;  /* 0x0000000503077c24 */ /* 0x040fe2000f8e0204 */
[----:B------:R-:W-:Y:S01]  /*bde0*/  ULDC.64 UR4, c[0x0][0x3e8] ;  /* 0x0000fa0000047ab9 */ /* 0x000fe20000000a00 */
[C---:B------:R-:W-:Y:S01]  /*bdf0*/  IMAD.WIDE.U32 R12, R3.reuse, UR6, R12 ;  /* 0x00000006030c7c25 */ /* 0x040fe2000f8e000c */
[----:B------:R-:W-:Y:S01]  /*be00*/  LEA R6, P0, R10, UR4, 0x1 ;  /* 0x000000040a067c11 */ /* 0x000fe2000f8008ff */
[----:B------:R-:W-:Y:S02]  /*be10*/  UMOV UR4, 0xffffffff ;  /* 0xffffffff00047882 */ /* 0x000fe40000000000 */
[----:B------:R-:W-:Y:S01]  /*be20*/  IMAD R3, R3, UR7, R0 ;  /* 0x0000000703037c24 */ /* 0x000fe2000f8e0200 */
[----:B------:R-:W-:Y:S01]  /*be30*/  ULDC.64 UR6, c[0x0][0x400] ;  /* 0x0001000000067ab9 */ /* 0x000fe20000000a00 */
[----:B------:R-:W-:Y:S01]  /*be40*/  IMAD.IADD R7, R11, 0x1, R7 ;  /* 0x000000010b077824 */ /* 0x000fe200078e0207 */
[----:B------:R-:W-:Y:S01]  /*be50*/  LEA R4, P1, R12, UR6, 0x1 ;  /* 0x000000060c047c11 */ /* 0x000fe2000f8208ff */
[----:B------:R-:W-:-:S03]  /*be60*/  IMAD.IADD R3, R13, 0x1, R3 ;  /* 0x000000010d037824 */ /* 0x000fc600078e0203 */
[----:B------:R-:W-:Y:S02]  /*be70*/  LEA.HI.X R7, R10, UR5, R7, 0x1, P0 ;  /* 0x000000050a077c11 */ /* 0x000fe400080f0c07 */
[----:B------:R-:W-:Y:S01]  /*be80*/  LEA.HI.X R8, R12, UR7, R3, 0x1, P1 ;  /* 0x000000070c087c11 */ /* 0x000fe200088f0c03 */
[----:B------:R-:W-:Y:S06]  /*be90*/  BRA.DIV UR4, `(.L_x_1709) ;  /* 0x000001d204a07947 */ /* 0x000fec000b800000 */
[----:B------:R0:W1:Y:S04]  /*bea0*/  SHFL.IDX PT, R3, R7, RZ, 0x1c1f ;  /* 0x001c1fff07037589 */ /* 0x00006800000e0000 */
[----:B------:R0:W2:Y:S04]  /*beb0*/  SHFL.IDX PT, R0, R6, RZ, 0x1c1f ;  /* 0x001c1fff06007589 */ /* 0x0000a800000e0000 */
[----:B------:R0:W3:Y:S04]  /*bec0*/  SHFL.IDX PT, R5, R8, RZ, 0x1c1f ;  /* 0x001c1fff08057589 */ /* 0x0000e800000e0000 */
[----:B------:R0:W4:Y:S02]  /*bed0*/  SHFL.IDX PT, R14, R4, RZ, 0x1c1f ;  /* 0x001c1fff040e7589 */ /* 0x00012400000e0000 */
.L_x_2038:
[----:B------:R-:W-:Y:S01]  /*bee0*/  IMAD R90, R166, R21, RZ ;  /* 0x00000015a65a7224 */ /* 0x000fe200078e02ff */
[----:B------:R-:W-:Y:S01]  /*bef0*/  BSSY B1, `(.L_x_1710) ;  /* 0x0000051000017945 */ /* 0x000fe20003800000 */
[----:B------:R-:W-:Y:S02]  /*bf00*/  CS2R R60, SRZ ;  /* 0x00000000003c7805 */ /* 0x000fe4000001ff00 */
[----:B------:R-:W-:Y:S02]  /*bf10*/  CS2R R56, SRZ ;  /* 0x0000000000387805 */ /* 0x000fe4000001ff00 */
[----:B------:R-:W-:Y:S02]  /*bf20*/  CS2R R50, SRZ ;  /* 0x0000000000327805 */ /* 0x000fe4000001ff00 */
[----:B------:R-:W-:Y:S02]  /*bf30*/  ISETP.GE.AND P0, PT, R9, R90, PT ;  /* 0x0000005a0900720c */ /* 0x000fe40003f06270 */
        /* <DEDUP_REMOVED lines=10> */
[----:B------:R-:W-:Y:S01]  /*bfe0*/  ULDC UR4, c[0x0][0x3f4] ;  /* 0x0000fd0000047ab9 */ /* 0x000fe20000000800 */
[----:B------:R-:W-:Y:S02]  /*bff0*/  CS2R R58, SRZ ;  /* 0x00000000003a7805 */ /* 0x000fe4000001ff00 */
[----:B------:R-:W-:Y:S02]  /*c000*/  ISETP.GE.AND P3, PT, R179, UR4, PT ;  /* 0x00000004b3007c0c */ /* 0x000fe4000bf66270 */
[----:B------:R-:W-:Y:S02]  /*c010*/  CS2R R60, SRZ ;  /* 0x00000000003c7805 */ /* 0x000fe4000001ff00 */
[----:B------:R-:W-:Y:S02]  /*c020*/  ISETP.GE.AND P2, PT, R177, UR4, PT ;  /* 0x00000004b1007c0c */ /* 0x000fe4000bf46270 */
[----:B------:R-:W-:Y:S02]  /*c030*/  ISETP.GE.AND P1, PT, R178, UR4, PT ;  /* 0x00000004b2007c0c */ /* 0x000fe4000bf26270 */
[----:B------:R-:W-:-:S02]  /*c040*/  ISETP.GE.AND P0, PT, R176, UR4, PT ;  /* 0x00000004b0007c0c */ /* 0x000fc4000bf06270 */
[----:B------:R-:W-:-:S03]  /*c050*/  ISETP.GE.AND P4, PT, R164, UR4, PT ;  /* 0x00000004a4007c0c */ /* 0x000fc6000bf86270 */
[C---:B------:R-:W-:Y:S01]  /*c060*/  @!P3 IMAD.SHL.U32 R29, R179.reuse, 0x2, RZ ;  /* 0x00000002b31db824 */ /* 0x040fe200078e00ff */
[----:B------:R-:W-:-:S03]  /*c070*/  @!P3 SHF.L.U64.HI R10, R179, 0x1, R206 ;  /* 0x00000001b30ab819 */ /* 0x000fc600000102ce */
[C---:B------:R-:W-:Y:S01]  /*c080*/  @!P2 IMAD.SHL.U32 R31, R177.reuse, 0x2, RZ ;  /* 0x00000002b11fa824 */ /* 0x040fe200078e00ff */
[----:B------:R-:W-:Y:S01]  /*c090*/  @!P2 SHF.L.U64.HI R20, R177, 0x1, R205 ;  /* 0x00000001b114a819 */ /* 0x000fe200000102cd */
[----:B------:R-:W-:Y:S01]  /*c0a0*/  @!P1 IMAD.SHL.U32 R33, R178, 0x2, RZ ;  /* 0x00000002b2219824 */ /* 0x000fe200078e00ff */
[-C--:B--2---:R-:W-:Y:S01]  /*c0b0*/  @!P3 IADD3 R26, P6, R0, R29.reuse, RZ ;  /* 0x0000001d001ab210 */ /* 0x084fe20007fde0ff */
[----:B------:R-:W-:Y:S01]  /*c0c0*/  @!P0 IMAD.SHL.U32 R41, R176, 0x2, RZ ;  /* 0x00000002b0298824 */ /* 0x000fe200078e00ff */
[----:B----4-:R-:W-:Y:S01]  /*c0d0*/  @!P3 IADD3 R28, P5, R14, R29, RZ ;  /* 0x0000001d0e1cb210 */ /* 0x010fe20007fbe0ff */
[----:B-1----:R-:W-:Y:S01]  /*c0e0*/  @!P4 IMAD.MOV.U32 R21, RZ, RZ, R3 ;  /* 0x000000ffff15c224 */ /* 0x002fe200078e0003 */
[----:B------:R-:W-:Y:S01]  /*c0f0*/  @!P1 SHF.L.U64.HI R24, R178, 0x1, R203 ;  /* 0x00000001b2189819 */ /* 0x000fe200000102cb */
[--C-:B------:R-:W-:Y:S01]  /*c100*/  @!P3 IMAD.X R27, R3, 0x1, R10.reuse, P6 ;  /* 0x00000001031bb824 */ /* 0x100fe200030e060a */
[-C--:B------:R-:W-:Y:S01]  /*c110*/  @!P2 IADD3 R12, P6, R0, R31.reuse, RZ ;  /* 0x0000001f000ca210 */ /* 0x080fe20007fde0ff */
[----:B---3--:R-:W-:Y:S01]  /*c120*/  @!P3 IMAD.X R29, R5, 0x1, R10, P5 ;  /* 0x00000001051db824 */ /* 0x008fe200028e060a */
[----:B------:R-:W-:Y:S01]  /*c130*/  @!P2 IADD3 R30, P5, R14, R31, RZ ;  /* 0x0000001f0e1ea210 */ /* 0x000fe20007fbe0ff */
[----:B------:R-:W-:Y:S01]  /*c140*/  @!P4 IMAD.MOV.U32 R15, RZ, RZ, R5 ;  /* 0x000000ffff0fc224 */ /* 0x000fe200078e0005 */
[----:B------:R-:W-:Y:S01]  /*c150*/  @!P0 SHF.L.U64.HI R38, R176, 0x1, R202 ;  /* 0x00000001b0268819 */ /* 0x000fe200000102ca */
[--C-:B------:R-:W-:Y:S01]  /*c160*/  @!P2 IMAD.X R13, R3, 0x1, R20.reuse, P6 ;  /* 0x00000001030da824 */ /* 0x100fe200030e0614 */
[----:B------:R-:W-:Y:S01]  /*c170*/  @!P1 IADD3 R10, P6, R0, R33, RZ ;  /* 0x00000021000a9210 */ /* 0x000fe20007fde0ff */
[----:B------:R-:W-:Y:S01]  /*c180*/  @!P2 IMAD.X R31, R5, 0x1, R20, P5 ;  /* 0x00000001051fa824 */ /* 0x000fe200028e0614 */
[----:B------:R-:W-:Y:S01]  /*c190*/  ISETP.GE.AND P5, PT, R180, UR4, PT ;  /* 0x00000004b4007c0c */ /* 0x000fe2000bfa6270 */
[----:B------:R-:W-:-:S02]  /*c1a0*/  @!P4 IMAD.MOV.U32 R20, RZ, RZ, R0 ;  /* 0x000000ffff14c224 */ /* 0x000fc400078e0000 */
[----:B------:R-:W-:Y:S01]  /*c1b0*/  @!P1 IMAD.X R11, R3, 0x1, R24, P6 ;  /* 0x00000001030b9824 */ /* 0x000fe200030e0618 */
[----:B------:R-:W-:Y:S01]  /*c1c0*/  @!P1 IADD3 R32, P6, R14, R33, RZ ;  /* 0x000000210e209210 */ /* 0x000fe20007fde0ff */
[----:B------:R-:W-:-:S04]  /*c1d0*/  @!P4 IMAD.WIDE R20, R164, 0x2, R20 ;  /* 0x00000002a414c825 */ /* 0x000fc800078e0214 */
[----:B------:R-:W-:Y:S01]  /*c1e0*/  @!P1 IMAD.X R33, R5, 0x1, R24, P6 ;  /* 0x0000000105219824 */ /* 0x000fe200030e0618 */
[-C--:B------:R-:W-:Y:S01]  /*c1f0*/  @!P0 IADD3 R34, P6, R0, R41.reuse, RZ ;  /* 0x0000002900228210 */ /* 0x080fe20007fde0ff */
[----:B------:R-:W-:Y:S01]  /*c200*/  @!P4 IMAD.WIDE R24, R164, 0x2, R14 ;  /* 0x00000002a418c825 */ /* 0x000fe200078e020e */
[----:B------:R1:W5:Y:S03]  /*c210*/  @!P4 LD.E.64 R58, desc[UR60][R20.64] ;  /* 0x0000003c143ac980 */ /* 0x000366000c101b00 */
[----:B------:R-:W-:Y:S01]  /*c220*/  @!P0 IMAD.X R35, R3, 0x1, R38, P6 ;  /* 0x0000000103238824 */ /* 0x000fe200030e0626 */
[----:B------:R-:W-:Y:S01]  /*c230*/  @!P0 IADD3 R40, P6, R14, R41, RZ ;  /* 0x000000290e288210 */ /* 0x000fe20007fde0ff */
[C---:B------:R-:W-:Y:S01]  /*c240*/  @!P5 IMAD.SHL.U32 R15, R180.reuse, 0x2, RZ ;  /* 0x00000002b40fd824 */ /* 0x040fe200078e00ff */
[----:B------:R1:W5:Y:S01]  /*c250*/  @!P4 LD.E.64 R60, desc[UR60][R24.64] ;  /* 0x0000003c183cc980 */ /* 0x000362000c101b00 */
[----:B------:R-:W-:-:S02]  /*c260*/  @!P5 SHF.L.U64.HI R36, R180, 0x1, R201 ;  /* 0x00000001b424d819 */ /* 0x000fc400000102c9 */
[----:B------:R-:W-:Y:S01]  /*c270*/  CS2R R54, SRZ ;  /* 0x0000000000367805 */ /* 0x000fe2000001ff00 */
[----:B------:R-:W-:Y:S01]  /*c280*/  @!P0 IMAD.X R41, R5, 0x1, R38, P6 ;  /* 0x0000000105298824 */ /* 0x000fe200030e0626 */
[-C--:B------:R-:W-:Y:S02]  /*c290*/  @!P5 IADD3 R62, P4, R0, R15.reuse, RZ ;  /* 0x0000000f003ed210 */ /* 0x080fe40007f9e0ff */
[----:B------:R-:W-:Y:S02]  /*c2a0*/  CS2R R56, SRZ ;  /* 0x0000000000387805 */ /* 0x000fe4000001ff00 */
[----:B------:R-:W-:Y:S02]  /*c2b0*/  @!P5 IADD3 R14, P6, R14, R15, RZ ;  /* 0x0000000f0e0ed210 */ /* 0x000fe40007fde0ff */
[----:B------:R-:W-:Y:S02]  /*c2c0*/  CS2R R52, SRZ ;  /* 0x0000000000347805 */ /* 0x000fe4000001ff00 */
[----:B------:R-:W-:Y:S01]  /*c2d0*/  CS2R R50, SRZ ;  /* 0x0000000000327805 */ /* 0x000fe2000001ff00 */
[--C-:B------:R-:W-:Y:S01]  /*c2e0*/  @!P5 IMAD.X R63, R3, 0x1, R36.reuse, P4 ;  /* 0x00000001033fd824 */ /* 0x100fe200020e0624 */
[----:B------:R-:W-:Y:S01]  /*c2f0*/  CS2R R48, SRZ ;  /* 0x0000000000307805 */ /* 0x000fe2000001ff00 */
[----:B------:R-:W-:Y:S01]  /*c300*/  @!P5 IMAD.X R15, R5, 0x1, R36, P6 ;  /* 0x00000001050fd824 */ /* 0x000fe200030e0624 */
[----:B------:R-:W-:-:S02]  /*c310*/  CS2R R46, SRZ ;  /* 0x00000000002e7805 */ /* 0x000fc4000001ff00 */
[----:B------:R-:W-:Y:S02]  /*c320*/  CS2R R44, SRZ ;  /* 0x00000000002c7805 */ /* 0x000fe4000001ff00 */
[----:B------:R-:W-:Y:S02]  /*c330*/  CS2R R42, SRZ ;  /* 0x00000000002a7805 */ /* 0x000fe4000001ff00 */
[----:B------:R-:W-:Y:S02]  /*c340*/  CS2R R36, SRZ ;  /* 0x0000000000247805 */ /* 0x000fe4000001ff00 */
[----:B------:R-:W-:Y:S01]  /*c350*/  CS2R R38, SRZ ;  /* 0x0000000000267805 */ /* 0x000fe2000001ff00 */
[----:B------:R1:W5:Y:S04]  /*c360*/  @!P3 LD.E.64 R54, desc[UR60][R26.64] ;  /* 0x0000003c1a36b980 */ /* 0x000368000c101b00 */
        /* <DEDUP_REMOVED lines=8> */
[----:B------:R1:W5:Y:S02]  /*c3f0*/  @!P5 LD.E.64 R38, desc[UR60][R14.64] ;  /* 0x0000003c0e26d980 */ /* 0x000364000c101b00 */
.L_x_1711:
[----:B------:R-:W-:Y:S05]  /*c400*/  BSYNC B1 ;  /* 0x0000000000017941 */ /* 0x000fea0003800000 */
.L_x_1710:
[----:B--2--5:R-:W-:Y:S01]  /*c410*/  IMAD.MOV.U32 R0, RZ, RZ, R60 ;  /* 0x000000ffff007224 */ /* 0x024fe200078e003c */
[----:B------:R-:W-:Y:S01]  /*c420*/  UMOV UR4, 0xffffffff ;  /* 0xffffffff00047882 */ /* 0x000fe20000000000 */
[----:B-1----:R-:W-:Y:S01]  /*c430*/  IMAD.MOV.U32 R3, RZ, RZ, R61 ;  /* 0x000000ffff037224 */ /* 0x002fe200078e003d */
[----:B------:R-:W-:Y:S01]  /*c440*/  CS2R R30, SRZ ;  /* 0x00000000001e7805 */ /* 0x000fe2000001ff00 */
[----:B---3--:R-:W-:Y:S01]  /*c450*/  IMAD.MOV.U32 R5, RZ, RZ, R56 ;  /* 0x000000ffff057224 */ /* 0x008fe200078e0038 */
        /* <DEDUP_REMOVED lines=42> */
[----:B------:R-:W-:-:S02]  /*c700*/  PRMT R81, R3, 0x7610, R81 ;  /* 0x0000761003517816 */ /* 0x000fc40000000051 */
[----:B------:R-:W-:Y:S02]  /*c710*/  PRMT R78, R5, 0x7610, R78 ;  /* 0x00007610054e7816 */ /* 0x000fe4000000004e */
[----:B------:R-:W-:Y:S01]  /*c720*/  PRMT R69, R10, 0x7610, R69 ;  /* 0x000076100a457816 */ /* 0x000fe20000000045 */
[----:B------:R-:W-:Y:S06]  /*c730*/  BRA.DIV UR4, `(.L_x_1712) ;  /* 0x000001ca04e87947 */ /* 0x000fec000b800000 */
[----:B------:R1:W2:Y:S04]  /*c740*/  SHFL.IDX PT, R3, R7, 0x1, 0x1c1f ;  /* 0x003c1f0007037f89 */ /* 0x0002a800000e0000 */
[----:B------:R1:W3:Y:S04]  /*c750*/  SHFL.IDX PT, R0, R6, 0x1, 0x1c1f ;  /* 0x003c1f0006007f89 */ /* 0x0002e800000e0000 */
[----:B------:R1:W1:Y:S04]  /*c760*/  SHFL.IDX PT, R5, R8, 0x1, 0x1c1f ;  /* 0x003c1f0008057f89 */ /* 0x00026800000e0000 */
[----:B0-----:R-:W0:Y:S02]  /*c770*/  SHFL.IDX PT, R4, R4, 0x1, 0x1c1f ;  /* 0x003c1f0004047f89 */ /* 0x001e2400000e0000 */
.L_x_2044:
[----:B------:R-:W-:Y:S01]  /*c780*/  VIADD R9, R9, 0x40 ;  /* 0x0000004009097836 */ /* 0x000fe20000000000 */
[----:B-1----:R-:W-:Y:S01]  /*c790*/  LOP3.LUT R6, R184, 0x18, R16, 0xf8, !PT ;  /* 0x00000018b8067812 */ /* 0x002fe200078ef810 */
[----:B------:R-:W-:Y:S01]  /*c7a0*/  BSSY B1, `(.L_x_1713) ;  /* 0x0000053000017945 */ /* 0x000fe20003800000 */
[----:B------:R-:W-:Y:S02]  /*c7b0*/  LOP3.LUT P0, RZ, R207, 0x4, RZ, 0xc0, !PT ;  /* 0x00000004cfff7812 */ /* 0x000fe4000780c0ff */
[----:B------:R-:W-:Y:S02]  /*c7c0*/  CS2R R32, SRZ ;  /* 0x0000000000207805 */ /* 0x000fe4000001ff00 */
[----:B------:R-:W-:Y:S02]  /*c7d0*/  ISETP.GE.AND P1, PT, R9, R90, PT ;  /* 0x0000005a0900720c */ /* 0x000fe40003f26270 */
[----:B------:R-:W-:Y:S02]  /*c7e0*/  CS2R R26, SRZ ;  /* 0x00000000001a7805 */ /* 0x000fe4000001ff00 */
[----:B------:R-:W-:-:S02]  /*c7f0*/  LOP3.LUT R7, R6, R185, RZ, 0x3c, !PT ;  /* 0x000000b906077212 */ /* 0x000fc400078e3cff */
[----:B------:R-:W-:Y:S02]  /*c800*/  CS2R R20, SRZ ;  /* 0x0000000000147805 */ /* 0x000fe4000001ff00 */
[----:B------:R-:W-:Y:S02]  /*c810*/  CS2R R12, SRZ ;  /* 0x00000000000c7805 */ /* 0x000fe4000001ff00 */
[----:B------:R-:W-:Y:S02]  /*c820*/  CS2R R8, SRZ ;  /* 0x0000000000087805 */ /* 0x000fe4000001ff00 */
[----:B------:R-:W-:Y:S01]  /*c830*/  CS2R R40, SRZ ;  /* 0x0000000000287805 */ /* 0x000fe2000001ff00 */
[----:B------:R-:W-:Y:S01]  /*c840*/  IMAD.IADD R7, R186, 0x1, R7 ;  /* 0x00000001ba077824 */ /* 0x000fe200078e0207 */
[----:B------:R-:W-:Y:S02]  /*c850*/  CS2R R34, SRZ ;  /* 0x0000000000227805 */ /* 0x000fe4000001ff00 */
[----:B------:R-:W-:-:S02]  /*c860*/  CS2R R28, SRZ ;  /* 0x00000000001c7805 */ /* 0x000fc4000001ff00 */
[----:B------:R-:W-:Y:S02]  /*c870*/  CS2R R24, SRZ ;  /* 0x0000000000187805 */ /* 0x000fe4000001ff00 */
[----:B----4-:R-:W-:Y:S01]  /*c880*/  CS2R R14, SRZ ;  /* 0x00000000000e7805 */ /* 0x010fe2000001ff00 */
[----:B------:R-:W-:Y:S01]  /*c890*/  IMAD R62, R7, 0x2, R18 ;  /* 0x00000002073e7824 */ /* 0x000fe200078e0212 */
        /* <DEDUP_REMOVED lines=8> */
[----:B------:R-:W-:-:S05]  /*c920*/  ISETP.GE.AND P1, PT, R176, UR4, PT ;  /* 0x00000004b0007c0c */ /* 0x000fca000bf26270 */
[C---:B------:R-:W-:Y:S01]  /*c930*/  @!P4 IMAD.SHL.U32 R9, R179.reuse, 0x2, RZ ;  /* 0x00000002b309c824 */ /* 0x040fe200078e00ff */
[----:B------:R-:W-:-:S03]  /*c940*/  @!P4 SHF.L.U64.HI R6, R179, 0x1, R206 ;  /* 0x00000001b306c819 */ /* 0x000fc600000102ce */
[C---:B------:R-:W-:Y:S01]  /*c950*/  @!P3 IMAD.SHL.U32 R73, R177.reuse, 0x2, RZ ;  /* 0x00000002b149b824 */ /* 0x040fe200078e00ff */
[----:B------:R-:W-:Y:S01]  /*c960*/  @!P3 SHF.L.U64.HI R12, R177, 0x1, R205 ;  /* 0x00000001b10cb819 */ /* 0x000fe200000102cd */
[----:B------:R-:W-:Y:S01]  /*c970*/  @!P2 IMAD.SHL.U32 R67, R178, 0x2, RZ ;  /* 0x00000002b243a824 */ /* 0x000fe200078e00ff */
[-C--:B---3--:R-:W-:Y:S01]  /*c980*/  @!P4 IADD3 R10, P5, R0, R9.reuse, RZ ;  /* 0x00000009000ac210 */ /* 0x088fe20007fbe0ff */
[----:B------:R-:W-:Y:S01]  /*c990*/  @!P1 IMAD.SHL.U32 R7, R176, 0x2, RZ ;  /* 0x00000002b0079824 */ /* 0x000fe200078e00ff */
[----:B0-----:R-:W-:Y:S02]  /*c9a0*/  @!P4 IADD3 R8, P6, R4, R9, RZ ;  /* 0x000000090408c210 */ /* 0x001fe40007fde0ff */
[----:B------:R-:W-:Y:S01]  /*c9b0*/  @!P2 SHF.L.U64.HI R14, R178, 0x1, R203 ;  /* 0x00000001b20ea819 */ /* 0x000fe200000102cb */
[--C-:B--2---:R-:W-:Y:S01]  /*c9c0*/  @!P4 IMAD.X R11, R3, 0x1, R6.reuse, P5 ;  /* 0x00000001030bc824 */ /* 0x104fe200028e0606 */
[-C--:B------:R-:W-:Y:S01]  /*c9d0*/  @!P3 IADD3 R76, P5, R0, R73.reuse, RZ ;  /* 0x00000049004cb210 */ /* 0x080fe20007fbe0ff */
[----:B------:R-:W-:Y:S01]  /*c9e0*/  @!P4 IMAD.X R9, R5, 0x1, R6, P6 ;  /* 0x000000010509c824 */ /* 0x000fe200030e0606 */
[----:B------:R-:W-:-:S02]  /*c9f0*/  @!P3 IADD3 R72, P6, R4, R73, RZ ;  /* 0x000000490448b210 */ /* 0x000fc40007fde0ff */
[----:B------:R-:W-:Y:S01]  /*ca00*/  @!P1 SHF.L.U64.HI R20, R176, 0x1, R202 ;  /* 0x00000001b0149819 */ /* 0x000fe200000102ca */
[--C-:B------:R-:W-:Y:S01]  /*ca10*/  @!P3 IMAD.X R77, R3, 0x1, R12.reuse, P5 ;  /* 0x00000001034db824 */ /* 0x100fe200028e060c */
[-C--:B------:R-:W-:Y:S01]  /*ca20*/  @!P2 IADD3 R70, P5, R0, R67.reuse, RZ ;  /* 0x000000430046a210 */ /* 0x080fe20007fbe0ff */
[----:B------:R-:W-:Y:S01]  /*ca30*/  @!P3 IMAD.X R73, R5, 0x1, R12, P6 ;  /* 0x000000010549b824 */ /* 0x000fe200030e060c */
[----:B------:R-:W-:-:S03]  /*ca40*/  @!P2 IADD3 R66, P6, R4, R67, RZ ;  /* 0x000000430442a210 */ /* 0x000fc60007fde0ff */
[--C-:B------:R-:W-:Y:S01]  /*ca50*/  @!P2 IMAD.X R71, R3, 0x1, R14.reuse, P5 ;  /* 0x000000010347a824 */ /* 0x100fe200028e060e */
[----:B------:R-:W-:Y:S01]  /*ca60*/  @!P1 IADD3 R64, P5, R0, R7, RZ ;  /* 0x0000000700409210 */ /* 0x000fe20007fbe0ff */
[----:B------:R-:W-:Y:S01]  /*ca70*/  @!P2 IMAD.X R67, R5, 0x1, R14, P6 ;  /* 0x000000010543a824 */ /* 0x000fe200030e060e */
[----:B------:R-:W-:-:S03]  /*ca80*/  ISETP.GE.AND P6, PT, R164, UR4, PT ;  /* 0x00000004a4007c0c */ /* 0x000fc6000bfc6270 */
[----:B------:R-:W-:Y:S01]  /*ca90*/  @!P1 IMAD.X R65, R3, 0x1, R20, P5 ;  /* 0x0000000103419824 */ /* 0x000fe200028e0614 */
[----:B------:R-:W-:-:S05]  /*caa0*/  @!P1 IADD3 R6, P5, R4, R7, RZ ;  /* 0x0000000704069210 */ /* 0x000fca0007fbe0ff */
[----:B------:R-:W-:Y:S01]  /*cab0*/  @!P1 IMAD.X R7, R5, 0x1, R20, P5 ;  /* 0x0000000105079824 */ /* 0x000fe200028e0614 */
[----:B------:R-:W-:-:S03]  /*cac0*/  ISETP.GE.AND P5, PT, R180, UR4, PT ;  /* 0x00000004b4007c0c */ /* 0x000fc6000bfa6270 */
[----:B------:R-:W-:Y:S02]  /*cad0*/  @!P6 IMAD.MOV.U32 R12, RZ, RZ, R0 ;  /* 0x000000ffff0ce224 */ /* 0x000fe400078e0000 */
[----:B------:R-:W-:Y:S02]  /*cae0*/  @!P6 IMAD.MOV.U32 R13, RZ, RZ, R3 ;  /* 0x000000ffff0de224 */ /* 0x000fe400078e0003 */
[----:B------:R-:W-:-:S04]  /*caf0*/  @!P6 IMAD.WIDE R14, R164, 0x2, R4 ;  /* 0x00000002a40ee825 */ /* 0x000fc800078e0204 */
[----:B------:R-:W-:Y:S01]  /*cb00*/  @!P6 IMAD.WIDE R12, R164, 0x2, R12 ;  /* 0x00000002a40ce825 */ /* 0x000fe200078e020c */
[----:B------:R0:W5:Y:S03]  /*cb10*/  @!P6 LD.E.64 R30, desc[UR60][R14.64] ;  /* 0x0000003c0e1ee980 */ /* 0x000166000c101b00 */
[C---:B------:R-:W-:Y:S01]  /*cb20*/  @!P5 IMAD.SHL.U32 R21, R180.reuse, 0x2, RZ ;  /* 0x00000002b415d824 */ /* 0x040fe200078e00ff */
[----:B------:R1:W5:Y:S01]  /*cb30*/  @!P6 LD.E.64 R40, desc[UR60][R12.64] ;  /* 0x0000003c0c28e980 */ /* 0x000362000c101b00 */
[----:B------:R-:W-:-:S03]  /*cb40*/  @!P5 SHF.L.U64.HI R20, R180, 0x1, R201 ;  /* 0x00000001b414d819 */ /* 0x000fc600000102c9 */
[-C--:B------:R-:W-:Y:S02]  /*cb50*/  @!P5 IADD3 R74, P6, R0, R21.reuse, RZ ;  /* 0x00000015004ad210 */ /* 0x080fe40007fde0ff */
[----:B------:R-:W-:Y:S02]  /*cb60*/  CS2R R34, SRZ ;  /* 0x0000000000227805 */ /* 0x000fe4000001ff00 */
[----:B------:R-:W-:Y:S01]  /*cb70*/  CS2R R32, SRZ ;  /* 0x0000000000207805 */ /* 0x000fe2000001ff00 */
[----:B------:R-:W-:Y:S01]  /*cb80*/  @!P5 IMAD.X R75, R3, 0x1, R20, P6 ;  /* 0x00000001034bd824 */ /* 0x000fe200030e0614 */
[----:B------:R-:W-:Y:S02]  /*cb90*/  @!P5 IADD3 R4, P6, R4, R21, RZ ;  /* 0x000000150404d210 */ /* 0x000fe40007fde0ff */
[----:B------:R2:W5:Y:S01]  /*cba0*/  @!P4 LD.E.64 R34, desc[UR60][R10.64] ;  /* 0x0000003c0a22c980 */ /* 0x000562000c101b00 */
[----:B------:R-:W-:Y:S02]  /*cbb0*/  CS2R R28, SRZ ;  /* 0x00000000001c7805 */ /* 0x000fe4000001ff00 */
[----:B------:R-:W-:-:S02]  /*cbc0*/  CS2R R26, SRZ ;  /* 0x00000000001a7805 */ /* 0x000fc4000001ff00 */
[----:B------:R-:W-:Y:S01]  /*cbd0*/  CS2R R24, SRZ ;  /* 0x0000000000187805 */ /* 0x000fe2000001ff00 */
[----:B------:R-:W-:Y:S01]  /*cbe0*/  @!P5 IMAD.X R5, R5, 0x1, R20, P6 ;  /* 0x000000010505d824 */ /* 0x000fe200030e0614 */
[----:B------:R3:W5:Y:S01]  /*cbf0*/  @!P4 LD.E.64 R32, desc[UR60][R8.64] ;  /* 0x0000003c0820c980 */ /* 0x000762000c101b00 */
[----:B------:R-:W-:Y:S02]  /*cc00*/  CS2R R20, SRZ ;  /* 0x0000000000147805 */ /* 0x000fe4000001ff00 */
[----:B0-----:R-:W-:Y:S02]  /*cc10*/  CS2R R14, SRZ ;  /* 0x00000000000e7805 */ /* 0x001fe4000001ff00 */
[----:B-1----:R-:W-:Y:S01]  /*cc20*/  CS2R R12, SRZ ;  /* 0x00000000000c7805 */ /* 0x002fe2000001ff00 */
[----:B------:R1:W5:Y:S01]  /*cc30*/  @!P3 LD.E.64 R28, desc[UR60][R76.64] ;  /* 0x0000003c4c1cb980 */ /* 0x000362000c101b00 */
[----:B--2---:R-:W-:-:S03]  /*cc40*/  CS2R R10, SRZ ;  /* 0x00000000000a7805 */ /* 0x004fc6000001ff00 */
[----:B------:R1:W5:Y:S01]  /*cc50*/  @!P3 LD.E.64 R26, desc[UR60][R72.64] ;  /* 0x0000003c481ab980 */ /* 0x000362000c101b00 */
[----:B---3--:R-:W-:-:S03]  /*cc60*/  CS2R R8, SRZ ;  /* 0x0000000000087805 */ /* 0x008fc6000001ff00 */
[----:B------:R1:W5:Y:S04]  /*cc70*/  @!P2 LD.E.64 R24, desc[UR60][R70.64] ;  /* 0x0000003c4618a980 */ /* 0x000368000c101b00 */
[----:B------:R1:W5:Y:S04]  /*cc80*/  @!P2 LD.E.64 R20, desc[UR60][R66.64] ;  /* 0x0000003c4214a980 */ /* 0x000368000c101b00 */
[----:B------:R1:W5:Y:S04]  /*cc90*/  @!P1 LD.E.64 R14, desc[UR60][R64.64] ;  /* 0x0000003c400e9980 */ /* 0x000368000c101b00 */
[----:B------:R1:W5:Y:S04]  /*cca0*/  @!P1 LD.E.64 R12, desc[UR60][R6.64] ;  /* 0x0000003c060c9980 */ /* 0x000368000c101b00 */
[----:B------:R1:W5:Y:S04]  /*ccb0*/  @!P5 LD.E.64 R10, desc[UR60][R74.64] ;  /* 0x0000003c4a0ad980 */ /* 0x000368000c101b00 */
[----:B------:R1:W5:Y:S02]  /*ccc0*/  @!P5 LD.E.64 R8, desc[UR60][R4.64] ;  /* 0x0000003c0408d980 */ /* 0x000364000c101b00 */
.L_x_1714:
[----:B------:R-:W-:Y:S05]  /*ccd0*/  BSYNC B1 ;  /* 0x0000000000017941 */ /* 0x000fea0003800000 */
.L_x_1713:
[----:B01---5:R-:W-:Y:S01]  /*cce0*/  IMAD.MOV.U32 R4, RZ, RZ, R30 ;  /* 0x000000ffff047224 */ /* 0x023fe200078e001e */
[----:B--2---:R-:W-:Y:S01]  /*ccf0*/  LEA.HI R3, R197, R197, RZ, 0x1 ;  /* 0x000000c5c5037211 */ /* 0x004fe200078f08ff */
[----:B------:R-:W-:Y:S01]  /*cd00*/  VIADD R5, R62, 0xc400 ;  /* 0x0000c4003e057836 */ /* 0x000fe20000000000 */
[----:B------:R-:W-:Y:S01]  /*cd10*/  VIADDMNMX R91, R90, -R187, 0x80, PT ;  /* 0x000000805a5b7446 */ /* 0x000fe200038009bb */
[----:B---3--:R-:W-:Y:S01]  /*cd20*/  VIADD R0, R62, 0xc440 ;  /* 0x0000c4403e007836 */ /* 0x008fe20000000000 */
[----:B------:R-:W-:Y:S01]  /*cd30*/  PRMT R104, R4, 0x7610, R104 ;  /* 0x0000761004687816 */ /* 0x000fe20000000068 */
[----:B------:R-:W-:Y:S01]  /*cd40*/  @P0 VIADD R0, R5, 0xffffffc0 ;  /* 0xffffffc005000836 */ /* 0x000fe20000000000 */
[----:B------:R-:W-:Y:S01]  /*cd50*/  LOP3.LUT R4, R3, 0xfffffffe, RZ, 0xc0, !PT ;  /* 0xfffffffe03047812 */ /* 0x000fe200078ec0ff */
[----:B------:R-:W-:Y:S01]  /*cd60*/  IMAD.MOV.U32 R5, RZ, RZ, R31 ;  /* 0x000000ffff057224 */ /* 0x000fe200078e001f */
[----:B------:R-:W-:Y:S01]  /*cd70*/  BSSY B1, `(.L_x_1715) ;  /* 0x0000031000017945 */ /* 0x000fe20003800000 */
[----:B------:R-:W-:Y:S01]  /*cd80*/  IMAD.MOV.U32 R6, RZ, RZ, R32 ;  /* 0x000000ffff067224 */ /* 0x000fe200078e0020 */
[----:B------:R-:W-:Y:S01]  /*cd90*/  ISETP.GE.AND P1, PT, R174, R91, PT ;  /* 0x0000005bae00720c */ /* 0x000fe20003f26270 */
[----:B------:R-:W-:Y:S01]  /*cda0*/  IMAD.IADD R4, R197, 0x1, -R4 ;  /* 0x00000001c5047824 */ /* 0x000fe200078e0a04 */
[----:B------:R-:W-:Y:S01]  /*cdb0*/  PRMT R105, R5, 0x7610, R105 ;  /* 0x0000761005697816 */ /* 0x000fe20000000069 */
[----:B------:R-:W-:Y:S01]  /*cdc0*/  IMAD.MOV.U32 R7, RZ, RZ, R33 ;  /* 0x000000ffff077224 */ /* 0x000fe200078e0021 */
[----:B------:R-:W-:Y:S01]  /*cdd0*/  PRMT R96, R6, 0x7610, R96 ;  /* 0x0000761006607816 */ /* 0x000fe20000000060 */
[----:B------:R-:W-:Y:S01]  /*cde0*/  IMAD.MOV.U32 R3, RZ, RZ, R26 ;  /* 0x000000ffff037224 */ /* 0x000fe200078e001a */
[----:B------:R-:W-:Y:S01]  /*cdf0*/  SHF.L.U32 R5, R4, 0x1f, RZ ;  /* 0x0000001f04057819 */ /* 0x000fe200000006ff */
[----:B------:R-:W-:Y:S01]  /*ce00*/  IMAD.MOV.U32 R6, RZ, RZ, R27 ;  /* 0x000000ffff067224 */ /* 0x000fe200078e001b */
[----:B------:R-:W-:Y:S01]  /*ce10*/  PRMT R97, R7, 0x7610, R97 ;  /* 0x0000761007617816 */ /* 0x000fe20000000061 */
[----:B------:R-:W-:Y:S01]  /*ce20*/  IMAD.MOV.U32 R7, RZ, RZ, R20 ;  /* 0x000000ffff077224 */ /* 0x000fe200078e0014 */
[----:B------:R-:W0:Y:S01]  /*ce30*/  SYNCS.PHASECHK.TRANS64.TRYWAIT P0, [R18+URZ+0x2a800], R5 ;  /* 0x02a80005120075a7 */ /* 0x000e22000800017f */
        /* <DEDUP_REMOVED lines=35> */
[----:B0-----:R-:W-:Y:S06]  /*d070*/  @!P0 BRA `(.L_x_1716) ;  /* 0x000001c4000c8947 */ /* 0x001fec0003800000 */
.L_x_2045:
[----:B------:R-:W-:Y:S05]  /*d080*/  BSYNC B1 ;  /* 0x0000000000017941 */ /* 0x000fea0003800000 */
.L_x_1715:
[----:B------:R-:W-:Y:S01]  /*d090*/  BSSY B1, `(.L_x_1717) ;  /* 0x000012f000017945 */ /* 0x000fe20003800000 */
        /* <DEDUP_REMOVED lines=13> */
[----:B------:R-:W-:Y:S02]  /*d170*/  SHF.R.U64 R112, R58, 0x10, R59 ;  /* 0x000000103a707819 */ /* 0x000fe4000000123b */
[--C-:B------:R-:W-:Y:S02]  /*d180*/  SHF.R.U64 R58, R60, 0x10, R61.reuse ;  /* 0x000000103c3a7819 */ /* 0x100fe4000000123d */
[----:B------:R-:W-:Y:S02]  /*d190*/  SHF.R.U32.HI R61, RZ, 0x10, R61 ;  /* 0x00000010ff3d7819 */ /* 0x000fe4000001163d */
[----:B------:R-:W-:Y:S02]  /*d1a0*/  SHF.R.U32.HI R59, RZ, 0x10, R59 ;  /* 0x00000010ff3b7819 */ /* 0x000fe4000001163b */
[----:B------:R-:W-:Y:S02]  /*d1b0*/  PRMT R111, R111, 0x5410, R112 ;  /* 0x000054106f6f7816 */ /* 0x000fe40000000070 */
[----:B------:R-:W-:-:S02]  /*d1c0*/  PRMT R112, R108, 0x5410, R61 ;  /* 0x000054106c707816 */ /* 0x000fc4000000003d */
[----:B------:R-:W-:Y:S02]  /*d1d0*/  PRMT R110, R110, 0x5410, R59 ;  /* 0x000054106e6e7816 */ /* 0x000fe4000000003b */
[----:B------:R-:W-:Y:S01]  /*d1e0*/  PRMT R109, R109, 0x5410, R58 ;  /* 0x000054106d6d7816 */ /* 0x000fe2000000003a */
[C---:B------:R-:W-:Y:S01]  /*d1f0*/  IMAD.U32 R113, R112.reuse, 0x10000, RZ ;  /* 0x0001000070717824 */ /* 0x040fe200078e00ff */
[----:B------:R-:W-:Y:S01]  /*d200*/  LOP3.LUT R112, R112, 0xffff0000, RZ, 0xc0, !PT ;  /* 0xffff000070707812 */ /* 0x000fe200078ec0ff */
[C---:B------:R-:W-:Y:S01]  /*d210*/  IMAD.U32 R108, R110.reuse, 0x10000, RZ ;  /* 0x000100006e6c7824 */ /* 0x040fe200078e00ff */
[----:B------:R-:W-:Y:S02]  /*d220*/  LOP3.LUT R110, R110, 0xffff0000, RZ, 0xc0, !PT ;  /* 0xffff00006e6e7812 */ /* 0x000fe400078ec0ff */
[C---:B0-----:R-:W-:Y:S01]  /*d230*/  LOP3.LUT R59, R6.reuse, 0xffff0000, RZ, 0xc0, !PT ;  /* 0xffff0000063b7812 */ /* 0x041fe200078ec0ff */
[----:B------:R-:W-:Y:S01]  /*d240*/  IMAD.U32 R58, R6, 0x10000, RZ ;  /* 0x00010000063a7824 */ /* 0x000fe200078e00ff */
[C---:B------:R-:W-:Y:S01]  /*d250*/  LOP3.LUT R61, R7.reuse, 0xffff0000, RZ, 0xc0, !PT ;  /* 0xffff0000073d7812 */ /* 0x040fe200078ec0ff */
[----:B------:R-:W-:-:S02]  /*d260*/  IMAD.U32 R60, R7, 0x10000, RZ ;  /* 0x00010000073c7824 */ /* 0x000fc400078e00ff */
[CC--:B------:R-:W-:Y:S01]  /*d270*/  FMUL.FTZ R115, R59.reuse, R113.reuse ;  /* 0x000000713b737220 */ /* 0x0c0fe20000410000 */
[----:B------:R-:W-:Y:S01]  /*d280*/  FMUL.FTZ R114, R59, R108 ;  /* 0x0000006c3b727220 */ /* 0x000fe20000410000 */
[----:B------:R-:W-:Y:S01]  /*d290*/  FMUL.FTZ R59, R61, R112 ;  /* 0x000000703d3b7220 */ /* 0x000fe20000410000 */
[----:B------:R-:W-:Y:S02]  /*d2a0*/  IMAD.U32 R6, R4, 0x10000, RZ ;  /* 0x0001000004067824 */ /* 0x000fe400078e00ff */
[C---:B------:R-:W-:Y:S01]  /*d2b0*/  FFMA.FTZ R115, R58.reuse, R108, -R115 ;  /* 0x0000006c3a737223 */ /* 0x040fe20000010873 */
[----:B------:R-:W-:Y:S02]  /*d2c0*/  IMAD.U32 R7, R5, 0x10000, RZ ;  /* 0x0001000005077824 */ /* 0x000fe400078e00ff */
[----:B------:R-:W-:Y:S01]  /*d2d0*/  FFMA.FTZ R114, R58, R113, R114 ;  /* 0x000000713a727223 */ /* 0x000fe20000010072 */
[----:B------:R-:W-:Y:S01]  /*d2e0*/  LOP3.LUT R4, R4, 0xffff0000, RZ, 0xc0, !PT ;  /* 0xffff000004047812 */ /* 0x000fe200078ec0ff */
[-C--:B------:R-:W-:Y:S01]  /*d2f0*/  FMUL.FTZ R117, R61, R110.reuse ;  /* 0x0000006e3d757220 */ /* 0x080fe20000410000 */
        /* <DEDUP_REMOVED lines=10> */
[-C--:B------:R-:W-:Y:S01]  /*d3a0*/  FMUL.FTZ R111, R5, R58.reuse ;  /* 0x0000003a056f7220 */ /* 0x080fe20000410000 */
[C---:B------:R-:W-:Y:S01]  /*d3b0*/  FFMA.FTZ R4, R6.reuse, R59, -R109 ;  /* 0x0000003b06047223 */ /* 0x040fe2000001086d */
[C---:B------:R-:W-:Y:S01]  /*d3c0*/  FFMA.FTZ R5, R7.reuse, R58, -R110 ;  /* 0x0000003a07057223 */ /* 0x040fe2000001086e */
[----:B------:R-:W-:Y:S01]  /*d3d0*/  FFMA.FTZ R61, R6, R61, R60 ;  /* 0x0000003d063d7223 */ /* 0x000fe2000001003c */
[----:B------:R-:W-:Y:S01]  /*d3e0*/  FFMA.FTZ R108, R7, R108, R111 ;  /* 0x0000006c076c7223 */ /* 0x000fe2000001006f */
[----:B------:R-:W-:Y:S02]  /*d3f0*/  F2FP.BF16.F32.PACK_AB R6, R114, R115 ;  /* 0x000000737206723e */ /* 0x000fe400000010ff */
[----:B------:R-:W-:-:S02]  /*d400*/  F2FP.BF16.F32.PACK_AB R7, R112, R113 ;  /* 0x000000717007723e */ /* 0x000fc400000010ff */
[----:B------:R-:W-:Y:S02]  /*d410*/  F2FP.BF16.F32.PACK_AB R4, R61, R4 ;  /* 0x000000043d04723e */ /* 0x000fe400000010ff */
[----:B------:R-:W-:-:S05]  /*d420*/  F2FP.BF16.F32.PACK_AB R5, R108, R5 ;  /* 0x000000056c05723e */ /* 0x000fca00000010ff */
[----:B------:R0:W-:Y:S02]  /*d430*/  STS.128 [R62+0xc400], R4 ;  /* 0x00c400043e007388 */ /* 0x0001e40000000c00 */
.L_x_1720:
[----:B------:R-:W-:Y:S05]  /*d440*/  BSYNC B2 ;  /* 0x0000000000027941 */ /* 0x000fea0003800000 */
.L_x_1719:
[----:B------:R-:W-:Y:S04]  /*d450*/  BSSY B2, `(.L_x_1721) ;  /* 0x0000030000027945 */ /* 0x000fe80003800000 */
[----:B------:R-:W-:Y:S05]  /*d460*/  @P1 BRA `(.L_x_1722) ;  /* 0x0000000000b81947 */ /* 0x000fea0003800000 */
[----:B0-----:R-:W0:Y:S01]  /*d470*/  LDS.128 R4, [R0] ;  /* 0x0000000000047984 */ /* 0x001e220000000c00 */
[--C-:B------:R-:W-:Y:S02]  /*d480*/  SHF.R.U64 R59, R54, 0x10, R55.reuse ;  /* 0x00000010363b7819 */ /* 0x100fe40000001237 */
[----:B------:R-:W-:Y:S02]  /*d490*/  SHF.R.U32.HI R54, RZ, 0x10, R55 ;  /* 0x00000010ff367819 */ /* 0x000fe40000011637 */
[--C-:B------:R-:W-:Y:S02]  /*d4a0*/  SHF.R.U64 R55, R56, 0x10, R57.reuse ;  /* 0x0000001038377819 */ /* 0x100fe40000001239 */
[----:B------:R-:W-:Y:S02]  /*d4b0*/  SHF.R.U32.HI R56, RZ, 0x10, R57 ;  /* 0x00000010ff387819 */ /* 0x000fe40000011639 */
[----:B------:R-:W-:Y:S02]  /*d4c0*/  PRMT R103, R103, 0x5410, R54 ;  /* 0x0000541067677816 */ /* 0x000fe40000000036 */
[----:B------:R-:W-:-:S02]  /*d4d0*/  PRMT R101, R101, 0x5410, R56 ;  /* 0x0000541065657816 */ /* 0x000fc40000000038 */
[----:B------:R-:W-:Y:S01]  /*d4e0*/  PRMT R100, R100, 0x5410, R55 ;  /* 0x0000541064647816 */ /* 0x000fe20000000037 */
[----:B------:R-:W-:Y:S01]  /*d4f0*/  IMAD.U32 R58, R103, 0x10000, RZ ;  /* 0x00010000673a7824 */ /* 0x000fe200078e00ff */
[----:B------:R-:W-:Y:S01]  /*d500*/  PRMT R102, R102, 0x5410, R59 ;  /* 0x0000541066667816 */ /* 0x000fe2000000003b */
[C---:B------:R-:W-:Y:S01]  /*d510*/  IMAD.U32 R59, R101.reuse, 0x10000, RZ ;  /* 0x00010000653b7824 */ /* 0x040fe200078e00ff */
[----:B------:R-:W-:Y:S02]  /*d520*/  LOP3.LUT R101, R101, 0xffff0000, RZ, 0xc0, !PT ;  /* 0xffff000065657812 */ /* 0x000fe400078ec0ff */
[----:B------:R-:W-:Y:S02]  /*d530*/  LOP3.LUT R103, R103, 0xffff0000, RZ, 0xc0, !PT ;  /* 0xffff000067677812 */ /* 0x000fe400078ec0ff */
[C---:B0-----:R-:W-:Y:S01]  /*d540*/  LOP3.LUT R55, R6.reuse, 0xffff0000, RZ, 0xc0, !PT ;  /* 0xffff000006377812 */ /* 0x041fe200078ec0ff */
[----:B------:R-:W-:Y:S01]  /*d550*/  IMAD.U32 R54, R6, 0x10000, RZ ;  /* 0x0001000006367824 */ /* 0x000fe200078e00ff */
[C---:B------:R-:W-:Y:S01]  /*d560*/  LOP3.LUT R57, R7.reuse, 0xffff0000, RZ, 0xc0, !PT ;  /* 0xffff000007397812 */ /* 0x040fe200078ec0ff */
[----:B------:R-:W-:-:S02]  /*d570*/  IMAD.U32 R56, R7, 0x10000, RZ ;  /* 0x0001000007387824 */ /* 0x000fc400078e00ff */
[CC--:B------:R-:W-:Y:S01]  /*d580*/  FMUL.FTZ R60, R55.reuse, R58.reuse ;  /* 0x0000003a373c7220 */ /* 0x0c0fe20000410000 */
[----:B------:R-:W-:Y:S01]  /*d590*/  FMUL.FTZ R61, R55, R59 ;  /* 0x0000003b373d7220 */ /* 0x000fe20000410000 */
[C---:B------:R-:W-:Y:S01]  /*d5a0*/  FMUL.FTZ R55, R57.reuse, R101 ;  /* 0x0000006539377220 */ /* 0x040fe20000410000 */
[----:B------:R-:W-:Y:S02]  /*d5b0*/  IMAD.U32 R6, R4, 0x10000, RZ ;  /* 0x0001000004067824 */ /* 0x000fe400078e00ff */
[----:B------:R-:W-:Y:S01]  /*d5c0*/  FFMA.FTZ R109, R54, R59, R60 ;  /* 0x0000003b366d7223 */ /* 0x000fe2000001003c */
[-C--:B------:R-:W-:Y:S01]  /*d5d0*/  FMUL.FTZ R59, R57, R103.reuse ;  /* 0x00000067393b7220 */ /* 0x080fe20000410000 */
[----:B------:R-:W-:Y:S01]  /*d5e0*/  FFMA.FTZ R103, R56, R103, -R55 ;  /* 0x0000006738677223 */ /* 0x000fe20000010837 */
[C---:B------:R-:W-:Y:S01]  /*d5f0*/  IMAD.U32 R7, R5.reuse, 0x10000, RZ ;  /* 0x0001000005077824 */ /* 0x040fe200078e00ff */
[----:B------:R-:W-:Y:S01]  /*d600*/  LOP3.LUT R4, R4, 0xffff0000, RZ, 0xc0, !PT ;  /* 0xffff000004047812 */ /* 0x000fe200078ec0ff */
[----:B------:R-:W-:Y:S01]  /*d610*/  IMAD.U32 R57, R100, 0x10000, RZ ;  /* 0x0001000064397824 */ /* 0x000fe200078e00ff */
[----:B------:R-:W-:Y:S01]  /*d620*/  LOP3.LUT R5, R5, 0xffff0000, RZ, 0xc0, !PT ;  /* 0xffff000005057812 */ /* 0x000fe200078ec0ff */
[----:B------:R-:W-:Y:S01]  /*d630*/  IMAD.U32 R55, R102, 0x10000, RZ ;  /* 0x0001000066377824 */ /* 0x000fe200078e00ff */
[----:B------:R-:W-:Y:S01]  /*d640*/  LOP3.LUT R100, R100, 0xffff0000, RZ, 0xc0, !PT ;  /* 0xffff000064647812 */ /* 0x000fe200078ec0ff */
[----:B------:R-:W-:Y:S01]  /*d650*/  FFMA.FTZ R58, R54, R58, -R61 ;  /* 0x0000003a363a7223 */ /* 0x000fe2000001083d */
[----:B------:R-:W-:Y:S01]  /*d660*/  LOP3.LUT R102, R102, 0xffff0000, RZ, 0xc0, !PT ;  /* 0xffff000066667812 */ /* 0x000fe200078ec0ff */
        /* <DEDUP_REMOVED lines=14> */
.L_x_1722:
[----:B------:R-:W-:Y:S05]  /*d750*/  BSYNC B2 ;  /* 0x0000000000027941 */ /* 0x000fea0003800000 */
.L_x_1721:
[----:B------:R-:W-:Y:S04]  /*d760*/  BSSY B2, `(.L_x_1723) ;  /* 0x0000030000027945 */ /* 0x000fe80003800000 */
[----:B------:R-:W-:Y:S05]  /*d770*/  @P2 BRA `(.L_x_1724) ;  /* 0x0000000000b82947 */ /* 0x000fea0003800000 */
[----:B01----:R-:W0:Y:S01]  /*d780*/  LDS.128 R4, [R62+0x10400] ;  /* 0x010400003e047984 */ /* 0x003e220000000c00 */
        /* <DEDUP_REMOVED lines=45> */
.L_x_1724:
[----:B------:R-:W-:Y:S05]  /*da60*/  BSYNC B2 ;  /* 0x0000000000027941 */ /* 0x000fea0003800000 */
.L_x_1723:
[----:B------:R-:W-:Y:S04]  /*da70*/  BSSY B2, `(.L_x_1725) ;  /* 0x0000030000027945 */ /* 0x000fe80003800000 */
[----:B------:R-:W-:Y:S05]  /*da80*/  @P3 BRA `(.L_x_1726) ;  /* 0x0000000000b83947 */ /* 0x000fea0003800000 */
[----:B012---:R-:W0:Y:S01]  /*da90*/  LDS.128 R4, [R0+0x4000] ;  /* 0x0040000000047984 */ /* 0x007e220000000c00 */
        /* <DEDUP_REMOVED lines=45> */
.L_x_1726:
[----:B------:R-:W-:Y:S05]  /*dd70*/  BSYNC B2 ;  /* 0x0000000000027941 */ /* 0x000fea0003800000 */
.L_x_1725:
[----:B------:R-:W-:Y:S04]  /*dd80*/  BSSY B2, `(.L_x_1727) ;  /* 0x0000030000027945 */ /* 0x000fe80003800000 */
[----:B------:R-:W-:Y:S05]  /*dd90*/  @P4 BRA `(.L_x_1728) ;  /* 0x0000000000b84947 */ /* 0x000fea0003800000 */
[----:B0123--:R-:W0:Y:S01]  /*dda0*/  LDS.128 R4, [R62+0x14400] ;  /* 0x014400003e047984 */ /* 0x00fe220000000c00 */
        /* <DEDUP_REMOVED lines=45> */
.L_x_1728:
[----:B------:R-:W-:Y:S05]  /*e080*/  BSYNC B2 ;  /* 0x0000000000027941 */ /* 0x000fea0003800000 */
.L_x_1727:
[----:B------:R-:W-:Y:S05]  /*e090*/  @P5 BRA `(.L_x_1718) ;  /* 0x0000000000b85947 */ /* 0x000fea0003800000 */
[----:B01234-:R-:W0:Y:S01]  /*e0a0*/  LDS.128 R4, [R0+0x8000] ;  /* 0x0080000000047984 */ /* 0x01fe220000000c00 */
        /* <DEDUP_REMOVED lines=45> */
.L_x_1718:
[----:B------:R-:W-:Y:S05]  /*e380*/  BSYNC B1 ;  /* 0x0000000000017941 */ /* 0x000fea0003800000 */
.L_x_1717:
        /* <DEDUP_REMOVED lines=13> */
[----:B------:R-:W-:Y:S02]  /*e460*/  SHF.R.U64 R37, R30, 0x10, R31 ;  /* 0x000000101e257819 */ /* 0x000fe4000000121f */
[----:B------:R-:W-:Y:S02]  /*e470*/  SHF.R.U32.HI R40, RZ, 0x10, R41 ;  /* 0x00000010ff287819 */ /* 0x000fe40000011629 */
        /* <DEDUP_REMOVED lines=42> */
.L_x_1731:
[----:B------:R-:W-:Y:S05]  /*e720*/  BSYNC B1 ;  /* 0x0000000000017941 */ /* 0x000fea0003800000 */
.L_x_1730:
[----:B------:R-:W-:Y:S04]  /*e730*/  BSSY B1, `(.L_x_1732) ;  /* 0x0000030000017945 */ /* 0x000fe80003800000 */
[----:B------:R-:W-:Y:S05]  /*e740*/  @P1 BRA `(.L_x_1733) ;  /* 0x0000000000b81947 */ /* 0x000fea0003800000 */
[----:B0-----:R-:W0:Y:S01]  /*e750*/  LDS.128 R4, [R0+0x2000] ;  /* 0x0020000000047984 */ /* 0x001e220000000c00 */
        /* <DEDUP_REMOVED lines=45> */
.L_x_1733:
[----:B------:R-:W-:Y:S05]  /*ea30*/  BSYNC B1 ;  /* 0x0000000000017941 */ /* 0x000fea0003800000 */
.L_x_1732:
[----:B------:R-:W-:Y:S04]  /*ea40*/  BSSY B1, `(.L_x_1734) ;  /* 0x0000030000017945 */ /* 0x000fe80003800000 */
[----:B------:R-:W-:Y:S05]  /*ea50*/  @P2 BRA `(.L_x_1735) ;  /* 0x0000000000b82947 */ /* 0x000fea0003800000 */
[----:B01----:R-:W0:Y:S01]  /*ea60*/  LDS.128 R4, [R62+0x12400] ;  /* 0x012400003e047984 */ /* 0x003e220000000c00 */
[----:B------:R-:W-:Y:S02]  /*ea70*/  SHF.R.U64 R28, R28, 0x10, R29 ;  /* 0x000000101c1c7819 */ /* 0x000fe4000000121d */
[----:B------:R-:W-:Y:S02]  /*ea80*/  SHF.R.U64 R26, R26, 0x10, R27 ;  /* 0x000000101a1a7819 */ /* 0x000fe4000000121b */
[----:B------:R-:W-:Y:S02]  /*ea90*/  SHF.R.U32.HI R29, RZ, 0x10, R29 ;  /* 0x00000010ff1d7819 */ /* 0x000fe4000001161d */
[----:B------:R-:W-:Y:S02]  /*eaa0*/  SHF.R.U32.HI R27, RZ, 0x10, R27 ;  /* 0x00000010ff1b7819 */ /* 0x000fe4000001161b */
[----:B------:R-:W-:Y:S02]  /*eab0*/  PRMT R90, R90, 0x5410, R29 ;  /* 0x000054105a5a7816 */ /* 0x000fe4000000001d */
[----:B------:R-:W-:-:S02]  /*eac0*/  PRMT R76, R76, 0x5410, R27 ;  /* 0x000054104c4c7816 */ /* 0x000fc4000000001b */
[----:B------:R-:W-:Y:S01]  /*ead0*/  PRMT R77, R77, 0x5410, R26 ;  /* 0x000054104d4d7816 */ /* 0x000fe2000000001a */
[C---:B------:R-:W-:Y:S01]  /*eae0*/  IMAD.U32 R30, R90.reuse, 0x10000, RZ ;  /* 0x000100005a1e7824 */ /* 0x040fe200078e00ff */
[----:B------:R-:W-:Y:S01]  /*eaf0*/  LOP3.LUT R90, R90, 0xffff0000, RZ, 0xc0, !PT ;  /* 0xffff00005a5a7812 */ /* 0x000fe200078ec0ff */
[C---:B------:R-:W-:Y:S01]  /*eb00*/  IMAD.U32 R31, R76.reuse, 0x10000, RZ ;  /* 0x000100004c1f7824 */ /* 0x040fe200078e00ff */
[----:B------:R-:W-:Y:S02]  /*eb10*/  LOP3.LUT R76, R76, 0xffff0000, RZ, 0xc0, !PT ;  /* 0xffff00004c4c7812 */ /* 0x000fe400078ec0ff */
[----:B------:R-:W-:Y:S02]  /*eb20*/  PRMT R89, R89, 0x5410, R28 ;  /* 0x0000541059597816 */ /* 0x000fe4000000001c */
[C---:B0-----:R-:W-:Y:S01]  /*eb30*/  LOP3.LUT R27, R6.reuse, 0xffff0000, RZ, 0xc0, !PT ;  /* 0xffff0000061b7812 */ /* 0x041fe200078ec0ff */
[----:B------:R-:W-:Y:S01]  /*eb40*/  IMAD.U32 R26, R6, 0x10000, RZ ;  /* 0x00010000061a7824 */ /* 0x000fe200078e00ff */
[C---:B------:R-:W-:Y:S01]  /*eb50*/  LOP3.LUT R29, R7.reuse, 0xffff0000, RZ, 0xc0, !PT ;  /* 0xffff0000071d7812 */ /* 0x040fe200078ec0ff */
[----:B------:R-:W-:-:S02]  /*eb60*/  IMAD.U32 R28, R7, 0x10000, RZ ;  /* 0x00010000071c7824 */ /* 0x000fc400078e00ff */
[C---:B------:R-:W-:Y:S01]  /*eb70*/  FMUL.FTZ R32, R27.reuse, R30 ;  /* 0x0000001e1b207220 */ /* 0x040fe20000410000 */
[-C--:B------:R-:W-:Y:S01]  /*eb80*/  FMUL.FTZ R33, R27, R31.reuse ;  /* 0x0000001f1b217220 */ /* 0x080fe20000410000 */
[----:B------:R-:W-:Y:S01]  /*eb90*/  FMUL.FTZ R27, R29, R76 ;  /* 0x0000004c1d1b7220 */ /* 0x000fe20000410000 */
[----:B------:R-:W-:Y:S02]  /*eba0*/  IMAD.U32 R6, R4, 0x10000, RZ ;  /* 0x0001000004067824 */ /* 0x000fe400078e00ff */
[C---:B------:R-:W-:Y:S01]  /*ebb0*/  FFMA.FTZ R35, R26.reuse, R31, R32 ;  /* 0x0000001f1a237223 */ /* 0x040fe20000010020 */
[----:B------:R-:W-:Y:S02]  /*ebc0*/  IMAD.U32 R7, R5, 0x10000, RZ ;  /* 0x0001000005077824 */ /* 0x000fe400078e00ff */
[----:B------:R-:W-:Y:S01]  /*ebd0*/  FFMA.FTZ R34, R26, R30, -R33 ;  /* 0x0000001e1a227223 */ /* 0x000fe20000010821 */
[-C--:B------:R-:W-:Y:S01]  /*ebe0*/  FMUL.FTZ R31, R29, R90.reuse ;  /* 0x0000005a1d1f7220 */ /* 0x080fe20000410000 */
[----:B------:R-:W-:Y:S01]  /*ebf0*/  LOP3.LUT R4, R4, 0xffff0000, RZ, 0xc0, !PT ;  /* 0xffff000004047812 */ /* 0x000fe200078ec0ff */
[C---:B------:R-:W-:Y:S01]  /*ec00*/  FFMA.FTZ R90, R28.reuse, R90, -R27 ;  /* 0x0000005a1c5a7223 */ /* 0x040fe2000001081b */
[----:B------:R-:W-:Y:S01]  /*ec10*/  LOP3.LUT R5, R5, 0xffff0000, RZ, 0xc0, !PT ;  /* 0xffff000005057812 */ /* 0x000fe200078ec0ff */
[C---:B------:R-:W-:Y:S01]  /*ec20*/  IMAD.U32 R29, R77.reuse, 0x10000, RZ ;  /* 0x000100004d1d7824 */ /* 0x040fe200078e00ff */
[----:B------:R-:W-:Y:S01]  /*ec30*/  LOP3.LUT R30, R77, 0xffff0000, RZ, 0xc0, !PT ;  /* 0xffff00004d1e7812 */ /* 0x000fe200078ec0ff */
[C---:B------:R-:W-:Y:S01]  /*ec40*/  IMAD.U32 R27, R89.reuse, 0x10000, RZ ;  /* 0x00010000591b7824 */ /* 0x040fe200078e00ff */
        /* <DEDUP_REMOVED lines=15> */
.L_x_1735:
[----:B------:R-:W-:Y:S05]  /*ed40*/  BSYNC B1 ;  /* 0x0000000000017941 */ /* 0x000fea0003800000 */
.L_x_1734:
[----:B------:R-:W-:Y:S04]  /*ed50*/  BSSY B1, `(.L_x_1736) ;  /* 0x0000030000017945 */ /* 0x000fe80003800000 */
[----:B------:R-:W-:Y:S05]  /*ed60*/  @P3 BRA `(.L_x_1737) ;  /* 0x0000000000b83947 */ /* 0x000fea0003800000 */
[----:B012---:R-:W0:Y:S01]  /*ed70*/  LDS.128 R4, [R0+0x6000] ;  /* 0x0060000000047984 */ /* 0x007e220000000c00 */
        /* <DEDUP_REMOVED lines=16> */
[C---:B------:R-:W-:Y:S01]  /*ee80*/  FMUL.FTZ R30, R21.reuse, R26 ;  /* 0x0000001a151e7220 */ /* 0x040fe20000410000 */
[-C--:B------:R-:W-:Y:S01]  /*ee90*/  FMUL.FTZ R29, R21, R27.reuse ;  /* 0x0000001b151d7220 */ /* 0x080fe20000410000 */
[C---:B------:R-:W-:Y:S01]  /*eea0*/  FMUL.FTZ R21, R25.reuse, R72 ;  /* 0x0000004819157220 */ /* 0x040fe20000410000 */
[----:B------:R-:W-:Y:S02]  /*eeb0*/  IMAD.U32 R6, R4, 0x10000, RZ ;  /* 0x0001000004067824 */ /* 0x000fe400078e00ff */
[----:B------:R-:W-:Y:S01]  /*eec0*/  FFMA.FTZ R31, R20, R27, R30 ;  /* 0x0000001b141f7223 */ /* 0x000fe2000001001e */
[-C--:B------:R-:W-:Y:S01]  /*eed0*/  FMUL.FTZ R27, R25, R75.reuse ;  /* 0x0000004b191b7220 */ /* 0x080fe20000410000 */
[----:B------:R-:W-:Y:S01]  /*eee0*/  FFMA.FTZ R75, R24, R75, -R21 ;  /* 0x0000004b184b7223 */ /* 0x000fe20000010815 */
[----:B------:R-:W-:Y:S02]  /*eef0*/  IMAD.U32 R7, R5, 0x10000, RZ ;  /* 0x0001000005077824 */ /* 0x000fe400078e00ff */
[----:B------:R-:W-:Y:S01]  /*ef00*/  FFMA.FTZ R28, R20, R26, -R29 ;  /* 0x0000001a141c7223 */ /* 0x000fe2000001081d */
[----:B------:R-:W-:Y:S01]  /*ef10*/  IMAD.U32 R21, R74, 0x10000, RZ ;  /* 0x000100004a157824 */ /* 0x000fe200078e00ff */
[----:B------:R-:W-:Y:S01]  /*ef20*/  LOP3.LUT R4, R4, 0xffff0000, RZ, 0xc0, !PT ;  /* 0xffff000004047812 */ /* 0x000fe200078ec0ff */
[----:B------:R-:W-:Y:S01]  /*ef30*/  IMAD.U32 R25, R73, 0x10000, RZ ;  /* 0x0001000049197824 */ /* 0x000fe200078e00ff */
[----:B------:R-:W-:Y:S01]  /*ef40*/  LOP3.LUT R5, R5, 0xffff0000, RZ, 0xc0, !PT ;  /* 0xffff000005057812 */ /* 0x000fe200078ec0ff */
[----:B------:R-:W-:Y:S01]  /*ef50*/  FFMA.FTZ R72, R24, R72, R27 ;  /* 0x0000004818487223 */ /* 0x000fe2000001001b */
[----:B------:R-:W-:Y:S01]  /*ef60*/  LOP3.LUT R20, R73, 0xffff0000, RZ, 0xc0, !PT ;  /* 0xffff000049147812 */ /* 0x000fe200078ec0ff */
[----:B------:R-:W-:Y:S01]  /*ef70*/  FMUL.FTZ R27, R4, R25 ;  /* 0x00000019041b7220 */ /* 0x000fe20000410000 */
[----:B------:R-:W-:Y:S01]  /*ef80*/  LOP3.LUT R74, R74, 0xffff0000, RZ, 0xc0, !PT ;  /* 0xffff00004a4a7812 */ /* 0x000fe200078ec0ff */
[----:B------:R-:W-:-:S02]  /*ef90*/  FMUL.FTZ R24, R4, R21 ;  /* 0x0000001504187220 */ /* 0x000fc40000410000 */
[C---:B------:R-:W-:Y:S01]  /*efa0*/  FMUL.FTZ R26, R5.reuse, R20 ;  /* 0x00000014051a7220 */ /* 0x040fe20000410000 */
[C---:B------:R-:W-:Y:S01]  /*efb0*/  FFMA.FTZ R4, R6.reuse, R21, -R27 ;  /* 0x0000001506047223 */ /* 0x040fe2000001081b */
[-C--:B------:R-:W-:Y:S01]  /*efc0*/  FMUL.FTZ R29, R5, R74.reuse ;  /* 0x0000004a051d7220 */ /* 0x080fe20000410000 */
[----:B------:R-:W-:Y:S01]  /*efd0*/  FFMA.FTZ R25, R6, R25, R24 ;  /* 0x0000001906197223 */ /* 0x000fe20000010018 */
[----:B------:R-:W-:Y:S01]  /*efe0*/  FFMA.FTZ R5, R7, R74, -R26 ;  /* 0x0000004a07057223 */ /* 0x000fe2000001081a */
[----:B------:R-:W-:Y:S01]  /*eff0*/  F2FP.BF16.F32.PACK_AB R6, R31, R28 ;  /* 0x0000001c1f06723e */ /* 0x000fe200000010ff */
[----:B------:R-:W-:Y:S01]  /*f000*/  FFMA.FTZ R20, R7, R20, R29 ;  /* 0x0000001407147223 */ /* 0x000fe2000001001d */
[----:B------:R-:W-:Y:S02]  /*f010*/  F2FP.BF16.F32.PACK_AB R7, R72, R75 ;  /* 0x0000004b4807723e */ /* 0x000fe400000010ff */
[----:B------:R-:W-:Y:S02]  /*f020*/  F2FP.BF16.F32.PACK_AB R4, R25, R4 ;  /* 0x000000041904723e */ /* 0x000fe400000010ff */
[----:B------:R-:W-:-:S05]  /*f030*/  F2FP.BF16.F32.PACK_AB R5, R20, R5 ;  /* 0x000000051405723e */ /* 0x000fca00000010ff */
[----:B------:R3:W-:Y:S02]  /*f040*/  STS.128 [R0+0x6000], R4 ;  /* 0x0060000400007388 */ /* 0x0007e40000000c00 */
.L_x_1737:
[----:B------:R-:W-:Y:S05]  /*f050*/  BSYNC B1 ;  /* 0x0000000000017941 */ /* 0x000fea0003800000 */
.L_x_1736:
[----:B------:R-:W-:Y:S04]  /*f060*/  BSSY B1, `(.L_x_1738) ;  /* 0x0000030000017945 */ /* 0x000fe80003800000 */
[----:B------:R-:W-:Y:S05]  /*f070*/  @P4 BRA `(.L_x_1739) ;  /* 0x0000000000b84947 */ /* 0x000fea0003800000 */
[----:B0123--:R-:W0:Y:S01]  /*f080*/  LDS.128 R4, [R62+0x16400] ;  /* 0x016400003e047984 */ /* 0x00fe220000000c00 */
        /* <DEDUP_REMOVED lines=45> */
.L_x_1739:
[----:B------:R-:W-:Y:S05]  /*f360*/  BSYNC B1 ;  /* 0x0000000000017941 */ /* 0x000fea0003800000 */
.L_x_1738:
[----:B------:R-:W-:Y:S05]  /*f370*/  @P5 BRA `(.L_x_1729) ;  /* 0x0000003800bc5947 */ /* 0x000fea0003800000 */
[----:B01234-:R-:W0:Y:S01]  /*f380*/  LDS.128 R4, [R0+0xa000] ;  /* 0x00a0000000047984 */ /* 0x01fe220000000c00 */
        /* <DEDUP_REMOVED lines=13> */
[C---:B------:R-:W-:Y:S01]  /*f460*/  IMAD.U32 R10, R7.reuse, 0x10000, RZ ;  /* 0x00010000070a7824 */ /* 0x040fe200078e00ff */
[----:B------:R-:W-:Y:S01]  /*f470*/  LOP3.LUT R7, R7, 0xffff0000, RZ, 0xc0, !PT ;  /* 0xffff000007077812 */ /* 0x000fe200078ec0ff */
[----:B------:R-:W-:-:S02]  /*f480*/  IMAD.U32 R8, R6, 0x10000, RZ ;  /* 0x0001000006087824 */ /* 0x000fc400078e00ff */
[C---:B------:R-:W-:Y:S01]  /*f490*/  FMUL.FTZ R15, R9.reuse, R13 ;  /* 0x0000000d090f7220 */ /* 0x040fe20000410000 */
[----:B------:R-:W-:Y:S01]  /*f4a0*/  FMUL.FTZ R14, R9, R11 ;  /* 0x0000000b090e7220 */ /* 0x000fe20000410000 */
[C---:B------:R-:W-:Y:S01]  /*f4b0*/  FMUL.FTZ R9, R7.reuse, R63 ;  /* 0x0000003f07097220 */ /* 0x040fe20000410000 */
[----:B------:R-:W-:Y:S02]  /*f4c0*/  IMAD.U32 R3, R4, 0x10000, RZ ;  /* 0x0001000004037824 */ /* 0x000fe400078e00ff */
[C---:B------:R-:W-:Y:S01]  /*f4d0*/  FFMA.FTZ R15, R8.reuse, R11, -R15 ;  /* 0x0000000b080f7223 */ /* 0x040fe2000001080f */
[----:B------:R-:W-:Y:S01]  /*f4e0*/  FFMA.FTZ R14, R8, R13, R14 ;  /* 0x0000000d080e7223 */ /* 0x000fe2000001000e */
[-C--:B------:R-:W-:Y:S01]  /*f4f0*/  FMUL.FTZ R11, R7, R65.reuse ;  /* 0x00000041070b7220 */ /* 0x080fe20000410000 */
        /* <DEDUP_REMOVED lines=21> */
[----:B------:R0:W-:Y:S01]  /*f650*/  STS.128 [R0+0xa000], R4 ;  /* 0x00a0000400007388 */ /* 0x0001e20000000c00 */
[----:B------:R-:W-:Y:S05]  /*f660*/  BRA `(.L_x_1729) ;  /* 0x0000003800007947 */ /* 0x000fea0003800000 */
.L_x_1708:
[----:B------:R-:W0:Y:S01]  /*f670*/  LDC R25, c[0x0][0x448] ;  /* 0x00011200ff197b82 */ /* 0x000e220000000800 */
[----:B------:R-:W-:Y:S01]  /*f680*/  IMAD R3, R198, 0x40, R9 ;  /* 0x00000040c6037824 */ /* 0x000fe200078e0209 */
[----:B------:R-:W-:Y:S01]  /*f690*/  ULDC.64 UR4, c[0x0][0x3f8] ;  /* 0x0000fe0000047ab9 */ /* 0x000fe20000000a00 */
[----:B------:R-:W-:Y:S01]  /*f6a0*/  ULDC.64 UR6, c[0x0][0x408] ;  /* 0x0001020000067ab9 */ /* 0x000fe20000000a00 */
[----:B------:R-:W-:Y:S02]  /*f6b0*/  IMAD.MOV.U32 R4, RZ, RZ, R26 ;  /* 0x000000ffff047224 */ /* 0x000fe400078e001a */
[----:B------:R-:W-:Y:S02]  /*f6c0*/  IMAD.MOV.U32 R10, RZ, RZ, R24 ;  /* 0x000000ffff0a7224 */ /* 0x000fe400078e0018 */
[----:B------:R-:W-:Y:S01]  /*f6d0*/  IMAD.MOV.U32 R11, RZ, RZ, R31 ;  /* 0x000000ffff0b7224 */ /* 0x000fe200078e001f */
[----:B0-----:R-:W-:-:S13]  /*f6e0*/  ISETP.NE.AND P0, PT, R25, 0x1, PT ;  /* 0x000000011900780c */ /* 0x001fda0003f05270 */
[----:B------:R-:W0:Y:S08]  /*f6f0*/  @P0 LDC R0, c[0x0][0x44c] ;  /* 0x00011300ff000b82 */ /* 0x000e300000000800 */
[----:B------:R-:W1:Y:S01]  /*f700*/  @P0 LDC R5, c[0x0][0x450] ;  /* 0x00011400ff050b82 */ /* 0x000e620000000800 */
[----:B0-----:R-:W-:-:S05]  /*f710*/  @P0 IMAD.HI.U32 R0, R3, R0, RZ ;  /* 0x0000000003000227 */ /* 0x001fca00078e00ff */
[----:B-1----:R-:W-:Y:S01]  /*f720*/  @P0 SHF.R.U32.HI R3, RZ, R5, R0 ;  /* 0x00000005ff030219 */ /* 0x002fe20000011600 */
[----:B------:R-:W-:-:S03]  /*f730*/  IMAD.MOV.U32 R5, RZ, RZ, R29 ;  /* 0x000000ffff057224 */ /* 0x000fc600078e001d */
        /* <DEDUP_REMOVED lines=21> */
.L_x_2051:
        /* <DEDUP_REMOVED lines=17> */
[----:B--2---:R-:W-:Y:S01]  /*f9a0*/  IMAD.MOV.U32 R12, RZ, RZ, R0 ;  /* 0x000000ffff0c7224 */ /* 0x004fe200078e0000 */
[----:B------:R-:W-:Y:S01]  /*f9b0*/  ISETP.GE.AND P2, PT, R16, UR4, PT ;  /* 0x0000000410007c0c */ /* 0x000fe2000bf46270 */
[----:B-1----:R-:W-:Y:S01]  /*f9c0*/  IMAD.MOV.U32 R13, RZ, RZ, R3 ;  /* 0x000000ffff0d7224 */ /* 0x002fe200078e0003 */
[----:B------:R-:W-:Y:S01]  /*f9d0*/  ISETP.GE.AND P3, PT, R168, UR4, PT ;  /* 0x00000004a8007c0c */ /* 0x000fe2000bf66270 */
[----:B----4-:R-:W-:Y:S01]  /*f9e0*/  IMAD.MOV.U32 R24, RZ, RZ, R14 ;  /* 0x000000ffff187224 */ /* 0x010fe200078e000e */
[----:B------:R-:W-:Y:S01]  /*f9f0*/  ISETP.GE.AND P4, PT, R169, UR4, PT ;  /* 0x00000004a9007c0c */ /* 0x000fe2000bf86270 */
[----:B---3--:R-:W-:Y:S01]  /*fa00*/  IMAD.MOV.U32 R25, RZ, RZ, R5 ;  /* 0x000000ffff197224 */ /* 0x008fe200078e0005 */
[----:B------:R-:W-:Y:S02]  /*fa10*/  CS2R R28, SRZ ;  /* 0x00000000001c7805 */ /* 0x000fe4000001ff00 */
[----:B------:R-:W-:-:S02]  /*fa20*/  CS2R R30, SRZ ;  /* 0x00000000001e7805 */ /* 0x000fc4000001ff00 */
[----:B------:R-:W-:Y:S02]  /*fa30*/  CS2R R40, SRZ ;  /* 0x0000000000287805 */ /* 0x000fe4000001ff00 */
[----:B------:R-:W-:Y:S01]  /*fa40*/  CS2R R42, SRZ ;  /* 0x00000000002a7805 */ /* 0x000fe2000001ff00 */
[----:B------:R-:W-:Y:S02]  /*fa50*/  @!P2 IMAD.SHL.U32 R11, R16, 0x2, RZ ;  /* 0x00000002100ba824 */ /* 0x000fe400078e00ff */
[----:B------:R-:W-:Y:S02]  /*fa60*/  @!P3 IMAD.SHL.U32 R27, R170, 0x8, RZ ;  /* 0x00000008aa1bb824 */ /* 0x000fe400078e00ff */
[----:B------:R-:W-:Y:S01]  /*fa70*/  @!P4 IMAD.SHL.U32 R49, R171, 0x8, RZ ;  /* 0x00000008ab31c824 */ /* 0x000fe200078e00ff */
[-C--:B------:R-:W-:Y:S02]  /*fa80*/  @!P2 IADD3 R50, P0, R0, R11.reuse, RZ ;  /* 0x0000000b0032a210 */ /* 0x080fe40007f1e0ff */
[----:B------:R-:W-:Y:S01]  /*fa90*/  @!P2 IADD3 R4, P1, R14, R11, RZ ;  /* 0x0000000b0e04a210 */ /* 0x000fe20007f3e0ff */
[----:B------:R-:W-:Y:S01]  /*faa0*/  @!P3 IMAD.WIDE R10, R27, 0x2, R12 ;  /* 0x000000021b0ab825 */ /* 0x000fe200078e020c */
[----:B------:R-:W-:-:S02]  /*fab0*/  @!P2 SHF.L.U64.HI R0, R16, 0x1, R17 ;  /* 0x000000011000a819 */ /* 0x000fc40000010211 */
[----:B------:R-:W-:Y:S01]  /*fac0*/  CS2R R36, SRZ ;  /* 0x0000000000247805 */ /* 0x000fe2000001ff00 */
[----:B------:R-:W-:Y:S01]  /*fad0*/  @!P4 IMAD.WIDE R14, R49, 0x2, R12 ;  /* 0x00000002310ec825 */ /* 0x000fe200078e020c */
[----:B------:R-:W-:Y:S02]  /*fae0*/  CS2R R38, SRZ ;  /* 0x0000000000267805 */ /* 0x000fe4000001ff00 */
[----:B------:R-:W-:Y:S02]  /*faf0*/  CS2R R32, SRZ ;  /* 0x0000000000207805 */ /* 0x000fe4000001ff00 */
[----:B------:R-:W-:Y:S01]  /*fb00*/  CS2R R34, SRZ ;  /* 0x0000000000227805 */ /* 0x000fe2000001ff00 */
[----:B------:R-:W-:Y:S01]  /*fb10*/  @!P3 IMAD.WIDE R12, R27, 0x2, R24 ;  /* 0x000000021b0cb825 */ /* 0x000fe200078e0218 */
[----:B------:R-:W-:Y:S02]  /*fb20*/  CS2R R26, SRZ ;  /* 0x00000000001a7805 */ /* 0x000fe4000001ff00 */
[----:B------:R-:W-:-:S02]  /*fb30*/  CS2R R44, SRZ ;  /* 0x00000000002c7805 */ /* 0x000fc4000001ff00 */
[----:B------:R-:W-:Y:S01]  /*fb40*/  CS2R R46, SRZ ;  /* 0x00000000002e7805 */ /* 0x000fe2000001ff00 */
[----:B------:R-:W-:Y:S01]  /*fb50*/  @!P4 IMAD.WIDE R48, R49, 0x2, R24 ;  /* 0x000000023130c825 */ /* 0x000fe200078e0218 */
[----:B------:R-:W-:Y:S01]  /*fb60*/  CS2R R24, SRZ ;  /* 0x0000000000187805 */ /* 0x000fe2000001ff00 */
[----:B------:R1:W5:Y:S02]  /*fb70*/  @!P3 LD.E.128 R28, desc[UR60][R10.64] ;  /* 0x0000003c0a1cb980 */ /* 0x000364000c101d00 */
[--C-:B------:R-:W-:Y:S02]  /*fb80*/  @!P2 IMAD.X R51, R3, 0x1, R0.reuse, P0 ;  /* 0x000000010333a824 */ /* 0x100fe400000e0600 */
[----:B------:R-:W-:Y:S01]  /*fb90*/  @!P2 IMAD.X R5, R5, 0x1, R0, P1 ;  /* 0x000000010505a824 */ /* 0x000fe200008e0600 */
[----:B------:R1:W5:Y:S04]  /*fba0*/  @!P3 LD.E.128 R40, desc[UR60][R12.64] ;  /* 0x0000003c0c28b980 */ /* 0x000368000c101d00 */
[----:B------:R1:W5:Y:S04]  /*fbb0*/  @!P4 LD.E.128 R24, desc[UR60][R14.64] ;  /* 0x0000003c0e18c980 */ /* 0x000368000c101d00 */
[----:B------:R1:W5:Y:S04]  /*fbc0*/  @!P4 LD.E.128 R36, desc[UR60][R48.64] ;  /* 0x0000003c3024c980 */ /* 0x000368000c101d00 */
[----:B------:R1:W5:Y:S04]  /*fbd0*/  @!P2 LD.E.128 R32, desc[UR60][R50.64] ;  /* 0x0000003c3220a980 */ /* 0x000368000c101d00 */
[----:B------:R1:W5:Y:S02]  /*fbe0*/  @!P2 LD.E.128 R44, desc[UR60][R4.64] ;  /* 0x0000003c042ca980 */ /* 0x000364000c101d00 */
.L_x_1742:
[----:B------:R-:W-:Y:S05]  /*fbf0*/  BSYNC B1 ;  /* 0x0000000000017941 */ /* 0x000fea0003800000 */
.L_x_1741:
[----:B-1---5:R-:W-:Y:S01]  /*fc00*/  IMAD.MOV.U32 R4, RZ, RZ, R46 ;  /* 0x000000ffff047224 */ /* 0x022fe200078e002e */
[----:B------:R-:W-:Y:S01]  /*fc10*/  UMOV UR4, 0xffffffff ;  /* 0xffffffff00047882 */ /* 0x000fe20000000000 */
[----:B---3--:R-:W-:Y:S02]  /*fc20*/  IMAD.MOV.U32 R5, RZ, RZ, R47 ;  /* 0x000000ffff057224 */ /* 0x008fe400078e002f */
[----:B--2---:R-:W-:Y:S01]  /*fc30*/  IMAD.MOV.U32 R0, RZ, RZ, R44 ;  /* 0x000000ffff007224 */ /* 0x004fe200078e002c */
        /* <DEDUP_REMOVED lines=43> */
[----:B------:R-:W-:Y:S02]  /*fef0*/  CS2R R4, SRZ ;  /* 0x0000000000047805 */ /* 0x000fe4000001ff00 */
[----:B------:R-:W-:Y:S02]  /*ff00*/  PRMT R85, R0, 0x7610, R85 ;  /* 0x0000761000557816 */ /* 0x000fe40000000055 */
[----:B------:R-:W-:Y:S01]  /*ff10*/  PRMT R86, R3, 0x7610, R86 ;  /* 0x0000761003567816 */ /* 0x000fe20000000056 */
[----:B------:R-:W-:Y:S06]  /*ff20*/  BRA.DIV UR4, `(.L_x_1743) ;  /* 0x0000019604e47947 */ /* 0x000fec000b800000 */
[----:B------:R1:W2:Y:S04]  /*ff30*/  SHFL.IDX PT, R3, R7, 0x1, 0x1c1f ;  /* 0x003c1f0007037f89 */ /* 0x0002a800000e0000 */
[----:B------:R1:W3:Y:S04]  /*ff40*/  SHFL.IDX PT, R0, R6, 0x1, 0x1c1f ;  /* 0x003c1f0006007f89 */ /* 0x0002e800000e0000 */
[----:B0-----:R-:W0:Y:S04]  /*ff50*/  SHFL.IDX PT, R21, R21, 0x1, 0x1c1f ;  /* 0x003c1f0015157f89 */ /* 0x001e2800000e0000 */
[----:B-1----:R-:W0:Y:S02]  /*ff60*/  SHFL.IDX PT, R20, R20, 0x1, 0x1c1f ;  /* 0x003c1f0014147f89 */ /* 0x002e2400000e0000 */
.L_x_2057:
[----:B------:R-:W-:Y:S01]  /*ff70*/  VIADD R11, R9, 0x40 ;  /* 0x00000040090b7836 */ /* 0x000fe20000000000 */
[----:B------:R-:W-:Y:S01]  /*ff80*/  BSSY B1, `(.L_x_1744) ;  /* 0x0000032000017945 */ /* 0x000fe20003800000 */
[----:B------:R-:W-:Y:S02]  /*ff90*/  CS2R R6, SRZ ;  /* 0x0000000000067805 */ /* 0x000fe4000001ff00 */
[----:B------:R-:W-:Y:S02]  /*ffa0*/  CS2R R8, SRZ ;  /* 0x0000000000087805 */ /* 0x000fe4000001ff00 */
[----:B------:R-:W-:Y:S02]  /*ffb0*/  CS2R R12, SRZ ;  /* 0x00000000000c7805 */ /* 0x000fe4000001ff00 */
[----:B------:R-:W-:Y:S02]  /*ffc0*/  ISETP.GE.AND P0, PT, R11, R78, PT ;  /* 0x0000004e0b00720c */ /* 0x000fe40003f06270 */
[----:B------:R-:W-:-:S02]  /*ffd0*/  CS2R R10, SRZ ;  /* 0x00000000000a7805 */ /* 0x000fc4000001ff00 */
[----:B----4-:R-:W-:Y:S02]  /*ffe0*/  CS2R R14, SRZ ;  /* 0x00000000000e7805 */ /* 0x010fe4000001ff00 */
[----:B------:R-:W-:Y:S02]  /*fff0*/  CS2R R48, SRZ ;  /* 0x0000000000307805 */ /* 0x000fe4000001ff00 */
[----:B------:R-:W-:Y:S02]  /*10000*/  CS2R R50, SRZ ;  /* 0x0000000000327805 */ /* 0x000fe4000001ff00 */
[----:B------:R-:W-:Y:S02]  /*10010*/  CS2R R52, SRZ ;  /* 0x0000000000347805 */ /* 0x000fe4000001ff00 */
[----:B------:R-:W-:Y:S02]  /*10020*/  CS2R R54, SRZ ;  /* 0x0000000000367805 */ /* 0x000fe4000001ff00 */
[----:B------:R-:W-:-:S02]  /*10030*/  CS2R R56, SRZ ;  /* 0x0000000000387805 */ /* 0x000fc4000001ff00 */
[----:B------:R-:W-:Y:S01]  /*10040*/  CS2R R58, SRZ ;  /* 0x00000000003a7805 */ /* 0x000fe2000001ff00 */
[----:B------:R-:W-:Y:S06]  /*10050*/  @P0 BRA `(.L_x_1745) ;  /* 0x0000000000900947 */ /* 0x000fec0003800000 */
[----:B------:R-:W-:Y:S01]  /*10060*/  ULDC UR4, c[0x0][0x3f4] ;  /* 0x0000fd0000047ab9 */ /* 0x000fe20000000800 */
[----:B---3--:R-:W-:Y:S01]  /*10070*/  IMAD.MOV.U32 R4, RZ, RZ, R0 ;  /* 0x000000ffff047224 */ /* 0x008fe200078e0000 */
[----:B------:R-:W-:Y:S01]  /*10080*/  ISETP.GE.AND P2, PT, R16, UR4, PT ;  /* 0x0000000410007c0c */ /* 0x000fe2000bf46270 */
[----:B--2---:R-:W-:Y:S01]  /*10090*/  IMAD.MOV.U32 R5, RZ, RZ, R3 ;  /* 0x000000ffff057224 */ /* 0x004fe200078e0003 */
[----:B------:R-:W-:Y:S02]  /*100a0*/  ISETP.GE.AND P3, PT, R168, UR4, PT ;  /* 0x00000004a8007c0c */ /* 0x000fe4000bf66270 */
[----:B------:R-:W-:Y:S02]  /*100b0*/  CS2R R52, SRZ ;  /* 0x0000000000347805 */ /* 0x000fe4000001ff00 */
[----:B------:R-:W-:Y:S02]  /*100c0*/  ISETP.GE.AND P4, PT, R169, UR4, PT ;  /* 0x00000004a9007c0c */ /* 0x000fe4000bf86270 */
[----:B------:R-:W-:-:S02]  /*100d0*/  CS2R R54, SRZ ;  /* 0x0000000000367805 */ /* 0x000fc4000001ff00 */
[----:B------:R-:W-:Y:S02]  /*100e0*/  CS2R R8, SRZ ;  /* 0x0000000000087805 */ /* 0x000fe4000001ff00 */
[----:B------:R-:W-:Y:S02]  /*100f0*/  CS2R R10, SRZ ;  /* 0x00000000000a7805 */ /* 0x000fe4000001ff00 */
[----:B------:R-:W-:Y:S02]  /*10100*/  CS2R R56, SRZ ;  /* 0x0000000000387805 */ /* 0x000fe4000001ff00 */
[----:B------:R-:W-:Y:S01]  /*10110*/  CS2R R58, SRZ ;  /* 0x00000000003a7805 */ /* 0x000fe2000001ff00 */
[----:B------:R-:W-:Y:S02]  /*10120*/  @!P2 IMAD.SHL.U32 R63, R16, 0x2, RZ ;  /* 0x00000002103fa824 */ /* 0x000fe400078e00ff */
[----:B------:R-:W-:Y:S02]  /*10130*/  @!P3 IMAD.SHL.U32 R73, R170, 0x8, RZ ;  /* 0x00000008aa49b824 */ /* 0x000fe400078e00ff */
[----:B------:R-:W-:Y:S01]  /*10140*/  @!P4 IMAD.SHL.U32 R65, R171, 0x8, RZ ;  /* 0x00000008ab41c824 */ /* 0x000fe200078e00ff */
[-C--:B------:R-:W-:Y:S01]  /*10150*/  @!P2 IADD3 R60, P0, R0, R63.reuse, RZ ;  /* 0x0000003f003ca210 */ /* 0x080fe20007f1e0ff */
[----:B------:R-:W-:Y:S01]  /*10160*/  @!P3 IMAD.WIDE R66, R73, 0x2, R4 ;  /* 0x000000024942b825 */ /* 0x000fe200078e0204 */
[----:B0-----:R-:W-:-:S02]  /*10170*/  @!P2 IADD3 R62, P1, R20, R63, RZ ;  /* 0x0000003f143ea210 */ /* 0x001fc40007f3e0ff */
[----:B------:R-:W-:Y:S01]  /*10180*/  @!P2 SHF.L.U64.HI R0, R16, 0x1, R17 ;  /* 0x000000011000a819 */ /* 0x000fe20000010211 */
[----:B------:R-:W-:Y:S01]  /*10190*/  @!P4 IMAD.WIDE R70, R65, 0x2, R4 ;  /* 0x000000024146c825 */ /* 0x000fe200078e0204 */
[----:B------:R-:W-:Y:S02]  /*101a0*/  CS2R R12, SRZ ;  /* 0x00000000000c7805 */ /* 0x000fe4000001ff00 */
[----:B------:R-:W-:Y:S02]  /*101b0*/  CS2R R14, SRZ ;  /* 0x00000000000e7805 */ /* 0x000fe4000001ff00 */
[----:B------:R-:W-:Y:S02]  /*101c0*/  CS2R R48, SRZ ;  /* 0x0000000000307805 */ /* 0x000fe4000001ff00 */
[----:B------:R-:W-:Y:S02]  /*101d0*/  CS2R R50, SRZ ;  /* 0x0000000000327805 */ /* 0x000fe4000001ff00 */
[----:B------:R-:W-:-:S02]  /*101e0*/  CS2R R4, SRZ ;  /* 0x0000000000047805 */ /* 0x000fc4000001ff00 */
[----:B------:R-:W-:Y:S01]  /*101f0*/  CS2R R6, SRZ ;  /* 0x0000000000067805 */ /* 0x000fe2000001ff00 */
[--C-:B------:R-:W-:Y:S01]  /*10200*/  @!P3 IMAD.WIDE R72, R73, 0x2, R20.reuse ;  /* 0x000000024948b825 */ /* 0x100fe200078e0214 */
        /* <DEDUP_REMOVED lines=9> */
.L_x_1745:
[----:B------:R-:W-:Y:S05]  /*102a0*/  BSYNC B1 ;  /* 0x0000000000017941 */ /* 0x000fea0003800000 */
.L_x_1744:
[----:B---3--:R-:W-:Y:S01]  /*102b0*/  LEA.HI R0, R197, R197, RZ, 0x1 ;  /* 0x000000c5c5007211 */ /* 0x008fe200078f08ff */
[----:B--2--5:R-:W-:Y:S01]  /*102c0*/  IMAD.MOV.U32 R3, RZ, RZ, R4 ;  /* 0x000000ffff037224 */ /* 0x024fe200078e0004 */
[----:B------:R-:W-:Y:S01]  /*102d0*/  VIADDMNMX R89, R78, -R187, 0x80, PT ;  /* 0x000000804e597446 */ /* 0x000fe200038009bb */
[----:B0-----:R-:W-:Y:S01]  /*102e0*/  IMAD.MOV.U32 R20, RZ, RZ, R5 ;  /* 0x000000ffff147224 */ /* 0x001fe200078e0005 */
[----:B------:R-:W-:Y:S01]  /*102f0*/  LOP3.LUT R0, R0, 0xfffffffe, RZ, 0xc0, !PT ;  /* 0xfffffffe00007812 */ /* 0x000fe200078ec0ff */
[----:B------:R-:W-:Y:S01]  /*10300*/  IMAD.MOV.U32 R21, RZ, RZ, R7 ;  /* 0x000000ffff157224 */ /* 0x000fe200078e0007 */
[----:B------:R-:W-:Y:S01]  /*10310*/  PRMT R90, R3, 0x7610, R90 ;  /* 0x00007610035a7816 */ /* 0x000fe2000000005a */
[----:B------:R-:W-:Y:S01]  /*10320*/  IMAD.MOV.U32 R3, RZ, RZ, R6 ;  /* 0x000000ffff037224 */ /* 0x000fe200078e0006 */
[----:B------:R-:W-:Y:S01]  /*10330*/  PRMT R91, R20, 0x7610, R91 ;  /* 0x00007610145b7816 */ /* 0x000fe2000000005b */
[----:B------:R-:W-:Y:S01]  /*10340*/  IMAD.IADD R0, R197, 0x1, -R0 ;  /* 0x00000001c5007824 */ /* 0x000fe200078e0a00 */
[----:B------:R-:W-:Y:S01]  /*10350*/  PRMT R93, R21, 0x7610, R93 ;  /* 0x00007610155d7816 */ /* 0x000fe2000000005d */
[----:B-1----:R-:W-:Y:S01]  /*10360*/  IMAD.MOV.U32 R60, RZ, RZ, R48 ;  /* 0x000000ffff3c7224 */ /* 0x002fe200078e0030 */
[----:B------:R-:W-:Y:S01]  /*10370*/  PRMT R92, R3, 0x7610, R92 ;  /* 0x00007610035c7816 */ /* 0x000fe2000000005c */
[----:B------:R-:W-:Y:S01]  /*10380*/  IMAD.MOV.U32 R62, RZ, RZ, R49 ;  /* 0x000000ffff3e7224 */ /* 0x000fe200078e0031 */
[----:B------:R-:W-:Y:S01]  /*10390*/  SHF.L.U32 R61, R0, 0x1f, RZ ;  /* 0x0000001f003d7819 */ /* 0x000fe200000006ff */
[----:B------:R-:W-:Y:S01]  /*103a0*/  IMAD.MOV.U32 R63, RZ, RZ, R50 ;  /* 0x000000ffff3f7224 */ /* 0x000fe200078e0032 */
[----:B------:R-:W-:Y:S01]  /*103b0*/  PRMT R94, R60, 0x7610, R94 ;  /* 0x000076103c5e7816 */ /* 0x000fe2000000005e */
[----:B------:R-:W-:Y:S01]  /*103c0*/  IMAD.MOV.U32 R3, RZ, RZ, R8 ;  /* 0x000000ffff037224 */ /* 0x000fe200078e0008 */
[----:B------:R-:W0:Y:S01]  /*103d0*/  SYNCS.PHASECHK.TRANS64.TRYWAIT P0, [R18+URZ+0x2a800], R61 ;  /* 0x02a8003d120075a7 */ /* 0x000e22000800017f */
        /* <DEDUP_REMOVED lines=21> */
[----:B------:R-:W-:Y:S01]  /*10530*/  BSSY B1, `(.L_x_1746) ;  /* 0x000000e000017945 */ /* 0x000fe20003800000 */
        /* <DEDUP_REMOVED lines=9> */
[----:B------:R-:W-:-:S02]  /*105d0*/  ISETP.GE.AND P1, PT, R174, R89, PT ;  /* 0x00000059ae00720c */ /* 0x000fc40003f26270 */
[----:B------:R-:W-:Y:S02]  /*105e0*/  PRMT R69, R63, 0x7610, R69 ;  /* 0x000076103f457816 */ /* 0x000fe40000000045 */
[----:B------:R-:W-:Y:S01]  /*105f0*/  PRMT R70, R64, 0x7610, R70 ;  /* 0x0000761040467816 */ /* 0x000fe20000000046 */
[----:B0-----:R-:W-:Y:S08]  /*10600*/  @!P0 BRA `(.L_x_1747) ;  /* 0x0000019000a08947 */ /* 0x001ff00003800000 */
.L_x_2058:
[----:B------:R-:W-:Y:S05]  /*10610*/  BSYNC B1 ;  /* 0x0000000000017941 */ /* 0x000fea0003800000 */
.L_x_1746:
[----:B------:R-:W-:Y:S01]  /*10620*/  BSSY B1, `(.L_x_1748) ;  /* 0x0000145000017945 */ /* 0x000fe20003800000 */
[----:B------:R-:W-:Y:S02]  /*10630*/  PRMT R71, R60, 0x7610, R71 ;  /* 0x000076103c477816 */ /* 0x000fe40000000047 */
[----:B------:R-:W-:Y:S01]  /*10640*/  PRMT R72, R62, 0x7610, R72 ;  /* 0x000076103e487816 */ /* 0x000fe20000000048 */
[----:B------:R-:W-:Y:S06]  /*10650*/  @P1 BRA `(.L_x_1749) ;  /* 0x0000001400041947 */ /* 0x000fec0003800000 */
[----:B------:R-:W1:Y:S01]  /*10660*/  LDC R107, c[0x0][0x3f4] ;  /* 0x0000fd00ff6b7b82 */ /* 0x000e620000000800 */
[----:B------:R-:W-:Y:S01]  /*10670*/  BSSY B2, `(.L_x_1750) ;  /* 0x000006f000027945 */ /* 0x000fe20003800000 */
[-C--:B-1----:R-:W-:Y:S02]  /*10680*/  ISETP.GE.AND P0, PT, R16, R107.reuse, PT ;  /* 0x0000006b1000720c */ /* 0x082fe40003f06270 */
[-C--:B------:R-:W-:Y:S02]  /*10690*/  ISETP.GE.AND P1, PT, R168, R107.reuse, PT ;  /* 0x0000006ba800720c */ /* 0x080fe40003f26270 */
[----:B------:R-:W-:-:S09]  /*106a0*/  ISETP.GE.AND P2, PT, R169, R107, PT ;  /* 0x0000006ba900720c */ /* 0x000fd20003f46270 */
[----:B------:R-:W-:Y:S05]  /*106b0*/  @P0 BRA `(.L_x_1751) ;  /* 0x0000000400a80947 */ /* 0x000fea0003800000 */
[----:B------:R-:W-:Y:S02]  /*106c0*/  LEA.HI R62, R107, R198, RZ, 0x1d ;  /* 0x000000c66b3e7211 */ /* 0x000fe400078fe8ff */
[----:B------:R-:W-:Y:S02]  /*106d0*/  LOP3.LUT R60, R184, 0x38, R16, 0xf8, !PT ;  /* 0x00000038b83c7812 */ /* 0x000fe400078ef810 */
[----:B------:R-:W-:Y:S01]  /*106e0*/  SHF.R.S32.HI R65, RZ, 0x1f, R62 ;  /* 0x0000001fff417819 */ /* 0x000fe2000001143e */
[----:B------:R-:W-:Y:S01]  /*106f0*/  IMAD.SHL.U32 R63, R62, 0x8, RZ ;  /* 0x000000083e3f7824 */ /* 0x000fe200078e00ff */
[-C--:B0-----:R-:W-:Y:S02]  /*10700*/  LOP3.LUT R61, R60, R185.reuse, RZ, 0x3c, !PT ;  /* 0x000000b93c3d7212 */ /* 0x081fe400078e3cff */
[----:B------:R-:W-:Y:S02]  /*10710*/  LEA.HI R65, R65, R62, RZ, 0x3 ;  /* 0x0000003e41417211 */ /* 0x000fe400078f18ff */
[----:B------:R-:W-:Y:S01]  /*10720*/  LOP3.LUT R60, R184, 0x38, R63, 0xf8, !PT ;  /* 0x00000038b83c7812 */ /* 0x000fe200078ef83f */
[----:B------:R-:W-:Y:S01]  /*10730*/  IMAD.IADD R61, R186, 0x1, R61 ;  /* 0x00000001ba3d7824 */ /* 0x000fe200078e023d */
[----:B------:R-:W-:Y:S01]  /*10740*/  SHF.R.U64 R117, R44, 0x10, R45 ;  /* 0x000000102c757819 */ /* 0x000fe2000000122d */
[----:B------:R-:W-:Y:S01]  /*10750*/  IMAD.SHL.U32 R65, R65, 0x400, RZ ;  /* 0x0000040041417824 */ /* 0x000fe200078e00ff */
[----:B------:R-:W-:Y:S01]  /*10760*/  LOP3.LUT R60, R60, R185, RZ, 0x3c, !PT ;  /* 0x000000b93c3c7212 */ /* 0x000fe200078e3cff */
[----:B------:R-:W-:Y:S01]  /*10770*/  IMAD R106, R61, 0x2, R18 ;  /* 0x000000023d6a7824 */ /* 0x000fe200078e0212 */
[----:B------:R-:W-:-:S02]  /*10780*/  SHF.R.U64 R113, R32, 0x10, R33 ;  /* 0x0000001020717819 */ /* 0x000fc40000001221 */
[----:B------:R-:W-:Y:S02]  /*10790*/  LOP3.LUT R65, R65, 0x7fffe000, RZ, 0xc0, !PT ;  /* 0x7fffe00041417812 */ /* 0x000fe400078ec0ff */
[----:B------:R-:W-:Y:S02]  /*107a0*/  PRMT R117, R112, 0x5410, R117 ;  /* 0x0000541070757816 */ /* 0x000fe40000000075 */
[----:B------:R-:W-:Y:S02]  /*107b0*/  IADD3 R65, R60, R65, R186 ;  /* 0x000000413c417210 */ /* 0x000fe40007ffe0ba */
[----:B------:R-:W0:Y:S01]  /*107c0*/  LDS.128 R60, [R106+0xc400] ;  /* 0x00c400006a3c7984 */ /* 0x000e220000000c00 */
[----:B------:R-:W-:Y:S01]  /*107d0*/  SHF.R.U32.HI R114, RZ, 0x10, R33 ;  /* 0x00000010ff727819 */ /* 0x000fe20000011621 */
[----:B------:R-:W-:Y:S01]  /*107e0*/  IMAD.U32 R120, R117, 0x10000, RZ ;  /* 0x0001000075787824 */ /* 0x000fe200078e00ff */
[----:B------:R-:W-:Y:S01]  /*107f0*/  SHF.R.U32.HI R44, RZ, 0x10, R45 ;  /* 0x00000010ff2c7819 */ /* 0x000fe2000001162d */
[----:B------:R-:W-:Y:S01]  /*10800*/  IMAD R108, R65, 0x2, R18 ;  /* 0x00000002416c7824 */ /* 0x000fe200078e0212 */
[----:B------:R-:W-:-:S02]  /*10810*/  SHF.R.U64 R33, R34, 0x10, R35 ;  /* 0x0000001022217819 */ /* 0x000fc40000001223 */
[----:B------:R-:W-:Y:S02]  /*10820*/  PRMT R110, R110, 0x5410, R113 ;  /* 0x000054106e6e7816 */ /* 0x000fe40000000071 */
[----:B------:R-:W1:Y:S01]  /*10830*/  LDS.128 R64, [R108+0xc400] ;  /* 0x00c400006c407984 */ /* 0x000e620000000c00 */
[--C-:B------:R-:W-:Y:S02]  /*10840*/  SHF.R.U64 R45, R46, 0x10, R47.reuse ;  /* 0x000000102e2d7819 */ /* 0x100fe4000000122f */
[----:B------:R-:W-:Y:S02]  /*10850*/  SHF.R.U32.HI R34, RZ, 0x10, R47 ;  /* 0x00000010ff227819 */ /* 0x000fe4000001162f */
[----:B------:R-:W-:Y:S02]  /*10860*/  PRMT R119, R111, 0x5410, R44 ;  /* 0x000054106f777816 */ /* 0x000fe4000000002c */
[----:B------:R-:W-:Y:S02]  /*10870*/  SHF.R.U32.HI R32, RZ, 0x10, R35 ;  /* 0x00000010ff207819 */ /* 0x000fe40000011623 */
[----:B------:R-:W-:Y:S01]  /*10880*/  PRMT R109, R109, 0x5410, R114 ;  /* 0x000054106d6d7816 */ /* 0x000fe20000000072 */
[----:B------:R-:W-:Y:S01]  /*10890*/  IMAD.U32 R122, R119, 0x10000, RZ ;  /* 0x00010000777a7824 */ /* 0x000fe200078e00ff */
[----:B------:R-:W-:-:S02]  /*108a0*/  PRMT R32, R75, 0x5432, R32 ;  /* 0x000054324b207816 */ /* 0x000fc40000000020 */
[----:B------:R-:W-:Y:S02]  /*108b0*/  PRMT R34, R69, 0x5432, R34 ;  /* 0x0000543245227816 */ /* 0x000fe40000000022 */
[----:B------:R-:W-:Y:S02]  /*108c0*/  LOP3.LUT R117, R117, 0xffff0000, RZ, 0xc0, !PT ;  /* 0xffff000075757812 */ /* 0x000fe400078ec0ff */
[----:B------:R-:W-:Y:S01]  /*108d0*/  PRMT R45, R74, 0x5432, R45 ;  /* 0x000054324a2d7816 */ /* 0x000fe2000000002d */
[----:B------:R-:W-:Y:S01]  /*108e0*/  IMAD.U32 R121, R34, 0x10000, RZ ;  /* 0x0001000022797824 */ /* 0x000fe200078e00ff */
[----:B------:R-:W-:Y:S01]  /*108f0*/  PRMT R33, R76, 0x5432, R33 ;  /* 0x000054324c217816 */ /* 0x000fe20000000021 */
[C---:B0-----:R-:W-:Y:S01]  /*10900*/  IMAD.U32 R111, R60.reuse, 0x10000, RZ ;  /* 0x000100003c6f7824 */ /* 0x041fe200078e00ff */
[----:B------:R-:W-:Y:S01]  /*10910*/  LOP3.LUT R112, R60, 0xffff0000, RZ, 0xc0, !PT ;  /* 0xffff00003c707812 */ /* 0x000fe200078ec0ff */
[----:B------:R-:W-:Y:S01]  /*10920*/  IMAD.U32 R60, R110, 0x10000, RZ ;  /* 0x000100006e3c7824 */ /* 0x000fe200078e00ff */
[C---:B------:R-:W-:Y:S01]  /*10930*/  LOP3.LUT R35, R62.reuse, 0xffff0000, RZ, 0xc0, !PT ;  /* 0xffff00003e237812 */ /* 0x040fe200078ec0ff */
[----:B------:R-:W-:Y:S01]  /*10940*/  IMAD.U32 R44, R62, 0x10000, RZ ;  /* 0x000100003e2c7824 */ /* 0x000fe200078e00ff */
[C---:B------:R-:W-:Y:S01]  /*10950*/  LOP3.LUT R62, R63.reuse, 0xffff0000, RZ, 0xc0, !PT ;  /* 0xffff00003f3e7812 */ /* 0x040fe200078ec0ff */
[----:B------:R-:W-:Y:S01]  /*10960*/  IMAD.U32 R114, R63, 0x10000, RZ ;  /* 0x000100003f727824 */ /* 0x000fe200078e00ff */
[----:B------:R-:W-:Y:S01]  /*10970*/  LOP3.LUT R110, R110, 0xffff0000, RZ, 0xc0, !PT ;  /* 0xffff00006e6e7812 */ /* 0x000fe200078ec0ff */
[----:B------:R-:W-:Y:S01]  /*10980*/  IMAD.U32 R113, R61, 0x10000, RZ ;  /* 0x000100003d717824 */ /* 0x000fe200078e00ff */
[C---:B-1----:R-:W-:Y:S01]  /*10990*/  LOP3.LUT R115, R64.reuse, 0xffff0000, RZ, 0xc0, !PT ;  /* 0xffff000040737812 */ /* 0x042fe200078ec0ff */
[----:B------:R-:W-:Y:S01]  /*109a0*/  IMAD.U32 R47, R64, 0x10000, RZ ;  /* 0x00010000402f7824 */ /* 0x000fe200078e00ff */
[C---:B------:R-:W-:Y:S01]  /*109b0*/  LOP3.LUT R46, R66.reuse, 0xffff0000, RZ, 0xc0, !PT ;  /* 0xffff0000422e7812 */ /* 0x040fe200078ec0ff */
[C---:B------:R-:W-:Y:S01]  /*109c0*/  IMAD.U32 R63, R65.reuse, 0x10000, RZ ;  /* 0x00010000413f7824 */ /* 0x040fe200078e00ff */
[----:B------:R-:W-:Y:S01]  /*109d0*/  LOP3.LUT R65, R65, 0xffff0000, RZ, 0xc0, !PT ;  /* 0xffff000041417812 */ /* 0x000fe200078ec0ff */
[C---:B------:R-:W-:Y:S01]  /*109e0*/  FMUL.FTZ R118, R47.reuse, R120 ;  /* 0x000000782f767220 */ /* 0x040fe20000410000 */
[-C--:B------:R-:W-:Y:S01]  /*109f0*/  FMUL.FTZ R124, R47, R60.reuse ;  /* 0x0000003c2f7c7220 */ /* 0x080fe20000410000 */
[----:B------:R-:W-:Y:S01]  /*10a00*/  IMAD.U32 R116, R66, 0x10000, RZ ;  /* 0x0001000042747824 */ /* 0x000fe200078e00ff */
[----:B------:R-:W-:Y:S01]  /*10a10*/  LOP3.LUT R66, R67, 0xffff0000, RZ, 0xc0, !PT ;  /* 0xffff000043427812 */ /* 0x000fe200078ec0ff */
[----:B------:R-:W-:Y:S01]  /*10a20*/  FFMA.FTZ R47, R111, R60, -R118 ;  /* 0x0000003c6f2f7223 */ /* 0x000fe20000010876 */
[----:B------:R-:W-:-:S02]  /*10a30*/  IMAD.U32 R118, R109, 0x10000, RZ ;  /* 0x000100006d767824 */ /* 0x000fc400078e00ff */
[----:B------:R-:W-:Y:S01]  /*10a40*/  FMUL.FTZ R126, R63, R122 ;  /* 0x0000007a3f7e7220 */ /* 0x000fe20000410000 */
[----:B------:R-:W-:Y:S02]  /*10a50*/  IMAD.U32 R64, R67, 0x10000, RZ ;  /* 0x0001000043407824 */ /* 0x000fe400078e00ff */
[----:B------:R-:W-:Y:S01]  /*10a60*/  FFMA.FTZ R60, R111, R120, R124 ;  /* 0x000000786f3c7223 */ /* 0x000fe2000001007c */
[----:B------:R-:W-:Y:S02]  /*10a70*/  IMAD.U32 R67, R32, 0x10000, RZ ;  /* 0x0001000020437824 */ /* 0x000fe400078e00ff */
[-C--:B------:R-:W-:Y:S01]  /*10a80*/  FMUL.FTZ R120, R63, R118.reuse ;  /* 0x000000763f787220 */ /* 0x080fe20000410000 */
[C---:B------:R-:W-:Y:S01]  /*10a90*/  FFMA.FTZ R63, R113.reuse, R118, -R126 ;  /* 0x00000076713f7223 */ /* 0x040fe2000001087e */
[C---:B------:R-:W-:Y:S01]  /*10aa0*/  FMUL.FTZ R111, R64.reuse, R121 ;  /* 0x00000079406f7220 */ /* 0x040fe20000410000 */
[-C--:B------:R-:W-:Y:S01]  /*10ab0*/  FMUL.FTZ R118, R64, R67.reuse ;  /* 0x0000004340767220 */ /* 0x080fe20000410000 */
[----:B------:R-:W-:Y:S01]  /*10ac0*/  FFMA.FTZ R120, R113, R122, R120 ;  /* 0x0000007a71787223 */ /* 0x000fe20000010078 */
[----:B------:R-:W-:Y:S01]  /*10ad0*/  LOP3.LUT R61, R61, 0xffff0000, RZ, 0xc0, !PT ;  /* 0xffff00003d3d7812 */ /* 0x000fe200078ec0ff */
[C---:B------:R-:W-:Y:S01]  /*10ae0*/  FFMA.FTZ R64, R114.reuse, R67, -R111 ;  /* 0x0000004372407223 */ /* 0x040fe2000001086f */
[----:B------:R-:W-:Y:S01]  /*10af0*/  FFMA.FTZ R121, R114, R121, R118 ;  /* 0x0000007972797223 */ /* 0x000fe20000010076 */
[----:B------:R-:W-:Y:S01]  /*10b00*/  LOP3.LUT R118, R119, 0xffff0000, RZ, 0xc0, !PT ;  /* 0xffff000077767812 */ /* 0x000fe200078ec0ff */
[----:B------:R-:W-:Y:S01]  /*10b10*/  FMUL.FTZ R67, R115, R117 ;  /* 0x0000007573437220 */ /* 0x000fe20000410000 */
[----:B------:R-:W-:Y:S01]  /*10b20*/  LOP3.LUT R114, R109, 0xffff0000, RZ, 0xc0, !PT ;  /* 0xffff00006d727812 */ /* 0x000fe200078ec0ff */
[----:B------:R-:W-:Y:S01]  /*10b30*/  FMUL.FTZ R115, R115, R110 ;  /* 0x0000006e73737220 */ /* 0x000fe20000410000 */
[----:B------:R-:W-:-:S02]  /*10b40*/  IMAD.U32 R109, R45, 0x10000, RZ ;  /* 0x000100002d6d7824 */ /* 0x000fc400078e00ff */
[C---:B------:R-:W-:Y:S01]  /*10b50*/  FMUL.FTZ R122, R65.reuse, R118 ;  /* 0x00000076417a7220 */ /* 0x040fe20000410000 */
[----:B------:R-:W-:Y:S01]  /*10b60*/  FFMA.FTZ R110, R112, R110, -R67 ;  /* 0x0000006e706e7223 */ /* 0x000fe20000010843 */
[-C--:B------:R-:W-:Y:S01]  /*10b70*/  FMUL.FTZ R65, R65, R114.reuse ;  /* 0x0000007241417220 */ /* 0x080fe20000410000 */
[----:B------:R-:W-:Y:S02]  /*10b80*/  IMAD.U32 R67, R33, 0x10000, RZ ;  /* 0x0001000021437824 */ /* 0x000fe400078e00ff */
[----:B------:R-:W-:Y:S01]  /*10b90*/  FFMA.FTZ R122, R61, R114, -R122 ;  /* 0x000000723d7a7223 */ /* 0x000fe2000001087a */
[----:B------:R-:W-:Y:S01]  /*10ba0*/  LOP3.LUT R33, R33, 0xffff0000, RZ, 0xc0, !PT ;  /* 0xffff000021217812 */ /* 0x000fe200078ec0ff */
[----:B------:R-:W-:Y:S01]  /*10bb0*/  FFMA.FTZ R111, R61, R118, R65 ;  /* 0x000000763d6f7223 */ /* 0x000fe20000010041 */
[----:B------:R-:W-:Y:S01]  /*10bc0*/  LOP3.LUT R61, R45, 0xffff0000, RZ, 0xc0, !PT ;  /* 0xffff00002d3d7812 */ /* 0x000fe200078ec0ff */
[----:B------:R-:W-:Y:S01]  /*10bd0*/  FMUL.FTZ R113, R116, R109 ;  /* 0x0000006d74717220 */ /* 0x000fe20000410000 */
[----:B------:R-:W-:Y:S01]  /*10be0*/  LOP3.LUT R65, R34, 0xffff0000, RZ, 0xc0, !PT ;  /* 0xffff000022417812 */ /* 0x000fe200078ec0ff */
[----:B------:R-:W-:Y:S01]  /*10bf0*/  FFMA.FTZ R115, R112, R117, R115 ;  /* 0x0000007570737223 */ /* 0x000fe20000010073 */
[----:B------:R-:W-:Y:S01]  /*10c00*/  LOP3.LUT R45, R32, 0xffff0000, RZ, 0xc0, !PT ;  /* 0xffff0000202d7812 */ /* 0x000fe200078ec0ff */
[----:B------:R-:W-:Y:S01]  /*10c10*/  FMUL.FTZ R32, R46, R61 ;  /* 0x0000003d2e207220 */ /* 0x000fe20000410000 */
[-C--:B------:R-:W-:Y:S01]  /*10c20*/  FMUL.FTZ R117, R116, R67.reuse ;  /* 0x0000004374757220 */ /* 0x080fe20000410000 */
[----:B------:R-:W-:Y:S01]  /*10c30*/  FFMA.FTZ R113, R44, R67, -R113 ;  /* 0x000000432c717223 */ /* 0x000fe20000010871 */
[----:B------:R-:W-:Y:S01]  /*10c40*/  FMUL.FTZ R46, R46, R33 ;  /* 0x000000212e2e7220 */ /* 0x000fe20000410000 */
[C---:B------:R-:W-:Y:S01]  /*10c50*/  FMUL.FTZ R67, R66.reuse, R65 ;  /* 0x0000004142437220 */ /* 0x040fe20000410000 */
[----:B------:R-:W-:Y:S01]  /*10c60*/  FMUL.FTZ R66, R66, R45 ;  /* 0x0000002d42427220 */ /* 0x000fe20000410000 */
[C---:B------:R-:W-:Y:S01]  /*10c70*/  FFMA.FTZ R34, R35.reuse, R33, -R32 ;  /* 0x0000002123227223 */ /* 0x040fe20000010820 */
[----:B------:R-:W-:Y:S01]  /*10c80*/  FFMA.FTZ R46, R35, R61, R46 ;  /* 0x0000003d232e7223 */ /* 0x000fe2000001002e */
        /* <DEDUP_REMOVED lines=13> */
.L_x_1751:
[----:B------:R-:W-:Y:S05]  /*10d60*/  BSYNC B2 ;  /* 0x0000000000027941 */ /* 0x000fea0003800000 */
.L_x_1750:
[----:B------:R-:W-:Y:S04]  /*10d70*/  BSSY B2, `(.L_x_1752) ;  /* 0x0000068000027945 */ /* 0x000fe80003800000 */
[----:B------:R-:W-:Y:S05]  /*10d80*/  @P1 BRA `(.L_x_1753) ;  /* 0x0000000400981947 */ /* 0x000fea0003800000 */
[----:B-1----:R-:W-:Y:S02]  /*10d90*/  LEA.HI R32, R107, R170, RZ, 0x1d ;  /* 0x000000aa6b207211 */ /* 0x002fe400078fe8ff */
[----:B------:R-:W-:Y:S02]  /*10da0*/  SHF.R.U64 R63, R28, 0x10, R29 ;  /* 0x000000101c3f7819 */ /* 0x000fe4000000121d */
[----:B------:R-:W-:Y:S01]  /*10db0*/  SHF.R.S32.HI R35, RZ, 0x1f, R32 ;  /* 0x0000001fff237819 */ /* 0x000fe20000011420 */
[----:B------:R-:W-:Y:S01]  /*10dc0*/  IMAD.SHL.U32 R33, R32, 0x8, RZ ;  /* 0x0000000820217824 */ /* 0x000fe200078e00ff */
[----:B0-----:R-:W-:Y:S02]  /*10dd0*/  SHF.R.U64 R61, R30, 0x10, R31 ;  /* 0x000000101e3d7819 */ /* 0x001fe4000000121f */
[----:B------:R-:W-:Y:S02]  /*10de0*/  LEA.HI R35, R35, R32, RZ, 0x3 ;  /* 0x0000002023237211 */ /* 0x000fe400078f18ff */
[----:B------:R-:W-:-:S02]  /*10df0*/  LOP3.LUT R32, R184, 0x38, R33, 0xf8, !PT ;  /* 0x00000038b8207812 */ /* 0x000fc400078ef821 */
[----:B------:R-:W-:Y:S01]  /*10e00*/  SHF.R.U32.HI R28, RZ, 0x10, R29 ;  /* 0x00000010ff1c7819 */ /* 0x000fe2000001161d */
[----:B------:R-:W-:Y:S01]  /*10e10*/  IMAD.SHL.U32 R35, R35, 0x400, RZ ;  /* 0x0000040023237824 */ /* 0x000fe200078e00ff */
[----:B------:R-:W-:Y:S02]  /*10e20*/  LOP3.LUT R32, R32, R185, RZ, 0x3c, !PT ;  /* 0x000000b920207212 */ /* 0x000fe400078e3cff */
[----:B------:R-:W-:Y:S02]  /*10e30*/  SHF.R.U32.HI R30, RZ, 0x10, R31 ;  /* 0x00000010ff1e7819 */ /* 0x000fe4000001161f */
[----:B------:R-:W-:Y:S02]  /*10e40*/  LOP3.LUT R35, R35, 0x7fffe000, RZ, 0xc0, !PT ;  /* 0x7fffe00023237812 */ /* 0x000fe400078ec0ff */
[----:B------:R-:W-:Y:S02]  /*10e50*/  SHF.R.U64 R31, R40, 0x10, R41 ;  /* 0x00000010281f7819 */ /* 0x000fe40000001229 */
[----:B------:R-:W-:-:S02]  /*10e60*/  IADD3 R45, R32, R35, R186 ;  /* 0x00000023202d7210 */ /* 0x000fc40007ffe0ba */
[----:B------:R-:W0:Y:S01]  /*10e70*/  LDS.128 R32, [R217] ;  /* 0x00000000d9207984 */ /* 0x000e220000000c00 */
[----:B------:R-:W-:Y:S02]  /*10e80*/  SHF.R.U64 R29, R42, 0x10, R43 ;  /* 0x000000102a1d7819 */ /* 0x000fe4000000122b */
[----:B------:R-:W-:Y:S01]  /*10e90*/  IMAD R60, R45, 0x2, R18 ;  /* 0x000000022d3c7824 */ /* 0x000fe200078e0212 */
[----:B------:R-:W-:Y:S02]  /*10ea0*/  SHF.R.U32.HI R40, RZ, 0x10, R41 ;  /* 0x00000010ff287819 */ /* 0x000fe40000011629 */
[----:B------:R-:W-:Y:S02]  /*10eb0*/  PRMT R103, R103, 0x5410, R28 ;  /* 0x0000541067677816 */ /* 0x000fe4000000001c */
[----:B------:R-:W1:Y:S01]  /*10ec0*/  LDS.128 R44, [R60+0xc400] ;  /* 0x00c400003c2c7984 */ /* 0x000e620000000c00 */
[----:B------:R-:W-:Y:S02]  /*10ed0*/  PRMT R98, R98, 0x5410, R31 ;  /* 0x0000541062627816 */ /* 0x000fe4000000001f */
[----:B------:R-:W-:-:S02]  /*10ee0*/  PRMT R100, R100, 0x5410, R29 ;  /* 0x0000541064647816 */ /* 0x000fc4000000001d */
[----:B------:R-:W-:Y:S02]  /*10ef0*/  SHF.R.U32.HI R42, RZ, 0x10, R43 ;  /* 0x00000010ff2a7819 */ /* 0x000fe4000001162b */
[----:B------:R-:W-:Y:S02]  /*10f00*/  PRMT R105, R105, 0x5410, R30 ;  /* 0x0000541069697816 */ /* 0x000fe4000000001e */
[----:B------:R-:W-:Y:S01]  /*10f10*/  PRMT R102, R102, 0x5410, R63 ;  /* 0x0000541066667816 */ /* 0x000fe2000000003f */
[----:B------:R-:W-:Y:S01]  /*10f20*/  IMAD.U32 R63, R98, 0x10000, RZ ;  /* 0x00010000623f7824 */ /* 0x000fe200078e00ff */
[----:B------:R-:W-:Y:S02]  /*10f30*/  PRMT R99, R99, 0x5410, R40 ;  /* 0x0000541063637816 */ /* 0x000fe40000000028 */
[----:B------:R-:W-:Y:S01]  /*10f40*/  PRMT R101, R101, 0x5410, R42 ;  /* 0x0000541065657816 */ /* 0x000fe2000000002a */
[----:B------:R-:W-:Y:S01]  /*10f50*/  IMAD.U32 R62, R102, 0x10000, RZ ;  /* 0x00010000663e7824 */ /* 0x000fe200078e00ff */
[----:B------:R-:W-:-:S02]  /*10f60*/  PRMT R104, R104, 0x5410, R61 ;  /* 0x0000541068687816 */ /* 0x000fc4000000003d */
        /* <DEDUP_REMOVED lines=21> */
[----:B------:R-:W-:Y:S02]  /*110c0*/  IMAD.U32 R35, R103, 0x10000, RZ ;  /* 0x0001000067237824 */ /* 0x000fe400078e00ff */
[----:B------:R-:W-:Y:S01]  /*110d0*/  FFMA.FTZ R65, R28, R62, -R65 ;  /* 0x0000003e1c417223 */ /* 0x000fe20000010841 */
        /* <DEDUP_REMOVED lines=11> */
[----:B------:R-:W-:Y:S01]  /*11190*/  LOP3.LUT R103, R103, 0xffff0000, RZ, 0xc0, !PT ;  /* 0xffff000067677812 */ /* 0x000fe200078ec0ff */
[----:B------:R-:W-:Y:S01]  /*111a0*/  FMUL.FTZ R28, R41, R98 ;  /* 0x00000062291c7220 */ /* 0x000fe20000410000 */
[----:B------:R-:W-:Y:S01]  /*111b0*/  FFMA.FTZ R61, R40, R62, R61 ;  /* 0x0000003e283d7223 */ /* 0x000fe2000001003d */
[----:B------:R-:W-:-:S02]  /*111c0*/  IMAD.U32 R30, R100, 0x10000, RZ ;  /* 0x00010000641e7824 */ /* 0x000fc400078e00ff */
[-C--:B------:R-:W-:Y:S01]  /*111d0*/  FMUL.FTZ R40, R41, R102.reuse ;  /* 0x0000006629287220 */ /* 0x080fe20000410000 */
[C---:B------:R-:W-:Y:S01]  /*111e0*/  FMUL.FTZ R35, R44.reuse, R99 ;  /* 0x000000632c237220 */ /* 0x040fe20000410000 */
[----:B------:R-:W-:Y:S01]  /*111f0*/  FFMA.FTZ R102, R29, R102, -R28 ;  /* 0x000000661d667223 */ /* 0x000fe2000001081c */
[-C--:B------:R-:W-:Y:S01]  /*11200*/  FMUL.FTZ R44, R44, R103.reuse ;  /* 0x000000672c2c7220 */ /* 0x080fe20000410000 */
[----:B------:R-:W-:Y:S02]  /*11210*/  IMAD.U32 R28, R104, 0x10000, RZ ;  /* 0x00010000681c7824 */ /* 0x000fe400078e00ff */
[----:B------:R-:W-:Y:S01]  /*11220*/  FMUL.FTZ R62, R43, R30 ;  /* 0x0000001e2b3e7220 */ /* 0x000fe20000410000 */
[----:B------:R-:W-:Y:S01]  /*11230*/  LOP3.LUT R100, R100, 0xffff0000, RZ, 0xc0, !PT ;  /* 0xffff000064647812 */ /* 0x000fe200078ec0ff */
[----:B------:R-:W-:Y:S01]  /*11240*/  FFMA.FTZ R42, R32, R103, -R35 ;  /* 0x00000067202a7223 */ /* 0x000fe20000010823 */
[----:B------:R-:W-:Y:S01]  /*11250*/  LOP3.LUT R104, R104, 0xffff0000, RZ, 0xc0, !PT ;  /* 0xffff000068687812 */ /* 0x000fe200078ec0ff */
[----:B------:R-:W-:Y:S01]  /*11260*/  FFMA.FTZ R44, R32, R99, R44 ;  /* 0x00000063202c7223 */ /* 0x000fe2000001002c */
[----:B------:R-:W-:Y:S01]  /*11270*/  LOP3.LUT R101, R101, 0xffff0000, RZ, 0xc0, !PT ;  /* 0xffff000065657812 */ /* 0x000fe200078ec0ff */
[-C--:B------:R-:W-:Y:S01]  /*11280*/  FMUL.FTZ R32, R43, R28.reuse ;  /* 0x0000001c2b207220 */ /* 0x080fe20000410000 */
[----:B------:R-:W-:Y:S01]  /*11290*/  LOP3.LUT R105, R105, 0xffff0000, RZ, 0xc0, !PT ;  /* 0xffff000069697812 */ /* 0x000fe200078ec0ff */
[----:B------:R-:W-:Y:S01]  /*112a0*/  FFMA.FTZ R62, R31, R28, -R62 ;  /* 0x0000001c1f3e7223 */ /* 0x000fe2000001083e */
[----:B------:R-:W-:Y:S01]  /*112b0*/  FMUL.FTZ R28, R45, R100 ;  /* 0x000000642d1c7220 */ /* 0x000fe20000410000 */
[----:B------:R-:W-:Y:S01]  /*112c0*/  FFMA.FTZ R40, R29, R98, R40 ;  /* 0x000000621d287223 */ /* 0x000fe20000010028 */
[----:B------:R-:W-:Y:S01]  /*112d0*/  FMUL.FTZ R45, R45, R104 ;  /* 0x000000682d2d7220 */ /* 0x000fe20000410000 */
[----:B------:R-:W-:Y:S01]  /*112e0*/  FFMA.FTZ R31, R31, R30, R32 ;  /* 0x0000001e1f1f7223 */ /* 0x000fe20000010020 */
[C---:B------:R-:W-:Y:S01]  /*112f0*/  FMUL.FTZ R29, R46.reuse, R101 ;  /* 0x000000652e1d7220 */ /* 0x040fe20000410000 */
[-C--:B------:R-:W-:Y:S01]  /*11300*/  FMUL.FTZ R30, R46, R105.reuse ;  /* 0x000000692e1e7220 */ /* 0x080fe20000410000 */
[C---:B------:R-:W-:Y:S01]  /*11310*/  FFMA.FTZ R100, R33.reuse, R100, R45 ;  /* 0x0000006421647223 */ /* 0x040fe2000001002d */
[----:B------:R-:W-:Y:S01]  /*11320*/  FFMA.FTZ R35, R33, R104, -R28 ;  /* 0x0000006821237223 */ /* 0x000fe2000001081c */
[C---:B------:R-:W-:Y:S01]  /*11330*/  FFMA.FTZ R46, R34.reuse, R105, -R29 ;  /* 0x00000069222e7223 */ /* 0x040fe2000001081d */
[----:B------:R-:W-:Y:S01]  /*11340*/  FFMA.FTZ R64, R34, R101, R30 ;  /* 0x0000006522407223 */ /* 0x000fe2000001001e */
[----:B------:R-:W-:-:S02]  /*11350*/  F2FP.BF16.F32.PACK_AB R28, R102, R65 ;  /* 0x00000041661c723e */ /* 0x000fc400000010ff */
[----:B------:R-:W-:Y:S02]  /*11360*/  F2FP.BF16.F32.PACK_AB R34, R100, R31 ;  /* 0x0000001f6422723e */ /* 0x000fe400000010ff */
[----:B------:R-:W-:Y:S02]  /*11370*/  F2FP.BF16.F32.PACK_AB R29, R42, R109 ;  /* 0x0000006d2a1d723e */ /* 0x000fe400000010ff */
[----:B------:R-:W-:Y:S02]  /*11380*/  F2FP.BF16.F32.PACK_AB R30, R35, R62 ;  /* 0x0000003e231e723e */ /* 0x000fe400000010ff */
[----:B------:R-:W-:Y:S02]  /*11390*/  F2FP.BF16.F32.PACK_AB R31, R46, R47 ;  /* 0x0000002f2e1f723e */ /* 0x000fe400000010ff */
[----:B------:R-:W-:Y:S02]  /*113a0*/  F2FP.BF16.F32.PACK_AB R32, R40, R67 ;  /* 0x000000432820723e */ /* 0x000fe400000010ff */
[----:B------:R-:W-:Y:S01]  /*113b0*/  F2FP.BF16.F32.PACK_AB R33, R44, R63 ;  /* 0x0000003f2c21723e */ /* 0x000fe200000010ff */
[----:B------:R2:W-:Y:S01]  /*113c0*/  STS.128 [R217], R28 ;  /* 0x0000001cd9007388 */ /* 0x0005e20000000c00 */
[----:B------:R-:W-:-:S05]  /*113d0*/  F2FP.BF16.F32.PACK_AB R35, R64, R61 ;  /* 0x0000003d4023723e */ /* 0x000fca00000010ff */
[----:B------:R2:W-:Y:S02]  /*113e0*/  STS.128 [R60+0xc400], R32 ;  /* 0x00c400203c007388 */ /* 0x0005e40000000c00 */
.L_x_1753:
[----:B------:R-:W-:Y:S05]  /*113f0*/  BSYNC B2 ;  /* 0x0000000000027941 */ /* 0x000fea0003800000 */
.L_x_1752:
[----:B------:R-:W-:Y:S05]  /*11400*/  @P2 BRA `(.L_x_1749) ;  /* 0x0000000400982947 */ /* 0x000fea0003800000 */
[----:B------:R-:W-:Y:S02]  /*11410*/  LEA.HI R107, R107, R171, RZ, 0x1d ;  /* 0x000000ab6b6b7211 */ /* 0x000fe400078fe8ff */
[----:B-1----:R-:W-:Y:S02]  /*11420*/  SHF.R.U64 R44, R24, 0x10, R25 ;  /* 0x00000010182c7819 */ /* 0x002fe40000001219 */
[----:B--2---:R-:W-:Y:S01]  /*11430*/  SHF.R.S32.HI R28, RZ, 0x1f, R107 ;  /* 0x0000001fff1c7819 */ /* 0x004fe2000001146b */
[----:B------:R-:W-:Y:S01]  /*11440*/  IMAD.SHL.U32 R29, R107, 0x8, RZ ;  /* 0x000000086b1d7824 */ /* 0x000fe200078e00ff */
[----:B------:R-:W-:Y:S02]  /*11450*/  SHF.R.U64 R42, R26, 0x10, R27 ;  /* 0x000000101a2a7819 */ /* 0x000fe4000000121b */
[----:B------:R-:W-:Y:S02]  /*11460*/  LEA.HI R107, R28, R107, RZ, 0x3 ;  /* 0x0000006b1c6b7211 */ /* 0x000fe400078f18ff */
[----:B------:R-:W-:-:S02]  /*11470*/  LOP3.LUT R28, R184, 0x38, R29, 0xf8, !PT ;  /* 0x00000038b81c7812 */ /* 0x000fc400078ef81d */
[----:B------:R-:W-:Y:S01]  /*11480*/  SHF.R.U32.HI R25, RZ, 0x10, R25 ;  /* 0x00000010ff197819 */ /* 0x000fe20000011619 */
[----:B------:R-:W-:Y:S01]  /*11490*/  IMAD.SHL.U32 R107, R107, 0x400, RZ ;  /* 0x000004006b6b7824 */ /* 0x000fe200078e00ff */
[----:B------:R-:W-:Y:S02]  /*114a0*/  LOP3.LUT R28, R28, R185, RZ, 0x3c, !PT ;  /* 0x000000b91c1c7212 */ /* 0x000fe400078e3cff */
[----:B------:R-:W-:Y:S02]  /*114b0*/  SHF.R.U64 R26, R36, 0x10, R37 ;  /* 0x00000010241a7819 */ /* 0x000fe40000001225 */
[----:B------:R-:W-:Y:S02]  /*114c0*/  LOP3.LUT R107, R107, 0x7fffe000, RZ, 0xc0, !PT ;  /* 0x7fffe0006b6b7812 */ /* 0x000fe400078ec0ff */
[----:B------:R-:W-:Y:S02]  /*114d0*/  SHF.R.U64 R24, R38, 0x10, R39 ;  /* 0x0000001026187819 */ /* 0x000fe40000001227 */
[----:B------:R-:W-:-:S02]  /*114e0*/  IADD3 R107, R28, R107, R186 ;  /* 0x0000006b1c6b7210 */ /* 0x000fc40007ffe0ba */
[----:B------:R-:W1:Y:S01]  /*114f0*/  LDS.128 R28, [R215] ;  /* 0x00000000d71c7984 */ /* 0x000e620000000c00 */
[----:B------:R-:W-:Y:S02]  /*11500*/  SHF.R.U32.HI R27, RZ, 0x10, R27 ;  /* 0x00000010ff1b7819 */ /* 0x000fe4000001161b */
[----:B------:R-:W-:Y:S01]  /*11510*/  IMAD R40, R107, 0x2, R18 ;  /* 0x000000026b287824 */ /* 0x000fe200078e0212 */
[----:B------:R-:W-:Y:S02]  /*11520*/  SHF.R.U32.HI R37, RZ, 0x10, R37 ;  /* 0x00000010ff257819 */ /* 0x000fe40000011625 */
[----:B------:R-:W-:Y:S02]  /*11530*/  PRMT R86, R86, 0x5410, R25 ;  /* 0x0000541056567816 */ /* 0x000fe40000000019 */
[----:B------:R-:W2:Y:S01]  /*11540*/  LDS.128 R32, [R40+0xc400] ;  /* 0x00c4000028207984 */ /* 0x000ea20000000c00 */
[----:B------:R-:W-:Y:S02]  /*11550*/  PRMT R81, R81, 0x5410, R26 ;  /* 0x0000541051517816 */ /* 0x000fe4000000001a */
[----:B------:R-:W-:-:S02]  /*11560*/  PRMT R83, R83, 0x5410, R24 ;  /* 0x0000541053537816 */ /* 0x000fc40000000018 */
[----:B------:R-:W-:Y:S02]  /*11570*/  PRMT R88, R88, 0x5410, R27 ;  /* 0x0000541058587816 */ /* 0x000fe4000000001b */
[----:B------:R-:W-:Y:S02]  /*11580*/  PRMT R85, R85, 0x5410, R44 ;  /* 0x0000541055557816 */ /* 0x000fe4000000002c */
[----:B------:R-:W-:Y:S01]  /*11590*/  PRMT R87, R87, 0x5410, R42 ;  /* 0x0000541057577816 */ /* 0x000fe2000000002a */
[----:B------:R-:W-:Y:S01]  /*115a0*/  IMAD.U32 R42, R81, 0x10000, RZ ;  /* 0x00010000512a7824 */ /* 0x000fe200078e00ff */
[----:B------:R-:W-:Y:S01]  /*115b0*/  PRMT R82, R82, 0x5410, R37 ;  /* 0x0000541052527816 */ /* 0x000fe20000000025 */
[----:B------:R-:W-:Y:S01]  /*115c0*/  IMAD.U32 R41, R85, 0x10000, RZ ;  /* 0x0001000055297824 */ /* 0x000fe200078e00ff */
[----:B------:R-:W-:Y:S02]  /*115d0*/  SHF.R.U32.HI R39, RZ, 0x10, R39 ;  /* 0x00000010ff277819 */ /* 0x000fe40000011627 */
[----:B------:R-:W-:Y:S01]  /*115e0*/  LOP3.LUT R81, R81, 0xffff0000, RZ, 0xc0, !PT ;  /* 0xffff000051517812 */ /* 0x000fe200078ec0ff */
[----:B------:R-:W-:Y:S01]  /*115f0*/  IMAD.U32 R43, R82, 0x10000, RZ ;  /* 0x00010000522b7824 */ /* 0x000fe200078e00ff */
[----:B------:R-:W-:-:S02]  /*11600*/  PRMT R84, R84, 0x5410, R39 ;  /* 0x0000541054547816 */ /* 0x000fc40000000027 */
[----:B------:R-:W-:Y:S02]  /*11610*/  LOP3.LUT R85, R85, 0xffff0000, RZ, 0xc0, !PT ;  /* 0xffff000055557812 */ /* 0x000fe400078ec0ff */
        /* <DEDUP_REMOVED lines=9> */
[C---:B--2---:R-:W-:Y:S01]  /*116b0*/  IMAD.U32 R31, R32.reuse, 0x10000, RZ ;  /* 0x00010000201f7824 */ /* 0x044fe200078e00ff */
[----:B------:R-:W-:Y:S01]  /*116c0*/  LOP3.LUT R32, R32, 0xffff0000, RZ, 0xc0, !PT ;  /* 0xffff000020207812 */ /* 0x000fe200078ec0ff */
[C---:B------:R-:W-:Y:S01]  /*116d0*/  IMAD.U32 R37, R33.reuse, 0x10000, RZ ;  /* 0x0001000021257824 */ /* 0x040fe200078e00ff */
[----:B------:R-:W-:Y:S01]  /*116e0*/  LOP3.LUT R33, R33, 0xffff0000, RZ, 0xc0, !PT ;  /* 0xffff000021217812 */ /* 0x000fe200078ec0ff */
[C---:B------:R-:W-:Y:S01]  /*116f0*/  FMUL.FTZ R45, R31.reuse, R42 ;  /* 0x0000002a1f2d7220 */ /* 0x040fe20000410000 */
[----:B------:R-:W-:Y:S01]  /*11700*/  FMUL.FTZ R47, R31, R41 ;  /* 0x000000291f2f7220 */ /* 0x000fe20000410000 */
[----:B------:R-:W-:-:S02]  /*11710*/  IMAD.U32 R31, R86, 0x10000, RZ ;  /* 0x00010000561f7824 */ /* 0x000fc400078e00ff */
[----:B0-----:R-:W-:Y:S01]  /*11720*/  FMUL.FTZ R61, R37, R43 ;  /* 0x0000002b253d7220 */ /* 0x001fe20000410000 */
[C---:B------:R-:W-:Y:S01]  /*11730*/  FFMA.FTZ R45, R24.reuse, R41, -R45 ;  /* 0x00000029182d7223 */ /* 0x040fe2000001082d */
[----:B------:R-:W-:Y:S02]  /*11740*/  IMAD.U32 R39, R35, 0x10000, RZ ;  /* 0x0001000023277824 */ /* 0x000fe400078e00ff */
[----:B------:R-:W-:Y:S01]  /*11750*/  FFMA.FTZ R47, R24, R42, R47 ;  /* 0x0000002a182f7223 */ /* 0x000fe2000001002f */
[----:B------:R-:W-:Y:S02]  /*11760*/  IMAD.U32 R41, R84, 0x10000, RZ ;  /* 0x0001000054297824 */ /* 0x000fe400078e00ff */
[-C--:B------:R-:W-:Y:S01]  /*11770*/  FMUL.FTZ R37, R37, R31.reuse ;  /* 0x0000001f25257220 */ /* 0x080fe20000410000 */
[----:B------:R-:W-:Y:S02]  /*11780*/  IMAD.U32 R24, R88, 0x10000, RZ ;  /* 0x0001000058187824 */ /* 0x000fe400078e00ff */
[C---:B------:R-:W-:Y:S01]  /*11790*/  FFMA.FTZ R61, R26.reuse, R31, -R61 ;  /* 0x0000001f1a3d7223 */ /* 0x040fe2000001083d */
[C---:B------:R-:W-:Y:S01]  /*117a0*/  FMUL.FTZ R31, R39.reuse, R41 ;  /* 0x00000029271f7220 */ /* 0x040fe20000410000 */
[----:B------:R-:W-:Y:S01]  /*117b0*/  FFMA.FTZ R37, R26, R43, R37 ;  /* 0x0000002b1a257223 */ /* 0x000fe20000010025 */
[----:B------:R-:W-:Y:S01]  /*117c0*/  FMUL.FTZ R42, R39, R24 ;  /* 0x00000018272a7220 */ /* 0x000fe20000410000 */
[----:B------:R-:W-:-:S02]  /*117d0*/  IMAD.U32 R38, R34, 0x10000, RZ ;  /* 0x0001000022267824 */ /* 0x000fc400078e00ff */
[----:B------:R-:W-:Y:S01]  /*117e0*/  FFMA.FTZ R39, R36, R24, -R31 ;  /* 0x0000001824277223 */ /* 0x000fe2000001081f */
[----:B------:R-:W-:Y:S01]  /*117f0*/  FMUL.FTZ R24, R32, R81 ;  /* 0x0000005120187220 */ /* 0x000fe20000410000 */
[----:B------:R-:W-:Y:S02]  /*11800*/  IMAD.U32 R26, R83, 0x10000, RZ ;  /* 0x00010000531a7824 */ /* 0x000fe400078e00ff */
[----:B------:R-:W-:Y:S01]  /*11810*/  FFMA.FTZ R41, R36, R41, R42 ;  /* 0x0000002924297223 */ /* 0x000fe2000001002a */
[-C--:B------:R-:W-:Y:S01]  /*11820*/  FMUL.FTZ R36, R32, R85.reuse ;  /* 0x0000005520247220 */ /* 0x080fe20000410000 */
[----:B------:R-:W-:Y:S01]  /*11830*/  FFMA.FTZ R32, R25, R85, -R24 ;  /* 0x0000005519207223 */ /* 0x000fe20000010818 */
[----:B------:R-:W-:Y:S01]  /*11840*/  LOP3.LUT R34, R34, 0xffff0000, RZ, 0xc0, !PT ;  /* 0xffff000022227812 */ /* 0x000fe200078ec0ff */
[----:B------:R-:W-:Y:S01]  /*11850*/  IMAD.U32 R24, R87, 0x10000, RZ ;  /* 0x0001000057187824 */ /* 0x000fe200078e00ff */
[----:B------:R-:W-:Y:S01]  /*11860*/  LOP3.LUT R35, R35, 0xffff0000, RZ, 0xc0, !PT ;  /* 0xffff000023237812 */ /* 0x000fe200078ec0ff */
[----:B------:R-:W-:Y:S01]  /*11870*/  FMUL.FTZ R42, R38, R26 ;  /* 0x0000001a262a7220 */ /* 0x000fe20000410000 */
[----:B------:R-:W-:Y:S01]  /*11880*/  LOP3.LUT R83, R83, 0xffff0000, RZ, 0xc0, !PT ;  /* 0xffff000053537812 */ /* 0x000fe200078ec0ff */
[----:B------:R-:W-:Y:S01]  /*11890*/  FFMA.FTZ R36, R25, R81, R36 ;  /* 0x0000005119247223 */ /* 0x000fe20000010024 */
[----:B------:R-:W-:Y:S01]  /*118a0*/  LOP3.LUT R84, R84, 0xffff0000, RZ, 0xc0, !PT ;  /* 0xffff000054547812 */ /* 0x000fe200078ec0ff */
[-C--:B------:R-:W-:Y:S01]  /*118b0*/  FMUL.FTZ R38, R38, R24.reuse ;  /* 0x0000001826267220 */ /* 0x080fe20000410000 */
[----:B------:R-:W-:Y:S01]  /*118c0*/  LOP3.LUT R86, R86, 0xffff0000, RZ, 0xc0, !PT ;  /* 0xffff000056567812 */ /* 0x000fe200078ec0ff */
[----:B------:R-:W-:Y:S01]  /*118d0*/  FFMA.FTZ R42, R27, R24, -R42 ;  /* 0x000000181b2a7223 */ /* 0x000fe2000001082a */
[----:B------:R-:W-:Y:S01]  /*118e0*/  LOP3.LUT R87, R87, 0xffff0000, RZ, 0xc0, !PT ;  /* 0xffff000057577812 */ /* 0x000fe200078ec0ff */
[----:B------:R-:W-:Y:S01]  /*118f0*/  FMUL.FTZ R31, R33, R82 ;  /* 0x00000052211f7220 */ /* 0x000fe20000410000 */
[----:B------:R-:W-:Y:S01]  /*11900*/  LOP3.LUT R88, R88, 0xffff0000, RZ, 0xc0, !PT ;  /* 0xffff000058587812 */ /* 0x000fe200078ec0ff */
[C---:B------:R-:W-:Y:S01]  /*11910*/  FMUL.FTZ R24, R34.reuse, R83 ;  /* 0x0000005322187220 */ /* 0x040fe20000410000 */
[----:B------:R-:W-:Y:S01]  /*11920*/  FMUL.FTZ R25, R35, R84 ;  /* 0x0000005423197220 */ /* 0x000fe20000410000 */
[----:B------:R-:W-:Y:S01]  /*11930*/  FMUL.FTZ R33, R33, R86 ;  /* 0x0000005621217220 */ /* 0x000fe20000410000 */
[-C--:B------:R-:W-:Y:S01]  /*11940*/  FMUL.FTZ R34, R34, R87.reuse ;  /* 0x0000005722227220 */ /* 0x080fe20000410000 */
[----:B------:R-:W-:Y:S01]  /*11950*/  FMUL.FTZ R35, R35, R88 ;  /* 0x0000005823237220 */ /* 0x000fe20000410000 */
[----:B------:R-:W-:Y:S01]  /*11960*/  FFMA.FTZ R86, R28, R86, -R31 ;  /* 0x000000561c567223 */ /* 0x000fe2000001081f */
        /* <DEDUP_REMOVED lines=16> */
.L_x_1749:
[----:B------:R-:W-:Y:S05]  /*11a70*/  BSYNC B1 ;  /* 0x0000000000017941 */ /* 0x000fea0003800000 */
.L_x_1748:
[----:B------:R-:W-:-:S13]  /*11a80*/  ISETP.GE.AND P0, PT, R219, R89, PT ;  /* 0x00000059db00720c */ /* 0x000fda0003f06270 */
[----:B------:R-:W-:Y:S05]  /*11a90*/  @P0 BRA `(.L_x_1729) ;  /* 0x0000001000f40947 */ /* 0x000fea0003800000 */
[----:B-12---:R-:W1:Y:S01]  /*11aa0*/  LDC R33, c[0x0][0x3f4] ;  /* 0x0000fd00ff217b82 */ /* 0x006e620000000800 */
[----:B------:R-:W-:Y:S01]  /*11ab0*/  BSSY B1, `(.L_x_1754) ;  /* 0x000006b000017945 */ /* 0x000fe20003800000 */
[-C--:B-1----:R-:W-:Y:S02]  /*11ac0*/  ISETP.GE.AND P0, PT, R16, R33.reuse, PT ;  /* 0x000000211000720c */ /* 0x082fe40003f06270 */
[-C--:B------:R-:W-:Y:S02]  /*11ad0*/  ISETP.GE.AND P1, PT, R168, R33.reuse, PT ;  /* 0x00000021a800720c */ /* 0x080fe40003f26270 */
[----:B------:R-:W-:-:S09]  /*11ae0*/  ISETP.GE.AND P2, PT, R169, R33, PT ;  /* 0x00000021a900720c */ /* 0x000fd20003f46270 */
[----:B------:R-:W-:Y:S05]  /*11af0*/  @P0 BRA `(.L_x_1755) ;  /* 0x0000000400980947 */ /* 0x000fea0003800000 */
[----:B---3--:R-:W-:Y:S02]  /*11b00*/  LEA.HI R24, R33, R198, RZ, 0x1d ;  /* 0x000000c621187211 */ /* 0x008fe400078fe8ff */
[--C-:B------:R-:W-:Y:S02]  /*11b10*/  SHF.R.U64 R35, R4, 0x10, R5.reuse ;  /* 0x0000001004237819 */ /* 0x100fe40000001205 */
[----:B------:R-:W-:Y:S01]  /*11b20*/  SHF.R.S32.HI R25, RZ, 0x1f, R24 ;  /* 0x0000001fff197819 */ /* 0x000fe20000011418 */
[----:B------:R-:W-:Y:S01]  /*11b30*/  IMAD.SHL.U32 R26, R24, 0x8, RZ ;  /* 0x00000008181a7824 */ /* 0x000fe200078e00ff */
[----:B------:R-:W-:Y:S02]  /*11b40*/  SHF.R.U32.HI R4, RZ, 0x10, R5 ;  /* 0x00000010ff047819 */ /* 0x000fe40000011605 */
[----:B------:R-:W-:Y:S02]  /*11b50*/  LEA.HI R24, R25, R24, RZ, 0x3 ;  /* 0x0000001819187211 */ /* 0x000fe400078f18ff */
[----:B------:R-:W-:-:S02]  /*11b60*/  LOP3.LUT R25, R181, 0x38, R26, 0xf8, !PT ;  /* 0x00000038b5197812 */ /* 0x000fc400078ef81a */
[--C-:B------:R-:W-:Y:S01]  /*11b70*/  SHF.R.U64 R5, R6, 0x10, R7.reuse ;  /* 0x0000001006057819 */ /* 0x100fe20000001207 */
[----:B------:R-:W-:Y:S01]  /*11b80*/  IMAD.SHL.U32 R24, R24, 0x400, RZ ;  /* 0x0000040018187824 */ /* 0x000fe200078e00ff */
[----:B------:R-:W-:Y:S02]  /*11b90*/  LOP3.LUT R25, R25, R218, RZ, 0x3c, !PT ;  /* 0x000000da19197212 */ /* 0x000fe400078e3cff */
[----:B------:R-:W-:Y:S02]  /*11ba0*/  SHF.R.U32.HI R6, RZ, 0x10, R7 ;  /* 0x00000010ff067819 */ /* 0x000fe40000011607 */
[----:B------:R-:W-:Y:S02]  /*11bb0*/  LOP3.LUT R24, R24, 0x7fffe000, RZ, 0xc0, !PT ;  /* 0x7fffe00018187812 */ /* 0x000fe400078ec0ff */
[----:B------:R-:W-:Y:S02]  /*11bc0*/  SHF.R.U64 R39, R48, 0x10, R49 ;  /* 0x0000001030277819 */ /* 0x000fe40000001231 */
[----:B------:R-:W-:-:S02]  /*11bd0*/  IADD3 R29, R25, R24, R188 ;  /* 0x00000018191d7210 */ /* 0x000fc40007ffe0bc */
[----:B------:R-:W1:Y:S01]  /*11be0*/  LDS.128 R24, [R216] ;  /* 0x00000000d8187984 */ /* 0x000e620000000c00 */
[----:B------:R-:W-:Y:S02]  /*11bf0*/  PRMT R90, R90, 0x5410, R35 ;  /* 0x000054105a5a7816 */ /* 0x000fe40000000023 */
[----:B------:R-:W-:Y:S01]  /*11c00*/  IMAD R32, R29, 0x2, R18 ;  /* 0x000000021d207824 */ /* 0x000fe200078e0212 */
[----:B------:R-:W-:Y:S02]  /*11c10*/  PRMT R91, R91, 0x5410, R4 ;  /* 0x000054105b5b7816 */ /* 0x000fe40000000004 */
[----:B------:R-:W-:Y:S02]  /*11c20*/  PRMT R92, R92, 0x5410, R5 ;  /* 0x000054105c5c7816 */ /* 0x000fe40000000005 */
[----:B------:R-:W2:Y:S01]  /*11c30*/  LDS.128 R28, [R32+0xc400] ;  /* 0x00c40000201c7984 */ /* 0x000ea20000000c00 */
[----:B------:R-:W-:Y:S01]  /*11c40*/  PRMT R93, R93, 0x5410, R6 ;  /* 0x000054105d5d7816 */ /* 0x000fe20000000006 */
[----:B------:R-:W-:Y:S01]  /*11c50*/  IMAD.U32 R40, R91, 0x10000, RZ ;  /* 0x000100005b287824 */ /* 0x000fe200078e00ff */
[----:B------:R-:W-:Y:S01]  /*11c60*/  PRMT R94, R94, 0x5410, R39 ;  /* 0x000054105e5e7816 */ /* 0x000fe20000000027 */
[----:B------:R-:W-:Y:S01]  /*11c70*/  IMAD.U32 R39, R90, 0x10000, RZ ;  /* 0x000100005a277824 */ /* 0x000fe200078e00ff */
[----:B------:R-:W-:-:S02]  /*11c80*/  SHF.R.U32.HI R48, RZ, 0x10, R49 ;  /* 0x00000010ff307819 */ /* 0x000fc40000011631 */
[--C-:B------:R-:W-:Y:S01]  /*11c90*/  SHF.R.U64 R37, R50, 0x10, R51.reuse ;  /* 0x0000001032257819 */ /* 0x100fe20000001233 */
[----:B------:R-:W-:Y:S01]  /*11ca0*/  IMAD.U32 R38, R94, 0x10000, RZ ;  /* 0x000100005e267824 */ /* 0x000fe200078e00ff */
[----:B------:R-:W-:Y:S02]  /*11cb0*/  SHF.R.U32.HI R50, RZ, 0x10, R51 ;  /* 0x00000010ff327819 */ /* 0x000fe40000011633 */
[----:B------:R-:W-:Y:S02]  /*11cc0*/  PRMT R95, R95, 0x5410, R48 ;  /* 0x000054105f5f7816 */ /* 0x000fe40000000030 */
[----:B------:R-:W-:Y:S02]  /*11cd0*/  PRMT R97, R97, 0x5410, R50 ;  /* 0x0000541061617816 */ /* 0x000fe40000000032 */
[----:B------:R-:W-:Y:S02]  /*11ce0*/  PRMT R96, R96, 0x5410, R37 ;  /* 0x0000541060607816 */ /* 0x000fe40000000025 */
[----:B------:R-:W-:-:S02]  /*11cf0*/  LOP3.LUT R90, R90, 0xffff0000, RZ, 0xc0, !PT ;  /* 0xffff00005a5a7812 */ /* 0x000fc400078ec0ff */
        /* <DEDUP_REMOVED lines=30> */
[C---:B------:R-:W-:Y:S01]  /*11ee0*/  FMUL.FTZ R4, R28.reuse, R90 ;  /* 0x0000005a1c047220 */ /* 0x040fe20000410000 */
[-C--:B------:R-:W-:Y:S01]  /*11ef0*/  FMUL.FTZ R28, R28, R94.reuse ;  /* 0x0000005e1c1c7220 */ /* 0x080fe20000410000 */
[----:B------:R-:W-:Y:S01]  /*11f00*/  IMAD.U32 R6, R92, 0x10000, RZ ;  /* 0x000100005c067824 */ /* 0x000fe200078e00ff */
[----:B------:R-:W-:Y:S01]  /*11f10*/  LOP3.LUT R30, R30, 0xffff0000, RZ, 0xc0, !PT ;  /* 0xffff00001e1e7812 */ /* 0x000fe200078ec0ff */
[----:B------:R-:W-:Y:S01]  /*11f20*/  FFMA.FTZ R94, R5, R94, -R4 ;  /* 0x0000005e055e7223 */ /* 0x000fe20000010804 */
[----:B------:R-:W-:Y:S01]  /*11f30*/  IMAD.U32 R4, R96, 0x10000, RZ ;  /* 0x0001000060047824 */ /* 0x000fe200078e00ff */
[----:B------:R-:W-:Y:S01]  /*11f40*/  LOP3.LUT R95, R95, 0xffff0000, RZ, 0xc0, !PT ;  /* 0xffff00005f5f7812 */ /* 0x000fe200078ec0ff */
[----:B------:R-:W-:Y:S01]  /*11f50*/  FMUL.FTZ R40, R36, R6 ;  /* 0x0000000624287220 */ /* 0x000fe20000410000 */
[----:B------:R-:W-:Y:S01]  /*11f60*/  LOP3.LUT R92, R92, 0xffff0000, RZ, 0xc0, !PT ;  /* 0xffff00005c5c7812 */ /* 0x000fe200078ec0ff */
[----:B------:R-:W-:Y:S01]  /*11f70*/  FMUL.FTZ R36, R36, R4 ;  /* 0x0000000424247220 */ /* 0x000fe20000410000 */
[----:B------:R-:W-:Y:S01]  /*11f80*/  LOP3.LUT R31, R31, 0xffff0000, RZ, 0xc0, !PT ;  /* 0xffff00001f1f7812 */ /* 0x000fe200078ec0ff */
[----:B------:R-:W-:Y:S01]  /*11f90*/  FFMA.FTZ R39, R34, R38, R39 ;  /* 0x0000002622277223 */ /* 0x000fe20000010027 */
[----:B------:R-:W-:Y:S01]  /*11fa0*/  LOP3.LUT R96, R96, 0xffff0000, RZ, 0xc0, !PT ;  /* 0xffff000060607812 */ /* 0x000fe200078ec0ff */
[----:B------:R-:W-:Y:S01]  /*11fb0*/  FFMA.FTZ R40, R7, R4, -R40 ;  /* 0x0000000407287223 */ /* 0x000fe20000010828 */
[----:B------:R-:W-:Y:S01]  /*11fc0*/  LOP3.LUT R93, R93, 0xffff0000, RZ, 0xc0, !PT ;  /* 0xffff00005d5d7812 */ /* 0x000fe200078ec0ff */
[----:B------:R-:W-:Y:S01]  /*11fd0*/  FMUL.FTZ R27, R29, R91 ;  /* 0x0000005b1d1b7220 */ /* 0x000fe20000410000 */
[----:B------:R-:W-:Y:S01]  /*11fe0*/  LOP3.LUT R97, R97, 0xffff0000, RZ, 0xc0, !PT ;  /* 0xffff000061617812 */ /* 0x000fe200078ec0ff */
[----:B------:R-:W-:Y:S01]  /*11ff0*/  FMUL.FTZ R38, R29, R95 ;  /* 0x0000005f1d267220 */ /* 0x000fe20000410000 */
[----:B------:R-:W-:Y:S01]  /*12000*/  FFMA.FTZ R28, R5, R90, R28 ;  /* 0x0000005a051c7223 */ /* 0x000fe2000001001c */
[C---:B------:R-:W-:Y:S01]  /*12010*/  FMUL.FTZ R4, R30.reuse, R92 ;  /* 0x0000005c1e047220 */ /* 0x040fe20000410000 */
[----:B------:R-:W-:Y:S01]  /*12020*/  FFMA.FTZ R36, R7, R6, R36 ;  /* 0x0000000607247223 */ /* 0x000fe20000010024 */
[-C--:B------:R-:W-:Y:S01]  /*12030*/  FMUL.FTZ R5, R30, R96.reuse ;  /* 0x000000601e057220 */ /* 0x080fe20000410000 */
[C---:B------:R-:W-:Y:S01]  /*12040*/  FMUL.FTZ R29, R31.reuse, R93 ;  /* 0x0000005d1f1d7220 */ /* 0x040fe20000410000 */
[----:B------:R-:W-:Y:S01]  /*12050*/  FMUL.FTZ R6, R31, R97 ;  /* 0x000000611f067220 */ /* 0x000fe20000410000 */
[----:B------:R-:W-:Y:S01]  /*12060*/  FFMA.FTZ R34, R24, R95, -R27 ;  /* 0x0000005f18227223 */ /* 0x000fe2000001081b */
        /* <DEDUP_REMOVED lines=15> */
.L_x_1755:
[----:B------:R-:W-:Y:S05]  /*12160*/  BSYNC B1 ;  /* 0x0000000000017941 */ /* 0x000fea0003800000 */
.L_x_1754:
[----:B------:R-:W-:Y:S04]  /*12170*/  BSSY B1, `(.L_x_1756) ;  /* 0x0000068000017945 */ /* 0x000fe80003800000 */
[----:B------:R-:W-:Y:S05]  /*12180*/  @P1 BRA `(.L_x_1757) ;  /* 0x0000000400981947 */ /* 0x000fea0003800000 */
[----:B-1----:R-:W-:Y:S02]  /*12190*/  LEA.HI R4, R33, R170, RZ, 0x1d ;  /* 0x000000aa21047211 */ /* 0x002fe400078fe8ff */
[----:B------:R-:W-:Y:S02]  /*121a0*/  SHF.R.U64 R34, R52, 0x10, R53 ;  /* 0x0000001034227819 */ /* 0x000fe40000001235 */
[----:B------:R-:W-:Y:S01]  /*121b0*/  SHF.R.S32.HI R5, RZ, 0x1f, R4 ;  /* 0x0000001fff057819 */ /* 0x000fe20000011404 */
[----:B------:R-:W-:Y:S01]  /*121c0*/  IMAD.SHL.U32 R6, R4, 0x8, RZ ;  /* 0x0000000804067824 */ /* 0x000fe200078e00ff */
[----:B---3--:R-:W-:Y:S02]  /*121d0*/  SHF.R.U64 R30, R8, 0x10, R9 ;  /* 0x00000010081e7819 */ /* 0x008fe40000001209 */
[----:B------:R-:W-:Y:S02]  /*121e0*/  LEA.HI R4, R5, R4, RZ, 0x3 ;  /* 0x0000000405047211 */ /* 0x000fe400078f18ff */
[----:B------:R-:W-:-:S02]  /*121f0*/  LOP3.LUT R5, R181, 0x38, R6, 0xf8, !PT ;  /* 0x00000038b5057812 */ /* 0x000fc400078ef806 */
[----:B------:R-:W-:Y:S01]  /*12200*/  SHF.R.U32.HI R9, RZ, 0x10, R9 ;  /* 0x00000010ff097819 */ /* 0x000fe20000011609 */
[----:B------:R-:W-:Y:S01]  /*12210*/  IMAD.SHL.U32 R4, R4, 0x400, RZ ;  /* 0x0000040004047824 */ /* 0x000fe200078e00ff */
[----:B------:R-:W-:Y:S02]  /*12220*/  LOP3.LUT R5, R5, R218, RZ, 0x3c, !PT ;  /* 0x000000da05057212 */ /* 0x000fe400078e3cff */
[----:B------:R-:W-:Y:S02]  /*12230*/  PRMT R77, R77, 0x5410, R34 ;  /* 0x000054104d4d7816 */ /* 0x000fe40000000022 */
[----:B------:R-:W-:Y:S02]  /*12240*/  LOP3.LUT R4, R4, 0x7fffe000, RZ, 0xc0, !PT ;  /* 0x7fffe00004047812 */ /* 0x000fe400078ec0ff */
[----:B------:R-:W-:Y:S01]  /*12250*/  PRMT R73, R73, 0x5410, R30 ;  /* 0x0000541049497816 */ /* 0x000fe2000000001e */
[----:B------:R-:W-:Y:S01]  /*12260*/  IMAD.U32 R34, R77, 0x10000, RZ ;  /* 0x000100004d227824 */ /* 0x000fe200078e00ff */
[----:B------:R-:W-:-:S02]  /*12270*/  IADD3 R25, R5, R4, R188 ;  /* 0x0000000405197210 */ /* 0x000fc40007ffe0bc */
[----:B------:R-:W1:Y:S01]  /*12280*/  LDS.128 R4, [R214] ;  /* 0x00000000d6047984 */ /* 0x000e620000000c00 */
[----:B------:R-:W-:Y:S01]  /*12290*/  SHF.R.U32.HI R53, RZ, 0x10, R53 ;  /* 0x00000010ff357819 */ /* 0x000fe20000011635 */
[----:B------:R-:W-:Y:S01]  /*122a0*/  IMAD.U32 R35, R73, 0x10000, RZ ;  /* 0x0001000049237824 */ /* 0x000fe200078e00ff */
[----:B------:R-:W-:Y:S01]  /*122b0*/  SHF.R.U64 R32, R54, 0x10, R55 ;  /* 0x0000001036207819 */ /* 0x000fe20000001237 */
[----:B------:R-:W-:Y:S01]  /*122c0*/  IMAD R28, R25, 0x2, R18 ;  /* 0x00000002191c7824 */ /* 0x000fe200078e0212 */
[----:B------:R-:W-:Y:S02]  /*122d0*/  SHF.R.U64 R8, R10, 0x10, R11 ;  /* 0x000000100a087819 */ /* 0x000fe4000000120b */
[----:B------:R-:W-:Y:S02]  /*122e0*/  PRMT R74, R74, 0x5410, R9 ;  /* 0x000054104a4a7816 */ /* 0x000fe40000000009 */
[----:B------:R-:W2:Y:S01]  /*122f0*/  LDS.128 R24, [R28+0xc400] ;  /* 0x00c400001c187984 */ /* 0x000ea20000000c00 */
[----:B------:R-:W-:-:S02]  /*12300*/  SHF.R.U32.HI R55, RZ, 0x10, R55 ;  /* 0x00000010ff377819 */ /* 0x000fc40000011637 */
[----:B------:R-:W-:Y:S01]  /*12310*/  SHF.R.U32.HI R11, RZ, 0x10, R11 ;  /* 0x00000010ff0b7819 */ /* 0x000fe2000001160b */
[----:B------:R-:W-:Y:S01]  /*12320*/  IMAD.U32 R36, R74, 0x10000, RZ ;  /* 0x000100004a247824 */ /* 0x000fe200078e00ff */
[----:B------:R-:W-:Y:S02]  /*12330*/  PRMT R78, R78, 0x5410, R53 ;  /* 0x000054104e4e7816 */ /* 0x000fe40000000035 */
[----:B------:R-:W-:Y:S02]  /*12340*/  PRMT R75, R75, 0x5410, R8 ;  /* 0x000054104b4b7816 */ /* 0x000fe40000000008 */
[----:B------:R-:W-:Y:S02]  /*12350*/  PRMT R80, R80, 0x5410, R55 ;  /* 0x0000541050507816 */ /* 0x000fe40000000037 */
[----:B------:R-:W-:Y:S02]  /*12360*/  PRMT R76, R76, 0x5410, R11 ;  /* 0x000054104c4c7816 */ /* 0x000fe4000000000b */
[----:B------:R-:W-:-:S02]  /*12370*/  PRMT R79, R79, 0x5410, R32 ;  /* 0x000054104f4f7816 */ /* 0x000fc40000000020 */
[----:B------:R-:W-:Y:S02]  /*12380*/  LOP3.LUT R73, R73, 0xffff0000, RZ, 0xc0, !PT ;  /* 0xffff000049497812 */ /* 0x000fe400078ec0ff */
        /* <DEDUP_REMOVED lines=20> */
[----:B------:R-:W-:Y:S02]  /*124d0*/  IMAD.U32 R32, R27, 0x10000, RZ ;  /* 0x000100001b207824 */ /* 0x000fe400078e00ff */
[-C--:B------:R-:W-:Y:S01]  /*124e0*/  FMUL.FTZ R30, R30, R29.reuse ;  /* 0x0000001d1e1e7220 */ /* 0x080fe20000410000 */
[----:B------:R-:W-:Y:S02]  /*124f0*/  IMAD.U32 R34, R76, 0x10000, RZ ;  /* 0x000100004c227824 */ /* 0x000fe400078e00ff */
[C---:B------:R-:W-:Y:S01]  /*12500*/  FFMA.FTZ R38, R9.reuse, R29, -R38 ;  /* 0x0000001d09267223 */ /* 0x040fe20000010826 */
[----:B------:R-:W-:Y:S02]  /*12510*/  IMAD.U32 R8, R80, 0x10000, RZ ;  /* 0x0001000050087824 */ /* 0x000fe400078e00ff */
[----:B------:R-:W-:Y:S01]  /*12520*/  FFMA.FTZ R36, R9, R36, R30 ;  /* 0x0000002409247223 */ /* 0x000fe2000001001e */
[----:B------:R-:W-:Y:S01]  /*12530*/  FMUL.FTZ R40, R32, R34 ;  /* 0x0000002220287220 */ /* 0x000fe20000410000 */
[----:B------:R-:W-:Y:S01]  /*12540*/  FMUL.FTZ R9, R24, R73 ;  /* 0x0000004918097220 */ /* 0x000fe20000410000 */
[-C--:B------:R-:W-:Y:S01]  /*12550*/  FMUL.FTZ R29, R32, R8.reuse ;  /* 0x00000008201d7220 */ /* 0x080fe20000410000 */
[----:B------:R-:W-:Y:S01]  /*12560*/  LOP3.LUT R78, R78, 0xffff0000, RZ, 0xc0, !PT ;  /* 0xffff00004e4e7812 */ /* 0x000fe200078ec0ff */
[----:B------:R-:W-:Y:S01]  /*12570*/  FFMA.FTZ R40, R11, R8, -R40 ;  /* 0x000000080b287223 */ /* 0x000fe20000010828 */
[----:B------:R-:W-:-:S02]  /*12580*/  IMAD.U32 R31, R26, 0x10000, RZ ;  /* 0x000100001a1f7824 */ /* 0x000fc400078e00ff */
[----:B------:R-:W-:Y:S01]  /*12590*/  FFMA.FTZ R34, R11, R34, R29 ;  /* 0x000000220b227223 */ /* 0x000fe2000001001d */
[-C--:B------:R-:W-:Y:S01]  /*125a0*/  FMUL.FTZ R11, R24, R77.reuse ;  /* 0x0000004d180b7220 */ /* 0x080fe20000410000 */
[----:B------:R-:W-:Y:S01]  /*125b0*/  FFMA.FTZ R24, R4, R77, -R9 ;  /* 0x0000004d04187223 */ /* 0x000fe20000010809 */
[----:B------:R-:W-:Y:S02]  /*125c0*/  IMAD.U32 R9, R75, 0x10000, RZ ;  /* 0x000100004b097824 */ /* 0x000fe400078e00ff */
[----:B------:R-:W-:Y:S01]  /*125d0*/  FMUL.FTZ R32, R25, R74 ;  /* 0x0000004a19207220 */ /* 0x000fe20000410000 */
        /* <DEDUP_REMOVED lines=8> */
[----:B------:R-:W-:Y:S01]  /*12660*/  FFMA.FTZ R30, R4, R73, R11 ;  /* 0x00000049041e7223 */ /* 0x000fe2000001000b */
[----:B------:R-:W-:Y:S01]  /*12670*/  LOP3.LUT R79, R79, 0xffff0000, RZ, 0xc0, !PT ;  /* 0xffff00004f4f7812 */ /* 0x000fe200078ec0ff */
[C---:B------:R-:W-:Y:S01]  /*12680*/  FFMA.FTZ R11, R5.reuse, R78, -R32 ;  /* 0x0000004e050b7223 */ /* 0x040fe20000010820 */
[----:B------:R-:W-:Y:S01]  /*12690*/  LOP3.LUT R80, R80, 0xffff0000, RZ, 0xc0, !PT ;  /* 0xffff000050507812 */ /* 0x000fe200078ec0ff */
[----:B------:R-:W-:Y:S01]  /*126a0*/  FFMA.FTZ R25, R5, R74, R25 ;  /* 0x0000004a05197223 */ /* 0x000fe20000010019 */
[C---:B------:R-:W-:Y:S01]  /*126b0*/  FFMA.FTZ R29, R10.reuse, R8, -R29 ;  /* 0x000000080a1d7223 */ /* 0x040fe2000001081d */
        /* <DEDUP_REMOVED lines=19> */
.L_x_1757:
[----:B------:R-:W-:Y:S05]  /*127f0*/  BSYNC B1 ;  /* 0x0000000000017941 */ /* 0x000fea0003800000 */
.L_x_1756:
[----:B------:R-:W-:Y:S05]  /*12800*/  @P2 BRA `(.L_x_1729) ;  /* 0x0000000400982947 */ /* 0x000fea0003800000 */
[----:B------:R-:W-:Y:S02]  /*12810*/  LEA.HI R33, R33, R171, RZ, 0x1d ;  /* 0x000000ab21217211 */ /* 0x000fe400078fe8ff */
[----:B-1-3--:R-:W-:Y:S02]  /*12820*/  SHF.R.U64 R26, R58, 0x10, R59 ;  /* 0x000000103a1a7819 */ /* 0x00afe4000000123b */
        /* <DEDUP_REMOVED lines=10> */
[----:B------:R-:W-:Y:S02]  /*128d0*/  PRMT R71, R71, 0x5410, R26 ;  /* 0x0000541047477816 */ /* 0x000fe4000000001a */
[----:B------:R-:W-:-:S02]  /*128e0*/  IADD3 R9, R5, R6, R188 ;  /* 0x0000000605097210 */ /* 0x000fc40007ffe0bc */
[----:B------:R-:W1:Y:S01]  /*128f0*/  LDS.128 R4, [R213] ;  /* 0x00000000d5047984 */ /* 0x000e620000000c00 */
[----:B------:R-:W-:Y:S02]  /*12900*/  SHF.R.U64 R30, R56, 0x10, R57 ;  /* 0x00000010381e7819 */ /* 0x000fe40000001239 */
[----:B------:R-:W-:Y:S01]  /*12910*/  IMAD R24, R9, 0x2, R18 ;  /* 0x0000000209187824 */ /* 0x000fe200078e0212 */
[----:B------:R-:W-:Y:S02]  /*12920*/  SHF.R.U32.HI R14, RZ, 0x10, R15 ;  /* 0x00000010ff0e7819 */ /* 0x000fe4000001160f */
[----:B------:R-:W-:Y:S02]  /*12930*/  PRMT R26, R0, 0x5410, R25 ;  /* 0x00005410001a7816 */ /* 0x000fe40000000019 */
[----:B------:R-:W2:Y:S01]  /*12940*/  LDS.128 R8, [R24+0xc400] ;  /* 0x00c4000018087984 */ /* 0x000ea20000000c00 */
[----:B------:R-:W-:Y:S02]  /*12950*/  PRMT R69, R69, 0x5410, R30 ;  /* 0x0000541045457816 */ /* 0x000fe4000000001e */
[----:B------:R-:W-:Y:S01]  /*12960*/  PRMT R31, R21, 0x5410, R14 ;  /* 0x00005410151f7816 */ /* 0x000fe2000000000e */
[----:B------:R-:W-:Y:S01]  /*12970*/  IMAD.U32 R27, R26, 0x10000, RZ ;  /* 0x000100001a1b7824 */ /* 0x000fe200078e00ff */
[----:B------:R-:W-:Y:S01]  /*12980*/  SHF.R.U32.HI R57, RZ, 0x10, R57 ;  /* 0x00000010ff397819 */ /* 0x000fe20000011639 */
[----:B------:R-:W-:Y:S01]  /*12990*/  IMAD.U32 R25, R69, 0x10000, RZ ;  /* 0x0001000045197824 */ /* 0x000fe200078e00ff */
[----:B------:R-:W-:Y:S01]  /*129a0*/  PRMT R28, R3, 0x5410, R28 ;  /* 0x00005410031c7816 */ /* 0x000fe2000000001c */
[----:B------:R-:W-:Y:S01]  /*129b0*/  IMAD.U32 R32, R31, 0x10000, RZ ;  /* 0x000100001f207824 */ /* 0x000fe200078e00ff */
[----:B------:R-:W-:-:S02]  /*129c0*/  SHF.R.U32.HI R59, RZ, 0x10, R59 ;  /* 0x00000010ff3b7819 */ /* 0x000fc4000001163b */
[----:B------:R-:W-:Y:S01]  /*129d0*/  PRMT R70, R70, 0x5410, R57 ;  /* 0x0000541046467816 */ /* 0x000fe20000000039 */
[----:B------:R-:W-:Y:S01]  /*129e0*/  IMAD.U32 R29, R28, 0x10000, RZ ;  /* 0x000100001c1d7824 */ /* 0x000fe200078e00ff */
[----:B------:R-:W-:Y:S02]  /*129f0*/  PRMT R72, R72, 0x5410, R59 ;  /* 0x0000541048487816 */ /* 0x000fe4000000003b */
[----:B------:R-:W-:Y:S02]  /*12a00*/  PRMT R30, R20, 0x5410, R13 ;  /* 0x00005410141e7816 */ /* 0x000fe4000000000d */
        /* <DEDUP_REMOVED lines=16> */
[-C--:B------:R-:W-:Y:S01]  /*12b10*/  FMUL.FTZ R35, R14, R25.reuse ;  /* 0x000000190e237220 */ /* 0x080fe20000410000 */
[C---:B------:R-:W-:Y:S01]  /*12b20*/  IMAD.U32 R14, R70.reuse, 0x10000, RZ ;  /* 0x00010000460e7824 */ /* 0x040fe200078e00ff */
[----:B------:R-:W-:Y:S01]  /*12b30*/  LOP3.LUT R70, R70, 0xffff0000, RZ, 0xc0, !PT ;  /* 0xffff000046467812 */ /* 0x000fe200078ec0ff */
[----:B------:R-:W-:Y:S01]  /*12b40*/  FFMA.FTZ R33, R0, R25, -R33 ;  /* 0x0000001900217223 */ /* 0x000fe20000010821 */
[----:B------:R-:W-:Y:S01]  /*12b50*/  FMUL.FTZ R25, R15, R29 ;  /* 0x0000001d0f197220 */ /* 0x000fe20000410000 */
[----:B------:R-:W-:-:S02]  /*12b60*/  IMAD.U32 R21, R11, 0x10000, RZ ;  /* 0x000100000b157824 */ /* 0x000fc400078e00ff */
[----:B------:R-:W-:Y:S01]  /*12b70*/  FFMA.FTZ R35, R0, R27, R35 ;  /* 0x0000001b00237223 */ /* 0x000fe20000010023 */
[----:B------:R-:W-:Y:S02]  /*12b80*/  IMAD.U32 R0, R72, 0x10000, RZ ;  /* 0x0001000048007824 */ /* 0x000fe400078e00ff */
[-C--:B------:R-:W-:Y:S01]  /*12b90*/  FMUL.FTZ R15, R15, R14.reuse ;  /* 0x0000000e0f0f7220 */ /* 0x080fe20000410000 */
[----:B------:R-:W-:Y:S01]  /*12ba0*/  FFMA.FTZ R25, R12, R14, -R25 ;  /* 0x0000000e0c197223 */ /* 0x000fe20000010819 */
[C---:B------:R-:W-:Y:S01]  /*12bb0*/  FMUL.FTZ R14, R21.reuse, R32 ;  /* 0x00000020150e7220 */ /* 0x040fe20000410000 */
[-C--:B------:R-:W-:Y:S01]  /*12bc0*/  FMUL.FTZ R27, R21, R0.reuse ;  /* 0x00000000151b7220 */ /* 0x080fe20000410000 */
[----:B------:R-:W-:Y:S02]  /*12bd0*/  IMAD.U32 R20, R10, 0x10000, RZ ;  /* 0x000100000a147824 */ /* 0x000fe400078e00ff */
[----:B------:R-:W-:Y:S01]  /*12be0*/  FFMA.FTZ R15, R12, R29, R15 ;  /* 0x0000001d0c0f7223 */ /* 0x000fe2000001000f */
[----:B------:R-:W-:Y:S01]  /*12bf0*/  FFMA.FTZ R21, R13, R0, -R14 ;  /* 0x000000000d157223 */ /* 0x000fe2000001080e */
[C---:B------:R-:W-:Y:S01]  /*12c00*/  FMUL.FTZ R0, R8.reuse, R26 ;  /* 0x0000001a08007220 */ /* 0x040fe20000410000 */
[----:B------:R-:W-:Y:S01]  /*12c10*/  FMUL.FTZ R14, R8, R69 ;  /* 0x00000045080e7220 */ /* 0x000fe20000410000 */
[----:B------:R-:W-:-:S02]  /*12c20*/  IMAD.U32 R8, R30, 0x10000, RZ ;  /* 0x000100001e087824 */ /* 0x000fc400078e00ff */
[----:B------:R-:W-:Y:S01]  /*12c30*/  FFMA.FTZ R27, R13, R32, R27 ;  /* 0x000000200d1b7223 */ /* 0x000fe2000001001b */
[C---:B------:R-:W-:Y:S01]  /*12c40*/  FFMA.FTZ R12, R3.reuse, R69, -R0 ;  /* 0x00000045030c7223 */ /* 0x040fe20000010800 */
[----:B------:R-:W-:Y:S01]  /*12c50*/  FFMA.FTZ R14, R3, R26, R14 ;  /* 0x0000001a030e7223 */ /* 0x000fe2000001000e */
[----:B------:R-:W-:Y:S02]  /*12c60*/  IMAD.U32 R0, R71, 0x10000, RZ ;  /* 0x0001000047007824 */ /* 0x000fe400078e00ff */
[----:B------:R-:W-:Y:S01]  /*12c70*/  FMUL.FTZ R26, R20, R8 ;  /* 0x00000008141a7220 */ /* 0x000fe20000410000 */
[----:B------:R-:W-:Y:S01]  /*12c80*/  FMUL.FTZ R13, R9, R28 ;  /* 0x0000001c090d7220 */ /* 0x000fe20000410000 */
[----:B------:R-:W-:Y:S01]  /*12c90*/  LOP3.LUT R10, R10, 0xffff0000, RZ, 0xc0, !PT ;  /* 0xffff00000a0a7812 */ /* 0x000fe200078ec0ff */
[-C--:B------:R-:W-:Y:S01]  /*12ca0*/  FMUL.FTZ R20, R20, R0.reuse ;  /* 0x0000000014147220 */ /* 0x080fe20000410000 */
        /* <DEDUP_REMOVED lines=8> */
[----:B------:R-:W-:Y:S01]  /*12d30*/  FFMA.FTZ R20, R5, R8, R20 ;  /* 0x0000000805147223 */ /* 0x000fe20000010014 */
[----:B------:R-:W-:Y:S01]  /*12d40*/  LOP3.LUT R72, R72, 0xffff0000, RZ, 0xc0, !PT ;  /* 0xffff000048487812 */ /* 0x000fe200078ec0ff */
[C---:B------:R-:W-:Y:S01]  /*12d50*/  FMUL.FTZ R5, R10.reuse, R3 ;  /* 0x000000030a057220 */ /* 0x040fe20000410000 */
[C---:B------:R-:W-:Y:S01]  /*12d60*/  FMUL.FTZ R4, R11.reuse, R0 ;  /* 0x000000000b047220 */ /* 0x040fe20000410000 */
[----:B------:R-:W-:Y:S01]  /*12d70*/  FMUL.FTZ R10, R10, R71 ;  /* 0x000000470a0a7220 */ /* 0x000fe20000410000 */
[----:B------:R-:W-:Y:S01]  /*12d80*/  F2FP.BF16.F32.PACK_AB R8, R14, R35 ;  /* 0x000000230e08723e */ /* 0x000fe200000010ff */
        /* <DEDUP_REMOVED lines=14> */
.L_x_1729:
[----:B------:R-:W-:Y:S05]  /*12e70*/  BSYNC B0 ;  /* 0x0000000000007941 */ /* 0x000fea0003800000 */
.L_x_1707:
        /* <DEDUP_REMOVED lines=8> */
.L_x_1705:
[----:B01-3--:R-:W3:Y:S02]  /*12f00*/  LDL R0, [R1+0x30] ;  /* 0x0000300001007983 */ /* 0x00bee40000100800 */
[----:B---3--:R-:W-:-:S13]  /*12f10*/  R2UR UR4, R0 ;  /* 0x00000000000472ca */ /* 0x008fda00000e0000 */
[----:B------:R-:W-:-:S05]  /*12f20*/  IMAD.U32 R0, RZ, RZ, UR4 ;  /* 0x00000004ff007e24 */ /* 0x000fca000f8e00ff */
[----:B------:R-:W-:-:S13]  /*12f30*/  ISETP.NE.AND P0, PT, R0, 0x3, PT ;  /* 0x000000030000780c */ /* 0x000fda0003f05270 */
[----:B------:R-:W-:Y:S05]  /*12f40*/  @!P0 BRA `(.L_x_1758) ;  /* 0x0000000000048947 */ /* 0x000fea0003800000 */
[----:B------:R-:W-:Y:S01]  /*12f50*/  BPT.TRAP 0x1 ;  /* 0x000000040000795c */ /* 0x000fe20000300000 */
.L_x_1758:
[----:B--2-4-:R-:W-:Y:S01]  /*12f60*/  IMAD R9, R160, 0x8, R18 ;  /* 0x00000008a0097824 */ /* 0x014fe200078e0212 */
[----:B------:R-:W-:-:S04]  /*12f70*/  SHF.L.U32 R0, R163, 0x1f, RZ ;  /* 0x0000001fa3007819 */ /* 0x000fc800000006ff */
[----:B------:R0:W1:Y:S01]  /*12f80*/  SYNCS.PHASECHK.TRANS64.TRYWAIT P1, [R9+URZ+0x2a830], R0 ;  /* 0x02a83000090075a7 */ /* 0x000062000802017f */
[----:B------:R-:W-:Y:S05]  /*12f90*/  @!P0 BRA `(.L_x_1759) ;  /* 0x0000000000048947 */ /* 0x000fea0003800000 */
[----:B------:R-:W-:Y:S01]  /*12fa0*/  BPT.TRAP 0x1 ;  /* 0x000000040000795c */ /* 0x000fe20000300000 */
.L_x_1759:
[----:B-1----:R-:W-:Y:S05]  /*12fb0*/  @P1 BRA `(.L_x_1760) ;  /* 0x0000000000081947 */ /* 0x002fea0003800000 */
[----:B------:R-:W1:Y:S02]  /*12fc0*/  SYNCS.PHASECHK.TRANS64.TRYWAIT P1, [R9+URZ+0x2a830], R0 ;  /* 0x02a83000090075a7 */ /* 0x000e64000802017f */
[----:B-1----:R-:W-:Y:S05]  /*12fd0*/  @!P1 BRA `(.L_x_1761) ;  /* 0x0000016800409947 */ /* 0x002fea0003800000 */
.L_x_1760:
        /* <DEDUP_REMOVED lines=40> */
[----:B------:R-:W-:Y:S01]  /*13260*/  UIADD3 UR36, UR4, 0x806, URZ ;  /* 0x0000080604247890 */ /* 0x000fe2000fffe03f */
[----:B0-----:R-:W-:Y:S01]  /*13270*/  IMAD.U32 R10, RZ, RZ, UR8 ;  /* 0x00000008ff0a7e24 */ /* 0x001fe2000f8e00ff */
[----:B------:R-:W-:Y:S01]  /*13280*/  UMOV UR37, 0x40000040 ;  /* 0x4000004000257882 */ /* 0x000fe20000000000 */
        /* <DEDUP_REMOVED lines=54> */
[----:B------:R-:W-:-:S02]  /*135f0*/  IMAD.MOV.U32 R7, RZ, RZ, 0x40000040 ;  /* 0x40000040ff077424 */ /* 0x000fc400078e00ff */
[----:B------:R-:W-:Y:S01]  /*13600*/  IMAD.U32 R11, RZ, RZ, UR9 ;  /* 0x00000009ff0b7e24 */ /* 0x000fe2000f8e00ff */
        /* <DEDUP_REMOVED lines=41> */
.L_x_1762:
[----:B------:R-:W0:Y:S01]  /*138a0*/  LDC R200, c[0x0][0x448] ;  /* 0x00011200ffc87b82 */ /* 0x000e220000000800 */
[----:B------:R-:W-:Y:S01]  /*138b0*/  IMAD.IADD R0, R191, 0x1, R187 ;  /* 0x00000001bf007824 */ /* 0x000fe200078e02bb */
[----:B------:R-:W-:Y:S01]  /*138c0*/  LOP3.LUT R22, R22, 0xffefffff, RZ, 0xc0, !PT ;  /* 0xffefffff16167812 */ /* 0x000fe200078ec0ff */
[----:B------:R-:W-:Y:S01]  /*138d0*/  IMAD.MOV.U32 R5, RZ, RZ, -0x60 ;  /* 0xffffffa0ff057424 */ /* 0x000fe200078e00ff */
[----:B------:R-:W-:Y:S01]  /*138e0*/  ULDC UR4, c[0x0][0x9dc] ;  /* 0x0002770000047ab9 */ /* 0x000fe20000000800 */
[----:B------:R-:W-:Y:S02]  /*138f0*/  IMAD.MOV.U32 R7, RZ, RZ, R0 ;  /* 0x000000ffff077224 */ /* 0x000fe400078e0000 */
[----:B------:R-:W-:Y:S01]  /*13900*/  IMAD R5, R2, R5, 0x61 ;  /* 0x0000006102057424 */ /* 0x000fe200078e0205 */
[----:B------:R-:W1:Y:S03]  /*13910*/  LDC.64 R12, c[0x0][0x9e0] ;  /* 0x00027800ff0c7b82 */ /* 0x000e660000000a00 */
[----:B------:R-:W-:Y:S01]  /*13920*/  VIADD R73, R5, 0xffffffff ;  /* 0xffffffff05497836 */ /* 0x000fe20000000000 */
[----:B0-----:R-:W-:-:S13]  /*13930*/  ISETP.NE.AND P1, PT, R200, 0x1, PT ;  /* 0x00000001c800780c */ /* 0x001fda0003f25270 */
[----:B------:R-:W0:Y:S01]  /*13940*/  @P1 LDC R3, c[0x0][0x44c] ;  /* 0x00011300ff031b82 */ /* 0x000e220000000800 */
[----:B------:R-:W-:-:S04]  /*13950*/  @P1 LOP3.LUT R22, R22, 0x100000, RZ, 0xfc, !PT ;  /* 0x0010000016161812 */ /* 0x000fc800078efcff */
[----:B------:R-:W-:-:S03]  /*13960*/  LOP3.LUT R22, R22, 0xfff7ffff, RZ, 0xc0, !PT ;  /* 0xfff7ffff16167812 */ /* 0x000fc600078ec0ff */
[----:B------:R-:W2:Y:S01]  /*13970*/  @P1 LDC R4, c[0x0][0x450] ;  /* 0x00011400ff041b82 */ /* 0x000ea20000000800 */
[----:B0-----:R-:W-:-:S04]  /*13980*/  @P1 IMAD.HI.U32 R3, R0, R3, RZ ;  /* 0x0000000300031227 */ /* 0x001fc800078e00ff */
[----:B------:R-:W-:Y:S01]  /*13990*/  IMAD R0, R2, -0x60, R167 ;  /* 0xffffffa002007824 */ /* 0x000fe200078e02a7 */
[----:B--2---:R-:W-:Y:S01]  /*139a0*/  @P1 SHF.R.U32.HI R7, RZ, R4, R3 ;  /* 0x00000004ff071219 */ /* 0x004fe20000011603 */
[----:B------:R-:W-:Y:S01]  /*139b0*/  VIADD R3, R9, 0x2a840 ;  /* 0x0002a84009037836 */ /* 0x000fe20000000000 */
[----:B-1----:R-:W-:Y:S01]  /*139c0*/  ISETP.GE.AND P1, PT, R13, 0x1, PT ;  /* 0x000000010d00780c */ /* 0x002fe20003f26270 */
[----:B------:R-:W-:Y:S02]  /*139d0*/  IMAD R4, R190, -0x2, R5 ;  /* 0xfffffffebe047824 */ /* 0x000fe400078e0205 */
[----:B------:R-:W0:Y:S01]  /*139e0*/  SHFL.IDX PT, R6, R7, RZ, 0x1c1f ;  /* 0x001c1fff07067589 */ /* 0x000e2200000e0000 */
[----:B------:R-:W-:Y:S01]  /*139f0*/  PRMT R3, R172, 0x654, R3 ;  /* 0x00000654ac037816 */ /* 0x000fe20000000003 */
[----:B------:R-:W-:Y:S01]  /*13a00*/  IMAD.U32 R9, RZ, RZ, UR4 ;  /* 0x00000004ff097e24 */ /* 0x000fe2000f8e00ff */
[----:B------:R-:W-:Y:S01]  /*13a10*/  IADD3 R11, -R166, R4, R167 ;  /* 0x00000004a60b7210 */ /* 0x000fe20007ffe1a7 */
[----:B------:R-:W-:Y:S01]  /*13a20*/  VIADD R74, R4, 0xffffffff ;  /* 0xffffffff044a7836 */ /* 0x000fe20000000000 */
[----:B------:R1:W-:Y:S03]  /*13a30*/  SYNCS.ARRIVE.TRANS64.RED.A1T0 RZ, [R3+URZ], RZ ;  /* 0x000000ff03ff79a7 */ /* 0x0003e6000810043f */
[----:B------:R-:W-:-:S02]  /*13a40*/  IMAD.IADD R15, R11, 0x1, R12 ;  /* 0x000000010b0f7824 */ /* 0x000fc400078e020c */
[----:B------:R-:W-:Y:S01]  /*13a50*/  @P1 LOP3.LUT R22, R22, 0x80000, RZ, 0xfc, !PT ;  /* 0x0008000016161812 */ /* 0x000fe200078efcff */
[----:B-1----:R-:W-:Y:S01]  /*13a60*/  VIADD R3, R0, 0x60 ;  /* 0x0000006000037836 */ /* 0x002fe20000000000 */
[----:B------:R-:W-:-:S03]  /*13a70*/  LOP3.LUT R0, RZ, R9, RZ, 0x33, !PT ;  /* 0x00000009ff007212 */ /* 0x000fc600078e33ff */
[----:B------:R-:W-:Y:S02]  /*13a80*/  IMAD R100, R190, -0x2, R3 ;  /* 0xfffffffebe647824 */ /* 0x000fe400078e0203 */
[----:B------:R-:W-:-:S04]  /*13a90*/  IMAD.IADD R21, R11, 0x1, R0 ;  /* 0x000000010b157824 */ /* 0x000fc800078e0200 */
[----:B0-----:R-:W-:Y:S01]  /*13aa0*/  IMAD.IADD R3, R21, 0x1, R6 ;  /* 0x0000000115037824 */ /* 0x001fe200078e0206 */
[----:B------:R-:W-:Y:S01]  /*13ab0*/  VIADDMNMX R72, R6, R15, R100, PT ;  /* 0x0000000f06487246 */ /* 0x000fe20003800164 */
[----:B------:R-:W-:Y:S06]  /*13ac0*/  @!P1 BRA `(.L_x_1763) ;  /* 0x00000000004c9947 */ /* 0x000fec0003800000 */
[----:B------:R-:W-:Y:S01]  /*13ad0*/  IADD3 R0, -R166, R167, R6 ;  /* 0x000000a7a6007210 */ /* 0x000fe20007ffe106 */
[----:B------:R-:W-:Y:S03]  /*13ae0*/  BSSY B0, `(.L_x_1764) ;  /* 0x000000e000007945 */ /* 0x000fe60003800000 */
        /* <DEDUP_REMOVED lines=9> */
.L_x_1765:
[----:B------:R-:W-:-:S13]  /*13b80*/  ISETP.NE.AND P1, PT, R13, 0x1, PT ;  /* 0x000000010d00780c */ /* 0x000fda0003f25270 */
[----:B------:R-:W0:Y:S02]  /*13b90*/  @P1 LDC.64 R4, c[0x0][0x9e8] ;  /* 0x00027a00ff041b82 */ /* 0x000e240000000a00 */
[----:B0-----:R-:W-:-:S05]  /*13ba0*/  @P1 IMAD.HI.U32 R4, R0, R4, RZ ;  /* 0x0000000400041227 */ /* 0x001fca00078e00ff */
[----:B------:R-:W-:-:S07]  /*13bb0*/  @P1 SHF.R.U32.HI R0, RZ, R5, R4 ;  /* 0x00000005ff001219 */ /* 0x000fce0000011604 */
.L_x_1766:
[----:B------:R-:W-:Y:S05]  /*13bc0*/  BSYNC B0 ;  /* 0x0000000000007941 */ /* 0x000fea0003800000 */
.L_x_1764:
[----:B------:R-:W-:-:S05]  /*13bd0*/  IMAD R0, R0, R13, R74 ;  /* 0x0000000d00007224 */ /* 0x000fca00078e024a */
[----:B------:R-:W-:Y:S02]  /*13be0*/  VIMNMX R3, R3, R0, !PT ;  /* 0x0000000003037248 */ /* 0x000fe40007fe0100 */
[----:B------:R-:W-:-:S07]  /*13bf0*/  VIADDMNMX R72, R0, R13, R72, PT ;  /* 0x0000000d00487246 */ /* 0x000fce0003800148 */
.L_x_1763:
        /* <DEDUP_REMOVED lines=31> */
[C---:B------:R-:W-:Y:S02]  /*13df0*/  ISETP.LT.OR P2, PT, R72.reuse, 0x1a, P2 ;  /* 0x0000001a4800780c */ /* 0x040fe40001741670 */
        /* <DEDUP_REMOVED lines=65> */
[----:B------:R-:W-:Y:S02]  /*14210*/  P2R R11, PR, RZ, 0x10 ;  /* 0x00000010ff0b7803 */ /* 0x000fe40000000000 */
[----:B------:R-:W-:Y:S02]  /*14220*/  FSEL R64, R64, -INF , !P2 ;  /* 0xff80000040407808 */ /* 0x000fe40005000000 */
[----:B------:R-:W-:Y:S02]  /*14230*/  ISETP.GE.AND P2, PT, R73, 0x52, PT ;  /* 0x000000524900780c */ /* 0x000fe40003f46270 */
[----:B0-----:R-:W-:Y:S02]  /*14240*/  VIADDMNMX R100, R4, R15, R100, PT ;  /* 0x0000000f04647246 */ /* 0x001fe40003800164 */
        /* <DEDUP_REMOVED lines=13> */
[----:B------:R-:W-:Y:S01]  /*14320*/  ISETP.GT.AND P5, PT, R3, 0x59, !P5 ;  /* 0x000000590300780c */ /* 0x000fe20006fa4270 */
[----:B------:R-:W-:-:S03]  /*14330*/  IMAD.IADD R3, R21, 0x1, R4 ;  /* 0x0000000115037824 */ /* 0x000fc600078e0204 */
[----:B------:R-:W-:-:S04]  /*14340*/  ISETP.LT.OR P5, PT, R72, 0x5a, P5 ;  /* 0x0000005a4800780c */ /* 0x000fc80002fa1670 */
[----:B------:R-:W-:Y:S02]  /*14350*/  FSEL R24, R69, -INF , !P5 ;  /* 0xff80000045187808 */ /* 0x000fe40006800000 */
[----:B------:R-:W-:-:S13]  /*14360*/  ISETP.GE.AND P5, PT, R13, 0x1, PT ;  /* 0x000000010d00780c */ /* 0x000fda0003fa6270 */
[----:B------:R-:W-:Y:S05]  /*14370*/  @!P5 BRA `(.L_x_1767) ;  /* 0x00000000004cd947 */ /* 0x000fea0003800000 */
        /* <DEDUP_REMOVED lines=11> */
.L_x_1769:
[----:B------:R-:W-:-:S13]  /*14430*/  ISETP.NE.AND P5, PT, R13, 0x1, PT ;  /* 0x000000010d00780c */ /* 0x000fda0003fa5270 */
[----:B------:R-:W0:Y:S02]  /*14440*/  @P5 LDC.64 R4, c[0x0][0x9e8] ;  /* 0x00027a00ff045b82 */ /* 0x000e240000000a00 */
[----:B0-----:R-:W-:-:S05]  /*14450*/  @P5 IMAD.HI.U32 R4, R7, R4, RZ ;  /* 0x0000000407045227 */ /* 0x001fca00078e00ff */
[----:B------:R-:W-:-:S07]  /*14460*/  @P5 SHF.R.U32.HI R7, RZ, R5, R4 ;  /* 0x00000005ff075219 */ /* 0x000fce0000011604 */
.L_x_1770:
[----:B------:R-:W-:Y:S05]  /*14470*/  BSYNC B0 ;  /* 0x0000000000007941 */ /* 0x000fea0003800000 */
.L_x_1768:
[----:B------:R-:W-:-:S05]  /*14480*/  IMAD R4, R7, R13, R74 ;  /* 0x0000000d07047224 */ /* 0x000fca00078e024a */
[----:B------:R-:W-:Y:S02]  /*14490*/  VIMNMX R3, R3, R4, !PT ;  /* 0x0000000403037248 */ /* 0x000fe40007fe0100 */
[----:B------:R-:W-:-:S07]  /*144a0*/  VIADDMNMX R100, R4, R13, R100, PT ;  /* 0x0000000d04647246 */ /* 0x000fce0003800164 */
.L_x_1767:
[C---:B------:R-:W-:Y:S01]  /*144b0*/  ISETP.GT.AND P1, PT, R3.reuse, 0x1, !P1 ;  /* 0x000000010300780c */ /* 0x040fe20004f24270 */
[----:B------:R-:W-:Y:S01]  /*144c0*/  ULDC UR4, c[0x0][0x988] ;  /* 0x0002620000047ab9 */ /* 0x000fe20000000800 */
[----:B------:R-:W-:Y:S02]  /*144d0*/  ISETP.GT.AND P6, PT, R3, 0x8, !P6 ;  /* 0x000000080300780c */ /* 0x000fe400077c4270 */
[C---:B------:R-:W-:Y:S02]  /*144e0*/  ISETP.LT.OR P1, PT, R100.reuse, 0x2, P1 ;  /* 0x000000026400780c */ /* 0x040fe40000f21670 */
[----:B------:R-:W-:Y:S02]  /*144f0*/  ISETP.LT.OR P6, PT, R100, 0x9, P6 ;  /* 0x000000096400780c */ /* 0x000fe400037c1670 */
[----:B------:R-:W-:Y:S02]  /*14500*/  FSEL R82, R27, -INF , !P1 ;  /* 0xff8000001b527808 */ /* 0x000fe40004800000 */
[----:B------:R-:W-:-:S02]  /*14510*/  ISETP.NE.AND P1, PT, R11, RZ, PT ;  /* 0x000000ff0b00720c */ /* 0x000fc40003f25270 */
[----:B------:R-:W-:Y:S02]  /*14520*/  FSEL R30, R30, -INF , !P6 ;  /* 0xff8000001e1e7808 */ /* 0x000fe40007000000 */
[----:B------:R-:W-:Y:S02]  /*14530*/  ISETP.GT.AND P1, PT, R3, 0x9, !P1 ;  /* 0x000000090300780c */ /* 0x000fe40004f24270 */
[----:B------:R-:W-:Y:S02]  /*14540*/  FMNMX.FTZ R5, R156, R104, !PT ;  /* 0x000000689c057209 */ /* 0x000fe40007810000 */
        /* <DEDUP_REMOVED lines=8> */
[----:B------:R-:W-:-:S02]  /*145d0*/  ISETP.NE.AND P5, PT, R75, RZ, PT ;  /* 0x000000ff4b00720c */ /* 0x000fc40003fa5270 */
        /* <DEDUP_REMOVED lines=8> */
[----:B------:R-:W-:Y:S02]  /*14660*/  ISETP.GT.AND P1, PT, R3, 0x18, !P6 ;  /* 0x000000180300780c */ /* 0x000fe40007724270 */
[----:B------:R-:W-:Y:S02]  /*14670*/  ISETP.NE.AND P6, PT, R76, RZ, PT ;  /* 0x000000ff4c00720c */ /* 0x000fe40003fc5270 */
        /* <DEDUP_REMOVED lines=35> */
[----:B------:R-:W-:Y:S01]  /*148b0*/  FSEL R72, R47, -INF , !P1 ;  /* 0xff8000002f487808 */ /* 0x000fe20004800000 */
[----:B------:R-:W-:Y:S01]  /*148c0*/  IMAD.MOV.U32 R47, RZ, RZ, R187 ;  /* 0x000000ffff2f7224 */ /* 0x000fe200078e00bb */
[----:B------:R-:W-:Y:S02]  /*148d0*/  ISETP.NE.AND P1, PT, R45, RZ, PT ;  /* 0x000000ff2d00720c */ /* 0x000fe40003f25270 */
[----:B------:R-:W-:-:S02]  /*148e0*/  FMNMX.FTZ R5, R68, R5, !PT ;  /* 0x0000000544057209 */ /* 0x000fc40007810000 */
[C---:B------:R-:W-:Y:S02]  /*148f0*/  ISETP.GT.AND P1, PT, R3.reuse, 0x30, !P1 ;  /* 0x000000300300780c */ /* 0x040fe40004f24270 */
[----:B------:R-:W-:Y:S01]  /*14900*/  FMNMX.FTZ R7, R24, R5, !PT ;  /* 0x0000000518077209 */ /* 0x000fe20007810000 */
[----:B------:R-:W-:Y:S01]  /*14910*/  IMAD.U32 R5, RZ, RZ, UR4 ;  /* 0x00000004ff057e24 */ /* 0x000fe2000f8e00ff */
[----:B------:R-:W-:Y:S02]  /*14920*/  ISETP.LT.OR P1, PT, R100, 0x31, P1 ;  /* 0x000000316400780c */ /* 0x000fe40000f21670 */
[----:B------:R-:W-:Y:S01]  /*14930*/  ISETP.GT.AND P4, PT, R3, RZ, !P4 ;  /* 0x000000ff0300720c */ /* 0x000fe20006784270 */
[----:B------:R-:W0:Y:S01]  /*14940*/  SHFL.BFLY PT, R4, R7, 0x2, 0x1f ;  /* 0x0c401f0007047f89 */ /* 0x000e2200000e0000 */
[----:B------:R-:W-:Y:S02]  /*14950*/  FSEL R50, R50, -INF , !P1 ;  /* 0xff80000032327808 */ /* 0x000fe40004800000 */
[----:B------:R-:W-:-:S02]  /*14960*/  ISETP.NE.AND P1, PT, R81, RZ, PT ;  /* 0x000000ff5100720c */ /* 0x000fc40003f25270 */
[----:B------:R-:W-:Y:S02]  /*14970*/  ISETP.LT.OR P4, PT, R100, 0x1, P4 ;  /* 0x000000016400780c */ /* 0x000fe40002781670 */
[----:B------:R-:W-:Y:S02]  /*14980*/  ISETP.GT.AND P1, PT, R3, 0x31, !P1 ;  /* 0x000000310300780c */ /* 0x000fe40004f24270 */
[----:B------:R-:W-:Y:S02]  /*14990*/  FSEL R26, R26, -INF , !P4 ;  /* 0xff8000001a1a7808 */ /* 0x000fe40006000000 */
[----:B------:R-:W-:Y:S02]  /*149a0*/  ISETP.LT.OR P1, PT, R100, 0x32, P1 ;  /* 0x000000326400780c */ /* 0x000fe40000f21670 */
[----:B------:R-:W-:Y:S02]  /*149b0*/  ISETP.NE.AND P5, PT, R57, RZ, PT ;  /* 0x000000ff3900720c */ /* 0x000fe40003fa5270 */
[----:B------:R-:W-:-:S02]  /*149c0*/  FSEL R84, R51, -INF , !P1 ;  /* 0xff80000033547808 */ /* 0x000fc40004800000 */
[----:B------:R-:W-:Y:S02]  /*149d0*/  ISETP.NE.AND P1, PT, R49, RZ, PT ;  /* 0x000000ff3100720c */ /* 0x000fe40003f25270 */
[C---:B------:R-:W-:Y:S02]  /*149e0*/  ISETP.GT.AND P2, PT, R3.reuse, 0x51, !P2 ;  /* 0x000000510300780c */ /* 0x040fe40005744270 */
[C---:B------:R-:W-:Y:S02]  /*149f0*/  ISETP.GT.AND P1, PT, R3.reuse, 0x38, !P1 ;  /* 0x000000380300780c */ /* 0x040fe40004f24270 */
[----:B------:R-:W-:Y:S02]  /*14a00*/  ISETP.GT.AND P3, PT, R3, 0x58, !P3 ;  /* 0x000000580300780c */ /* 0x000fe40005f64270 */
[----:B------:R-:W-:Y:S02]  /*14a10*/  ISETP.LT.OR P1, PT, R100, 0x39, P1 ;  /* 0x000000396400780c */ /* 0x000fe40000f21670 */
[----:B0-----:R-:W-:-:S02]  /*14a20*/  FMNMX.FTZ R11, R7, R4, !PT ;  /* 0x00000004070b7209 */ /* 0x001fc40007810000 */
[----:B------:R-:W-:Y:S02]  /*14a30*/  FSEL R54, R54, -INF , !P1 ;  /* 0xff80000036367808 */ /* 0x000fe40004800000 */
[----:B------:R-:W-:Y:S01]  /*14a40*/  ISETP.NE.AND P1, PT, R83, RZ, PT ;  /* 0x000000ff5300720c */ /* 0x000fe20003f25270 */
[----:B------:R-:W0:Y:S01]  /*14a50*/  SHFL.BFLY PT, R4, R11, 0x1, 0x1f ;  /* 0x0c201f000b047f89 */ /* 0x000e2200000e0000 */
[----:B------:R-:W-:Y:S02]  /*14a60*/  FMNMX.FTZ R7, R26, R82, !PT ;  /* 0x000000521a077209 */ /* 0x000fe40007810000 */
[----:B------:R-:W-:Y:S02]  /*14a70*/  ISETP.GT.AND P1, PT, R3, 0x39, !P1 ;  /* 0x000000390300780c */ /* 0x000fe40004f24270 */
[----:B------:R-:W-:Y:S02]  /*14a80*/  FMNMX.FTZ R7, R30, R7, !PT ;  /* 0x000000071e077209 */ /* 0x000fe40007810000 */
[----:B------:R-:W-:-:S02]  /*14a90*/  ISETP.LT.OR P1, PT, R100, 0x3a, P1 ;  /* 0x0000003a6400780c */ /* 0x000fc40000f21670 */
[----:B------:R-:W-:Y:S02]  /*14aa0*/  FMNMX.FTZ R7, R80, R7, !PT ;  /* 0x0000000750077209 */ /* 0x000fe40007810000 */
[----:B------:R-:W-:Y:S02]  /*14ab0*/  FSEL R88, R55, -INF , !P1 ;  /* 0xff80000037587808 */ /* 0x000fe40004800000 */
[----:B------:R-:W-:Y:S02]  /*14ac0*/  ISETP.NE.AND P1, PT, R53, RZ, PT ;  /* 0x000000ff3500720c */ /* 0x000fe40003f25270 */
[C---:B------:R-:W-:Y:S02]  /*14ad0*/  ISETP.LT.OR P2, PT, R100.reuse, 0x52, P2 ;  /* 0x000000526400780c */ /* 0x040fe40001741670 */
[----:B------:R-:W-:Y:S02]  /*14ae0*/  ISETP.GT.AND P1, PT, R3, 0x40, !P1 ;  /* 0x000000400300780c */ /* 0x000fe40004f24270 */
[----:B------:R-:W-:-:S02]  /*14af0*/  ISETP.LT.OR P3, PT, R100, 0x59, P3 ;  /* 0x000000596400780c */ /* 0x000fc40001f61670 */
[----:B------:R-:W-:Y:S02]  /*14b00*/  ISETP.LT.OR P1, PT, R100, 0x41, P1 ;  /* 0x000000416400780c */ /* 0x000fe40000f21670 */
[----:B------:R-:W-:Y:S02]  /*14b10*/  FSEL R70, R70, -INF , !P3 ;  /* 0xff80000046467808 */ /* 0x000fe40005800000 */
[----:B------:R-:W-:Y:S02]  /*14b20*/  FSEL R58, R58, -INF , !P1 ;  /* 0xff8000003a3a7808 */ /* 0x000fe40004800000 */
[----:B------:R-:W-:Y:S02]  /*14b30*/  ISETP.GT.AND P1, PT, R3, 0x41, !P6 ;  /* 0x000000410300780c */ /* 0x000fe40007724270 */
[----:B0-----:R-:W-:Y:S02]  /*14b40*/  FMNMX.FTZ R4, R11, R4, !PT ;  /* 0x000000040b047209 */ /* 0x001fe40007810000 */
[----:B------:R-:W-:-:S02]  /*14b50*/  ISETP.LT.OR P1, PT, R100, 0x42, P1 ;  /* 0x000000426400780c */ /* 0x000fc40000f21670 */
[----:B------:R-:W-:Y:S01]  /*14b60*/  FMNMX.FTZ R11, R34, R7, !PT ;  /* 0x00000007220b7209 */ /* 0x000fe20007810000 */
[----:B------:R-:W-:Y:S01]  /*14b70*/  FMUL.FTZ R15, R4, R5 ;  /* 0x00000005040f7220 */ /* 0x000fe20000410000 */
[----:B------:R-:W-:Y:S02]  /*14b80*/  FSEL R92, R59, -INF , !P1 ;  /* 0xff8000003b5c7808 */ /* 0x000fe40004800000 */
[----:B------:R-:W-:Y:S02]  /*14b90*/  ISETP.GT.AND P1, PT, R3, 0x48, !P5 ;  /* 0x000000480300780c */ /* 0x000fe40006f24270 */
[----:B------:R-:W-:Y:S02]  /*14ba0*/  FMNMX.FTZ R11, R78, R11, !PT ;  /* 0x0000000b4e0b7209 */ /* 0x000fe40007810000 */
[----:B------:R-:W-:Y:S02]  /*14bb0*/  ISETP.LT.OR P1, PT, R100, 0x49, P1 ;  /* 0x000000496400780c */ /* 0x000fe40000f21670 */
[----:B------:R-:W-:-:S02]  /*14bc0*/  FMNMX.FTZ R11, R38, R11, !PT ;  /* 0x0000000b260b7209 */ /* 0x000fc40007810000 */
[----:B------:R-:W-:Y:S02]  /*14bd0*/  FSEL R62, R62, -INF , !P1 ;  /* 0xff8000003e3e7808 */ /* 0x000fe40004800000 */
[----:B------:R-:W-:Y:S02]  /*14be0*/  FSETP.NEU.FTZ.AND P1, PT, R4, -INF , PT ;  /* 0xff8000000400780b */ /* 0x000fe40003f3d000 */
[----:B------:R-:W-:Y:S02]  /*14bf0*/  FMNMX.FTZ R11, R76, R11, !PT ;  /* 0x0000000b4c0b7209 */ /* 0x000fe40007810000 */
[----:B------:R-:W-:Y:S02]  /*14c00*/  FSEL R39, R15, RZ, P1 ;  /* 0x000000ff0f277208 */ /* 0x000fe40000800000 */
[----:B------:R-:W-:Y:S02]  /*14c10*/  FMNMX.FTZ R15, R42, R11, !PT ;  /* 0x0000000b2a0f7209 */ /* 0x000fe40007810000 */
[----:B------:R-:W-:Y:S01]  /*14c20*/  ISETP.NE.AND P5, PT, R85, RZ, PT ;  /* 0x000000ff5500720c */ /* 0x000fe20003fa5270 */
[--C-:B------:R-:W-:Y:S01]  /*14c30*/  FFMA.FTZ R36, R36, R5, -R39.reuse ;  /* 0x0000000524247223 */ /* 0x100fe20000010827 */
[----:B------:R-:W-:Y:S01]  /*14c40*/  FMNMX.FTZ R15, R74, R15, !PT ;  /* 0x0000000f4a0f7209 */ /* 0x000fe20007810000 */
[-CC-:B------:R-:W-:Y:S01]  /*14c50*/  FFMA.FTZ R29, R32, R5.reuse, -R39.reuse ;  /* 0x00000005201d7223 */ /* 0x180fe20000010827 */
[----:B------:R-:W-:Y:S01]  /*14c60*/  ISETP.GT.AND P1, PT, R3, 0x49, !P5 ;  /* 0x000000490300780c */ /* 0x000fe20006f24270 */
[--C-:B------:R-:W-:Y:S01]  /*14c70*/  FFMA.FTZ R27, R0, R5, -R39.reuse ;  /* 0x00000005001b7223 */ /* 0x100fe20000010827 */
[----:B------:R-:W-:Y:S01]  /*14c80*/  FMNMX.FTZ R15, R46, R15, !PT ;  /* 0x0000000f2e0f7209 */ /* 0x000fe20007810000 */
[-CC-:B------:R-:W-:Y:S01]  /*14c90*/  FFMA.FTZ R31, R20, R5.reuse, -R39.reuse ;  /* 0x00000005141f7223 */ /* 0x180fe20000010827 */
[----:B------:R-:W-:Y:S01]  /*14ca0*/  ISETP.LT.OR P1, PT, R100, 0x4a, P1 ;  /* 0x0000004a6400780c */ /* 0x000fe20000f21670 */
[--C-:B------:R-:W-:Y:S01]  /*14cb0*/  FFMA.FTZ R156, R156, R5, -R39.reuse ;  /* 0x000000059c9c7223 */ /* 0x100fe20000010827 */
[----:B------:R-:W-:Y:S01]  /*14cc0*/  FMNMX.FTZ R15, R72, R15, !PT ;  /* 0x0000000f480f7209 */ /* 0x000fe20007810000 */
[-CC-:B------:R-:W-:Y:S01]  /*14cd0*/  FFMA.FTZ R104, R104, R5.reuse, -R39.reuse ;  /* 0x0000000568687223 */ /* 0x180fe20000010827 */
[----:B------:R-:W-:Y:S01]  /*14ce0*/  ISETP.NE.AND P6, PT, R61, RZ, PT ;  /* 0x000000ff3d00720c */ /* 0x000fe20003fc5270 */
[--C-:B------:R-:W-:Y:S01]  /*14cf0*/  FFMA.FTZ R37, R6, R5, -R39.reuse ;  /* 0x0000000506257223 */ /* 0x100fe20000010827 */
[----:B------:R-:W-:Y:S01]  /*14d00*/  FMNMX.FTZ R21, R50, R15, !PT ;  /* 0x0000000f32157209 */ /* 0x000fe20007810000 */
[--C-:B------:R-:W-:Y:S01]  /*14d10*/  FFMA.FTZ R158, R98, R5, -R39.reuse ;  /* 0x00000005629e7223 */ /* 0x100fe20000010827 */
[----:B------:R-:W-:Y:S01]  /*14d20*/  FSEL R102, R63, -INF , !P1 ;  /* 0xff8000003f667808 */ /* 0x000fe20004800000 */
[----:B------:R-:W-:Y:S01]  /*14d30*/  MUFU.EX2 R156, R156 ;  /* 0x0000009c009c7308 */ /* 0x000fe20000000800 */
[----:B------:R-:W-:Y:S01]  /*14d40*/  FMNMX.FTZ R21, R84, R21, !PT ;  /* 0x0000001554157209 */ /* 0x000fe20007810000 */
[-CC-:B------:R-:W-:Y:S01]  /*14d50*/  FFMA.FTZ R96, R96, R5.reuse, -R39.reuse ;  /* 0x0000000560607223 */ /* 0x180fe20000010827 */
[----:B------:R-:W-:Y:S01]  /*14d60*/  ISETP.GT.AND P1, PT, R3, 0x50, !P6 ;  /* 0x000000500300780c */ /* 0x000fe20007724270 */
[--C-:B------:R-:W-:Y:S01]  /*14d70*/  FFMA.FTZ R152, R94, R5, -R39.reuse ;  /* 0x000000055e987223 */ /* 0x100fe20000010827 */
[----:B------:R-:W-:Y:S01]  /*14d80*/  FMNMX.FTZ R21, R54, R21, !PT ;  /* 0x0000001536157209 */ /* 0x000fe20007810000 */
[--C-:B------:R-:W-:Y:S01]  /*14d90*/  FFMA.FTZ R90, R90, R5, -R39.reuse ;  /* 0x000000055a5a7223 */ /* 0x100fe20000010827 */
[----:B------:R-:W-:Y:S01]  /*14da0*/  ISETP.LT.OR P1, PT, R100, 0x51, P1 ;  /* 0x000000516400780c */ /* 0x000fe20000f21670 */
[----:B------:R-:W0:Y:S01]  /*14db0*/  MUFU.EX2 R7, R104 ;  /* 0x0000006800077308 */ /* 0x000e220000000800 */
[----:B------:R-:W-:Y:S01]  /*14dc0*/  FMNMX.FTZ R21, R88, R21, !PT ;  /* 0x0000001558157209 */ /* 0x000fe20007810000 */
[-CC-:B------:R-:W-:Y:S01]  /*14dd0*/  FFMA.FTZ R154, R86, R5.reuse, -R39.reuse ;  /* 0x00000005569a7223 */ /* 0x180fe20000010827 */
[----:B------:R-:W-:Y:S01]  /*14de0*/  ISETP.NE.AND P5, PT, R65, RZ, PT ;  /* 0x000000ff4100720c */ /* 0x000fe20003fa5270 */
[--C-:B------:R-:W-:Y:S01]  /*14df0*/  FFMA.FTZ R35, R10, R5, -R39.reuse ;  /* 0x000000050a237223 */ /* 0x100fe20000010827 */
[----:B------:R-:W-:Y:S01]  /*14e00*/  FMNMX.FTZ R25, R58, R21, !PT ;  /* 0x000000153a197209 */ /* 0x000fe20007810000 */
[--C-:B------:R-:W-:Y:S01]  /*14e10*/  FFMA.FTZ R148, R40, R5, -R39.reuse ;  /* 0x0000000528947223 */ /* 0x100fe20000010827 */
[----:B------:R-:W-:Y:S01]  /*14e20*/  FSEL R66, R66, -INF , !P1 ;  /* 0xff80000042427808 */ /* 0x000fe20004800000 */
[----:B------:R1:W-:Y:S01]  /*14e30*/  MUFU.EX2 R21, R36 ;  /* 0x0000002400157308 */ /* 0x0003e20000000800 */
[----:B------:R-:W-:Y:S01]  /*14e40*/  FMNMX.FTZ R25, R92, R25, !PT ;  /* 0x000000195c197209 */ /* 0x000fe20007810000 */
[-CC-:B------:R-:W-:Y:S01]  /*14e50*/  FFMA.FTZ R33, R14, R5.reuse, -R39.reuse ;  /* 0x000000050e217223 */ /* 0x180fe20000010827 */
[----:B------:R-:W-:Y:S01]  /*14e60*/  ISETP.GT.AND P4, PT, R3, 0x59, !P5 ;  /* 0x000000590300780c */ /* 0x000fe20006f84270 */
[--C-:B------:R-:W-:Y:S01]  /*14e70*/  FFMA.FTZ R150, R44, R5, -R39.reuse ;  /* 0x000000052c967223 */ /* 0x100fe20000010827 */
[----:B------:R-:W-:Y:S01]  /*14e80*/  FMNMX.FTZ R25, R62, R25, !PT ;  /* 0x000000193e197209 */ /* 0x000fe20007810000 */
[----:B------:R-:W-:Y:S01]  /*14e90*/  FFMA.FTZ R144, R48, R5, -R39 ;  /* 0x0000000530907223 */ /* 0x000fe20000010827 */
[----:B------:R-:W-:Y:S01]  /*14ea0*/  ISETP.LT.OR P4, PT, R100, 0x5a, P4 ;  /* 0x0000005a6400780c */ /* 0x000fe20002781670 */
[----:B------:R-:W2:Y:S01]  /*14eb0*/  MUFU.EX2 R158, R158 ;  /* 0x0000009e009e7308 */ /* 0x000ea20000000800 */
[----:B------:R-:W-:Y:S01]  /*14ec0*/  FMNMX.FTZ R25, R102, R25, !PT ;  /* 0x0000001966197209 */ /* 0x000fe20007810000 */
[----:B0-----:R-:W-:Y:S01]  /*14ed0*/  FADD.FTZ R43, R156, R7 ;  /* 0x000000079c2b7221 */ /* 0x001fe20000010000 */
[----:B-1----:R-:W-:Y:S01]  /*14ee0*/  FSEL R36, R67, -INF , !P2 ;  /* 0xff80000043247808 */ /* 0x002fe20005000000 */
[--C-:B------:R-:W-:Y:S01]  /*14ef0*/  FFMA.FTZ R146, R52, R5, -R39.reuse ;  /* 0x0000000534927223 */ /* 0x100fe20000010827 */
[----:B------:R-:W-:Y:S01]  /*14f00*/  FMNMX.FTZ R3, R66, R25, !PT ;  /* 0x0000001942037209 */ /* 0x000fe20007810000 */
[--C-:B------:R-:W-:Y:S01]  /*14f10*/  FFMA.FTZ R140, R56, R5, -R39.reuse ;  /* 0x00000005388c7223 */ /* 0x100fe20000010827 */
[----:B------:R-:W-:Y:S01]  /*14f20*/  FSEL R32, R71, -INF , !P4 ;  /* 0xff80000047207808 */ /* 0x000fe20006000000 */
[----:B------:R-:W0:Y:S01]  /*14f30*/  MUFU.EX2 R11, R96 ;  /* 0x00000060000b7308 */ /* 0x000e220000000800 */
[----:B------:R-:W-:Y:S01]  /*14f40*/  FMNMX.FTZ R3, R36, R3, !PT ;  /* 0x0000000324037209 */ /* 0x000fe20007810000 */
[-CC-:B------:R-:W-:Y:S01]  /*14f50*/  FFMA.FTZ R136, R64, R5.reuse, -R39.reuse ;  /* 0x0000000540887223 */ /* 0x180fe20000010827 */
[----:B------:R-:W-:Y:S01]  /*14f60*/  FFMA.FTZ R138, R68, R5, -R39 ;  /* 0x00000005448a7223 */ /* 0x000fe20000010827 */
[----:B------:R-:W-:-:S02]  /*14f70*/  ISETP.NE.AND P5, PT, R200, 0x1, PT ;  /* 0x00000001c800780c */ /* 0x000fc40003fa5270 */
[----:B------:R-:W-:Y:S02]  /*14f80*/  FMNMX.FTZ R3, R70, R3, !PT ;  /* 0x0000000346037209 */ /* 0x000fe40007810000 */
[----:B------:R-:W1:Y:S01]  /*14f90*/  MUFU.EX2 R152, R152 ;  /* 0x0000009800987308 */ /* 0x000e620000000800 */
[----:B------:R-:W-:Y:S02]  /*14fa0*/  F2FP.BF16.F32.PACK_AB R156, R7, R156 ;  /* 0x0000009c079c723e */ /* 0x000fe400000010ff */
[----:B------:R-:W-:-:S05]  /*14fb0*/  FMNMX.FTZ R3, R32, R3, !PT ;  /* 0x0000000320037209 */ /* 0x000fca0007810000 */
[----:B------:R-:W3:Y:S01]  /*14fc0*/  SHFL.BFLY PT, R0, R3, 0x2, 0x1f ;  /* 0x0c401f0003007f89 */ /* 0x000ee200000e0000 */
[----:B------:R-:W4:Y:S01]  /*14fd0*/  MUFU.EX2 R15, R90 ;  /* 0x0000005a000f7308 */ /* 0x000f220000000800 */
[----:B------:R-:W4:Y:S07]  /*14fe0*/  @P5 LDC R49, c[0x0][0x450] ;  /* 0x00011400ff315b82 */ /* 0x000f2e0000000800 */
[----:B------:R2:W-:Y:S08]  /*14ff0*/  MUFU.EX2 R25, R29 ;  /* 0x0000001d00197308 */ /* 0x0005f00000000800 */
[----:B------:R-:W4:Y:S01]  /*15000*/  MUFU.EX2 R154, R154 ;  /* 0x0000009a009a7308 */ /* 0x000f220000000800 */
[----:B--2---:R-:W-:Y:S01]  /*15010*/  FFMA.FTZ R29, R28, R5, -R39 ;  /* 0x000000051c1d7223 */ /* 0x004fe20000010827 */
[----:B------:R-:W-:Y:S01]  /*15020*/  FADD.FTZ R28, R158, R43 ;  /* 0x0000002b9e1c7221 */ /* 0x000fe20000010000 */
[----:B0-----:R-:W-:-:S03]  /*15030*/  F2FP.BF16.F32.PACK_AB R158, R11, R158 ;  /* 0x0000009e0b9e723e */ /* 0x001fc600000010ff */
[----:B------:R-:W-:Y:S01]  /*15040*/  FADD.FTZ R43, R11, R28 ;  /* 0x0000001c0b2b7221 */ /* 0x000fe20000010000 */
[----:B---3--:R-:W-:Y:S01]  /*15050*/  FMNMX.FTZ R20, R3, R0, !PT ;  /* 0x0000000003147209 */ /* 0x008fe20007810000 */
[----:B------:R-:W0:Y:S01]  /*15060*/  MUFU.EX2 R148, R148 ;  /* 0x0000009400947308 */ /* 0x000e220000000800 */
[-CC-:B------:R-:W-:Y:S01]  /*15070*/  FFMA.FTZ R0, R60, R5.reuse, -R39.reuse ;  /* 0x000000053c007223 */ /* 0x180fe20000010827 */
[----:B------:R-:W-:Y:S02]  /*15080*/  FFMA.FTZ R39, R24, R5, -R39 ;  /* 0x0000000518277223 */ /* 0x000fe40000010827 */
[----:B------:R-:W2:Y:S04]  /*15090*/  SHFL.BFLY PT, R3, R20, 0x1, 0x1f ;  /* 0x0c201f0014037f89 */ /* 0x000ea800000e0000 */
[----:B------:R-:W-:Y:S08]  /*150a0*/  MUFU.EX2 R150, R150 ;  /* 0x0000009600967308 */ /* 0x000ff00000000800 */
[----:B------:R-:W-:Y:S08]  /*150b0*/  MUFU.EX2 R27, R27 ;  /* 0x0000001b001b7308 */ /* 0x000ff00000000800 */
[----:B------:R-:W-:Y:S01]  /*150c0*/  MUFU.EX2 R144, R144 ;  /* 0x0000009000907308 */ /* 0x000fe20000000800 */
[----:B--2---:R-:W-:-:S04]  /*150d0*/  FMNMX.FTZ R3, R20, R3, !PT ;  /* 0x0000000314037209 */ /* 0x004fc80007810000 */
[C---:B------:R-:W-:Y:S01]  /*150e0*/  FSETP.NEU.FTZ.AND P1, PT, R3.reuse, -INF , PT ;  /* 0xff8000000300780b */ /* 0x040fe20003f3d000 */
[----:B------:R-:W-:Y:S02]  /*150f0*/  FMUL.FTZ R6, R3, R5 ;  /* 0x0000000503067220 */ /* 0x000fe40000410000 */
[----:B------:R-:W-:Y:S03]  /*15100*/  MUFU.EX2 R29, R29 ;  /* 0x0000001d001d7308 */ /* 0x000fe60000000800 */
[----:B------:R-:W-:-:S05]  /*15110*/  FSEL R41, R6, RZ, P1 ;  /* 0x000000ff06297208 */ /* 0x000fca0000800000 */
[----:B------:R-:W-:Y:S01]  /*15120*/  MUFU.EX2 R146, R146 ;  /* 0x0000009200927308 */ /* 0x000fe20000000800 */
[-CC-:B------:R-:W-:Y:S01]  /*15130*/  FFMA.FTZ R157, R26, R5.reuse, -R41.reuse ;  /* 0x000000051a9d7223 */ /* 0x180fe20000010829 */
[-CC-:B------:R-:W-:Y:S01]  /*15140*/  FFMA.FTZ R6, R82, R5.reuse, -R41.reuse ;  /* 0x0000000552067223 */ /* 0x180fe20000010829 */
[-CC-:B------:R-:W-:Y:S01]  /*15150*/  FFMA.FTZ R159, R30, R5.reuse, -R41.reuse ;  /* 0x000000051e9f7223 */ /* 0x180fe20000010829 */
[-CC-:B------:R-:W-:Y:S01]  /*15160*/  FFMA.FTZ R10, R80, R5.reuse, -R41.reuse ;  /* 0x00000005500a7223 */ /* 0x180fe20000010829 */
[-CC-:B------:R-:W-:Y:S01]  /*15170*/  FFMA.FTZ R153, R34, R5.reuse, -R41.reuse ;  /* 0x0000000522997223 */ /* 0x180fe20000010829 */
[-CC-:B------:R-:W-:Y:S01]  /*15180*/  FFMA.FTZ R14, R78, R5.reuse, -R41.reuse ;  /* 0x000000054e0e7223 */ /* 0x180fe20000010829 */
[-C--:B------:R-:W-:Y:S01]  /*15190*/  FFMA.FTZ R155, R38, R5.reuse, -R41 ;  /* 0x00000005269b7223 */ /* 0x080fe20000010829 */
[----:B------:R-:W-:Y:S01]  /*151a0*/  MUFU.EX2 R157, R157 ;  /* 0x0000009d009d7308 */ /* 0x000fe20000000800 */
[----:B-1----:R-:W-:Y:S01]  /*151b0*/  FADD.FTZ R30, R152, R43 ;  /* 0x0000002b981e7221 */ /* 0x002fe20000010000 */
[-CC-:B------:R-:W-:Y:S01]  /*151c0*/  FFMA.FTZ R20, R76, R5.reuse, -R41.reuse ;  /* 0x000000054c147223 */ /* 0x180fe20000010829 */
[-CC-:B------:R-:W-:Y:S01]  /*151d0*/  FFMA.FTZ R149, R42, R5.reuse, -R41.reuse ;  /* 0x000000052a957223 */ /* 0x180fe20000010829 */
[-CC-:B------:R-:W-:Y:S01]  /*151e0*/  FFMA.FTZ R24, R74, R5.reuse, -R41.reuse ;  /* 0x000000054a187223 */ /* 0x180fe20000010829 */
[----:B----4-:R-:W-:Y:S01]  /*151f0*/  FADD.FTZ R45, R15, R30 ;  /* 0x0000001e0f2d7221 */ /* 0x010fe20000010000 */
[-CC-:B------:R-:W-:Y:S01]  /*15200*/  FFMA.FTZ R151, R46, R5.reuse, -R41.reuse ;  /* 0x000000052e977223 */ /* 0x180fe20000010829 */
[-C--:B------:R-:W-:Y:S01]  /*15210*/  FFMA.FTZ R26, R72, R5.reuse, -R41 ;  /* 0x00000005481a7223 */ /* 0x080fe20000010829 */
[----:B------:R-:W1:Y:S01]  /*15220*/  MUFU.EX2 R6, R6 ;  /* 0x0000000600067308 */ /* 0x000e620000000800 */
[----:B------:R-:W-:Y:S01]  /*15230*/  FADD.FTZ R30, R154, R45 ;  /* 0x0000002d9a1e7221 */ /* 0x000fe20000010000 */
[-CC-:B------:R-:W-:Y:S01]  /*15240*/  FFMA.FTZ R50, R50, R5.reuse, -R41.reuse ;  /* 0x0000000532327223 */ /* 0x180fe20000010829 */
[-CC-:B------:R-:W-:Y:S01]  /*15250*/  FFMA.FTZ R84, R84, R5.reuse, -R41.reuse ;  /* 0x0000000554547223 */ /* 0x180fe20000010829 */
[-CC-:B------:R-:W-:Y:S01]  /*15260*/  FFMA.FTZ R54, R54, R5.reuse, -R41.reuse ;  /* 0x0000000536367223 */ /* 0x180fe20000010829 */
[----:B------:R-:W-:Y:S01]  /*15270*/  FADD.FTZ R45, R21, R30 ;  /* 0x0000001e152d7221 */ /* 0x000fe20000010000 */
[----:B------:R-:W2:Y:S01]  /*15280*/  @P5 LDC R34, c[0x0][0x44c] ;  /* 0x00011300ff225b82 */ /* 0x000ea20000000800 */
[-C--:B------:R-:W-:Y:S01]  /*15290*/  FFMA.FTZ R88, R88, R5.reuse, -R41 ;  /* 0x0000000558587223 */ /* 0x080fe20000010829 */
[----:B------:R-:W3:Y:S01]  /*152a0*/  MUFU.EX2 R159, R159 ;  /* 0x0000009f009f7308 */ /* 0x000ee20000000800 */
[----:B0-----:R-:W-:Y:S01]  /*152b0*/  FADD.FTZ R30, R148, R45 ;  /* 0x0000002d941e7221 */ /* 0x001fe20000010000 */
[-CC-:B------:R-:W-:Y:S01]  /*152c0*/  FFMA.FTZ R58, R58, R5.reuse, -R41.reuse ;  /* 0x000000053a3a7223 */ /* 0x180fe20000010829 */
[-CC-:B------:R-:W-:Y:S01]  /*152d0*/  FFMA.FTZ R92, R92, R5.reuse, -R41.reuse ;  /* 0x000000055c5c7223 */ /* 0x180fe20000010829 */
[-CC-:B------:R-:W-:Y:S01]  /*152e0*/  FFMA.FTZ R62, R62, R5.reuse, -R41.reuse ;  /* 0x000000053e3e7223 */ /* 0x180fe20000010829 */
[----:B------:R-:W-:Y:S01]  /*152f0*/  FADD.FTZ R45, R25, R30 ;  /* 0x0000001e192d7221 */ /* 0x000fe20000010000 */
[-CC-:B------:R-:W-:Y:S01]  /*15300*/  FFMA.FTZ R102, R102, R5.reuse, -R41.reuse ;  /* 0x0000000566667223 */ /* 0x180fe20000010829 */
[-C--:B------:R-:W-:Y:S01]  /*15310*/  FFMA.FTZ R66, R66, R5.reuse, -R41 ;  /* 0x0000000542427223 */ /* 0x080fe20000010829 */
[----:B------:R-:W0:Y:S01]  /*15320*/  MUFU.EX2 R10, R10 ;  /* 0x0000000a000a7308 */ /* 0x000e220000000800 */
[----:B-1----:R-:W-:Y:S01]  /*15330*/  FADD.FTZ R28, R157, R6 ;  /* 0x000000069d1c7221 */ /* 0x002fe20000010000 */
[----:B------:R-:W-:Y:S01]  /*15340*/  FADD.FTZ R30, R150, R45 ;  /* 0x0000002d961e7221 */ /* 0x000fe20000010000 */
[-CC-:B------:R-:W-:Y:S01]  /*15350*/  FFMA.FTZ R36, R36, R5.reuse, -R41.reuse ;  /* 0x0000000524247223 */ /* 0x180fe20000010829 */
[-CC-:B------:R-:W-:Y:S01]  /*15360*/  FFMA.FTZ R70, R70, R5.reuse, -R41.reuse ;  /* 0x0000000546467223 */ /* 0x180fe20000010829 */
[----:B------:R-:W-:Y:S01]  /*15370*/  FFMA.FTZ R32, R32, R5, -R41 ;  /* 0x0000000520207223 */ /* 0x000fe20000010829 */
[----:B------:R-:W-:Y:S01]  /*15380*/  FADD.FTZ R45, R27, R30 ;  /* 0x0000001e1b2d7221 */ /* 0x000fe20000010000 */
[----:B------:R-:W-:Y:S01]  /*15390*/  F2FP.BF16.F32.PACK_AB R157, R6, R157 ;  /* 0x0000009d069d723e */ /* 0x000fe200000010ff */
[----:B------:R-:W1:Y:S01]  /*153a0*/  MUFU.EX2 R153, R153 ;  /* 0x0000009900997308 */ /* 0x000e620000000800 */
[----:B---3--:R-:W-:Y:S01]  /*153b0*/  FADD.FTZ R43, R159, R28 ;  /* 0x0000001c9f2b7221 */ /* 0x008fe20000010000 */
[----:B------:R-:W-:Y:S01]  /*153c0*/  FADD.FTZ R30, R144, R45 ;  /* 0x0000002d901e7221 */ /* 0x000fe20000010000 */
[----:B------:R-:W-:-:S02]  /*153d0*/  F2FP.BF16.F32.PACK_AB R152, R15, R152 ;  /* 0x000000980f98723e */ /* 0x000fc400000010ff */
[----:B------:R-:W-:Y:S01]  /*153e0*/  F2FP.BF16.F32.PACK_AB R154, R21, R154 ;  /* 0x0000009a159a723e */ /* 0x000fe200000010ff */
[----:B--2---:R-:W-:Y:S01]  /*153f0*/  @P5 IMAD.HI.U32 R34, R187, R34, RZ ;  /* 0x00000022bb225227 */ /* 0x004fe200078e00ff */
[----:B------:R-:W-:Y:S01]  /*15400*/  F2FP.BF16.F32.PACK_AB R148, R25, R148 ;  /* 0x000000941994723e */ /* 0x000fe200000010ff */
[----:B------:R-:W2:Y:S02]  /*15410*/  MUFU.EX2 R14, R14 ;  /* 0x0000000e000e7308 */ /* 0x000ea40000000800 */
[C---:B0-----:R-:W-:Y:S01]  /*15420*/  FADD.FTZ R28, R10.reuse, R43 ;  /* 0x0000002b0a1c7221 */ /* 0x041fe20000010000 */
[----:B------:R-:W-:Y:S01]  /*15430*/  F2FP.BF16.F32.PACK_AB R159, R10, R159 ;  /* 0x0000009f0a9f723e */ /* 0x000fe200000010ff */
[----:B------:R-:W-:Y:S01]  /*15440*/  VIADD R10, R2, 0xfffffffe ;  /* 0xfffffffe020a7836 */ /* 0x000fe20000000000 */
[----:B------:R-:W-:Y:S02]  /*15450*/  @P5 SHF.R.U32.HI R47, RZ, R49, R34 ;  /* 0x00000031ff2f5219 */ /* 0x000fe40000011622 */
[----:B------:R-:W-:Y:S01]  /*15460*/  ISETP.GE.AND P5, PT, R13, 0x1, PT ;  /* 0x000000010d00780c */ /* 0x000fe20003fa6270 */
[----:B------:R-:W0:Y:S01]  /*15470*/  MUFU.EX2 R155, R155 ;  /* 0x0000009b009b7308 */ /* 0x000e220000000800 */
[----:B-1----:R-:W-:Y:S01]  /*15480*/  FADD.FTZ R43, R153, R28 ;  /* 0x0000001c992b7221 */ /* 0x002fe20000010000 */
[----:B------:R-:W-:Y:S01]  /*15490*/  IMAD.IADD R45, R142, 0x1, R47 ;  /* 0x000000018e2d7824 */ /* 0x000fe200078e022f */
[----:B------:R-:W-:-:S02]  /*154a0*/  F2FP.BF16.F32.PACK_AB R150, R27, R150 ;  /* 0x000000961b96723e */ /* 0x000fc400000010ff */
[----:B------:R-:W-:Y:S01]  /*154b0*/  F2FP.BF16.F32.PACK_AB R144, R29, R144 ;  /* 0x000000901d90723e */ /* 0x000fe200000010ff */
[----:B------:R-:W-:Y:S02]  /*154c0*/  IMAD.IADD R12, R45, 0x1, R12 ;  /* 0x000000012d0c7824 */ /* 0x000fe400078e020c */
[----:B------:R-:W1:Y:S01]  /*154d0*/  MUFU.EX2 R20, R20 ;  /* 0x0000001400147308 */ /* 0x000e620000000800 */
[C---:B--2---:R-:W-:Y:S01]  /*154e0*/  FADD.FTZ R28, R14.reuse, R43 ;  /* 0x0000002b0e1c7221 */ /* 0x044fe20000010000 */
[----:B------:R-:W-:-:S06]  /*154f0*/  F2FP.BF16.F32.PACK_AB R153, R14, R153 ;  /* 0x000000990e99723e */ /* 0x000fcc00000010ff */
[----:B------:R-:W2:Y:S01]  /*15500*/  MUFU.EX2 R149, R149 ;  /* 0x0000009500957308 */ /* 0x000ea20000000800 */
[----:B0-----:R-:W-:-:S07]  /*15510*/  FADD.FTZ R43, R155, R28 ;  /* 0x0000001c9b2b7221 */ /* 0x001fce0000010000 */
[----:B------:R-:W0:Y:S01]  /*15520*/  MUFU.EX2 R24, R24 ;  /* 0x0000001800187308 */ /* 0x000e220000000800 */
[C---:B-1----:R-:W-:Y:S01]  /*15530*/  FADD.FTZ R28, R20.reuse, R43 ;  /* 0x0000002b141c7221 */ /* 0x042fe20000010000 */
[----:B------:R-:W-:-:S06]  /*15540*/  F2FP.BF16.F32.PACK_AB R155, R20, R155 ;  /* 0x0000009b149b723e */ /* 0x000fcc00000010ff */
[----:B------:R-:W1:Y:S01]  /*15550*/  MUFU.EX2 R151, R151 ;  /* 0x0000009700977308 */ /* 0x000e620000000800 */
[----:B--2---:R-:W-:-:S07]  /*15560*/  FADD.FTZ R43, R149, R28 ;  /* 0x0000001c952b7221 */ /* 0x004fce0000010000 */
[----:B------:R-:W2:Y:S01]  /*15570*/  MUFU.EX2 R26, R26 ;  /* 0x0000001a001a7308 */ /* 0x000ea20000000800 */
[C---:B0-----:R-:W-:Y:S01]  /*15580*/  FADD.FTZ R28, R24.reuse, R43 ;  /* 0x0000002b181c7221 */ /* 0x041fe20000010000 */
[----:B------:R-:W-:Y:S01]  /*15590*/  FADD.FTZ R43, R29, R30 ;  /* 0x0000001e1d2b7221 */ /* 0x000fe20000010000 */
[----:B------:R-:W-:-:S05]  /*155a0*/  F2FP.BF16.F32.PACK_AB R149, R24, R149 ;  /* 0x000000951895723e */ /* 0x000fca00000010ff */
[----:B------:R-:W0:Y:S01]  /*155b0*/  MUFU.EX2 R31, R31 ;  /* 0x0000001f001f7308 */ /* 0x000e220000000800 */
[----:B-1----:R-:W-:Y:S01]  /*155c0*/  FADD.FTZ R41, R151, R28 ;  /* 0x0000001c97297221 */ /* 0x002fe20000010000 */
[----:B------:R-:W-:-:S06]  /*155d0*/  FADD.FTZ R28, R146, R43 ;  /* 0x0000002b921c7221 */ /* 0x000fcc0000010000 */
        /* <DEDUP_REMOVED lines=26> */
[----:B-----5:R-:W2:Y:S01]  /*15780*/  MUFU.EX2 R141, R92 ;  /* 0x0000005c008d7308 */ /* 0x020ea20000000800 */
        /* <DEDUP_REMOVED lines=17> */
[----:B-1----:R-:W-:-:S07]  /*158a0*/  FADD.FTZ R0, R66, R11 ;  /* 0x0000000b42007221 */ /* 0x002fce0000010000 */
[----:B------:R-:W1:Y:S01]  /*158b0*/  MUFU.EX2 R139, R32 ;  /* 0x00000020008b7308 */ /* 0x000e620000000800 */
[C---:B--2---:R-:W-:Y:S01]  /*158c0*/  FADD.FTZ R11, R137.reuse, R0 ;  /* 0x00000000890b7221 */ /* 0x044fe20000010000 */
[----:B------:R-:W-:-:S06]  /*158d0*/  F2FP.BF16.F32.PACK_AB R137, R137, R66 ;  /* 0x000000428989723e */ /* 0x000fcc00000010ff */
[----:B------:R-:W2:Y:S01]  /*158e0*/  MUFU.EX2 R39, R39 ;  /* 0x0000002700277308 */ /* 0x000ea20000000800 */
[----:B0-----:R-:W-:-:S04]  /*158f0*/  FADD.FTZ R6, R70, R11 ;  /* 0x0000000b46067221 */ /* 0x001fc80000010000 */
[C---:B-1----:R-:W-:Y:S01]  /*15900*/  FADD.FTZ R6, R139.reuse, R6 ;  /* 0x000000068b067221 */ /* 0x042fe20000010000 */
[----:B------:R-:W-:Y:S01]  /*15910*/  F2FP.BF16.F32.PACK_AB R139, R139, R70 ;  /* 0x000000468b8b723e */ /* 0x000fe200000010ff */
[C---:B--2---:R-:W-:Y:S01]  /*15920*/  FADD.FTZ R7, R39.reuse, R28 ;  /* 0x0000001c27077221 */ /* 0x044fe20000010000 */
[----:B------:R-:W-:Y:S01]  /*15930*/  F2FP.BF16.F32.PACK_AB R138, R39, R138 ;  /* 0x0000008a278a723e */ /* 0x000fe200000010ff */
[----:B------:R-:W-:Y:S06]  /*15940*/  @!P5 BRA `(.L_x_1771) ;  /* 0x000000000048d947 */ /* 0x000fec0003800000 */
        /* <DEDUP_REMOVED lines=11> */
.L_x_1773:
[----:B------:R-:W-:-:S13]  /*15a00*/  ISETP.NE.AND P1, PT, R13, 0x1, PT ;  /* 0x000000010d00780c */ /* 0x000fda0003f25270 */
[----:B------:R-:W0:Y:S02]  /*15a10*/  @P1 LDC.64 R14, c[0x0][0x9e8] ;  /* 0x00027a00ff0e1b82 */ /* 0x000e240000000a00 */
[----:B0-----:R-:W-:-:S05]  /*15a20*/  @P1 IMAD.HI.U32 R2, R0, R14, RZ ;  /* 0x0000000e00021227 */ /* 0x001fca00078e00ff */
[----:B------:R-:W-:-:S07]  /*15a30*/  @P1 SHF.R.U32.HI R0, RZ, R15, R2 ;  /* 0x0000000fff001219 */ /* 0x000fce0000011602 */
.L_x_1774:
[----:B------:R-:W-:Y:S05]  /*15a40*/  BSYNC B0 ;  /* 0x0000000000007941 */ /* 0x000fea0003800000 */
.L_x_1772:
[----:B------:R-:W-:-:S05]  /*15a50*/  IMAD R13, R0, R13, R13 ;  /* 0x0000000d000d7224 */ /* 0x000fca00078e020d */
[----:B------:R-:W-:-:S07]  /*15a60*/  VIMNMX R12, R12, R13, PT ;  /* 0x0000000d0c0c7248 */ /* 0x000fce0003fe0100 */
.L_x_1771:
[----:B------:R-:W-:Y:S01]  /*15a70*/  IMAD.HI R12, R12, 0x2aaaaaab, RZ ;  /* 0x2aaaaaab0c0c7827 */ /* 0x000fe200078e02ff */
[----:B------:R-:W-:Y:S01]  /*15a80*/  ULDC UR39, c[0x0][0x9e4] ;  /* 0x0002790000277ab9 */ /* 0x000fe20000000800 */
[----:B------:R-:W-:Y:S01]  /*15a90*/  ULDC UR38, c[0x0][0x9e4] ;  /* 0x0002790000267ab9 */ /* 0x000fe20000000800 */
[----:B------:R-:W-:Y:S01]  /*15aa0*/  ULDC UR50, c[0x0][0x9dc] ;  /* 0x0002770000327ab9 */ /* 0x000fe20000000800 */
[----:B------:R-:W-:Y:S01]  /*15ab0*/  ULDC UR42, c[0x0][0x9dc] ;  /* 0x00027700002a7ab9 */ /* 0x000fe20000000800 */
[----:B------:R-:W-:Y:S01]  /*15ac0*/  SHF.R.U32.HI R11, RZ, 0x1f, R12 ;  /* 0x0000001fff0b7819 */ /* 0x000fe2000001160c */
[----:B------:R-:W-:Y:S01]  /*15ad0*/  ULDC UR43, c[0x0][0x988] ;  /* 0x00026200002b7ab9 */ /* 0x000fe20000000800 */
[----:B------:R-:W-:Y:S01]  /*15ae0*/  ULDC UR47, c[0x0][0x988] ;  /* 0x00026200002f7ab9 */ /* 0x000fe20000000800 */
[----:B------:R-:W-:Y:S01]  /*15af0*/  ULDC UR46, c[0x0][0x988] ;  /* 0x00026200002e7ab9 */ /* 0x000fe20000000800 */
[----:B------:R-:W-:Y:S01]  /*15b00*/  LEA.HI.SX32 R12, R12, R11, 0x1c ;  /* 0x0000000b0c0c7211 */ /* 0x000fe200078fe2ff */
[----:B------:R-:W-:Y:S01]  /*15b10*/  ULDC UR54, c[0x0][0x9e0] ;  /* 0x0002780000367ab9 */ /* 0x000fe20000000800 */
[----:B------:R-:W-:Y:S01]  /*15b20*/  ULDC UR51, c[0x0][0x9e0] ;  /* 0x0002780000337ab9 */ /* 0x000fe20000000800 */
[----:B------:R-:W-:Y:S01]  /*15b30*/  BSSY B1, `(.L_x_1775) ;  /* 0x0000352000017945 */ /* 0x000fe20003800000 */
[----:B------:R-:W-:Y:S01]  /*15b40*/  VIMNMX R11, R189, R12, !PT ;  /* 0x0000000cbd0b7248 */ /* 0x000fe20007fe0100 */
[----:B------:R-:W-:Y:S01]  /*15b50*/  IMAD.MOV.U32 R2, RZ, RZ, 0x3f800000 ;  /* 0x3f800000ff027424 */ /* 0x000fe200078e00ff */
[----:B------:R-:W-:Y:S01]  /*15b60*/  CS2R R86, SRZ ;  /* 0x0000000000567805 */ /* 0x000fe2000001ff00 */
[----:B------:R-:W-:Y:S01]  /*15b70*/  IMAD.MOV.U32 R0, RZ, RZ, 0x3f800000 ;  /* 0x3f800000ff007424 */ /* 0x000fe200078e00ff */
[----:B------:R-:W-:-:S02]  /*15b80*/  ISETP.GE.AND P1, PT, R10, R11, PT ;  /* 0x0000000b0a00720c */ /* 0x000fc40003f26270 */
        /* <DEDUP_REMOVED lines=30> */
[----:B------:R-:W-:Y:S01]  /*15d70*/  CS2R R24, SRZ ;  /* 0x0000000000187805 */ /* 0x000fe2000001ff00 */
[----:B------:R-:W-:Y:S06]  /*15d80*/  @!P1 BRA `(.L_x_1776) ;  /* 0x0000003000b09947 */ /* 0x000fec0003800000 */
[----:B------:R-:W-:Y:S01]  /*15d90*/  BSSY B0, `(.L_x_1777) ;  /* 0x0000327000007945 */ /* 0x000fe20003800000 */
[----:B------:R-:W-:Y:S02]  /*15da0*/  IMAD.MOV.U32 R2, RZ, RZ, 0x3f800000 ;  /* 0x3f800000ff027424 */ /* 0x000fe400078e00ff */
[----:B------:R-:W-:-:S07]  /*15db0*/  IMAD.MOV.U32 R87, RZ, RZ, RZ ;  /* 0x000000ffff577224 */ /* 0x000fce00078e00ff */
.L_x_1798:
[----:B------:R-:W-:-:S05]  /*15dc0*/  VIADD R20, R160, 0x1 ;  /* 0x00000001a0147836 */ /* 0x000fca0000000000 */
[----:B------:R-:W-:-:S04]  /*15dd0*/  ISETP.NE.AND P1, PT, R20, 0x2, PT ;  /* 0x000000021400780c */ /* 0x000fc80003f25270 */
[----:B------:R-:W-:Y:S02]  /*15de0*/  SEL R12, RZ, 0x1, P1 ;  /* 0x00000001ff0c7807 */ /* 0x000fe40000800000 */
[----:B------:R-:W-:Y:S02]  /*15df0*/  SEL R20, R20, RZ, P1 ;  /* 0x000000ff14147207 */ /* 0x000fe40000800000 */
[----:B------:R-:W-:Y:S01]  /*15e00*/  LOP3.LUT R21, R163, R12, RZ, 0x3c, !PT ;  /* 0x0000000ca3157212 */ /* 0x000fe200078e3cff */
[----:B------:R-:W-:Y:S06]  /*15e10*/  @!P0 BRA `(.L_x_1778) ;  /* 0x0000000000048947 */ /* 0x000fec0003800000 */
[----:B------:R-:W-:Y:S01]  /*15e20*/  BPT.TRAP 0x1 ;  /* 0x000000040000795c */ /* 0x000fe20000300000 */
.L_x_1778:
[----:B------:R-:W-:Y:S01]  /*15e30*/  IMAD R5, R20, 0x8, R18 ;  /* 0x0000000814057824 */ /* 0x000fe200078e0212 */
[----:B------:R-:W-:-:S04]  /*15e40*/  SHF.L.U32 R14, R21, 0x1f, RZ ;  /* 0x0000001f150e7819 */ /* 0x000fc800000006ff */
[----:B------:R0:W1:Y:S01]  /*15e50*/  SYNCS.PHASECHK.TRANS64.TRYWAIT P1, [R5+URZ+0x2a830], R14 ;  /* 0x02a8300e050075a7 */ /* 0x000062000802017f */
[----:B------:R-:W-:Y:S05]  /*15e60*/  @!P0 BRA `(.L_x_1779) ;  /* 0x0000000000048947 */ /* 0x000fea0003800000 */
[----:B------:R-:W-:Y:S01]  /*15e70*/  BPT.TRAP 0x1 ;  /* 0x000000040000795c */ /* 0x000fe20000300000 */
.L_x_1779:
[----:B------:R-:W-:Y:S01]  /*15e80*/  BSSY B2, `(.L_x_1780) ;  /* 0x0000006000027945 */ /* 0x000fe20003800000 */
[----:B------:R-:W-:Y:S02]  /*15e90*/  IMAD R12, R20, 0x900, R8 ;  /* 0x00000900140c7824 */ /* 0x000fe400078e0208 */
[----:B------:R-:W-:Y:S01]  /*15ea0*/  IMAD.MOV.U32 R13, RZ, RZ, 0x40000040 ;  /* 0x40000040ff0d7424 */ /* 0x000fe200078e00ff */
[----:B-1----:R-:W-:Y:S06]  /*15eb0*/  @P1 BRA `(.L_x_1781) ;  /* 0x0000000000081947 */ /* 0x002fec0003800000 */
[----:B------:R-:W1:Y:S02]  /*15ec0*/  SYNCS.PHASECHK.TRANS64.TRYWAIT P1, [R5+URZ+0x2a830], R14 ;  /* 0x02a8300e050075a7 */ /* 0x000e64000802017f */
[----:B-1----:R-:W-:Y:S05]  /*15ed0*/  @!P1 BRA `(.L_x_1782) ;  /* 0x0000013800949947 */ /* 0x002fea0003800000 */
.L_x_1781:
[----:B------:R-:W-:Y:S05]  /*15ee0*/  BSYNC B2 ;  /* 0x0000000000027941 */ /* 0x000fea0003800000 */
.L_x_1780:
[----:B------:R-:W2:Y:S04]  /*15ef0*/  LDL.64 R88, [R1+0x28] ;  /* 0x0000280001587983 */ /* 0x000ea80000100a00 */
[----:B------:R-:W3:Y:S04]  /*15f00*/  LDL.64 R226, [R1+0x20] ;  /* 0x0000200001e27983 */ /* 0x000ee80000100a00 */
[----:B------:R-:W4:Y:S01]  /*15f10*/  LDL.64 R210, [R1+0x18] ;  /* 0x0000180001d27983 */ /* 0x000f220000100a00 */
[C---:B------:R-:W-:Y:S02]  /*15f20*/  R2UR UR6, R12.reuse ;  /* 0x000000000c0672ca */ /* 0x040fe400000e0000 */
[----:B------:R-:W-:Y:S01]  /*15f30*/  R2UR UR7, R13 ;  /* 0x000000000d0772ca */ /* 0x000fe200000e0000 */
[----:B------:R0:W-:Y:S04]  /*15f40*/  STL.64 [R1+0x40], R4 ;  /* 0x0000400401007387 */ /* 0x0001e80000100a00 */
[----:B01----:R-:W4:Y:S01]  /*15f50*/  LDL.64 R4, [R1+0x10] ;  /* 0x0000100001047983 */ /* 0x003f220000100a00 */
[----:B------:R-:W-:-:S02]  /*15f60*/  VIADD R14, R12, 0x2 ;  /* 0x000000020c0e7836 */ /* 0x000fc40000000000 */
[----:B------:R-:W-:Y:S01]  /*15f70*/  IMAD.MOV.U32 R15, RZ, RZ, 0x40000040 ;  /* 0x40000040ff0f7424 */ /* 0x000fe200078e00ff */
[----:B--2---:R-:W-:Y:S02]  /*15f80*/  R2UR UR4, R88 ;  /* 0x00000000580472ca */ /* 0x004fe400000e0000 */
[----:B------:R-:W-:Y:S02]  /*15f90*/  R2UR UR5, R89 ;  /* 0x00000000590572ca */ /* 0x000fe400000e0000 */
[----:B------:R-:W-:-:S11]  /*15fa0*/  WARPGROUP.ARRIVE ;  /* 0x00000000000079c5 */ /* 0x000fd60000000000 */
[----:B------:R-:W-:Y:S01]  /*15fb0*/  HGMMA.64x96x16.F32.BF16 R88, gdesc[UR4], RZ, !UPT, gsb0 ;  /* 0x01600000045879f0 */ /* 0x000fe2000c0018ff */
[----:B---3--:R-:W-:Y:S02]  /*15fc0*/  R2UR UR4, R226 ;  /* 0x00000000e20472ca */ /* 0x008fe400000e0000 */
[----:B------:R-:W-:Y:S02]  /*15fd0*/  R2UR UR5, R227 ;  /* 0x00000000e30572ca */ /* 0x000fe400000e0000 */
[----:B------:R-:W2:Y:S01]  /*15fe0*/  LDL.64 R226, [R1+0x8] ;  /* 0x0000080001e27983 */ /* 0x000ea20000100a00 */
[----:B------:R-:W-:Y:S02]  /*15ff0*/  R2UR UR6, R14 ;  /* 0x000000000e0672ca */ /* 0x000fe400000e0000 */
[----:B------:R-:W-:Y:S01]  /*16000*/  R2UR UR7, R15 ;  /* 0x000000000f0772ca */ /* 0x000fe200000e0000 */
[----:B------:R-:W-:Y:S02]  /*16010*/  VIADD R14, R12, 0x4 ;  /* 0x000000040c0e7836 */ /* 0x000fe40000000000 */
[----:B------:R-:W-:Y:S01]  /*16020*/  IMAD.MOV.U32 R15, RZ, RZ, 0x40000040 ;  /* 0x40000040ff0f7424 */ /* 0x000fe200078e00ff */
[----:B------:R-:W-:-:S02]  /*16030*/  WARPGROUP.DEPBAR.LE gsb0, 0x0 ;  /* 0x00008000000079c5 */ /* 0x000fc40000010000 */
[----:B------:R-:W-:-:S07]  /*16040*/  WARPGROUP.ARRIVE ;  /* 0x00000000000079c5 */ /* 0x000fce0000000000 */
[----:B------:R-:W-:Y:S01]  /*16050*/  HGMMA.64x96x16.F32.BF16 R88, gdesc[UR4], R88, gsb0 ;  /* 0x01600000045879f0 */ /* 0x000fe20008001858 */
[----:B----4-:R-:W-:Y:S02]  /*16060*/  R2UR UR4, R210 ;  /* 0x00000000d20472ca */ /* 0x010fe400000e0000 */
[----:B------:R-:W-:Y:S02]  /*16070*/  R2UR UR5, R211 ;  /* 0x00000000d30572ca */ /* 0x000fe400000e0000 */
[----:B------:R-:W3:Y:S01]  /*16080*/  LDL.64 R210, [R1] ;  /* 0x0000000001d27983 */ /* 0x000ee20000100a00 */
        /* <DEDUP_REMOVED lines=11> */
[----:B------:R-:W-:Y:S01]  /*16140*/  VIADD R14, R12, 0x300 ;  /* 0x000003000c0e7836 */ /* 0x000fe20000000000 */
[----:B------:R0:W5:Y:S01]  /*16150*/  LDL.LU.64 R4, [R1+0x40] ;  /* 0x0000400001047983 */ /* 0x0001620000300a00 */
[----:B------:R-:W-:Y:S01]  /*16160*/  IMAD.MOV.U32 R15, RZ, RZ, 0x40000040 ;  /* 0x40000040ff0f7424 */ /* 0x000fe200078e00ff */
[----:B------:R-:W-:-:S02]  /*16170*/  WARPGROUP.DEPBAR.LE gsb0, 0x0 ;  /* 0x00008000000079c5 */ /* 0x000fc40000010000 */
[----:B------:R-:W-:-:S07]  /*16180*/  WARPGROUP.ARRIVE ;  /* 0x00000000000079c5 */ /* 0x000fce0000000000 */
[----:B------:R-:W-:Y:S01]  /*16190*/  HGMMA.64x96x16.F32.BF16 R88, gdesc[UR4], R88, gsb0 ;  /* 0x01600000045879f0 */ /* 0x000fe20008001858 */
[----:B------:R-:W-:Y:S02]  /*161a0*/  R2UR UR6, R14 ;  /* 0x000000000e0672ca */ /* 0x000fe400000e0000 */
[----:B------:R-:W-:Y:S02]  /*161b0*/  R2UR UR7, R15 ;  /* 0x000000000f0772ca */ /* 0x000fe400000e0000 */
[----:B--2---:R-:W-:Y:S02]  /*161c0*/  R2UR UR4, R226 ;  /* 0x00000000e20472ca */ /* 0x004fe400000e0000 */
        /* <DEDUP_REMOVED lines=132> */
[----:B0-----:R-:W-:Y:S05]  /*16a10*/  @!P0 BRA `(.L_x_1783) ;  /* 0x0000000000048947 */ /* 0x001fea0003800000 */
[----:B------:R-:W-:Y:S01]  /*16a20*/  BPT.TRAP 0x1 ;  /* 0x000000040000795c */ /* 0x000fe20000300000 */
.L_x_1783:
[----:B------:R-:W-:Y:S01]  /*16a30*/  SHF.L.U32 R2, R163, 0x1f, RZ ;  /* 0x0000001fa3027819 */ /* 0x000fe200000006ff */
[----:B------:R-:W-:-:S04]  /*16a40*/  IMAD R14, R160, 0x8, R18 ;  /* 0x00000008a00e7824 */ /* 0x000fc800078e0212 */
[----:B------:R0:W1:Y:S01]  /*16a50*/  SYNCS.PHASECHK.TRANS64.TRYWAIT P1, [R14+URZ+0x2a850], R2 ;  /* 0x02a850020e0075a7 */ /* 0x000062000802017f */
[----:B------:R-:W-:Y:S05]  /*16a60*/  @!P0 BRA `(.L_x_1784) ;  /* 0x0000000000048947 */ /* 0x000fea0003800000 */
[----:B------:R-:W-:Y:S01]  /*16a70*/  BPT.TRAP 0x1 ;  /* 0x000000040000795c */ /* 0x000fe20000300000 */
.L_x_1784:
        /* <DEDUP_REMOVED lines=9> */
.L_x_1786:
[----:B------:R-:W-:Y:S05]  /*16b10*/  BSYNC B2 ;  /* 0x0000000000027941 */ /* 0x000fea0003800000 */
.L_x_1785:
[----:B------:R-:W-:Y:S01]  /*16b20*/  IMAD.MOV.U32 R12, RZ, RZ, R0 ;  /* 0x000000ffff0c7224 */ /* 0x000fe200078e0000 */
[----:B------:R-:W-:Y:S01]  /*16b30*/  WARPGROUP.ARRIVE ;  /* 0x00000000000079c5 */ /* 0x000fe20000000000 */
[----:B------:R-:W-:-:S03]  /*16b40*/  IMAD.MOV.U32 R13, RZ, RZ, 0x40000040 ;  /* 0x40000040ff0d7424 */ /* 0x000fc600078e00ff */
        /* <DEDUP_REMOVED lines=41> */
.L_x_1788:
[----:B------:R-:W-:Y:S01]  /*16de0*/  ISETP.NE.AND P2, PT, R200, 0x1, PT ;  /* 0x00000001c800780c */ /* 0x000fe20003f45270 */
[----:B01----:R-:W-:Y:S01]  /*16df0*/  IMAD.IADD R2, R191, 0x1, R187 ;  /* 0x00000001bf027824 */ /* 0x003fe200078e02bb */
[----:B------:R-:W-:Y:S01]  /*16e00*/  LOP3.LUT P1, RZ, R22, 0x80000, RZ, 0xc0, !PT ;  /* 0x0008000016ff7812 */ /* 0x000fe2000782c0ff */
[----:B------:R-:W-:Y:S02]  /*16e10*/  IMAD R139, R10, -0x60, RZ ;  /* 0xffffffa00a8b7824 */ /* 0x000fe400078e02ff */
[----:B-----5:R-:W-:-:S05]  /*16e20*/  VIADD R5, R5, 0x2a840 ;  /* 0x0002a84005057836 */ /* 0x020fca0000000000 */
[----:B------:R-:W-:-:S03]  /*16e30*/  PRMT R5, R172, 0x654, R5 ;  /* 0x00000654ac057816 */ /* 0x000fc60000000005 */
[----:B------:R-:W0:Y:S08]  /*16e40*/  @P2 LDC R9, c[0x0][0x44c] ;  /* 0x00011300ff092b82 */ /* 0x000e300000000800 */
[----:B------:R-:W1:Y:S01]  /*16e50*/  @P2 LDC R0, c[0x0][0x450] ;  /* 0x00011400ff002b82 */ /* 0x000e620000000800 */
[----:B------:R2:W-:Y:S01]  /*16e60*/  SYNCS.ARRIVE.TRANS64.RED.A1T0 RZ, [R5+URZ], RZ ;  /* 0x000000ff05ff79a7 */ /* 0x0005e2000810043f */
[----:B0-----:R-:W-:-:S05]  /*16e70*/  @P2 IMAD.HI.U32 R9, R2, R9, RZ ;  /* 0x0000000902092227 */ /* 0x001fca00078e00ff */
[----:B-1----:R-:W-:Y:S01]  /*16e80*/  @P2 SHF.R.U32.HI R2, RZ, R0, R9 ;  /* 0x00000000ff022219 */ /* 0x002fe20000011609 */
[----:B------:R-:W-:-:S04]  /*16e90*/  VIADD R9, R139, 0x1 ;  /* 0x000000018b097836 */ /* 0x000fc80000000000 */
[----:B------:R-:W0:Y:S01]  /*16ea0*/  SHFL.IDX PT, R141, R2, RZ, 0x1c1f ;  /* 0x001c1fff028d7589 */ /* 0x000e2200000e0000 */
[----:B------:R-:W-:Y:S02]  /*16eb0*/  IMAD R0, R190, -0x2, R9 ;  /* 0xfffffffebe007824 */ /* 0x000fe400078e0209 */
[----:B------:R-:W-:-:S03]  /*16ec0*/  IMAD.U32 R9, RZ, RZ, UR50 ;  /* 0x00000032ff097e24 */ /* 0x000fc6000f8e00ff */
[----:B------:R-:W-:Y:S01]  /*16ed0*/  IADD3 R137, -R166, R0, R167 ;  /* 0x00000000a6897210 */ /* 0x000fe20007ffe1a7 */
[----:B------:R-:W-:Y:S01]  /*16ee0*/  VIADD R0, R0, 0xffffffff ;  /* 0xffffffff00007836 */ /* 0x000fe20000000000 */
[----:B------:R-:W-:-:S03]  /*16ef0*/  LOP3.LUT R12, RZ, R9, RZ, 0x33, !PT ;  /* 0x00000009ff0c7212 */ /* 0x000fc600078e33ff */
[----:B------:R-:W-:Y:S02]  /*16f00*/  VIADD R138, R137, UR54 ;  /* 0x00000036898a7c36 */ /* 0x000fe40008000000 */
[----:B------:R-:W-:Y:S02]  /*16f10*/  IMAD.IADD R137, R12, 0x1, R137 ;  /* 0x000000010c897824 */ /* 0x000fe400078e0289 */
[--C-:B0-----:R-:W-:Y:S02]  /*16f20*/  IMAD.IADD R15, R138, 0x1, R141.reuse ;  /* 0x000000018a0f7824 */ /* 0x101fe400078e028d */
[----:B--2---:R-:W-:Y:S01]  /*16f30*/  IMAD.IADD R5, R137, 0x1, R141 ;  /* 0x0000000189057824 */ /* 0x004fe200078e028d */
[----:B------:R-:W-:Y:S06]  /*16f40*/  @!P1 BRA `(.L_x_1789) ;  /* 0x0000000000549947 */ /* 0x000fec0003800000 */
        /* <DEDUP_REMOVED lines=12> */
.L_x_1791:
[----:B------:R-:W-:-:S05]  /*17010*/  IMAD.U32 R136, RZ, RZ, UR39 ;  /* 0x00000027ff887e24 */ /* 0x000fca000f8e00ff */
[----:B------:R-:W-:-:S13]  /*17020*/  ISETP.NE.AND P1, PT, R136, 0x1, PT ;  /* 0x000000018800780c */ /* 0x000fda0003f25270 */
[----:B------:R-:W0:Y:S02]  /*17030*/  @P1 LDC.64 R12, c[0x0][0x9e8] ;  /* 0x00027a00ff0c1b82 */ /* 0x000e240000000a00 */
[----:B0-----:R-:W-:-:S05]  /*17040*/  @P1 IMAD.HI.U32 R12, R141, R12, RZ ;  /* 0x0000000c8d0c1227 */ /* 0x001fca00078e00ff */
[----:B------:R-:W-:-:S07]  /*17050*/  @P1 SHF.R.U32.HI R141, RZ, R13, R12 ;  /* 0x0000000dff8d1219 */ /* 0x000fce000001160c */
.L_x_1792:
[----:B------:R-:W-:Y:S05]  /*17060*/  BSYNC B2 ;  /* 0x0000000000027941 */ /* 0x000fea0003800000 */
.L_x_1790:
[----:B------:R-:W-:-:S05]  /*17070*/  IMAD R12, R141, R136, R0 ;  /* 0x000000888d0c7224 */ /* 0x000fca00078e0200 */
[----:B------:R-:W-:Y:S02]  /*17080*/  VIADDMNMX R15, R12, R136, R15, PT ;  /* 0x000000880c0f7246 */ /* 0x000fe4000380010f */
[----:B------:R-:W-:-:S07]  /*17090*/  VIMNMX R5, R5, R12, !PT ;  /* 0x0000000c05057248 */ /* 0x000fce0007fe0100 */
.L_x_1789:
[C---:B------:R-:W-:Y:S01]  /*170a0*/  ISETP.GE.AND P1, PT, R139.reuse, 0x2, PT ;  /* 0x000000028b00780c */ /* 0x040fe20003f26270 */
[----:B------:R-:W0:Y:S01]  /*170b0*/  SHFL.IDX PT, R2, R2, 0x1, 0x1c1f ;  /* 0x003c1f0002027f89 */ /* 0x000e2200000e0000 */
[----:B------:R-:W-:Y:S02]  /*170c0*/  ISETP.GE.AND P2, PT, R139, 0x9, PT ;  /* 0x000000098b00780c */ /* 0x000fe40003f46270 */
[----:B------:R-:W-:Y:S02]  /*170d0*/  ISETP.GT.AND P4, PT, R5, 0x1, !P1 ;  /* 0x000000010500780c */ /* 0x000fe40004f84270 */
[----:B------:R-:W-:Y:S02]  /*170e0*/  ISETP.GE.AND P5, PT, R139, 0xa, PT ;  /* 0x0000000a8b00780c */ /* 0x000fe40003fa6270 */
[----:B------:R-:W-:Y:S02]  /*170f0*/  ISETP.GT.AND P3, PT, R5, 0x8, !P2 ;  /* 0x000000080500780c */ /* 0x000fe40005764270 */
[----:B------:R-:W-:-:S02]  /*17100*/  ISETP.LT.OR P4, PT, R15, 0x2, P4 ;  /* 0x000000020f00780c */ /* 0x000fc40002781670 */
[----:B------:R-:W-:Y:S02]  /*17110*/  ISETP.LT.OR P3, PT, R15, 0x9, P3 ;  /* 0x000000090f00780c */ /* 0x000fe40001f61670 */
[----:B------:R-:W-:Y:S02]  /*17120*/  FSEL R136, R89, -INF , !P4 ;  /* 0xff80000059887808 */ /* 0x000fe40006000000 */
[----:B------:R-:W-:Y:S02]  /*17130*/  ISETP.GE.AND P4, PT, R139, 0x11, PT ;  /* 0x000000118b00780c */ /* 0x000fe40003f86270 */
[----:B------:R-:W-:Y:S02]  /*17140*/  LOP3.LUT R22, R22, 0xfffffffb, RZ, 0xc0, !PT ;  /* 0xfffffffb16167812 */ /* 0x000fe400078ec0ff */
[----:B------:R-:W-:Y:S02]  /*17150*/  FSEL R92, R92, -INF , !P3 ;  /* 0xff8000005c5c7808 */ /* 0x000fe40005800000 */
[----:B------:R-:W-:-:S02]  /*17160*/  ISETP.GT.AND P3, PT, R5, 0x9, !P5 ;  /* 0x000000090500780c */ /* 0x000fc40006f64270 */
[----:B------:R-:W-:Y:S01]  /*17170*/  @P5 LOP3.LUT R22, R22, 0x4, RZ, 0xfc, !PT ;  /* 0x0000000416165812 */ /* 0x000fe200078efcff */
[--C-:B0-----:R-:W-:Y:S01]  /*17180*/  IMAD.IADD R138, R138, 0x1, R2.reuse ;  /* 0x000000018a8a7824 */ /* 0x101fe200078e0202 */
[----:B------:R-:W-:Y:S01]  /*17190*/  ISETP.LT.OR P3, PT, R15, 0xa, P3 ;  /* 0x0000000a0f00780c */ /* 0x000fe20001f61670 */
[----:B------:R-:W-:Y:S01]  /*171a0*/  IMAD.IADD R137, R137, 0x1, R2 ;  /* 0x0000000189897824 */ /* 0x000fe200078e0202 */
[----:B------:R-:W-:Y:S02]  /*171b0*/  LOP3.LUT R22, R22, 0xfffffff7, RZ, 0xc0, !PT ;  /* 0xfffffff716167812 */ /* 0x000fe400078ec0ff */
[----:B------:R-:W-:Y:S02]  /*171c0*/  FSEL R140, R93, -INF , !P3 ;  /* 0xff8000005d8c7808 */ /* 0x000fe40005800000 */
[----:B------:R-:W-:Y:S02]  /*171d0*/  @P4 LOP3.LUT R22, R22, 0x8, RZ, 0xfc, !PT ;  /* 0x0000000816164812 */ /* 0x000fe400078efcff */
[----:B------:R-:W-:-:S02]  /*171e0*/  ISETP.GT.AND P3, PT, R5, 0x10, !P4 ;  /* 0x000000100500780c */ /* 0x000fc40006764270 */
[----:B------:R-:W-:Y:S02]  /*171f0*/  ISETP.GE.AND P4, PT, R139, 0x12, PT ;  /* 0x000000128b00780c */ /* 0x000fe40003f86270 */
[----:B------:R-:W-:Y:S02]  /*17200*/  ISETP.LT.OR P3, PT, R15, 0x11, P3 ;  /* 0x000000110f00780c */ /* 0x000fe40001f61670 */
[----:B------:R-:W-:Y:S02]  /*17210*/  LOP3.LUT R22, R22, 0xffffffef, RZ, 0xc0, !PT ;  /* 0xffffffef16167812 */ /* 0x000fe400078ec0ff */
[----:B------:R-:W-:Y:S02]  /*17220*/  FSEL R96, R96, -INF , !P3 ;  /* 0xff80000060607808 */ /* 0x000fe40005800000 */
[----:B------:R-:W-:-:S04]  /*17230*/  ISETP.GT.AND P3, PT, R5, 0x11, !P4 ;  /* 0x000000110500780c */ /* 0x000fc80006764270 */
[----:B------:R-:W-:Y:S02]  /*17240*/  ISETP.LT.OR P3, PT, R15, 0x12, P3 ;  /* 0x000000120f00780c */ /* 0x000fe40001f61670 */
[----:B------:R-:W-:Y:S02]  /*17250*/  @P4 LOP3.LUT R22, R22, 0x10, RZ, 0xfc, !PT ;  /* 0x0000001016164812 */ /* 0x000fe400078efcff */
[----:B------:R-:W-:Y:S02]  /*17260*/  ISETP.GE.AND P4, PT, R139, 0x19, PT ;  /* 0x000000198b00780c */ /* 0x000fe40003f86270 */
[----:B------:R-:W-:Y:S02]  /*17270*/  LOP3.LUT R22, R22, 0xfffbffff, RZ, 0xc0, !PT ;  /* 0xfffbffff16167812 */ /* 0x000fe400078ec0ff */
[----:B------:R-:W-:Y:S02]  /*17280*/  FSEL R142, R97, -INF , !P3 ;  /* 0xff800000618e7808 */ /* 0x000fe40005800000 */
[----:B------:R-:W-:-:S04]  /*17290*/  ISETP.GT.AND P3, PT, R5, 0x18, !P4 ;  /* 0x000000180500780c */ /* 0x000fc80006764270 */
[----:B------:R-:W-:-:S03]  /*172a0*/  ISETP.LT.OR P3, PT, R15, 0x19, P3 ;  /* 0x000000190f00780c */ /* 0x000fc60001f61670 */
        /* <DEDUP_REMOVED lines=68> */
[----:B------:R-:W-:Y:S02]  /*176f0*/  FSEL R154, R121, -INF , !P3 ;  /* 0xff800000799a7808 */ /* 0x000fe40005800000 */
[----:B------:R-:W-:Y:S02]  /*17700*/  LOP3.LUT R22, R22, 0xffffffbf, RZ, 0xc0, !PT ;  /* 0xffffffbf16167812 */ /* 0x000fe400078ec0ff */
[----:B------:R-:W-:-:S04]  /*17710*/  ISETP.GT.AND P3, PT, R5, 0x48, !P4 ;  /* 0x000000480500780c */ /* 0x000fc80006764270 */
[----:B------:R-:W-:-:S03]  /*17720*/  ISETP.LT.OR P3, PT, R15, 0x49, P3 ;  /* 0x000000490f00780c */ /* 0x000fc60001f61670 */
[----:B------:R-:W-:Y:S02]  /*17730*/  @P4 LOP3.LUT R22, R22, 0x40, RZ, 0xfc, !PT ;  /* 0x0000004016164812 */ /* 0x000fe400078efcff */
[----:B------:R-:W-:Y:S02]  /*17740*/  ISETP.GE.AND P4, PT, R139, 0x4a, PT ;  /* 0x0000004a8b00780c */ /* 0x000fe40003f86270 */
[----:B------:R-:W-:Y:S02]  /*17750*/  FSEL R124, R124, -INF , !P3 ;  /* 0xff8000007c7c7808 */ /* 0x000fe40005800000 */
[----:B------:R-:W-:Y:S02]  /*17760*/  ISETP.GT.AND P3, PT, R5, 0x49, !P4 ;  /* 0x000000490500780c */ /* 0x000fe40006764270 */
[----:B------:R-:W-:Y:S02]  /*17770*/  LOP3.LUT R22, R22, 0xffffffdf, RZ, 0xc0, !PT ;  /* 0xffffffdf16167812 */ /* 0x000fe400078ec0ff */
[----:B------:R-:W-:-:S04]  /*17780*/  ISETP.LT.OR P3, PT, R15, 0x4a, P3 ;  /* 0x0000004a0f00780c */ /* 0x000fc80001f61670 */
[----:B------:R-:W-:Y:S02]  /*17790*/  FSEL R156, R125, -INF , !P3 ;  /* 0xff8000007d9c7808 */ /* 0x000fe40005800000 */
[----:B------:R-:W-:Y:S02]  /*177a0*/  ISETP.GE.AND P3, PT, R139, 0x51, PT ;  /* 0x000000518b00780c */ /* 0x000fe40003f66270 */
[----:B------:R-:W-:Y:S02]  /*177b0*/  @P4 LOP3.LUT R22, R22, 0x20, RZ, 0xfc, !PT ;  /* 0x0000002016164812 */ /* 0x000fe400078efcff */
[----:B------:R-:W-:Y:S02]  /*177c0*/  ISETP.GT.AND P4, PT, R5, 0x50, !P3 ;  /* 0x000000500500780c */ /* 0x000fe40005f84270 */
[----:B------:R-:W-:Y:S02]  /*177d0*/  LOP3.LUT R22, R22, 0xfffffffd, RZ, 0xc0, !PT ;  /* 0xfffffffd16167812 */ /* 0x000fe400078ec0ff */
        /* <DEDUP_REMOVED lines=10> */
[----:B------:R-:W-:-:S13]  /*17880*/  ISETP.GE.AND P6, PT, R139, 0x1, PT ;  /* 0x000000018b00780c */ /* 0x000fda0003fc6270 */
[----:B------:R-:W-:Y:S02]  /*17890*/  @P6 LOP3.LUT R22, R22, 0x2, RZ, 0xfc, !PT ;  /* 0x0000000216166812 */ /* 0x000fe400078efcff */
[----:B------:R-:W-:Y:S02]  /*178a0*/  ISETP.GT.AND P6, PT, R5, RZ, !P6 ;  /* 0x000000ff0500720c */ /* 0x000fe400077c4270 */
[----:B------:R-:W-:Y:S02]  /*178b0*/  LOP3.LUT R22, R22, 0xfffffffe, RZ, 0xc0, !PT ;  /* 0xfffffffe16167812 */ /* 0x000fe400078ec0ff */
[----:B------:R-:W-:-:S04]  /*178c0*/  ISETP.LT.OR P6, PT, R15, 0x1, P6 ;  /* 0x000000010f00780c */ /* 0x000fc800037c1670 */
[----:B------:R-:W-:Y:S02]  /*178d0*/  FSEL R88, R88, -INF , !P6 ;  /* 0xff80000058587808 */ /* 0x000fe40007000000 */
[----:B------:R-:W-:-:S13]  /*178e0*/  ISETP.GE.AND P6, PT, R139, 0x5a, PT ;  /* 0x0000005a8b00780c */ /* 0x000fda0003fc6270 */
[----:B------:R-:W-:Y:S02]  /*178f0*/  @P6 LOP3.LUT R22, R22, 0x1, RZ, 0xfc, !PT ;  /* 0x0000000116166812 */ /* 0x000fe400078efcff */
[----:B------:R-:W-:-:S04]  /*17900*/  ISETP.GT.AND P6, PT, R5, 0x59, !P6 ;  /* 0x000000590500780c */ /* 0x000fc800077c4270 */
[----:B------:R-:W-:-:S04]  /*17910*/  ISETP.LT.OR P6, PT, R15, 0x5a, P6 ;  /* 0x0000005a0f00780c */ /* 0x000fc800037c1670 */
        /* <DEDUP_REMOVED lines=15> */
.L_x_1795:
[----:B------:R-:W-:-:S05]  /*17a10*/  IMAD.U32 R15, RZ, RZ, UR39 ;  /* 0x00000027ff0f7e24 */ /* 0x000fca000f8e00ff */
[----:B------:R-:W-:-:S13]  /*17a20*/  ISETP.NE.AND P6, PT, R15, 0x1, PT ;  /* 0x000000010f00780c */ /* 0x000fda0003fc5270 */
[----:B------:R-:W0:Y:S02]  /*17a30*/  @P6 LDC.64 R12, c[0x0][0x9e8] ;  /* 0x00027a00ff0c6b82 */ /* 0x000e240000000a00 */
[----:B0-----:R-:W-:-:S05]  /*17a40*/  @P6 IMAD.HI.U32 R12, R5, R12, RZ ;  /* 0x0000000c050c6227 */ /* 0x001fca00078e00ff */
[----:B------:R-:W-:-:S07]  /*17a50*/  @P6 SHF.R.U32.HI R5, RZ, R13, R12 ;  /* 0x0000000dff056219 */ /* 0x000fce000001160c */
.L_x_1796:
[----:B------:R-:W-:Y:S05]  /*17a60*/  BSYNC B2 ;  /* 0x0000000000027941 */ /* 0x000fea0003800000 */
.L_x_1794:
[----:B------:R-:W-:-:S05]  /*17a70*/  IMAD R0, R5, R15, R0 ;  /* 0x0000000f05007224 */ /* 0x000fca00078e0200 */
[----:B------:R-:W-:Y:S02]  /*17a80*/  VIADDMNMX R138, R0, R15, R138, PT ;  /* 0x0000000f008a7246 */ /* 0x000fe4000380018a */
[----:B------:R-:W-:-:S07]  /*17a90*/  VIMNMX R137, R137, R0, !PT ;  /* 0x0000000089897248 */ /* 0x000fce0007fe0100 */
.L_x_1793:
[C---:B------:R-:W-:Y:S02]  /*17aa0*/  ISETP.GT.AND P1, PT, R137.reuse, 0x1, !P1 ;  /* 0x000000018900780c */ /* 0x040fe40004f24270 */
[----:B------:R-:W-:Y:S02]  /*17ab0*/  ISETP.GT.AND P2, PT, R137, 0x8, !P2 ;  /* 0x000000088900780c */ /* 0x000fe40005744270 */
[C---:B------:R-:W-:Y:S02]  /*17ac0*/  ISETP.LT.OR P1, PT, R138.reuse, 0x2, P1 ;  /* 0x000000028a00780c */ /* 0x040fe40000f21670 */
[----:B------:R-:W-:Y:S02]  /*17ad0*/  ISETP.LT.OR P2, PT, R138, 0x9, P2 ;  /* 0x000000098a00780c */ /* 0x000fe40001741670 */
[----:B------:R-:W-:Y:S02]  /*17ae0*/  FSEL R2, R91, -INF , !P1 ;  /* 0xff8000005b027808 */ /* 0x000fe40004800000 */
[----:B------:R-:W-:-:S02]  /*17af0*/  LOP3.LUT P1, RZ, R22, 0x4, RZ, 0xc0, !PT ;  /* 0x0000000416ff7812 */ /* 0x000fc4000782c0ff */
[----:B------:R-:W-:Y:S02]  /*17b00*/  FSEL R94, R94, -INF , !P2 ;  /* 0xff8000005e5e7808 */ /* 0x000fe40005000000 */
[----:B------:R-:W-:Y:S02]  /*17b10*/  ISETP.GT.AND P1, PT, R137, 0x9, !P1 ;  /* 0x000000098900780c */ /* 0x000fe40004f24270 */
[----:B------:R-:W-:Y:S02]  /*17b20*/  LOP3.LUT P2, RZ, R22, 0x20000, RZ, 0xc0, !PT ;  /* 0x0002000016ff7812 */ /* 0x000fe4000784c0ff */
[----:B------:R-:W-:Y:S02]  /*17b30*/  ISETP.LT.OR P1, PT, R138, 0xa, P1 ;  /* 0x0000000a8a00780c */ /* 0x000fe40000f21670 */
[----:B------:R-:W-:Y:S02]  /*17b40*/  LOP3.LUT P6, RZ, R22, 0x10000, RZ, 0xc0, !PT ;  /* 0x0001000016ff7812 */ /* 0x000fe400078cc0ff */
[----:B------:R-:W-:-:S02]  /*17b50*/  FSEL R204, R95, -INF , !P1 ;  /* 0xff8000005fcc7808 */ /* 0x000fc40004800000 */
[----:B------:R-:W-:Y:S02]  /*17b60*/  LOP3.LUT P1, RZ, R22, 0x8, RZ, 0xc0, !PT ;  /* 0x0000000816ff7812 */ /* 0x000fe4000782c0ff */
[----:B------:R-:W-:Y:S02]  /*17b70*/  FMNMX.FTZ R5, R88, R4, !PT ;  /* 0x0000000458057209 */ /* 0x000fe40007810000 */
[----:B------:R-:W-:Y:S02]  /*17b80*/  ISETP.GT.AND P1, PT, R137, 0x10, !P1 ;  /* 0x000000108900780c */ /* 0x000fe40004f24270 */
[----:B------:R-:W-:Y:S02]  /*17b90*/  FMNMX.FTZ R5, R136, R5, !PT ;  /* 0x0000000588057209 */ /* 0x000fe40007810000 */
[----:B------:R-:W-:Y:S02]  /*17ba0*/  ISETP.LT.OR P1, PT, R138, 0x11, P1 ;  /* 0x000000118a00780c */ /* 0x000fe40000f21670 */
[----:B------:R-:W-:-:S02]  /*17bb0*/  FMNMX.FTZ R5, R92, R5, !PT ;  /* 0x000000055c057209 */ /* 0x000fc40007810000 */
[----:B------:R-:W-:Y:S02]  /*17bc0*/  FSEL R98, R98, -INF , !P1 ;  /* 0xff80000062627808 */ /* 0x000fe40004800000 */
[----:B------:R-:W-:Y:S02]  /*17bd0*/  LOP3.LUT P1, RZ, R22, 0x10, RZ, 0xc0, !PT ;  /* 0x0000001016ff7812 */ /* 0x000fe4000782c0ff */
[----:B------:R-:W-:Y:S02]  /*17be0*/  FMNMX.FTZ R5, R140, R5, !PT ;  /* 0x000000058c057209 */ /* 0x000fe40007810000 */
[----:B------:R-:W-:Y:S02]  /*17bf0*/  ISETP.GT.AND P1, PT, R137, 0x11, !P1 ;  /* 0x000000118900780c */ /* 0x000fe40004f24270 */
[----:B------:R-:W-:Y:S02]  /*17c00*/  FMNMX.FTZ R5, R96, R5, !PT ;  /* 0x0000000560057209 */ /* 0x000fe40007810000 */
[----:B------:R-:W-:-:S02]  /*17c10*/  ISETP.LT.OR P1, PT, R138, 0x12, P1 ;  /* 0x000000128a00780c */ /* 0x000fc40000f21670 */
[----:B------:R-:W-:Y:S02]  /*17c20*/  FMNMX.FTZ R5, R142, R5, !PT ;  /* 0x000000058e057209 */ /* 0x000fe40007810000 */
[----:B------:R-:W-:Y:S02]  /*17c30*/  FSEL R210, R99, -INF , !P1 ;  /* 0xff80000063d27808 */ /* 0x000fe40004800000 */
[----:B------:R-:W-:Y:S02]  /*17c40*/  LOP3.LUT P1, RZ, R22, 0x40000, RZ, 0xc0, !PT ;  /* 0x0004000016ff7812 */ /* 0x000fe4000782c0ff */
[----:B------:R-:W-:Y:S02]  /*17c50*/  FMNMX.FTZ R5, R100, R5, !PT ;  /* 0x0000000564057209 */ /* 0x000fe40007810000 */
[----:B------:R-:W-:Y:S02]  /*17c60*/  ISETP.GT.AND P1, PT, R137, 0x18, !P1 ;  /* 0x000000188900780c */ /* 0x000fe40004f24270 */
[----:B------:R-:W-:-:S02]  /*17c70*/  FMNMX.FTZ R5, R144, R5, !PT ;  /* 0x0000000590057209 */ /* 0x000fc40007810000 */
[----:B------:R-:W-:Y:S02]  /*17c80*/  ISETP.LT.OR P1, PT, R138, 0x19, P1 ;  /* 0x000000198a00780c */ /* 0x000fe40000f21670 */
[----:B------:R-:W-:Y:S02]  /*17c90*/  FMNMX.FTZ R5, R104, R5, !PT ;  /* 0x0000000568057209 */ /* 0x000fe40007810000 */
[----:B------:R-:W-:Y:S02]  /*17ca0*/  FSEL R102, R102, -INF , !P1 ;  /* 0xff80000066667808 */ /* 0x000fe40004800000 */
[----:B------:R-:W-:Y:S02]  /*17cb0*/  ISETP.GT.AND P1, PT, R137, 0x19, !P2 ;  /* 0x000000198900780c */ /* 0x000fe40005724270 */
[----:B------:R-:W-:Y:S02]  /*17cc0*/  FMNMX.FTZ R5, R146, R5, !PT ;  /* 0x0000000592057209 */ /* 0x000fe40007810000 */
        /* <DEDUP_REMOVED lines=22> */
[----:B------:R-:W-:Y:S02]  /*17e30*/  LOP3.LUT P1, RZ, R22, 0x2000, RZ, 0xc0, !PT ;  /* 0x0000200016ff7812 */ /* 0x000fe4000782c0ff */
[----:B------:R-:W-:Y:S02]  /*17e40*/  FMNMX.FTZ R5, R156, R5, !PT ;  /* 0x000000059c057209 */ /* 0x000fe40007810000 */
[----:B------:R-:W-:-:S02]  /*17e50*/  ISETP.GT.AND P1, PT, R137, 0x29, !P1 ;  /* 0x000000298900780c */ /* 0x000fc40004f24270 */
[----:B------:R-:W-:Y:S02]  /*17e60*/  FMNMX.FTZ R5, R128, R5, !PT ;  /* 0x0000000580057209 */ /* 0x000fe40007810000 */
[----:B------:R-:W-:Y:S02]  /*17e70*/  ISETP.LT.OR P1, PT, R138, 0x2a, P1 ;  /* 0x0000002a8a00780c */ /* 0x000fe40000f21670 */
[----:B------:R-:W-:Y:S02]  /*17e80*/  FMNMX.FTZ R5, R158, R5, !PT ;  /* 0x000000059e057209 */ /* 0x000fe40007810000 */
[----:B------:R-:W-:Y:S02]  /*17e90*/  FSEL R226, R111, -INF , !P1 ;  /* 0xff8000006fe27808 */ /* 0x000fe40004800000 */
[----:B------:R-:W-:Y:S02]  /*17ea0*/  LOP3.LUT P1, RZ, R22, 0x1000, RZ, 0xc0, !PT ;  /* 0x0000100016ff7812 */ /* 0x000fe4000782c0ff */
[----:B------:R-:W-:-:S02]  /*17eb0*/  FMNMX.FTZ R5, R132, R5, !PT ;  /* 0x0000000584057209 */ /* 0x000fc40007810000 */
[----:B------:R-:W-:Y:S02]  /*17ec0*/  ISETP.GT.AND P1, PT, R137, 0x30, !P1 ;  /* 0x000000308900780c */ /* 0x000fe40004f24270 */
[----:B------:R-:W-:Y:S02]  /*17ed0*/  FMNMX.FTZ R0, R160, R5, !PT ;  /* 0x00000005a0007209 */ /* 0x000fe40007810000 */
[----:B------:R-:W-:Y:S02]  /*17ee0*/  ISETP.LT.OR P1, PT, R138, 0x31, P1 ;  /* 0x000000318a00780c */ /* 0x000fe40000f21670 */
[----:B------:R-:W-:Y:S01]  /*17ef0*/  LOP3.LUT P2, RZ, R22, 0x40, RZ, 0xc0, !PT ;  /* 0x0000004016ff7812 */ /* 0x000fe2000784c0ff */
[----:B------:R-:W0:Y:S01]  /*17f00*/  SHFL.BFLY PT, R5, R0, 0x2, 0x1f ;  /* 0x0c401f0000057f89 */ /* 0x000e2200000e0000 */
[----:B------:R-:W-:Y:S02]  /*17f10*/  FSEL R114, R114, -INF , !P1 ;  /* 0xff80000072727808 */ /* 0x000fe40004800000 */
[----:B------:R-:W-:-:S02]  /*17f20*/  LOP3.LUT P1, RZ, R22, 0x800, RZ, 0xc0, !PT ;  /* 0x0000080016ff7812 */ /* 0x000fc4000782c0ff */
[----:B------:R-:W-:Y:S02]  /*17f30*/  LOP3.LUT P6, RZ, R22, 0x20, RZ, 0xc0, !PT ;  /* 0x0000002016ff7812 */ /* 0x000fe400078cc0ff */
[C---:B------:R-:W-:Y:S02]  /*17f40*/  ISETP.GT.AND P1, PT, R137.reuse, 0x31, !P1 ;  /* 0x000000318900780c */ /* 0x040fe40004f24270 */
[----:B------:R-:W-:Y:S02]  /*17f50*/  ISETP.GT.AND P3, PT, R137, 0x50, !P3 ;  /* 0x000000508900780c */ /* 0x000fe40005f64270 */
[C---:B------:R-:W-:Y:S02]  /*17f60*/  ISETP.LT.OR P1, PT, R138.reuse, 0x32, P1 ;  /* 0x000000328a00780c */ /* 0x040fe40000f21670 */
[----:B------:R-:W-:Y:S02]  /*17f70*/  ISETP.LT.OR P3, PT, R138, 0x51, P3 ;  /* 0x000000518a00780c */ /* 0x000fe40001f61670 */
[----:B------:R-:W-:-:S02]  /*17f80*/  FSEL R228, R115, -INF , !P1 ;  /* 0xff80000073e47808 */ /* 0x000fc40004800000 */
[----:B------:R-:W-:Y:S02]  /*17f90*/  LOP3.LUT P1, RZ, R22, 0x400, RZ, 0xc0, !PT ;  /* 0x0000040016ff7812 */ /* 0x000fe4000782c0ff */
[C---:B------:R-:W-:Y:S02]  /*17fa0*/  ISETP.GT.AND P4, PT, R137.reuse, 0x51, !P4 ;  /* 0x000000518900780c */ /* 0x040fe40006784270 */
[----:B------:R-:W-:Y:S02]  /*17fb0*/  ISETP.GT.AND P1, PT, R137, 0x38, !P1 ;  /* 0x000000388900780c */ /* 0x000fe40004f24270 */
[----:B------:R-:W-:Y:S02]  /*17fc0*/  FSEL R130, R130, -INF , !P3 ;  /* 0xff80000082827808 */ /* 0x000fe40005800000 */
[----:B------:R-:W-:Y:S02]  /*17fd0*/  ISETP.LT.OR P1, PT, R138, 0x39, P1 ;  /* 0x000000398a00780c */ /* 0x000fe40000f21670 */
[----:B0-----:R-:W-:Y:S01]  /*17fe0*/  FMNMX.FTZ R13, R0, R5, !PT ;  /* 0x00000005000d7209 */ /* 0x001fe20007810000 */
[----:B------:R-:W-:Y:S01]  /*17ff0*/  IMAD.U32 R5, RZ, RZ, UR47 ;  /* 0x0000002fff057e24 */ /* 0x000fe2000f8e00ff */
[----:B------:R-:W-:-:S02]  /*18000*/  FSEL R118, R118, -INF , !P1 ;  /* 0xff80000076767808 */ /* 0x000fc40004800000 */
[----:B------:R-:W-:Y:S01]  /*18010*/  LOP3.LUT P1, RZ, R22, 0x200, RZ, 0xc0, !PT ;  /* 0x0000020016ff7812 */ /* 0x000fe2000782c0ff */
[----:B------:R-:W0:Y:S01]  /*18020*/  SHFL.BFLY PT, R12, R13, 0x1, 0x1f ;  /* 0x0c201f000d0c7f89 */ /* 0x000e2200000e0000 */
[C---:B------:R-:W-:Y:S02]  /*18030*/  ISETP.GT.AND P5, PT, R137.reuse, 0x58, !P5 ;  /* 0x000000588900780c */ /* 0x040fe40006fa4270 */
[----:B------:R-:W-:Y:S02]  /*18040*/  ISETP.GT.AND P1, PT, R137, 0x39, !P1 ;  /* 0x000000398900780c */ /* 0x000fe40004f24270 */
[C---:B------:R-:W-:Y:S02]  /*18050*/  ISETP.LT.OR P4, PT, R138.reuse, 0x52, P4 ;  /* 0x000000528a00780c */ /* 0x040fe40002781670 */
[C---:B------:R-:W-:Y:S02]  /*18060*/  ISETP.LT.OR P1, PT, R138.reuse, 0x3a, P1 ;  /* 0x0000003a8a00780c */ /* 0x040fe40000f21670 */
[----:B------:R-:W-:-:S02]  /*18070*/  ISETP.LT.OR P5, PT, R138, 0x59, P5 ;  /* 0x000000598a00780c */ /* 0x000fc40002fa1670 */
[----:B------:R-:W-:Y:S02]  /*18080*/  FSEL R119, R119, -INF , !P1 ;  /* 0xff80000077777808 */ /* 0x000fe40004800000 */
[----:B------:R-:W-:Y:S02]  /*18090*/  LOP3.LUT P1, RZ, R22, 0x100, RZ, 0xc0, !PT ;  /* 0x0000010016ff7812 */ /* 0x000fe4000782c0ff */
[----:B------:R-:W-:Y:S02]  /*180a0*/  FSEL R131, R131, -INF , !P4 ;  /* 0xff80000083837808 */ /* 0x000fe40006000000 */
[----:B------:R-:W-:Y:S02]  /*180b0*/  ISETP.GT.AND P1, PT, R137, 0x40, !P1 ;  /* 0x000000408900780c */ /* 0x000fe40004f24270 */
[----:B------:R-:W-:Y:S02]  /*180c0*/  FSEL R134, R134, -INF , !P5 ;  /* 0xff80000086867808 */ /* 0x000fe40006800000 */
[----:B------:R-:W-:-:S02]  /*180d0*/  ISETP.LT.OR P1, PT, R138, 0x41, P1 ;  /* 0x000000418a00780c */ /* 0x000fc40000f21670 */
[----:B0-----:R-:W-:Y:S02]  /*180e0*/  FMNMX.FTZ R12, R13, R12, !PT ;  /* 0x0000000c0d0c7209 */ /* 0x001fe40007810000 */
[----:B------:R-:W-:Y:S02]  /*180f0*/  FSEL R122, R122, -INF , !P1 ;  /* 0xff8000007a7a7808 */ /* 0x000fe40004800000 */
[----:B------:R-:W-:Y:S01]  /*18100*/  LOP3.LUT P1, RZ, R22, 0x80, RZ, 0xc0, !PT ;  /* 0x0000008016ff7812 */ /* 0x000fe2000782c0ff */
[----:B------:R-:W-:-:S03]  /*18110*/  FMUL.FTZ R99, R12, R5 ;  /* 0x000000050c637220 */ /* 0x000fc60000410000 */
[----:B------:R-:W-:-:S04]  /*18120*/  ISETP.GT.AND P1, PT, R137, 0x41, !P1 ;  /* 0x000000418900780c */ /* 0x000fc80004f24270 */
[----:B------:R-:W-:-:S04]  /*18130*/  ISETP.LT.OR P1, PT, R138, 0x42, P1 ;  /* 0x000000428a00780c */ /* 0x000fc80000f21670 */
[----:B------:R-:W-:Y:S02]  /*18140*/  FSEL R123, R123, -INF , !P1 ;  /* 0xff8000007b7b7808 */ /* 0x000fe40004800000 */
[----:B------:R-:W-:-:S04]  /*18150*/  ISETP.GT.AND P1, PT, R137, 0x48, !P2 ;  /* 0x000000488900780c */ /* 0x000fc80005724270 */
[----:B------:R-:W-:-:S04]  /*18160*/  ISETP.LT.OR P1, PT, R138, 0x49, P1 ;  /* 0x000000498a00780c */ /* 0x000fc80000f21670 */
[----:B------:R-:W-:Y:S02]  /*18170*/  FSEL R126, R126, -INF , !P1 ;  /* 0xff8000007e7e7808 */ /* 0x000fe40004800000 */
[----:B------:R-:W-:Y:S02]  /*18180*/  ISETP.GT.AND P1, PT, R137, 0x49, !P6 ;  /* 0x000000498900780c */ /* 0x000fe40007724270 */
[----:B------:R-:W-:Y:S02]  /*18190*/  LOP3.LUT P6, RZ, R22, 0x2, RZ, 0xc0, !PT ;  /* 0x0000000216ff7812 */ /* 0x000fe400078cc0ff */
[----:B------:R-:W-:-:S04]  /*181a0*/  ISETP.LT.OR P1, PT, R138, 0x4a, P1 ;  /* 0x0000004a8a00780c */ /* 0x000fc80000f21670 */
[----:B------:R-:W-:Y:S02]  /*181b0*/  FSEL R127, R127, -INF , !P1 ;  /* 0xff8000007f7f7808 */ /* 0x000fe40004800000 */
[C---:B------:R-:W-:Y:S02]  /*181c0*/  ISETP.GT.AND P1, PT, R137.reuse, RZ, !P6 ;  /* 0x000000ff8900720c */ /* 0x040fe40007724270 */
[----:B------:R-:W-:Y:S02]  /*181d0*/  LOP3.LUT P6, RZ, R22, 0x1, RZ, 0xc0, !PT ;  /* 0x0000000116ff7812 */ /* 0x000fe400078cc0ff */
        /* <DEDUP_REMOVED lines=11> */
[----:B------:R-:W-:Y:S01]  /*18290*/  FSEL R113, R12, RZ, P1 ;  /* 0x000000ff0c717208 */ /* 0x000fe20000800000 */
        /* <DEDUP_REMOVED lines=23> */
[----:B------:R-:W-:-:S02]  /*18410*/  FFMA.FTZ R138, R132, R5, -R99 ;  /* 0x00000005848a7223 */ /* 0x000fc40000010863 */
        /* <DEDUP_REMOVED lines=8> */
[----:B------:R-:W-:Y:S01]  /*184a0*/  FMNMX.FTZ R0, R118, R13, !PT ;  /* 0x0000000d76007209 */ /* 0x000fe20007810000 */
[-CC-:B------:R-:W-:Y:S01]  /*184b0*/  FFMA.FTZ R13, R104, R5.reuse, -R99.reuse ;  /* 0x00000005680d7223 */ /* 0x180fe20000010863 */
[----:B------:R-:W-:Y:S02]  /*184c0*/  FFMA.FTZ R104, R158, R5, -R99 ;  /* 0x000000059e687223 */ /* 0x000fe40000010863 */
[----:B------:R-:W-:Y:S01]  /*184d0*/  FMNMX.FTZ R97, R119, R0, !PT ;  /* 0x0000000077617209 */ /* 0x000fe20007810000 */
[----:B------:R-:W-:Y:S03]  /*184e0*/  MUFU.EX2 R93, R93 ;  /* 0x0000005d005d7308 */ /* 0x000fe60000000800 */
[----:B------:R-:W-:-:S04]  /*184f0*/  FMNMX.FTZ R0, R122, R97, !PT ;  /* 0x000000617a007209 */ /* 0x000fc80007810000 */
[----:B------:R-:W-:Y:S01]  /*18500*/  FMNMX.FTZ R97, R123, R0, !PT ;  /* 0x000000007b617209 */ /* 0x000fe20007810000 */
[----:B------:R-:W-:Y:S03]  /*18510*/  MUFU.EX2 R15, R15 ;  /* 0x0000000f000f7308 */ /* 0x000fe60000000800 */
[----:B------:R-:W-:Y:S01]  /*18520*/  FMNMX.FTZ R0, R126, R97, !PT ;  /* 0x000000617e007209 */ /* 0x000fe20007810000 */
[-CC-:B------:R-:W-:Y:S01]  /*18530*/  FFMA.FTZ R97, R108, R5.reuse, -R99.reuse ;  /* 0x000000056c617223 */ /* 0x180fe20000010863 */
[----:B------:R-:W-:Y:S01]  /*18540*/  FFMA.FTZ R108, R148, R5, -R99 ;  /* 0x00000005946c7223 */ /* 0x000fe20000010863 */
[----:B------:R-:W-:Y:S02]  /*18550*/  FSEL R148, R135, -INF , !P2 ;  /* 0xff80000087947808 */ /* 0x000fe40005000000 */
[----:B------:R-:W-:Y:S01]  /*18560*/  FMNMX.FTZ R101, R127, R0, !PT ;  /* 0x000000007f657209 */ /* 0x000fe20007810000 */
[----:B------:R-:W-:Y:S03]  /*18570*/  MUFU.EX2 R96, R96 ;  /* 0x0000006000607308 */ /* 0x000fe60000000800 */
[----:B------:R-:W-:-:S04]  /*18580*/  FMNMX.FTZ R0, R130, R101, !PT ;  /* 0x0000006582007209 */ /* 0x000fc80007810000 */
[----:B------:R-:W-:Y:S01]  /*18590*/  FMNMX.FTZ R101, R131, R0, !PT ;  /* 0x0000000083657209 */ /* 0x000fe20007810000 */
[----:B------:R-:W-:Y:S03]  /*185a0*/  MUFU.EX2 R13, R13 ;  /* 0x0000000d000d7308 */ /* 0x000fe60000000800 */
[----:B------:R-:W-:-:S04]  /*185b0*/  FMNMX.FTZ R101, R134, R101, !PT ;  /* 0x0000006586657209 */ /* 0x000fc80007810000 */
[----:B------:R-:W-:Y:S01]  /*185c0*/  FMNMX.FTZ R101, R148, R101, !PT ;  /* 0x0000006594657209 */ /* 0x000fe20007810000 */
[----:B------:R-:W-:Y:S04]  /*185d0*/  MUFU.EX2 R92, R92 ;  /* 0x0000005c005c7308 */ /* 0x000fe80000000800 */
[----:B------:R-:W0:Y:S04]  /*185e0*/  SHFL.BFLY PT, R0, R101, 0x2, 0x1f ;  /* 0x0c401f0065007f89 */ /* 0x000e2800000e0000 */
[----:B------:R-:W-:Y:S08]  /*185f0*/  MUFU.EX2 R97, R97 ;  /* 0x0000006100617308 */ /* 0x000ff00000000800 */
[----:B------:R-:W-:Y:S08]  /*18600*/  MUFU.EX2 R108, R108 ;  /* 0x0000006c006c7308 */ /* 0x000ff00000000800 */
[----:B------:R-:W-:Y:S01]  /*18610*/  MUFU.EX2 R144, R144 ;  /* 0x0000009000907308 */ /* 0x000fe20000000800 */
[----:B0-----:R-:W-:Y:S01]  /*18620*/  FMNMX.FTZ R0, R101, R0, !PT ;  /* 0x0000000065007209 */ /* 0x001fe20007810000 */
[-CC-:B------:R-:W-:Y:S01]  /*18630*/  FFMA.FTZ R101, R128, R5.reuse, -R99.reuse ;  /* 0x0000000580657223 */ /* 0x180fe20000010863 */
[----:B------:R-:W-:-:S05]  /*18640*/  FFMA.FTZ R99, R160, R5, -R99 ;  /* 0x00000005a0637223 */ /* 0x000fca0000010863 */
[----:B------:R-:W-:Y:S01]  /*18650*/  MUFU.EX2 R109, R109 ;  /* 0x0000006d006d7308 */ /* 0x000fe20000000800 */
[----:B------:R-:W0:Y:S07]  /*18660*/  SHFL.BFLY PT, R111, R0, 0x1, 0x1f ;  /* 0x0c201f00006f7f89 */ /* 0x000e2e00000e0000 */
[----:B------:R-:W-:Y:S08]  /*18670*/  MUFU.EX2 R146, R146 ;  /* 0x0000009200927308 */ /* 0x000ff00000000800 */
[----:B------:R-:W-:Y:S08]  /*18680*/  MUFU.EX2 R107, R107 ;  /* 0x0000006b006b7308 */ /* 0x000ff00000000800 */
[----:B------:R-:W-:Y:S01]  /*18690*/  MUFU.EX2 R140, R140 ;  /* 0x0000008c008c7308 */ /* 0x000fe20000000800 */
[----:B0-----:R-:W-:Y:S01]  /*186a0*/  FMNMX.FTZ R100, R0, R111, !PT ;  /* 0x0000006f00647209 */ /* 0x001fe20007810000 */
[----:B------:R-:W-:-:S03]  /*186b0*/  FADD.FTZ R0, -R113, R4 ;  /* 0x0000000471007221 */ /* 0x000fc60000010100 */
[C---:B------:R-:W-:Y:S01]  /*186c0*/  FSETP.NEU.FTZ.AND P1, PT, R100.reuse, -INF , PT ;  /* 0xff8000006400780b */ /* 0x040fe20003f3d000 */
[-C--:B------:R-:W-:Y:S01]  /*186d0*/  FMUL.FTZ R111, R100, R5.reuse ;  /* 0x00000005646f7220 */ /* 0x080fe20000410000 */
[----:B------:R-:W-:Y:S01]  /*186e0*/  FMUL.FTZ R0, R0, R5 ;  /* 0x0000000500007220 */ /* 0x000fe20000410000 */
[----:B------:R-:W-:Y:S03]  /*186f0*/  MUFU.EX2 R105, R105 ;  /* 0x0000006900697308 */ /* 0x000fe60000000800 */
[----:B------:R-:W-:-:S05]  /*18700*/  FSEL R111, R111, RZ, P1 ;  /* 0x000000ff6f6f7208 */ /* 0x000fca0000800000 */
[-CC-:B------:R-:W-:Y:S01]  /*18710*/  FFMA.FTZ R116, R2, R5.reuse, -R111.reuse ;  /* 0x0000000502747223 */ /* 0x180fe2000001086f */
[----:B------:R-:W-:Y:S01]  /*18720*/  FSEL R2, R100, RZ, P1 ;  /* 0x000000ff64027208 */ /* 0x000fe20000800000 */
[-CC-:B------:R-:W-:Y:S01]  /*18730*/  FFMA.FTZ R157, R90, R5.reuse, -R111.reuse ;  /* 0x000000055a9d7223 */ /* 0x180fe2000001086f */
[----:B------:R-:W0:Y:S01]  /*18740*/  MUFU.EX2 R0, R0 ;  /* 0x0000000000007308 */ /* 0x000e220000000800 */
[-CC-:B------:R-:W-:Y:S01]  /*18750*/  FFMA.FTZ R159, R94, R5.reuse, -R111.reuse ;  /* 0x000000055e9f7223 */ /* 0x180fe2000001086f */
[-C--:B------:R-:W-:Y:S01]  /*18760*/  FFMA.FTZ R112, R204, R5.reuse, -R111 ;  /* 0x00000005cc707223 */ /* 0x080fe2000001086f */
[----:B------:R-:W-:Y:S01]  /*18770*/  FADD.FTZ R2, -R2, R3 ;  /* 0x0000000302027221 */ /* 0x000fe20000010100 */
[-CC-:B------:R-:W-:Y:S01]  /*18780*/  FFMA.FTZ R153, R98, R5.reuse, -R111.reuse ;  /* 0x0000000562997223 */ /* 0x180fe2000001086f */
[-CC-:B------:R-:W-:Y:S01]  /*18790*/  FFMA.FTZ R94, R210, R5.reuse, -R111.reuse ;  /* 0x00000005d25e7223 */ /* 0x180fe2000001086f */
[-CC-:B------:R-:W-:Y:S01]  /*187a0*/  FFMA.FTZ R155, R102, R5.reuse, -R111.reuse ;  /* 0x00000005669b7223 */ /* 0x180fe2000001086f */
[-C--:B------:R-:W-:Y:S01]  /*187b0*/  FMUL.FTZ R2, R2, R5.reuse ;  /* 0x0000000502027220 */ /* 0x080fe20000410000 */
[----:B------:R-:W-:Y:S01]  /*187c0*/  MUFU.EX2 R157, R157 ;  /* 0x0000009d009d7308 */ /* 0x000fe20000000800 */
[-CC-:B------:R-:W-:Y:S01]  /*187d0*/  FFMA.FTZ R90, R212, R5.reuse, -R111.reuse ;  /* 0x00000005d45a7223 */ /* 0x180fe2000001086f */
[-CC-:B------:R-:W-:Y:S01]  /*187e0*/  FFMA.FTZ R149, R106, R5.reuse, -R111.reuse ;  /* 0x000000056a957223 */ /* 0x180fe2000001086f */
[-CC-:B------:R-:W-:Y:S01]  /*187f0*/  FFMA.FTZ R4, R224, R5.reuse, -R111.reuse ;  /* 0x00000005e0047223 */ /* 0x180fe2000001086f */
[-CC-:B------:R-:W-:Y:S01]  /*18800*/  FFMA.FTZ R151, R110, R5.reuse, -R111.reuse ;  /* 0x000000056e977223 */ /* 0x180fe2000001086f */
[-CC-:B------:R-:W-:Y:S01]  /*18810*/  FFMA.FTZ R120, R226, R5.reuse, -R111.reuse ;  /* 0x00000005e2787223 */ /* 0x180fe2000001086f */
[-CC-:B------:R-:W-:Y:S01]  /*18820*/  FFMA.FTZ R145, R114, R5.reuse, -R111.reuse ;  /* 0x0000000572917223 */ /* 0x180fe2000001086f */
[----:B------:R-:W-:Y:S01]  /*18830*/  FFMA.FTZ R114, R228, R5, -R111 ;  /* 0x00000005e4727223 */ /* 0x000fe2000001086f */
        /* <DEDUP_REMOVED lines=9> */
[-CC-:B------:R-:W-:Y:S01]  /*188d0*/  FFMA.FTZ R102, R127, R5.reuse, -R111.reuse ;  /* 0x000000057f667223 */ /* 0x180fe2000001086f */
[-CC-:B------:R-:W-:Y:S01]  /*188e0*/  FFMA.FTZ R137, R130, R5.reuse, -R111.reuse ;  /* 0x0000000582897223 */ /* 0x180fe2000001086f */
[----:B------:R-:W-:-:S05]  /*188f0*/  FFMA.FTZ R139, R134, R5, -R111 ;  /* 0x00000005868b7223 */ /* 0x000fca000001086f */
[----:B------:R-:W2:Y:S01]  /*18900*/  MUFU.EX2 R159, R159 ;  /* 0x0000009f009f7308 */ /* 0x000ea20000000800 */
[----:B-1----:R-:W-:-:S07]  /*18910*/  FFMA.FTZ R3, R2, R6, R157 ;  /* 0x0000000602037223 */ /* 0x002fce000001009d */
        /* <DEDUP_REMOVED lines=9> */
[----:B-1----:R-:W-:-:S07]  /*189b0*/  FADD.FTZ R6, R112, R7 ;  /* 0x0000000770067221 */ /* 0x002fce0000010000 */
[----:B------:R-:W1:Y:S01]  /*189c0*/  MUFU.EX2 R155, R155 ;  /* 0x0000009b009b7308 */ /* 0x000e620000000800 */
[----:B0-----:R-:W-:-:S07]  /*189d0*/  FADD.FTZ R3, R153, R6 ;  /* 0x0000000699037221 */ /* 0x001fce0000010000 */
[----:B------:R-:W0:Y:S01]  /*189e0*/  MUFU.EX2 R90, R90 ;  /* 0x0000005a005a7308 */ /* 0x000e220000000800 */
[----:B--2---:R-:W-:Y:S01]  /*189f0*/  FADD.FTZ R6, R94, R3 ;  /* 0x000000035e067221 */ /* 0x004fe20000010000 */
[----:B------:R-:W-:-:S06]  /*18a00*/  FADD.FTZ R3, R15, R98 ;  /* 0x000000620f037221 */ /* 0x000fcc0000010000 */
[----:B------:R-:W2:Y:S01]  /*18a10*/  MUFU.EX2 R149, R149 ;  /* 0x0000009500957308 */ /* 0x000ea20000000800 */
[----:B-1----:R-:W-:Y:S01]  /*18a20*/  FADD.FTZ R7, R155, R6 ;  /* 0x000000069b077221 */ /* 0x002fe20000010000 */
[----:B------:R-:W-:-:S04]  /*18a30*/  FADD.FTZ R6, R96, R3 ;  /* 0x0000000360067221 */ /* 0x000fc80000010000 */
[----:B------:R-:W-:Y:S02]  /*18a40*/  FADD.FTZ R3, R13, R6 ;  /* 0x000000060d037221 */ /* 0x000fe40000010000 */
[----:B------:R-:W1:Y:S01]  /*18a50*/  MUFU.EX2 R4, R4 ;  /* 0x0000000400047308 */ /* 0x000e620000000800 */
[----:B0-----:R-:W-:Y:S01]  /*18a60*/  FADD.FTZ R98, R90, R7 ;  /* 0x000000075a627221 */ /* 0x001fe20000010000 */
[----:B------:R-:W-:-:S04]  /*18a70*/  FADD.FTZ R6, R92, R3 ;  /* 0x000000035c067221 */ /* 0x000fc80000010000 */
[----:B------:R-:W-:Y:S02]  /*18a80*/  FADD.FTZ R3, R97, R6 ;  /* 0x0000000661037221 */ /* 0x000fe40000010000 */
[----:B------:R-:W0:Y:S01]  /*18a90*/  MUFU.EX2 R151, R151 ;  /* 0x0000009700977308 */ /* 0x000e220000000800 */
[----:B--2---:R-:W-:Y:S01]  /*18aa0*/  FADD.FTZ R7, R149, R98 ;  /* 0x0000006295077221 */ /* 0x004fe20000010000 */
[----:B------:R-:W-:-:S06]  /*18ab0*/  FADD.FTZ R3, R108, R3 ;  /* 0x000000036c037221 */ /* 0x000fcc0000010000 */
[----:B------:R-:W2:Y:S01]  /*18ac0*/  MUFU.EX2 R120, R120 ;  /* 0x0000007800787308 */ /* 0x000ea20000000800 */
[----:B-1----:R-:W-:-:S07]  /*18ad0*/  FADD.FTZ R98, R4, R7 ;  /* 0x0000000704627221 */ /* 0x002fce0000010000 */
[----:B------:R-:W1:Y:S01]  /*18ae0*/  MUFU.EX2 R145, R145 ;  /* 0x0000009100917308 */ /* 0x000e620000000800 */
[----:B0-----:R-:W-:Y:S01]  /*18af0*/  FADD.FTZ R7, R151, R98 ;  /* 0x0000006297077221 */ /* 0x001fe20000010000 */
[----:B------:R-:W-:-:S06]  /*18b00*/  FADD.FTZ R98, R144, R3 ;  /* 0x0000000390627221 */ /* 0x000fcc0000010000 */
[----:B------:R-:W0:Y:S01]  /*18b10*/  MUFU.EX2 R114, R114 ;  /* 0x0000007200727308 */ /* 0x000e220000000800 */
[----:B--2---:R-:W-:Y:S01]  /*18b20*/  FADD.FTZ R6, R120, R7 ;  /* 0x0000000778067221 */ /* 0x004fe20000010000 */
[----:B------:R-:W-:Y:S01]  /*18b30*/  FADD.FTZ R7, R109, R98 ;  /* 0x000000626d077221 */ /* 0x000fe20000010000 */
[----:B------:R-:W-:-:S03]  /*18b40*/  FFMA.FTZ R98, R131, R5, -R111 ;  /* 0x0000000583627223 */ /* 0x000fc6000001086f */
[----:B------:R-:W-:Y:S02]  /*18b50*/  FADD.FTZ R118, R146, R7 ;  /* 0x0000000792767221 */ /* 0x000fe40000010000 */
[----:B------:R-:W2:Y:S01]  /*18b60*/  MUFU.EX2 R147, R147 ;  /* 0x0000009300937308 */ /* 0x000ea20000000800 */
[----:B-1----:R-:W-:Y:S01]  /*18b70*/  FADD.FTZ R3, R145, R6 ;  /* 0x0000000691037221 */ /* 0x002fe20000010000 */
[----:B------:R-:W-:-:S04]  /*18b80*/  FADD.FTZ R7, R107, R118 ;  /* 0x000000766b077221 */ /* 0x000fc80000010000 */
[----:B------:R-:W-:Y:S02]  /*18b90*/  FADD.FTZ R118, R140, R7 ;  /* 0x000000078c767221 */ /* 0x000fe40000010000 */
[----:B------:R-:W1:Y:S01]  /*18ba0*/  MUFU.EX2 R110, R110 ;  /* 0x0000006e006e7308 */ /* 0x000e620000000800 */
[----:B0-----:R-:W-:Y:S01]  /*18bb0*/  FADD.FTZ R6, R114, R3 ;  /* 0x0000000372067221 */ /* 0x001fe20000010000 */
[----:B------:R-:W-:Y:S01]  /*18bc0*/  FADD.FTZ R7, R105, R118 ;  /* 0x0000007669077221 */ /* 0x000fe20000010000 */
[----:B------:R-:W-:-:S05]  /*18bd0*/  FFMA.FTZ R118, R148, R5, -R111 ;  /* 0x0000000594767223 */ /* 0x000fca000001086f */
        /* <DEDUP_REMOVED lines=32> */
.L_x_1797:
[----:B------:R-:W-:Y:S01]  /*18de0*/  ISETP.GT.AND P1, PT, R10, R11, PT ;  /* 0x0000000b0a00720c */ /* 0x000fe20003f24270 */
        /* <DEDUP_REMOVED lines=10> */
[----:B------:R-:W-:-:S02]  /*18e90*/  F2FP.BF16.F32.PACK_AB R157, R116, R157 ;  /* 0x0000009d749d723e */ /* 0x000fc400000010ff */
[----:B------:R-:W-:Y:S02]  /*18ea0*/  F2FP.BF16.F32.PACK_AB R159, R112, R159 ;  /* 0x0000009f709f723e */ /* 0x000fe400000010ff */
[----:B------:R-:W-:Y:S02]  /*18eb0*/  F2FP.BF16.F32.PACK_AB R152, R93, R88 ;  /* 0x000000585d98723e */ /* 0x000fe400000010ff */
[----:B------:R-:W-:Y:S01]  /*18ec0*/  F2FP.BF16.F32.PACK_AB R153, R94, R153 ;  /* 0x000000995e99723e */ /* 0x000fe200000010ff */
[----:B0-----:R-:W-:Y:S01]  /*18ed0*/  IMAD.MOV.U32 R3, RZ, RZ, R100 ;  /* 0x000000ffff037224 */ /* 0x001fe200078e0064 */
        /* <DEDUP_REMOVED lines=18> */
[----:B------:R-:W-:Y:S05]  /*19000*/  BSYNC B0 ;  /* 0x0000000000007941 */ /* 0x000fea0003800000 */
.L_x_1777:
[----:B------:R-:W-:Y:S02]  /*19010*/  IMAD.MOV.U32 R3, RZ, RZ, R100 ;  /* 0x000000ffff037224 */ /* 0x000fe400078e0064 */
[----:B------:R-:W-:Y:S02]  /*19020*/  IMAD.MOV.U32 R4, RZ, RZ, R12 ;  /* 0x000000ffff047224 */ /* 0x000fe400078e000c */
[----:B------:R-:W-:Y:S02]  /*19030*/  IMAD.MOV.U32 R160, RZ, RZ, R20 ;  /* 0x000000ffffa07224 */ /* 0x000fe400078e0014 */
[----:B------:R-:W-:-:S07]  /*19040*/  IMAD.MOV.U32 R163, RZ, RZ, R21 ;  /* 0x000000ffffa37224 */ /* 0x000fce00078e0015 */
.L_x_1776:
[----:B------:R-:W-:Y:S05]  /*19050*/  BSYNC B1 ;  /* 0x0000000000017941 */ /* 0x000fea0003800000 */
.L_x_1775:
[----:B------:R-:W0:Y:S01]  /*19060*/  LDC R204, c[0x0][0x448] ;  /* 0x00011200ffcc7b82 */ /* 0x000e220000000800 */
[----:B------:R-:W-:Y:S01]  /*19070*/  VIADD R11, R187, 0x7f ;  /* 0x0000007fbb0b7836 */ /* 0x000fe20000000000 */
[----:B------:R-:W-:Y:S02]  /*19080*/  LOP3.LUT R22, R22, 0xfff7ffff, RZ, 0xc0, !PT ;  /* 0xfff7ffff16167812 */ /* 0x000fe400078ec0ff */
[----:B------:R-:W-:-:S04]  /*19090*/  IADD3 R14, R167, 0x1, -R166 ;  /* 0x00000001a70e7810 */ /* 0x000fc80007ffe8a6 */
[----:B------:R-:W1:Y:S01]  /*190a0*/  LDC R200, c[0x0][0x9e4] ;  /* 0x00027900ffc87b82 */ /* 0x000e620000000800 */
[----:B0-----:R-:W-:-:S13]  /*190b0*/  ISETP.NE.AND P1, PT, R204, 0x1, PT ;  /* 0x00000001cc00780c */ /* 0x001fda0003f25270 */
[----:B------:R-:W0:Y:S01]  /*190c0*/  @P1 LDC R12, c[0x0][0x44c] ;  /* 0x00011300ff0c1b82 */ /* 0x000e220000000800 */
[----:B------:R-:W-:-:S04]  /*190d0*/  @P1 LOP3.LUT R22, R22, 0x80000, RZ, 0xfc, !PT ;  /* 0x0008000016161812 */ /* 0x000fc800078efcff */
[----:B------:R-:W-:-:S03]  /*190e0*/  LOP3.LUT R22, R22, 0xffefffff, RZ, 0xc0, !PT ;  /* 0xffefffff16167812 */ /* 0x000fc600078ec0ff */
[----:B------:R-:W2:Y:S01]  /*190f0*/  @P1 LDC R13, c[0x0][0x450] ;  /* 0x00011400ff0d1b82 */ /* 0x000ea20000000800 */
[----:B0-----:R-:W-:-:S05]  /*19100*/  @P1 IMAD.HI.U32 R12, R11, R12, RZ ;  /* 0x0000000c0b0c1227 */ /* 0x001fca00078e00ff */
[----:B--2---:R-:W-:Y:S02]  /*19110*/  @P1 SHF.R.U32.HI R11, RZ, R13, R12 ;  /* 0x0000000dff0b1219 */ /* 0x004fe4000001160c */
[----:B-1----:R-:W-:-:S03]  /*19120*/  ISETP.GE.AND P1, PT, R200, 0x1, PT ;  /* 0x00000001c800780c */ /* 0x002fc60003f26270 */
[----:B------:R-:W-:-:S04]  /*19130*/  IMAD.IADD R12, R14, 0x1, R11 ;  /* 0x000000010e0c7824 */ /* 0x000fc800078e020b */
[----:B------:R-:W-:-:S06]  /*19140*/  IMAD.IADD R11, R12, 0x1, -R9 ;  /* 0x000000010c0b7824 */ /* 0x000fcc00078e0a09 */
[----:B------:R-:W-:Y:S01]  /*19150*/  @P1 LOP3.LUT R22, R22, 0x100000, RZ, 0xfc, !PT ;  /* 0x0010000016161812 */ /* 0x000fe200078efcff */
[----:B------:R-:W-:Y:S06]  /*19160*/  @!P1 BRA `(.L_x_1799) ;  /* 0x0000000000489947 */ /* 0x000fec0003800000 */
[----:B------:R-:W-:Y:S01]  /*19170*/  IMAD.MOV.U32 R9, RZ, RZ, R12 ;  /* 0x000000ffff097224 */ /* 0x000fe200078e000c */
[----:B------:R-:W-:Y:S04]  /*19180*/  BSSY B0, `(.L_x_1800) ;  /* 0x000000e000007945 */ /* 0x000fe80003800000 */
        /* <DEDUP_REMOVED lines=9> */
.L_x_1801:
[----:B------:R-:W-:-:S13]  /*19220*/  ISETP.NE.AND P1, PT, R200, 0x1, PT ;  /* 0x00000001c800780c */ /* 0x000fda0003f25270 */
[----:B------:R-:W0:Y:S02]  /*19230*/  @P1 LDC.64 R12, c[0x0][0x9e8] ;  /* 0x00027a00ff0c1b82 */ /* 0x000e240000000a00 */
[----:B0-----:R-:W-:-:S05]  /*19240*/  @P1 IMAD.HI.U32 R12, R9, R12, RZ ;  /* 0x0000000c090c1227 */ /* 0x001fca00078e00ff */
[----:B------:R-:W-:-:S07]  /*19250*/  @P1 SHF.R.U32.HI R9, RZ, R13, R12 ;  /* 0x0000000dff091219 */ /* 0x000fce000001160c */
.L_x_1802:
[----:B------:R-:W-:Y:S05]  /*19260*/  BSYNC B0 ;  /* 0x0000000000007941 */ /* 0x000fea0003800000 */
.L_x_1800:
[----:B------:R-:W-:-:S05]  /*19270*/  IMAD R12, R9, R200, RZ ;  /* 0x000000c8090c7224 */ /* 0x000fca00078e02ff */
[----:B------:R-:W-:-:S07]  /*19280*/  VIMNMX R11, R11, R12, !PT ;  /* 0x0000000c0b0b7248 */ /* 0x000fce0007fe0100 */
.L_x_1799:
[----:B------:R-:W-:Y:S01]  /*19290*/  VIADD R11, R11, 0x5f ;  /* 0x0000005f0b0b7836 */ /* 0x000fe20000000000 */
[----:B------:R-:W-:Y:S03]  /*192a0*/  BSSY B0, `(.L_x_1803) ;  /* 0x000020a000007945 */ /* 0x000fe60003800000 */
[----:B------:R-:W-:-:S05]  /*192b0*/  IMAD.HI R11, R11, 0x2aaaaaab, RZ ;  /* 0x2aaaaaab0b0b7827 */ /* 0x000fca00078e02ff */
[----:B------:R-:W-:-:S04]  /*192c0*/  SHF.R.U32.HI R12, RZ, 0x1f, R11 ;  /* 0x0000001fff0c7819 */ /* 0x000fc8000001160b */
[----:B------:R-:W-:-:S04]  /*192d0*/  LEA.HI.SX32 R12, R11, R12, 0x1c ;  /* 0x0000000c0b0c7211 */ /* 0x000fc800078fe2ff */
[----:B------:R-:W-:-:S04]  /*192e0*/  VIMNMX R13, R189, R12, !PT ;  /* 0x0000000cbd0d7248 */ /* 0x000fc80007fe0100 */
[----:B------:R-:W-:-:S13]  /*192f0*/  ISETP.GE.AND P1, PT, R10, R13, PT ;  /* 0x0000000d0a00720c */ /* 0x000fda0003f26270 */
[----:B------:R-:W-:Y:S05]  /*19300*/  @!P1 BRA `(.L_x_1804) ;  /* 0x00000020000c9947 */ /* 0x000fea0003800000 */
[----:B------:R-:W-:Y:S01]  /*19310*/  BSSY B1, `(.L_x_1804) ;  /* 0x0000202000017945 */ /* 0x000fe20003800000 */
[----:B------:R-:W-:Y:S02]  /*19320*/  IMAD.MOV.U32 R12, RZ, RZ, R3 ;  /* 0x000000ffff0c7224 */ /* 0x000fe400078e0003 */
[----:B------:R-:W-:Y:S02]  /*19330*/  IMAD.MOV.U32 R9, RZ, RZ, R4 ;  /* 0x000000ffff097224 */ /* 0x000fe400078e0004 */
[----:B------:R-:W-:Y:S02]  /*19340*/  IMAD.MOV.U32 R14, RZ, RZ, R10 ;  /* 0x000000ffff0e7224 */ /* 0x000fe400078e000a */
[----:B------:R-:W-:Y:S02]  /*19350*/  IMAD.MOV.U32 R20, RZ, RZ, R163 ;  /* 0x000000ffff147224 */ /* 0x000fe400078e00a3 */
[----:B------:R-:W-:-:S07]  /*19360*/  IMAD.MOV.U32 R21, RZ, RZ, R160 ;  /* 0x000000ffff157224 */ /* 0x000fce00078e00a0 */
.L_x_1817:
[----:B------:R-:W-:-:S04]  /*19370*/  ISETP.NE.AND P1, PT, R21, 0x1, PT ;  /* 0x000000011500780c */ /* 0x000fc80003f25270 */
[----:B------:R-:W-:-:S04]  /*19380*/  SEL R163, RZ, 0x1, P1 ;  /* 0x00000001ffa37807 */ /* 0x000fc80000800000 */
[----:B------:R-:W-:Y:S01]  /*19390*/  LOP3.LUT R163, R20, R163, RZ, 0x3c, !PT ;  /* 0x000000a314a37212 */ /* 0x000fe200078e3cff */
[----:B------:R-:W-:Y:S06]  /*193a0*/  @!P0 BRA `(.L_x_1805) ;  /* 0x0000000000048947 */ /* 0x000fec0003800000 */
[----:B------:R-:W-:Y:S01]  /*193b0*/  BPT.TRAP 0x1 ;  /* 0x000000040000795c */ /* 0x000fe20000300000 */
.L_x_1805:
        /* <DEDUP_REMOVED lines=8> */
.L_x_1806:
[----:B------:R-:W-:Y:S01]  /*19440*/  BSSY B2, `(.L_x_1807) ;  /* 0x0000006000027945 */ /* 0x000fe20003800000 */
[----:B------:R-:W-:Y:S02]  /*19450*/  IMAD R4, R160, 0x900, R8 ;  /* 0x00000900a0047824 */ /* 0x000fe400078e0208 */
[----:B------:R-:W-:Y:S01]  /*19460*/  IMAD.MOV.U32 R5, RZ, RZ, 0x40000040 ;  /* 0x40000040ff057424 */ /* 0x000fe200078e00ff */
[----:B-1----:R-:W-:Y:S06]  /*19470*/  @P1 BRA `(.L_x_1808) ;  /* 0x0000000000081947 */ /* 0x002fec0003800000 */
[----:B------:R-:W1:Y:S02]  /*19480*/  SYNCS.PHASECHK.TRANS64.TRYWAIT P1, [R15+URZ+0x2a830], R10 ;  /* 0x02a8300a0f0075a7 */ /* 0x000e64000802017f */
[----:B-1----:R-:W-:Y:S05]  /*19490*/  @!P1 BRA `(.L_x_1809) ;  /* 0x00000104004c9947 */ /* 0x002fea0003800000 */
.L_x_1808:
[----:B------:R-:W-:Y:S05]  /*194a0*/  BSYNC B2 ;  /* 0x0000000000027941 */ /* 0x000fea0003800000 */
.L_x_1807:
[----:B------:R-:W2:Y:S04]  /*194b0*/  LDL.64 R88, [R1+0x28] ;  /* 0x0000280001587983 */ /* 0x000ea80000100a00 */
[----:B------:R-:W3:Y:S04]  /*194c0*/  LDL.64 R226, [R1+0x20] ;  /* 0x0000200001e27983 */ /* 0x000ee80000100a00 */
[----:B------:R-:W4:Y:S01]  /*194d0*/  LDL.64 R210, [R1+0x18] ;  /* 0x0000180001d27983 */ /* 0x000f220000100a00 */
[C---:B------:R-:W-:Y:S02]  /*194e0*/  R2UR UR6, R4.reuse ;  /* 0x00000000040672ca */ /* 0x040fe400000e0000 */
[----:B------:R-:W-:Y:S01]  /*194f0*/  R2UR UR7, R5 ;  /* 0x00000000050772ca */ /* 0x000fe200000e0000 */
[----:B------:R0:W-:Y:S04]  /*19500*/  STL.64 [R1+0x40], R6 ;  /* 0x0000400601007387 */ /* 0x0001e80000100a00 */
[----:B0-----:R-:W4:Y:S01]  /*19510*/  LDL.64 R6, [R1+0x10] ;  /* 0x0000100001067983 */ /* 0x001f220000100a00 */
[----:B-1----:R-:W-:-:S02]  /*19520*/  VIADD R10, R4, 0x2 ;  /* 0x00000002040a7836 */ /* 0x002fc40000000000 */
        /* <DEDUP_REMOVED lines=172> */
.L_x_1810:
[----:B------:R-:W-:Y:S01]  /*19ff0*/  SHF.L.U32 R2, R20, 0x1f, RZ ;  /* 0x0000001f14027819 */ /* 0x000fe200000006ff */
[----:B------:R-:W-:-:S04]  /*1a000*/  IMAD R10, R21, 0x8, R18 ;  /* 0x00000008150a7824 */ /* 0x000fc800078e0212 */
[----:B------:R0:W1:Y:S01]  /*1a010*/  SYNCS.PHASECHK.TRANS64.TRYWAIT P1, [R10+URZ+0x2a850], R2 ;  /* 0x02a850020a0075a7 */ /* 0x000062000802017f */
[----:B------:R-:W-:Y:S05]  /*1a020*/  @!P0 BRA `(.L_x_1811) ;  /* 0x0000000000048947 */ /* 0x000fea0003800000 */
[----:B------:R-:W-:Y:S01]  /*1a030*/  BPT.TRAP 0x1 ;  /* 0x000000040000795c */ /* 0x000fe20000300000 */
.L_x_1811:
        /* <DEDUP_REMOVED lines=9> */
.L_x_1813:
[----:B------:R-:W-:Y:S05]  /*1a0d0*/  BSYNC B2 ;  /* 0x0000000000027941 */ /* 0x000fea0003800000 */
.L_x_1812:
[----:B01----:R-:W-:Y:S01]  /*1a0e0*/  IMAD.MOV.U32 R2, RZ, RZ, R0 ;  /* 0x000000ffff027224 */ /* 0x003fe200078e0000 */
        /* <DEDUP_REMOVED lines=43> */
.L_x_1815:
        /* <DEDUP_REMOVED lines=59> */
[C---:B------:R-:W-:Y:S01]  /*1a750*/  FMUL.FTZ R12, R4.reuse, R5 ;  /* 0x00000005040c7220 */ /* 0x040fe20000410000 */
[----:B------:R-:W-:-:S03]  /*1a760*/  FADD.FTZ R136, -R4, R9 ;  /* 0x0000000904887221 */ /* 0x000fc60000010100 */
[-CC-:B------:R-:W-:Y:S01]  /*1a770*/  FFMA.FTZ R154, R100, R5.reuse, -R12.reuse ;  /* 0x00000005649a7223 */ /* 0x180fe2000001080c */
[-C--:B------:R-:W-:Y:S01]  /*1a780*/  FMUL.FTZ R100, R3, R5.reuse ;  /* 0x0000000503647220 */ /* 0x080fe20000410000 */
[-CC-:B------:R-:W-:Y:S01]  /*1a790*/  FFMA.FTZ R156, R88, R5.reuse, -R12.reuse ;  /* 0x00000005589c7223 */ /* 0x180fe2000001080c */
[-C--:B------:R-:W-:Y:S01]  /*1a7a0*/  FMUL.FTZ R136, R136, R5.reuse ;  /* 0x0000000588887220 */ /* 0x080fe20000410000 */
[-C--:B------:R-:W-:Y:S01]  /*1a7b0*/  FFMA.FTZ R139, R89, R5.reuse, -R12 ;  /* 0x00000005598b7223 */ /* 0x080fe2000001080c */
[-CC-:B------:R-:W-:Y:S01]  /*1a7c0*/  FFMA.FTZ R157, R90, R5.reuse, -R100.reuse ;  /* 0x000000055a9d7223 */ /* 0x180fe20000010864 */
[-C--:B------:R-:W-:Y:S01]  /*1a7d0*/  FFMA.FTZ R91, R91, R5.reuse, -R100 ;  /* 0x000000055b5b7223 */ /* 0x080fe20000010864 */
[----:B------:R-:W-:Y:S01]  /*1a7e0*/  MUFU.EX2 R0, R136 ;  /* 0x0000008800007308 */ /* 0x000fe20000000800 */
[-C--:B------:R-:W-:Y:S01]  /*1a7f0*/  FFMA.FTZ R158, R92, R5.reuse, -R12 ;  /* 0x000000055c9e7223 */ /* 0x080fe2000001080c */
        /* <DEDUP_REMOVED lines=21> */
[----:B------:R-:W-:Y:S01]  /*1a950*/  FFMA.FTZ R145, R114, R5, -R100 ;  /* 0x0000000572917223 */ /* 0x000fe20000010864 */
[----:B------:R-:W1:Y:S01]  /*1a960*/  MUFU.EX2 R157, R157 ;  /* 0x0000009d009d7308 */ /* 0x000e620000000800 */
[----:B0----5:R-:W-:Y:S01]  /*1a970*/  FFMA.FTZ R90, R0, R7, R156 ;  /* 0x00000007005a7223 */ /* 0x021fe2000001009c */
[-C--:B------:R-:W-:Y:S01]  /*1a980*/  FFMA.FTZ R88, R113, R5.reuse, -R12 ;  /* 0x0000000571587223 */ /* 0x080fe2000001080c */
[-C--:B------:R-:W-:Y:S01]  /*1a990*/  FFMA.FTZ R101, R115, R5.reuse, -R100 ;  /* 0x0000000573657223 */ /* 0x080fe20000010864 */
[-C--:B------:R-:W-:Y:S01]  /*1a9a0*/  FFMA.FTZ R146, R116, R5.reuse, -R12 ;  /* 0x0000000574927223 */ /* 0x080fe2000001080c */
[-C--:B------:R-:W-:Y:S01]  /*1a9b0*/  FFMA.FTZ R147, R118, R5.reuse, -R100 ;  /* 0x0000000576937223 */ /* 0x080fe20000010864 */
[-C--:B------:R-:W-:Y:S01]  /*1a9c0*/  FFMA.FTZ R21, R117, R5.reuse, -R12 ;  /* 0x0000000575157223 */ /* 0x080fe2000001080c */
[-C--:B------:R-:W-:Y:S01]  /*1a9d0*/  FFMA.FTZ R102, R119, R5.reuse, -R100 ;  /* 0x0000000577667223 */ /* 0x080fe20000010864 */
[----:B------:R-:W0:Y:S01]  /*1a9e0*/  MUFU.EX2 R139, R139 ;  /* 0x0000008b008b7308 */ /* 0x000e220000000800 */
[-C--:B------:R-:W-:Y:S01]  /*1a9f0*/  FFMA.FTZ R140, R120, R5.reuse, -R12 ;  /* 0x00000005788c7223 */ /* 0x080fe2000001080c */
[-C--:B------:R-:W-:Y:S01]  /*1aa00*/  FFMA.FTZ R141, R122, R5.reuse, -R100 ;  /* 0x000000057a8d7223 */ /* 0x080fe20000010864 */
[-CC-:B------:R-:W-:Y:S01]  /*1aa10*/  FFMA.FTZ R20, R121, R5.reuse, -R12.reuse ;  /* 0x0000000579147223 */ /* 0x180fe2000001080c */
[-C--:B------:R-:W-:Y:S01]  /*1aa20*/  FFMA.FTZ R142, R124, R5.reuse, -R12 ;  /* 0x000000057c8e7223 */ /* 0x080fe2000001080c */
[-C--:B------:R-:W-:Y:S01]  /*1aa30*/  FFMA.FTZ R143, R126, R5.reuse, -R100 ;  /* 0x000000057e8f7223 */ /* 0x080fe20000010864 */
[-C--:B------:R-:W-:Y:S01]  /*1aa40*/  FFMA.FTZ R11, R125, R5.reuse, -R12 ;  /* 0x000000057d0b7223 */ /* 0x080fe2000001080c */
[-C--:B------:R-:W-:Y:S01]  /*1aa50*/  FFMA.FTZ R104, R127, R5.reuse, -R100 ;  /* 0x000000057f687223 */ /* 0x080fe20000010864 */
[----:B------:R-:W2:Y:S01]  /*1aa60*/  MUFU.EX2 R91, R91 ;  /* 0x0000005b005b7308 */ /* 0x000ea20000000800 */
[----:B-1----:R-:W-:Y:S01]  /*1aa70*/  FFMA.FTZ R6, R2, R6, R157 ;  /* 0x0000000602067223 */ /* 0x002fe2000001009d */
[-CC-:B------:R-:W-:Y:S01]  /*1aa80*/  FFMA.FTZ R136, R128, R5.reuse, -R12.reuse ;  /* 0x0000000580887223 */ /* 0x180fe2000001080c */
[-CC-:B------:R-:W-:Y:S01]  /*1aa90*/  FFMA.FTZ R9, R129, R5.reuse, -R12.reuse ;  /* 0x0000000581097223 */ /* 0x180fe2000001080c */
[-C--:B------:R-:W-:Y:S01]  /*1aaa0*/  FFMA.FTZ R138, R132, R5.reuse, -R12 ;  /* 0x00000005848a7223 */ /* 0x080fe2000001080c */
[-C--:B------:R-:W-:Y:S01]  /*1aab0*/  FFMA.FTZ R134, R134, R5.reuse, -R100 ;  /* 0x0000000586867223 */ /* 0x080fe20000010864 */
[----:B------:R-:W-:-:S02]  /*1aac0*/  FFMA.FTZ R12, R133, R5, -R12 ;  /* 0x00000005850c7223 */ /* 0x000fc4000001080c */
        /* <DEDUP_REMOVED lines=43> */
[----:B-1----:R-:W-:Y:S01]  /*1ad80*/  FADD.FTZ R7, R89, R90 ;  /* 0x0000005a59077221 */ /* 0x002fe20000010000 */
[-CC-:B------:R-:W-:Y:S01]  /*1ad90*/  FFMA.FTZ R90, R130, R5.reuse, -R100.reuse ;  /* 0x00000005825a7223 */ /* 0x180fe20000010864 */
[----:B------:R-:W-:-:S05]  /*1ada0*/  FFMA.FTZ R100, R135, R5, -R100 ;  /* 0x0000000587647223 */ /* 0x000fca0000010864 */
        /* <DEDUP_REMOVED lines=18> */
[----:B------:R-:W-:-:S05]  /*1aed0*/  VIADD R7, R15, 0x2a840 ;  /* 0x0002a8400f077836 */ /* 0x000fca0000000000 */
[----:B------:R-:W-:Y:S01]  /*1aee0*/  PRMT R7, R172, 0x654, R7 ;  /* 0x00000654ac077816 */ /* 0x000fe20000000007 */
[----:B------:R-:W1:Y:S01]  /*1aef0*/  MUFU.EX2 R20, R20 ;  /* 0x0000001400147308 */ /* 0x000e620000000800 */
[----:B0-----:R-:W-:Y:S02]  /*1af00*/  FADD.FTZ R107, R140, R107 ;  /* 0x0000006b8c6b7221 */ /* 0x001fe40000010000 */
[----:B------:R0:W-:Y:S05]  /*1af10*/  SYNCS.ARRIVE.TRANS64.RED.A1T0 RZ, [R7+URZ], RZ ;  /* 0x000000ff07ff79a7 */ /* 0x0001ea000810043f */
[----:B------:R-:W3:Y:S01]  /*1af20*/  MUFU.EX2 R103, R103 ;  /* 0x0000006700677308 */ /* 0x000ee20000000800 */
[----:B--2---:R-:W-:-:S07]  /*1af30*/  FADD.FTZ R6, R141, R6 ;  /* 0x000000068d067221 */ /* 0x004fce0000010000 */
[----:B------:R-:W2:Y:S01]  /*1af40*/  MUFU.EX2 R142, R142 ;  /* 0x0000008e008e7308 */ /* 0x000ea20000000800 */
[----:B-1----:R-:W-:-:S07]  /*1af50*/  FADD.FTZ R107, R20, R107 ;  /* 0x0000006b146b7221 */ /* 0x002fce0000010000 */
[----:B------:R-:W1:Y:S01]  /*1af60*/  MUFU.EX2 R143, R143 ;  /* 0x0000008f008f7308 */ /* 0x000e620000000800 */
[----:B---3--:R-:W-:-:S07]  /*1af70*/  FADD.FTZ R6, R103, R6 ;  /* 0x0000000667067221 */ /* 0x008fce0000010000 */
        /* <DEDUP_REMOVED lines=24> */
.L_x_1816:
[----:B------:R-:W-:Y:S01]  /*1b100*/  ISETP.GT.AND P1, PT, R14, R13, PT ;  /* 0x0000000d0e00720c */ /* 0x000fe20003f24270 */
[----:B------:R-:W-:Y:S01]  /*1b110*/  VIADD R107, R10, 0x2a860 ;  /* 0x0002a8600a6b7836 */ /* 0x000fe20000000000 */
[----:B------:R-:W-:Y:S01]  /*1b120*/  F2FP.BF16.F32.PACK_AB R156, R139, R156 ;  /* 0x0000009c8b9c723e */ /* 0x000fe200000010ff */
[----:B------:R-:W-:Y:S01]  /*1b130*/  VIADD R10, R14, 0xffffffff ;  /* 0xffffffff0e0a7836 */ /* 0x000fe20000000000 */
[----:B------:R-:W-:Y:S02]  /*1b140*/  F2FP.BF16.F32.PACK_AB R158, R137, R158 ;  /* 0x0000009e899e723e */ /* 0x000fe400000010ff */
[----:B------:R-:W-:Y:S01]  /*1b150*/  PRMT R107, R172, 0x654, R107 ;  /* 0x00000654ac6b7816 */ /* 0x000fe2000000006b */
[----:B------:R-:W-:Y:S01]  /*1b160*/  IMAD.MOV.U32 R14, RZ, RZ, R10 ;  /* 0x000000ffff0e7224 */ /* 0x000fe200078e000a */
[----:B------:R-:W-:Y:S01]  /*1b170*/  F2FP.BF16.F32.PACK_AB R146, R21, R146 ;  /* 0x000000921592723e */ /* 0x000fe200000010ff */
[----:B------:R-:W-:Y:S01]  /*1b180*/  IMAD.MOV.U32 R21, RZ, RZ, R160 ;  /* 0x000000ffff157224 */ /* 0x000fe200078e00a0 */
[----:B------:R0:W-:Y:S01]  /*1b190*/  SYNCS.ARRIVE.TRANS64.RED.A1T0 RZ, [R107+URZ], RZ ;  /* 0x000000ff6bff79a7 */ /* 0x0001e2000810043f */
[----:B------:R-:W-:Y:S01]  /*1b1a0*/  F2FP.BF16.F32.PACK_AB R140, R20, R140 ;  /* 0x0000008c148c723e */ /* 0x000fe200000010ff */
[----:B------:R-:W-:Y:S01]  /*1b1b0*/  IMAD.MOV.U32 R20, RZ, RZ, R163 ;  /* 0x000000ffff147224 */ /* 0x000fe200078e00a3 */
[----:B------:R-:W-:Y:S01]  /*1b1c0*/  F2FP.BF16.F32.PACK_AB R136, R9, R136 ;  /* 0x000000880988723e */ /* 0x000fe200000010ff */
[----:B------:R-:W-:Y:S01]  /*1b1d0*/  IMAD.MOV.U32 R9, RZ, RZ, R4 ;  /* 0x000000ffff097224 */ /* 0x000fe200078e0004 */
        /* <DEDUP_REMOVED lines=19> */
[----:B------:R-:W-:Y:S01]  /*1b310*/  F2FP.BF16.F32.PACK_AB R139, R100, R15 ;  /* 0x0000000f648b723e */ /* 0x000fe200000010ff */
[----:B0-----:R-:W-:Y:S06]  /*1b320*/  @P1 BRA `(.L_x_1817) ;  /* 0xffffffe000101947 */ /* 0x001fec000383ffff */
[----:B------:R-:W-:Y:S05]  /*1b330*/  BSYNC B1 ;  /* 0x0000000000017941 */ /* 0x000fea0003800000 */
.L_x_1804:
[----:B------:R-:W-:Y:S05]  /*1b340*/  BSYNC B0 ;  /* 0x0000000000007941 */ /* 0x000fea0003800000 */
.L_x_1803:
[----:B------:R-:W-:Y:S01]  /*1b350*/  ISETP.GE.AND P1, PT, R10, R189, PT ;  /* 0x000000bd0a00720c */ /* 0x000fe20003f26270 */
[----:B------:R-:W-:-:S12]  /*1b360*/  BSSY B0, `(.L_x_1818) ;  /* 0x000032a000007945 */ /* 0x000fd80003800000 */
[----:B------:R-:W-:Y:S05]  /*1b370*/  @!P1 BRA `(.L_x_1819) ;  /* 0x0000003000a09947 */ /* 0x000fea0003800000 */
[----:B------:R-:W-:Y:S02]  /*1b380*/  IMAD.MOV.U32 R11, RZ, RZ, R3 ;  /* 0x000000ffff0b7224 */ /* 0x000fe400078e0003 */
[----:B------:R-:W-:Y:S02]  /*1b390*/  IMAD.MOV.U32 R9, RZ, RZ, R4 ;  /* 0x000000ffff097224 */ /* 0x000fe400078e0004 */
[----:B------:R-:W-:Y:S02]  /*1b3a0*/  IMAD.MOV.U32 R15, RZ, RZ, R163 ;  /* 0x000000ffff0f7224 */ /* 0x000fe400078e00a3 */
[----:B------:R-:W-:-:S07]  /*1b3b0*/  IMAD.MOV.U32 R20, RZ, RZ, R160 ;  /* 0x000000ffff147224 */ /* 0x000fce00078e00a0 */
.L_x_1840:
[----:B------:R-:W-:-:S04]  /*1b3c0*/  ISETP.NE.AND P1, PT, R20, 0x1, PT ;  /* 0x000000011400780c */ /* 0x000fc80003f25270 */
[----:B------:R-:W-:-:S04]  /*1b3d0*/  SEL R4, RZ, 0x1, P1 ;  /* 0x00000001ff047807 */ /* 0x000fc80000800000 */
[----:B------:R-:W-:Y:S01]  /*1b3e0*/  LOP3.LUT R163, R15, R4, RZ, 0x3c, !PT ;  /* 0x000000040fa37212 */ /* 0x000fe200078e3cff */
[----:B------:R-:W-:Y:S06]  /*1b3f0*/  @!P0 BRA `(.L_x_1820) ;  /* 0x0000000000048947 */ /* 0x000fec0003800000 */
[----:B------:R-:W-:Y:S01]  /*1b400*/  BPT.TRAP 0x1 ;  /* 0x000000040000795c */ /* 0x000fe20000300000 */
.L_x_1820:
        /* <DEDUP_REMOVED lines=8> */
.L_x_1821:
[----:B------:R-:W-:Y:S01]  /*1b490*/  BSSY B1, `(.L_x_1822) ;  /* 0x0000006000017945 */ /* 0x000fe20003800000 */
[----:B------:R-:W-:Y:S02]  /*1b4a0*/  IMAD R4, R160, 0x900, R8 ;  /* 0x00000900a0047824 */ /* 0x000fe400078e0208 */
[----:B------:R-:W-:Y:S01]  /*1b4b0*/  IMAD.MOV.U32 R5, RZ, RZ, 0x40000040 ;  /* 0x40000040ff057424 */ /* 0x000fe200078e00ff */
[----:B-1----:R-:W-:Y:S06]  /*1b4c0*/  @P1 BRA `(.L_x_1823) ;  /* 0x0000000000081947 */ /* 0x002fec0003800000 */
[----:B------:R-:W1:Y:S02]  /*1b4d0*/  SYNCS.PHASECHK.TRANS64.TRYWAIT P1, [R14+URZ+0x2a830], R3 ;  /* 0x02a830030e0075a7 */ /* 0x000e64000802017f */
[----:B-1----:R-:W-:Y:S05]  /*1b4e0*/  @!P1 BRA `(.L_x_1824) ;  /* 0x000000e400609947 */ /* 0x002fea0003800000 */
.L_x_1823:
[----:B------:R-:W-:Y:S05]  /*1b4f0*/  BSYNC B1 ;  /* 0x0000000000017941 */ /* 0x000fea0003800000 */
.L_x_1822:
[----:B------:R-:W2:Y:S04]  /*1b500*/  LDL.64 R88, [R1+0x28] ;  /* 0x0000280001587983 */ /* 0x000ea80000100a00 */
[----:B------:R-:W3:Y:S04]  /*1b510*/  LDL.64 R226, [R1+0x20] ;  /* 0x0000200001e27983 */ /* 0x000ee80000100a00 */
[----:B------:R-:W4:Y:S01]  /*1b520*/  LDL.64 R210, [R1+0x18] ;  /* 0x0000180001d27983 */ /* 0x000f220000100a00 */
[C---:B------:R-:W-:Y:S02]  /*1b530*/  R2UR UR6, R4.reuse ;  /* 0x00000000040672ca */ /* 0x040fe400000e0000 */
[----:B------:R-:W-:Y:S01]  /*1b540*/  R2UR UR7, R5 ;  /* 0x00000000050772ca */ /* 0x000fe200000e0000 */
[----:B------:R0:W-:Y:S04]  /*1b550*/  STL.64 [R1+0x40], R6 ;  /* 0x0000400601007387 */ /* 0x0001e80000100a00 */
[----:B0-----:R-:W4:Y:S01]  /*1b560*/  LDL.64 R6, [R1+0x10] ;  /* 0x0000100001067983 */ /* 0x001f220000100a00 */
        /* <DEDUP_REMOVED lines=173> */
.L_x_1825:
[----:B------:R-:W-:Y:S01]  /*1c040*/  SHF.L.U32 R2, R15, 0x1f, RZ ;  /* 0x0000001f0f027819 */ /* 0x000fe200000006ff */
[----:B------:R-:W-:-:S04]  /*1c050*/  IMAD R12, R20, 0x8, R18 ;  /* 0x00000008140c7824 */ /* 0x000fc800078e0212 */
[----:B------:R0:W2:Y:S01]  /*1c060*/  SYNCS.PHASECHK.TRANS64.TRYWAIT P1, [R12+URZ+0x2a850], R2 ;  /* 0x02a850020c0075a7 */ /* 0x0000a2000802017f */
[----:B------:R-:W-:Y:S05]  /*1c070*/  @!P0 BRA `(.L_x_1826) ;  /* 0x0000000000048947 */ /* 0x000fea0003800000 */
[----:B------:R-:W-:Y:S01]  /*1c080*/  BPT.TRAP 0x1 ;  /* 0x000000040000795c */ /* 0x000fe20000300000 */
.L_x_1826:
[----:B------:R-:W-:Y:S01]  /*1c090*/  VIADD R0, R18, 0x400 ;  /* 0x0000040012007836 */ /* 0x000fe20000000000 */
[----:B------:R-:W-:Y:S04]  /*1c0a0*/  BSSY B1, `(.L_x_1827) ;  /* 0x0000008000017945 */ /* 0x000fe80003800000 */
[----:B------:R-:W-:-:S04]  /*1c0b0*/  SHF.R.U32.HI R0, RZ, 0x4, R0 ;  /* 0x00000004ff007819 */ /* 0x000fc80000011600 */
[----:B------:R-:W-:-:S04]  /*1c0c0*/  LOP3.LUT R0, R0, 0x3fff, RZ, 0xc0, !PT ;  /* 0x00003fff00007812 */ /* 0x000fc800078ec0ff */
[----:B------:R-:W-:-:S05]  /*1c0d0*/  LOP3.LUT R0, R0, 0x3000000, RZ, 0xfc, !PT ;  /* 0x0300000000007812 */ /* 0x000fca00078efcff */
[----:B------:R-:W-:Y:S01]  /*1c0e0*/  IMAD R0, R20, 0x600, R0 ;  /* 0x0000060014007824 */ /* 0x000fe200078e0200 */
[----:B--2---:R-:W-:Y:S06]  /*1c0f0*/  @P1 BRA `(.L_x_1828) ;  /* 0x0000000000081947 */ /* 0x004fec0003800000 */
[----:B------:R-:W2:Y:S02]  /*1c100*/  SYNCS.PHASECHK.TRANS64.TRYWAIT P1, [R12+URZ+0x2a850], R2 ;  /* 0x02a850020c0075a7 */ /* 0x000ea4000802017f */
[----:B--2---:R-:W-:Y:S05]  /*1c110*/  @!P1 BRA `(.L_x_1829) ;  /* 0x000000d800689947 */ /* 0x004fea0003800000 */
.L_x_1828:
[----:B------:R-:W-:Y:S05]  /*1c120*/  BSYNC B1 ;  /* 0x0000000000017941 */ /* 0x000fea0003800000 */
.L_x_1827:
[----:B0-2---:R-:W-:Y:S01]  /*1c130*/  IMAD.MOV.U32 R2, RZ, RZ, R0 ;  /* 0x000000ffff027224 */ /* 0x005fe200078e0000 */
[----:B------:R-:W-:Y:S01]  /*1c140*/  WARPGROUP.ARRIVE ;  /* 0x00000000000079c5 */ /* 0x000fe20000000000 */
[----:B-1----:R-:W-:-:S03]  /*1c150*/  IMAD.MOV.U32 R3, RZ, RZ, 0x40000040 ;  /* 0x40000040ff037424 */ /* 0x002fc600078e00ff */
        /* <DEDUP_REMOVED lines=41> */
.L_x_1830:
[----:B------:R-:W-:Y:S01]  /*1c3f0*/  ISETP.NE.AND P1, PT, R204, 0x1, PT ;  /* 0x00000001cc00780c */ /* 0x000fe20003f25270 */
[----:B------:R-:W-:Y:S01]  /*1c400*/  IMAD.IADD R4, R191, 0x1, R187 ;  /* 0x00000001bf047824 */ /* 0x000fe200078e02bb */
[----:B------:R-:W-:Y:S01]  /*1c410*/  ULOP3.LUT UR4, URZ, UR42, URZ, 0x33, !UPT ;  /* 0x0000002a3f047292 */ /* 0x000fe2000f8e333f */
[----:B------:R-:W-:-:S04]  /*1c420*/  IMAD R21, R10, -0x60, RZ ;  /* 0xffffffa00a157824 */ /* 0x000fc800078e02ff */
[----:B------:R-:W-:-:S04]  /*1c430*/  VIADD R5, R21, 0x1 ;  /* 0x0000000115057836 */ /* 0x000fc80000000000 */
[----:B------:R-:W-:Y:S02]  /*1c440*/  IMAD R5, R190, -0x2, R5 ;  /* 0xfffffffebe057824 */ /* 0x000fe400078e0205 */
[----:B------:R-:W0:Y:S03]  /*1c450*/  @P1 LDC R3, c[0x0][0x44c] ;  /* 0x00011300ff031b82 */ /* 0x000e260000000800 */
[----:B------:R-:W-:-:S05]  /*1c460*/  IADD3 R15, -R166, R5, R167 ;  /* 0x00000005a60f7210 */ /* 0x000fca0007ffe1a7 */
[----:B------:R-:W1:Y:S01]  /*1c470*/  @P1 LDC R0, c[0x0][0x450] ;  /* 0x00011400ff001b82 */ /* 0x000e620000000800 */
[C---:B------:R-:W-:Y:S02]  /*1c480*/  VIADD R20, R15.reuse, UR51 ;  /* 0x000000330f147c36 */ /* 0x040fe40008000000 */
[----:B------:R-:W-:Y:S02]  /*1c490*/  VIADD R15, R15, UR4 ;  /* 0x000000040f0f7c36 */ /* 0x000fe40008000000 */
[----:B0-----:R-:W-:-:S05]  /*1c4a0*/  @P1 IMAD.HI.U32 R3, R4, R3, RZ ;  /* 0x0000000304031227 */ /* 0x001fca00078e00ff */
[----:B-1----:R-:W-:Y:S01]  /*1c4b0*/  @P1 SHF.R.U32.HI R4, RZ, R0, R3 ;  /* 0x00000000ff041219 */ /* 0x002fe20000011603 */
[----:B------:R-:W-:Y:S01]  /*1c4c0*/  VIADD R3, R14, 0x2a840 ;  /* 0x0002a8400e037836 */ /* 0x000fe20000000000 */
[----:B------:R-:W-:Y:S01]  /*1c4d0*/  ISETP.GE.AND P1, PT, R200, 0x1, PT ;  /* 0x00000001c800780c */ /* 0x000fe20003f26270 */
[----:B------:R-:W-:Y:S02]  /*1c4e0*/  VIADD R0, R5, 0xffffffff ;  /* 0xffffffff05007836 */ /* 0x000fe40000000000 */
[----:B------:R-:W0:Y:S01]  /*1c4f0*/  SHFL.IDX PT, R137, R4, RZ, 0x1c1f ;  /* 0x001c1fff04897589 */ /* 0x000e2200000e0000 */
[----:B------:R-:W-:-:S04]  /*1c500*/  PRMT R3, R172, 0x654, R3 ;  /* 0x00000654ac037816 */ /* 0x000fc80000000003 */
[----:B------:R1:W-:Y:S01]  /*1c510*/  SYNCS.ARRIVE.TRANS64.RED.A1T0 RZ, [R3+URZ], RZ ;  /* 0x000000ff03ff79a7 */ /* 0x0003e2000810043f */
[--C-:B0-----:R-:W-:Y:S02]  /*1c520*/  IMAD.IADD R13, R20, 0x1, R137.reuse ;  /* 0x00000001140d7824 */ /* 0x101fe400078e0289 */
[----:B------:R-:W-:Y:S02]  /*1c530*/  IMAD.IADD R5, R15, 0x1, R137 ;  /* 0x000000010f057824 */ /* 0x000fe400078e0289 */
[----:B-1----:R-:W-:Y:S05]  /*1c540*/  @!P1 BRA `(.L_x_1831) ;  /* 0x0000000000549947 */ /* 0x002fea0003800000 */
        /* <DEDUP_REMOVED lines=12> */
.L_x_1833:
[----:B------:R-:W-:-:S05]  /*1c610*/  IMAD.U32 R14, RZ, RZ, UR38 ;  /* 0x00000026ff0e7e24 */ /* 0x000fca000f8e00ff */
[----:B------:R-:W-:-:S13]  /*1c620*/  ISETP.NE.AND P1, PT, R14, 0x1, PT ;  /* 0x000000010e00780c */ /* 0x000fda0003f25270 */
[----:B------:R-:W0:Y:S02]  /*1c630*/  @P1 LDC.64 R2, c[0x0][0x9e8] ;  /* 0x00027a00ff021b82 */ /* 0x000e240000000a00 */
[----:B0-----:R-:W-:-:S05]  /*1c640*/  @P1 IMAD.HI.U32 R2, R137, R2, RZ ;  /* 0x0000000289021227 */ /* 0x001fca00078e00ff */
[----:B------:R-:W-:-:S07]  /*1c650*/  @P1 SHF.R.U32.HI R137, RZ, R3, R2 ;  /* 0x00000003ff891219 */ /* 0x000fce0000011602 */
.L_x_1834:
[----:B------:R-:W-:Y:S05]  /*1c660*/  BSYNC B1 ;  /* 0x0000000000017941 */ /* 0x000fea0003800000 */
.L_x_1832:
[----:B------:R-:W-:-:S05]  /*1c670*/  IMAD R2, R137, R14, R0 ;  /* 0x0000000e89027224 */ /* 0x000fca00078e0200 */
[----:B------:R-:W-:Y:S02]  /*1c680*/  VIADDMNMX R13, R2, R14, R13, PT ;  /* 0x0000000e020d7246 */ /* 0x000fe4000380010d */
[----:B------:R-:W-:-:S07]  /*1c690*/  VIMNMX R5, R5, R2, !PT ;  /* 0x0000000205057248 */ /* 0x000fce0007fe0100 */
.L_x_1831:
        /* <DEDUP_REMOVED lines=151> */
.L_x_1837:
[----:B------:R-:W-:-:S05]  /*1d010*/  IMAD.U32 R13, RZ, RZ, UR38 ;  /* 0x00000026ff0d7e24 */ /* 0x000fca000f8e00ff */
[----:B------:R-:W-:-:S13]  /*1d020*/  ISETP.NE.AND P6, PT, R13, 0x1, PT ;  /* 0x000000010d00780c */ /* 0x000fda0003fc5270 */
[----:B------:R-:W0:Y:S02]  /*1d030*/  @P6 LDC.64 R2, c[0x0][0x9e8] ;  /* 0x00027a00ff026b82 */ /* 0x000e240000000a00 */
[----:B0-----:R-:W-:-:S05]  /*1d040*/  @P6 IMAD.HI.U32 R2, R5, R2, RZ ;  /* 0x0000000205026227 */ /* 0x001fca00078e00ff */
[----:B------:R-:W-:-:S07]  /*1d050*/  @P6 SHF.R.U32.HI R5, RZ, R3, R2 ;  /* 0x00000003ff056219 */ /* 0x000fce0000011602 */
.L_x_1838:
[----:B------:R-:W-:Y:S05]  /*1d060*/  BSYNC B1 ;  /* 0x0000000000017941 */ /* 0x000fea0003800000 */
.L_x_1836:
[----:B------:R-:W-:-:S05]  /*1d070*/  IMAD R0, R5, R13, R0 ;  /* 0x0000000d05007224 */ /* 0x000fca00078e0200 */
[----:B------:R-:W-:Y:S02]  /*1d080*/  VIADDMNMX R20, R0, R13, R20, PT ;  /* 0x0000000d00147246 */ /* 0x000fe40003800114 */
[----:B------:R-:W-:-:S07]  /*1d090*/  VIMNMX R15, R15, R0, !PT ;  /* 0x000000000f0f7248 */ /* 0x000fce0007fe0100 */
.L_x_1835:
[C---:B------:R-:W-:Y:S01]  /*1d0a0*/  ISETP.GT.AND P1, PT, R15.reuse, 0x1, !P1 ;  /* 0x000000010f00780c */ /* 0x040fe20004f24270 */
[----:B------:R-:W-:Y:S01]  /*1d0b0*/  IMAD.U32 R5, RZ, RZ, UR43 ;  /* 0x0000002bff057e24 */ /* 0x000fe2000f8e00ff */
        /* <DEDUP_REMOVED lines=83> */
[----:B0-----:R-:W-:-:S02]  /*1d5f0*/  FMNMX.FTZ R13, R0, R3, !PT ;  /* 0x00000003000d7209 */ /* 0x001fc40007810000 */
[----:B------:R-:W-:Y:S02]  /*1d600*/  FSEL R118, R118, -INF , !P1 ;  /* 0xff80000076767808 */ /* 0x000fe40004800000 */
[----:B------:R-:W-:Y:S01]  /*1d610*/  LOP3.LUT P1, RZ, R22, 0x200, RZ, 0xc0, !PT ;  /* 0x0000020016ff7812 */ /* 0x000fe2000782c0ff */
[----:B------:R-:W0:Y:S01]  /*1d620*/  SHFL.BFLY PT, R4, R13, 0x1, 0x1f ;  /* 0x0c201f000d047f89 */ /* 0x000e2200000e0000 */
[C---:B------:R-:W-:Y:S02]  /*1d630*/  ISETP.GT.AND P5, PT, R15.reuse, 0x58, !P5 ;  /* 0x000000580f00780c */ /* 0x040fe40006fa4270 */
[----:B------:R-:W-:Y:S02]  /*1d640*/  ISETP.GT.AND P1, PT, R15, 0x39, !P1 ;  /* 0x000000390f00780c */ /* 0x000fe40004f24270 */
[C---:B------:R-:W-:Y:S02]  /*1d650*/  ISETP.LT.OR P4, PT, R20.reuse, 0x52, P4 ;  /* 0x000000521400780c */ /* 0x040fe40002781670 */
[----:B------:R-:W-:-:S02]  /*1d660*/  ISETP.LT.OR P1, PT, R20, 0x3a, P1 ;  /* 0x0000003a1400780c */ /* 0x000fc40000f21670 */
[----:B------:R-:W-:Y:S02]  /*1d670*/  ISETP.LT.OR P5, PT, R20, 0x59, P5 ;  /* 0x000000591400780c */ /* 0x000fe40002fa1670 */
[----:B------:R-:W-:Y:S02]  /*1d680*/  FSEL R119, R119, -INF , !P1 ;  /* 0xff80000077777808 */ /* 0x000fe40004800000 */
[----:B------:R-:W-:Y:S02]  /*1d690*/  LOP3.LUT P1, RZ, R22, 0x100, RZ, 0xc0, !PT ;  /* 0x0000010016ff7812 */ /* 0x000fe4000782c0ff */
[----:B------:R-:W-:Y:S02]  /*1d6a0*/  FSEL R134, R134, -INF , !P5 ;  /* 0xff80000086867808 */ /* 0x000fe40006800000 */
[----:B------:R-:W-:-:S04]  /*1d6b0*/  ISETP.GT.AND P1, PT, R15, 0x40, !P1 ;  /* 0x000000400f00780c */ /* 0x000fc80004f24270 */
[----:B------:R-:W-:Y:S02]  /*1d6c0*/  ISETP.LT.OR P1, PT, R20, 0x41, P1 ;  /* 0x000000411400780c */ /* 0x000fe40000f21670 */
        /* <DEDUP_REMOVED lines=55> */
[----:B------:R-:W-:Y:S01]  /*1da40*/  FSEL R108, R4, RZ, P1 ;  /* 0x000000ff046c7208 */ /* 0x000fe20000800000 */
[----:B------:R-:W-:Y:S01]  /*1da50*/  MUFU.EX2 R89, R89 ;  /* 0x0000005900597308 */ /* 0x000fe20000000800 */
[----:B------:R-:W-:-:S03]  /*1da60*/  FMNMX.FTZ R13, R110, R13, !PT ;  /* 0x0000000d6e0d7209 */ /* 0x000fc60007810000 */
[----:B------:R-:W-:Y:S01]  /*1da70*/  FADD.FTZ R108, -R108, R9 ;  /* 0x000000096c6c7221 */ /* 0x000fe20000010100 */
[----:B------:R-:W-:-:S03]  /*1da80*/  FMNMX.FTZ R13, R226, R13, !PT ;  /* 0x0000000de20d7209 */ /* 0x000fc60007810000 */
[----:B------:R-:W-:Y:S01]  /*1da90*/  MUFU.EX2 R95, R95 ;  /* 0x0000005f005f7308 */ /* 0x000fe20000000800 */
[----:B------:R-:W-:-:S04]  /*1daa0*/  FMNMX.FTZ R13, R114, R13, !PT ;  /* 0x0000000d720d7209 */ /* 0x000fc80007810000 */
[----:B------:R-:W-:-:S03]  /*1dab0*/  FMNMX.FTZ R13, R228, R13, !PT ;  /* 0x0000000de40d7209 */ /* 0x000fc60007810000 */
[----:B------:R-:W-:Y:S01]  /*1dac0*/  MUFU.EX2 R88, R88 ;  /* 0x0000005800587308 */ /* 0x000fe20000000800 */
[----:B------:R-:W-:Y:S01]  /*1dad0*/  FMNMX.FTZ R0, R118, R13, !PT ;  /* 0x0000000d76007209 */ /* 0x000fe20007810000 */
[----:B------:R-:W-:Y:S01]  /*1dae0*/  FFMA.FTZ R13, R104, R5, -R3 ;  /* 0x00000005680d7223 */ /* 0x000fe20000010803 */
[----:B------:R-:W-:Y:S02]  /*1daf0*/  FSEL R104, R135, -INF , !P2 ;  /* 0xff80000087687808 */ /* 0x000fe40005000000 */
[----:B------:R-:W-:-:S03]  /*1db00*/  FMNMX.FTZ R97, R119, R0, !PT ;  /* 0x0000000077617209 */ /* 0x000fc60007810000 */
[----:B------:R-:W-:Y:S01]  /*1db10*/  MUFU.EX2 R93, R93 ;  /* 0x0000005d005d7308 */ /* 0x000fe20000000800 */
[----:B------:R-:W-:-:S04]  /*1db20*/  FMNMX.FTZ R0, R122, R97, !PT ;  /* 0x000000617a007209 */ /* 0x000fc80007810000 */
        /* <DEDUP_REMOVED lines=10> */
[----:B------:R-:W-:Y:S02]  /*1dbd0*/  MUFU.EX2 R91, R91 ;  /* 0x0000005b005b7308 */ /* 0x000fe40000000800 */
[----:B------:R-:W0:Y:S06]  /*1dbe0*/  SHFL.BFLY PT, R0, R97, 0x2, 0x1f ;  /* 0x0c401f0061007f89 */ /* 0x000e2c00000e0000 */
[----:B------:R-:W-:Y:S08]  /*1dbf0*/  MUFU.EX2 R13, R13 ;  /* 0x0000000d000d7308 */ /* 0x000ff00000000800 */
[----:B------:R-:W-:Y:S08]  /*1dc00*/  MUFU.EX2 R92, R92 ;  /* 0x0000005c005c7308 */ /* 0x000ff00000000800 */
[----:B------:R-:W-:Y:S01]  /*1dc10*/  MUFU.EX2 R15, R15 ;  /* 0x0000000f000f7308 */ /* 0x000fe20000000800 */
[----:B0-----:R-:W-:Y:S01]  /*1dc20*/  FMNMX.FTZ R0, R97, R0, !PT ;  /* 0x0000000061007209 */ /* 0x001fe20007810000 */
[----:B------:R-:W-:-:S04]  /*1dc30*/  FFMA.FTZ R97, R154, R5, -R3 ;  /* 0x000000059a617223 */ /* 0x000fc80000010803 */
[----:B------:R-:W0:Y:S02]  /*1dc40*/  SHFL.BFLY PT, R107, R0, 0x1, 0x1f ;  /* 0x0c201f00006b7f89 */ /* 0x000e2400000e0000 */
[----:B------:R-:W-:Y:S08]  /*1dc50*/  MUFU.EX2 R20, R20 ;  /* 0x0000001400147308 */ /* 0x000ff00000000800 */
[----:B------:R-:W-:Y:S08]  /*1dc60*/  MUFU.EX2 R144, R144 ;  /* 0x0000009000907308 */ /* 0x000ff00000000800 */
[----:B------:R-:W-:Y:S01]  /*1dc70*/  MUFU.EX2 R105, R105 ;  /* 0x0000006900697308 */ /* 0x000fe20000000800 */
[----:B0-----:R-:W-:Y:S01]  /*1dc80*/  FMNMX.FTZ R3, R0, R107, !PT ;  /* 0x0000006b00037209 */ /* 0x001fe20007810000 */
[----:B------:R-:W-:-:S06]  /*1dc90*/  FMUL.FTZ R0, R108, R5 ;  /* 0x000000056c007220 */ /* 0x000fcc0000410000 */
[----:B------:R-:W-:Y:S01]  /*1dca0*/  MUFU.EX2 R146, R146 ;  /* 0x0000009200927308 */ /* 0x000fe20000000800 */
[C---:B------:R-:W-:Y:S01]  /*1dcb0*/  FSETP.NEU.FTZ.AND P1, PT, R3.reuse, -INF , PT ;  /* 0xff8000000300780b */ /* 0x040fe20003f3d000 */
[----:B------:R-:W-:-:S05]  /*1dcc0*/  FMUL.FTZ R107, R3, R5 ;  /* 0x00000005036b7220 */ /* 0x000fca0000410000 */
[----:B------:R-:W-:Y:S01]  /*1dcd0*/  FSEL R107, R107, RZ, P1 ;  /* 0x000000ff6b6b7208 */ /* 0x000fe20000800000 */
[----:B------:R-:W0:Y:S04]  /*1dce0*/  MUFU.EX2 R0, R0 ;  /* 0x0000000000007308 */ /* 0x000e280000000800 */
[-CC-:B------:R-:W-:Y:S01]  /*1dcf0*/  FFMA.FTZ R112, R2, R5.reuse, -R107.reuse ;  /* 0x0000000502707223 */ /* 0x180fe2000001086b */
[----:B------:R-:W-:Y:S01]  /*1dd00*/  FSEL R2, R3, RZ, P1 ;  /* 0x000000ff03027208 */ /* 0x000fe20000800000 */
[-CC-:B------:R-:W-:Y:S01]  /*1dd10*/  FFMA.FTZ R157, R90, R5.reuse, -R107.reuse ;  /* 0x000000055a9d7223 */ /* 0x180fe2000001086b */
[-CC-:B------:R-:W-:Y:S01]  /*1dd20*/  FFMA.FTZ R159, R94, R5.reuse, -R107.reuse ;  /* 0x000000055e9f7223 */ /* 0x180fe2000001086b */
[-CC-:B------:R-:W-:Y:S01]  /*1dd30*/  FFMA.FTZ R108, R158, R5.reuse, -R107.reuse ;  /* 0x000000059e6c7223 */ /* 0x180fe2000001086b */
[-C--:B------:R-:W-:Y:S01]  /*1dd40*/  FFMA.FTZ R153, R98, R5.reuse, -R107 ;  /* 0x0000000562997223 */ /* 0x080fe2000001086b */
[----:B------:R-:W-:Y:S01]  /*1dd50*/  FADD.FTZ R2, -R2, R11 ;  /* 0x0000000b02027221 */ /* 0x000fe20000010100 */
[----:B------:R-:W-:Y:S01]  /*1dd60*/  MUFU.EX2 R112, R112 ;  /* 0x0000007000707308 */ /* 0x000fe20000000800 */
[-CC-:B------:R-:W-:Y:S01]  /*1dd70*/  FFMA.FTZ R98, R210, R5.reuse, -R107.reuse ;  /* 0x00000005d2627223 */ /* 0x180fe2000001086b */
[-CC-:B------:R-:W-:Y:S01]  /*1dd80*/  FFMA.FTZ R151, R110, R5.reuse, -R107.reuse ;  /* 0x000000056e977223 */ /* 0x180fe2000001086b */
[-C--:B------:R-:W-:Y:S01]  /*1dd90*/  FMUL.FTZ R2, R2, R5.reuse ;  /* 0x0000000502027220 */ /* 0x080fe20000410000 */
[-CC-:B------:R-:W-:Y:S01]  /*1dda0*/  FFMA.FTZ R155, R102, R5.reuse, -R107.reuse ;  /* 0x00000005669b7223 */ /* 0x180fe2000001086b */
[----:B------:R-:W-:Y:S01]  /*1ddb0*/  FFMA.FTZ R94, R212, R5, -R107 ;  /* 0x00000005d45e7223 */ /* 0x000fe2000001086b */
[----:B0----5:R-:W-:Y:S01]  /*1ddc0*/  FFMA.FTZ R110, R0, R7, R89 ;  /* 0x00000007006e7223 */ /* 0x021fe20000010059 */
[-CC-:B------:R-:W-:Y:S01]  /*1ddd0*/  FFMA.FTZ R145, R114, R5.reuse, -R107.reuse ;  /* 0x0000000572917223 */ /* 0x180fe2000001086b */
[----:B------:R-:W-:Y:S01]  /*1dde0*/  MUFU.EX2 R157, R157 ;  /* 0x0000009d009d7308 */ /* 0x000fe20000000800 */
[-CC-:B------:R-:W-:Y:S01]  /*1ddf0*/  FFMA.FTZ R149, R106, R5.reuse, -R107.reuse ;  /* 0x000000056a957223 */ /* 0x180fe2000001086b */
[----:B------:R-:W-:Y:S01]  /*1de00*/  FADD.FTZ R11, R95, R110 ;  /* 0x0000006e5f0b7221 */ /* 0x000fe20000010000 */
[-CC-:B------:R-:W-:Y:S01]  /*1de10*/  FFMA.FTZ R90, R224, R5.reuse, -R107.reuse ;  /* 0x00000005e05a7223 */ /* 0x180fe2000001086b */
[-CC-:B------:R-:W-:Y:S01]  /*1de20*/  FFMA.FTZ R102, R226, R5.reuse, -R107.reuse ;  /* 0x00000005e2667223 */ /* 0x180fe2000001086b */
[-C--:B------:R-:W-:Y:S01]  /*1de30*/  FFMA.FTZ R106, R228, R5.reuse, -R107 ;  /* 0x00000005e46a7223 */ /* 0x080fe2000001086b */
        /* <DEDUP_REMOVED lines=13> */
[----:B0-----:R-:W-:-:S04]  /*1df10*/  FFMA.FTZ R7, R2, R6, R157 ;  /* 0x0000000602077223 */ /* 0x001fc8000001009d */
[----:B------:R-:W-:-:S03]  /*1df20*/  FADD.FTZ R6, R112, R7 ;  /* 0x0000000770067221 */ /* 0x000fc60000010000 */
[----:B------:R-:W0:Y:S01]  /*1df30*/  MUFU.EX2 R153, R153 ;  /* 0x0000009900997308 */ /* 0x000e220000000800 */
[----:B-1----:R-:W-:-:S07]  /*1df40*/  FADD.FTZ R7, R159, R6 ;  /* 0x000000069f077221 */ /* 0x002fce0000010000 */
[----:B------:R-:W1:Y:S01]  /*1df50*/  MUFU.EX2 R98, R98 ;  /* 0x0000006200627308 */ /* 0x000e620000000800 */
[----:B--2---:R-:W-:Y:S01]  /*1df60*/  FADD.FTZ R6, R108, R7 ;  /* 0x000000076c067221 */ /* 0x004fe20000010000 */
[----:B------:R-:W-:Y:S01]  /*1df70*/  FADD.FTZ R7, R21, R114 ;  /* 0x0000007215077221 */ /* 0x000fe20000010000 */
[----:B------:R-:W-:-:S03]  /*1df80*/  FFMA.FTZ R114, R123, R5, -R107 ;  /* 0x000000057b727223 */ /* 0x000fc6000001086b */
        /* <DEDUP_REMOVED lines=10> */
[----:B0-----:R-:W-:Y:S01]  /*1e030*/  FADD.FTZ R6, R94, R7 ;  /* 0x000000075e067221 */ /* 0x001fe20000010000 */
[----:B------:R-:W-:Y:S01]  /*1e040*/  FADD.FTZ R7, R13, R116 ;  /* 0x000000740d077221 */ /* 0x000fe20000010000 */
[----:B------:R-:W-:-:S05]  /*1e050*/  FFMA.FTZ R116, R127, R5, -R107 ;  /* 0x000000057f747223 */ /* 0x000fca000001086b */
        /* <DEDUP_REMOVED lines=56> */
.L_x_1839:
        /* <DEDUP_REMOVED lines=34> */
.L_x_1819:
[----:B------:R-:W-:Y:S05]  /*1e600*/  BSYNC B0 ;  /* 0x0000000000007941 */ /* 0x000fea0003800000 */
.L_x_1818:
        /* <DEDUP_REMOVED lines=67> */
.L_x_1841:
[----:B------:R-:W-:Y:S01]  /*1ea40*/  IMAD R13, R160, 0x8, R18 ;  /* 0x00000008a00d7824 */ /* 0x000fe200078e0212 */
[----:B------:R-:W-:-:S04]  /*1ea50*/  SHF.L.U32 R2, R163, 0x1f, RZ ;  /* 0x0000001fa3027819 */ /* 0x000fc800000006ff */
[----:B------:R0:W1:Y:S01]  /*1ea60*/  SYNCS.PHASECHK.TRANS64.TRYWAIT P1, [R13+URZ+0x2a850], R2 ;  /* 0x02a850020d0075a7 */ /* 0x000062000802017f */
[----:B------:R-:W-:Y:S05]  /*1ea70*/  @!P0 BRA `(.L_x_1842) ;  /* 0x0000000000048947 */ /* 0x000fea0003800000 */
[----:B------:R-:W-:Y:S01]  /*1ea80*/  BPT.TRAP 0x1 ;  /* 0x000000040000795c */ /* 0x000fe20000300000 */
.L_x_1842:
        /* <DEDUP_REMOVED lines=9> */
.L_x_1844:
[----:B------:R-:W-:Y:S05]  /*1eb20*/  BSYNC B0 ;  /* 0x0000000000007941 */ /* 0x000fea0003800000 */
.L_x_1843:
[----:B------:R-:W-:Y:S01]  /*1eb30*/  IMAD.MOV.U32 R8, RZ, RZ, R0 ;  /* 0x000000ffff087224 */ /* 0x000fe200078e0000 */
[----:B------:R-:W-:Y:S01]  /*1eb40*/  WARPGROUP.ARRIVE ;  /* 0x00000000000079c5 */ /* 0x000fe20000000000 */
[----:B------:R-:W-:Y:S02]  /*1eb50*/  IMAD.MOV.U32 R9, RZ, RZ, 0x40000040 ;  /* 0x40000040ff097424 */ /* 0x000fe400078e00ff */
[----:B------:R-:W-:Y:S01]  /*1eb60*/  IMAD.MOV.U32 R10, RZ, RZ, RZ ;  /* 0x000000ffff0a7224 */ /* 0x000fe200078e00ff */
        /* <DEDUP_REMOVED lines=31> */
[----:B------:R-:W2:Y:S02]  /*1ed60*/  SHFL.BFLY PT, R0, R7, 0x2, 0x1f ;  /* 0x0c401f0007007f89 */ /* 0x000ea400000e0000 */
[----:B--2---:R-:W-:Y:S01]  /*1ed70*/  FADD.FTZ R0, R0, R7 ;  /* 0x0000000700007221 */ /* 0x004fe20000010000 */
[----:B------:R-:W-:Y:S02]  /*1ed80*/  WARPGROUP.DEPBAR.LE gsb0, 0x0 ;  /* 0x00008000000079c5 */ /* 0x000fe40000010000 */
[----:B------:R-:W-:-:S06]  /*1ed90*/  WARPGROUP.ARRIVE ;  /* 0x00000000000079c5 */ /* 0x000fcc0000000000 */
[----:B------:R-:W-:Y:S01]  /*1eda0*/  HGMMA.64x128x16.F32.BF16 R24, R140, gdesc[UR4].tnspB, R24, gsb0 ;  /* 0x41e000048c187df0 */ /* 0x000fe20008001818 */
[----:B------:R-:W-:Y:S01]  /*1edb0*/  R2UR UR6, R8 ;  /* 0x00000000080672ca */ /* 0x000fe200000e0000 */
[----:B------:R-:W-:Y:S01]  /*1edc0*/  IMAD.MOV.U32 R8, RZ, RZ, RZ ;  /* 0x000000ffff087224 */ /* 0x000fe200078e00ff */
[----:B------:R-:W-:Y:S02]  /*1edd0*/  R2UR UR7, R9 ;  /* 0x00000000090772ca */ /* 0x000fe400000e0000 */
[----:B------:R-:W0:Y:S02]  /*1ede0*/  SHFL.BFLY PT, R9, R6, 0x2, 0x1f ;  /* 0x0c401f0006097f89 */ /* 0x000e2400000e0000 */
[----:B01----:R-:W-:Y:S02]  /*1edf0*/  FADD.FTZ R2, R9, R6 ;  /* 0x0000000609027221 */ /* 0x003fe40000010000 */
        /* <DEDUP_REMOVED lines=23> */
.L_x_1846:
[----:B------:R-:W-:Y:S02]  /*1ef70*/  VIADD R3, R13, 0x2a860 ;  /* 0x0002a8600d037836 */ /* 0x000fe40000000000 */
[-C--:B------:R-:W-:Y:S01]  /*1ef80*/  FMUL.FTZ R21, R36, R8.reuse ;  /* 0x0000000824157220 */ /* 0x080fe20000410000 */
[----:B------:R-:W-:Y:S02]  /*1ef90*/  VIADD R160, R160, 0x1 ;  /* 0x00000001a0a07836 */ /* 0x000fe40000000000 */
[----:B------:R-:W-:Y:S01]  /*1efa0*/  FMUL.FTZ R36, R72, R8 ;  /* 0x0000000848247220 */ /* 0x000fe20000410000 */
[----:B0-----:R-:W-:Y:S01]  /*1efb0*/  FMUL.FTZ R93, R34, R10 ;  /* 0x0000000a225d7220 */ /* 0x001fe20000410000 */
[----:B------:R-:W-:Y:S01]  /*1efc0*/  PRMT R3, R172, 0x654, R3 ;  /* 0x00000654ac037816 */ /* 0x000fe20000000003 */
[-C--:B------:R-:W-:Y:S01]  /*1efd0*/  FMUL.FTZ R88, R32, R8.reuse ;  /* 0x0000000820587220 */ /* 0x080fe20000410000 */
[----:B------:R-:W-:Y:S01]  /*1efe0*/  ISETP.NE.AND P1, PT, R160, 0x2, PT ;  /* 0x00000002a000780c */ /* 0x000fe20003f25270 */
[----:B------:R-:W-:Y:S01]  /*1eff0*/  FMUL.FTZ R90, R37, R8 ;  /* 0x00000008255a7220 */ /* 0x000fe20000410000 */
[----:B------:R1:W-:Y:S01]  /*1f000*/  SYNCS.ARRIVE.TRANS64.RED.A1T0 RZ, [R3+URZ], RZ ;  /* 0x000000ff03ff79a7 */ /* 0x0003e2000810043f */
[-C--:B------:R-:W-:Y:S01]  /*1f010*/  FMUL.FTZ R99, R26, R10.reuse ;  /* 0x0000000a1a637220 */ /* 0x080fe20000410000 */
[----:B------:R-:W-:Y:S01]  /*1f020*/  SEL R2, RZ, 0x1, P1 ;  /* 0x00000001ff027807 */ /* 0x000fe20000800000 */
        /* <DEDUP_REMOVED lines=59> */
[----:B------:R-:W-:Y:S01]  /*1f3e0*/  LOP3.LUT R163, R163, R2, RZ, 0x3c, !PT ;  /* 0x00000002a3a37212 */ /* 0x000fe200078e3cff */
[----:B------:R-:W-:Y:S01]  /*1f3f0*/  VIADD R197, R197, 0x1 ;  /* 0x00000001c5c57836 */ /* 0x000fe20000000000 */
[----:B-1----:R-:W-:-:S07]  /*1f400*/  SEL R160, R160, RZ, P1 ;  /* 0x000000ffa0a07207 */ /* 0x002fce0000800000 */
.L_x_1699:
[----:B------:R-:W1:Y:S08]  /*1f410*/  S2UR UR4, SR_CgaCtaId ;  /* 0x00000000000479c3 */ /* 0x000e700000008800 */
[----:B------:R-:W-:Y:S01]  /*1f420*/  BAR.SYNC.DEFER_BLOCKING 0x5, 0x180 ;  /* 0x0146000000007b1d */ /* 0x000fe20000010000 */
[----:B------:R-:W-:-:S05]  /*1f430*/  MOV R3, 0x400 ;  /* 0x0000040000037802 */ /* 0x000fca0000000f00 */
[----:B------:R-:W-:Y:S01]  /*1f440*/  BSSY B0, `(.L_x_1847) ;  /* 0x00001f3000007945 */ /* 0x000fe20003800000 */
[----:B-1----:R-:W-:-:S05]  /*1f450*/  IMAD.U32 R172, RZ, RZ, UR4 ;  /* 0x00000004ffac7e24 */ /* 0x002fca000f8e00ff */
[----:B------:R-:W-:-:S05]  /*1f460*/  LEA R18, R172, R3, 0x18 ;  /* 0x00000003ac127211 */ /* 0x000fca00078ec0ff */
[----:B0---4-:R0:W1:Y:S01]  /*1f470*/  LDS.128 R28, [R18+0x2a8d0] ;  /* 0x02a8d000121c7984 */ /* 0x0110620000000c00 */
[----:B------:R-:W-:Y:S06]  /*1f480*/  BAR.ARV 0x4, 0x180 ;  /* 0x0106000000007b1d */ /* 0x000fec0000002000 */
[----:B------:R-:W-:Y:S05]  /*1f490*/  @P0 BRA `(.L_x_1848) ;  /* 0x0000001400000947 */ /* 0x000fea0003800000 */
[----:B------:R-:W2:Y:S01]  /*1f4a0*/  S2R R5, SR_SWINHI ;  /* 0x0000000000057919 */ /* 0x000ea20000002f00 */
        /* <DEDUP_REMOVED lines=8> */
[----:B------:R-:W-:Y:S02]  /*1f530*/  MOV R2, R18 ;  /* 0x0000001200027202 */ /* 0x000fe40000000f00 */
[----:B--2---:R-:W-:-:S03]  /*1f540*/  MOV R3, R5 ;  /* 0x0000000500037202 */ /* 0x004fc60000000f00 */
[----:B------:R-:W-:-:S03]  /*1f550*/  IMAD.WIDE R4, R222, 0x2, R2 ;  /* 0x00000002de047825 */ /* 0x000fc600078e0202 */
[C---:B------:R-:W-:Y:S02]  /*1f560*/  LOP3.LUT R15, R4.reuse, 0x380, RZ, 0xc0, !PT ;  /* 0x00000380040f7812 */ /* 0x040fe400078ec0ff */
[C---:B------:R-:W-:Y:S02]  /*1f570*/  IADD3 R107, P0, R4.reuse, 0x4060, RZ ;  /* 0x00004060046b7810 */ /* 0x040fe40007f1e0ff */
[----:B------:R-:W-:Y:S01]  /*1f580*/  SHF.R.U64 R15, R15, 0x3, RZ ;  /* 0x000000030f0f7819 */ /* 0x000fe200000012ff */
[----:B------:R-:W-:Y:S01]  /*1f590*/  BAR.SYNC.DEFER_BLOCKING 0x1, 0x100 ;  /* 0x0044000000007b1d */ /* 0x000fe20000010000 */
[C---:B------:R-:W-:Y:S01]  /*1f5a0*/  IADD3 R71, P6, R4.reuse, 0x20, RZ ;  /* 0x0000002004477810 */ /* 0x040fe20007fde0ff */
[--C-:B------:R-:W-:Y:S01]  /*1f5b0*/  IMAD.X R33, RZ, RZ, R5.reuse, P0 ;  /* 0x000000ffff217224 */ /* 0x100fe200000e0605 */
[C---:B------:R-:W-:Y:S02]  /*1f5c0*/  IADD3 R75, P5, R4.reuse, 0x40, RZ ;  /* 0x00000040044b7810 */ /* 0x040fe40007fbe0ff */
[C---:B------:R-:W-:Y:S01]  /*1f5d0*/  IADD3 R79, P4, R4.reuse, 0x60, RZ ;  /* 0x00000060044f7810 */ /* 0x040fe20007f9e0ff */
[--C-:B------:R-:W-:Y:S01]  /*1f5e0*/  IMAD.X R9, RZ, RZ, R5.reuse, P6 ;  /* 0x000000ffff097224 */ /* 0x100fe200030e0605 */
[C---:B------:R-:W-:Y:S01]  /*1f5f0*/  IADD3 R101, P3, R4.reuse, 0x4000, RZ ;  /* 0x0000400004657810 */ /* 0x040fe20007f7e0ff */
[--C-:B------:R-:W-:Y:S01]  /*1f600*/  IMAD.X R11, RZ, RZ, R5.reuse, P5 ;  /* 0x000000ffff0b7224 */ /* 0x100fe200028e0605 */
[C---:B------:R-:W-:Y:S01]  /*1f610*/  IADD3 R103, P2, R4.reuse, 0x4020, RZ ;  /* 0x0000402004677810 */ /* 0x040fe20007f5e0ff */
[----:B------:R-:W-:Y:S01]  /*1f620*/  IMAD.X R13, RZ, RZ, R5, P4 ;  /* 0x000000ffff0d7224 */ /* 0x000fe200020e0605 */
[----:B------:R-:W-:-:S02]  /*1f630*/  IADD3 R105, P1, R4, 0x4040, RZ ;  /* 0x0000404004697810 */ /* 0x000fc40007f3e0ff */
[----:B------:R-:W-:Y:S01]  /*1f640*/  ISETP.NE.U32.AND P0, PT, RZ, UR4, PT ;  /* 0x00000004ff007c0c */ /* 0x000fe2000bf05070 */
[--C-:B------:R-:W-:Y:S01]  /*1f650*/  IMAD.X R25, RZ, RZ, R5.reuse, P2 ;  /* 0x000000ffff197224 */ /* 0x100fe200010e0605 */
[----:B------:R-:W-:Y:S01]  /*1f660*/  LOP3.LUT R4, R15, R4, RZ, 0x3c, !PT ;  /* 0x000000040f047212 */ /* 0x000fe200078e3cff */
[--C-:B------:R-:W-:Y:S01]  /*1f670*/  IMAD.X R15, RZ, RZ, R5.reuse, P3 ;  /* 0x000000ffff0f7224 */ /* 0x100fe200018e0605 */
[----:B------:R-:W-:Y:S01]  /*1f680*/  ISETP.NE.AND.EX P0, PT, RZ, UR5, PT, P0 ;  /* 0x00000005ff007c0c */ /* 0x000fe2000bf05300 */
[----:B------:R-:W-:Y:S01]  /*1f690*/  ULDC.64 UR4, c[0x0][0xc08] ;  /* 0x0003020000047ab9 */ /* 0x000fe20000000a00 */
[----:B------:R-:W-:Y:S01]  /*1f6a0*/  LOP3.LUT R8, R71, 0x380, RZ, 0xc0, !PT ;  /* 0x0000038047087812 */ /* 0x000fe200078ec0ff */
[----:B------:R-:W-:Y:S01]  /*1f6b0*/  IMAD.X R27, RZ, RZ, R5, P1 ;  /* 0x000000ffff1b7224 */ /* 0x000fe200008e0605 */
[----:B------:R-:W-:Y:S02]  /*1f6c0*/  LOP3.LUT R10, R75, 0x380, RZ, 0xc0, !PT ;  /* 0x000003804b0a7812 */ /* 0x000fe400078ec0ff */
[----:B------:R-:W-:-:S02]  /*1f6d0*/  MOV R96, R4 ;  /* 0x0000000400607202 */ /* 0x000fc40000000f00 */
[----:B------:R-:W-:Y:S02]  /*1f6e0*/  LOP3.LUT R12, R79, 0x380, RZ, 0xc0, !PT ;  /* 0x000003804f0c7812 */ /* 0x000fe400078ec0ff */
[----:B------:R-:W-:Y:S02]  /*1f6f0*/  LOP3.LUT R14, R101, 0x380, RZ, 0xc0, !PT ;  /* 0x00000380650e7812 */ /* 0x000fe400078ec0ff */
[----:B------:R-:W-:Y:S02]  /*1f700*/  F2FP.BF16.F32.PACK_AB R4, R91, R24 ;  /* 0x000000185b04723e */ /* 0x000fe400000010ff */
[----:B------:R-:W-:Y:S02]  /*1f710*/  F2FP.BF16.F32.PACK_AB R5, R32, R99 ;  /* 0x000000632005723e */ /* 0x000fe400000010ff */
[----:B------:R-:W-:Y:S02]  /*1f720*/  LOP3.LUT R24, R103, 0x380, RZ, 0xc0, !PT ;  /* 0x0000038067187812 */ /* 0x000fe400078ec0ff */
[----:B-1----:R-:W-:Y:S01]  /*1f730*/  LOP3.LUT R28, R105, 0x380, RZ, 0xc0, !PT ;  /* 0x00000380691c7812 */ /* 0x002fe200078ec0ff */
[----:B------:R1:W-:Y:S01]  /*1f740*/  STSM.16.M88.4 [R96], R4 ;  /* 0x0000000460007844 */ /* 0x0003e20000000200 */
[----:B------:R-:W-:-:S02]  /*1f750*/  ISETP.NE.U32.AND P2, PT, RZ, UR4, PT ;  /* 0x00000004ff007c0c */ /* 0x000fc4000bf45070 */
[----:B------:R-:W-:Y:S02]  /*1f760*/  LOP3.LUT R32, R107, 0x380, RZ, 0xc0, !PT ;  /* 0x000003806b207812 */ /* 0x000fe400078ec0ff */
[----:B------:R-:W-:Y:S02]  /*1f770*/  SHF.R.U64 R8, R8, 0x3, RZ ;  /* 0x0000000308087819 */ /* 0x000fe400000012ff */
[----:B------:R-:W-:Y:S02]  /*1f780*/  SHF.R.U64 R10, R10, 0x3, RZ ;  /* 0x000000030a0a7819 */ /* 0x000fe400000012ff */
[----:B------:R-:W-:Y:S02]  /*1f790*/  SHF.R.U64 R12, R12, 0x3, RZ ;  /* 0x000000030c0c7819 */ /* 0x000fe400000012ff */
[----:B------:R-:W-:Y:S02]  /*1f7a0*/  SHF.R.U64 R14, R14, 0x3, RZ ;  /* 0x000000030e0e7819 */ /* 0x000fe400000012ff */
[----:B------:R-:W-:-:S02]  /*1f7b0*/  SHF.R.U64 R24, R24, 0x3, RZ ;  /* 0x0000000318187819 */ /* 0x000fc400000012ff */
[----:B------:R-:W-:Y:S02]  /*1f7c0*/  SHF.R.U64 R28, R28, 0x3, RZ ;  /* 0x000000031c1c7819 */ /* 0x000fe400000012ff */
[----:B------:R-:W-:Y:S02]  /*1f7d0*/  ISETP.NE.AND.EX P2, PT, RZ, UR5, PT, P2 ;  /* 0x00000005ff007c0c */ /* 0x000fe4000bf45320 */
[----:B------:R-:W-:Y:S02]  /*1f7e0*/  SHF.R.U64 R32, R32, 0x3, RZ ;  /* 0x0000000320207819 */ /* 0x000fe400000012ff */
[----:B------:R-:W-:Y:S02]  /*1f7f0*/  LOP3.LUT R8, R8, R71, RZ, 0x3c, !PT ;  /* 0x0000004708087212 */ /* 0x000fe400078e3cff */
[----:B------:R-:W-:Y:S02]  /*1f800*/  LOP3.LUT R10, R10, R75, RZ, 0x3c, !PT ;  /* 0x0000004b0a0a7212 */ /* 0x000fe400078e3cff */
[----:B------:R-:W-:-:S02]  /*1f810*/  LOP3.LUT R12, R12, R79, RZ, 0x3c, !PT ;  /* 0x0000004f0c0c7212 */ /* 0x000fc400078e3cff */
[----:B------:R-:W-:Y:S02]  /*1f820*/  LOP3.LUT R14, R14, R101, RZ, 0x3c, !PT ;  /* 0x000000650e0e7212 */ /* 0x000fe400078e3cff */
[----:B------:R-:W-:Y:S02]  /*1f830*/  LOP3.LUT R24, R24, R103, RZ, 0x3c, !PT ;  /* 0x0000006718187212 */ /* 0x000fe400078e3cff */
[----:B------:R-:W-:Y:S02]  /*1f840*/  LOP3.LUT R26, R28, R105, RZ, 0x3c, !PT ;  /* 0x000000691c1a7212 */ /* 0x000fe400078e3cff */
[----:B------:R-:W-:Y:S02]  /*1f850*/  LOP3.LUT R32, R32, R107, RZ, 0x3c, !PT ;  /* 0x0000006b20207212 */ /* 0x000fe400078e3cff */
[----:B------:R-:W-:Y:S02]  /*1f860*/  MOV R79, R8 ;  /* 0x00000008004f7202 */ /* 0x000fe40000000f00 */
[----:B------:R-:W-:-:S02]  /*1f870*/  MOV R78, R10 ;  /* 0x0000000a004e7202 */ /* 0x000fc40000000f00 */
[----:B-1----:R-:W-:Y:S02]  /*1f880*/  F2FP.BF16.F32.PACK_AB R4, R89, R88 ;  /* 0x000000585904723e */ /* 0x002fe400000010ff */
[----:B------:R-:W-:Y:S02]  /*1f890*/  F2FP.BF16.F32.PACK_AB R5, R94, R93 ;  /* 0x0000005d5e05723e */ /* 0x000fe400000010ff */
[----:B------:R-:W-:Y:S02]  /*1f8a0*/  F2FP.BF16.F32.PACK_AB R6, R90, R21 ;  /* 0x000000155a06723e */ /* 0x000fe400000010ff */
[----:B------:R-:W-:Y:S01]  /*1f8b0*/  F2FP.BF16.F32.PACK_AB R7, R95, R92 ;  /* 0x0000005c5f07723e */ /* 0x000fe200000010ff */
[----:B------:R-:W-:Y:S01]  /*1f8c0*/  ULDC UR4, c[0x0][0xa88] ;  /* 0x0002a20000047ab9 */ /* 0x000fe20000000800 */
[----:B------:R-:W-:Y:S01]  /*1f8d0*/  MOV R75, R12 ;  /* 0x0000000c004b7202 */ /* 0x000fe20000000f00 */
[----:B------:R-:W1:Y:S01]  /*1f8e0*/  LDC R21, c[0x0][0xbe8] ;  /* 0x0002fa00ff157b82 */ /* 0x000e620000000800 */
[----:B------:R-:W-:Y:S01]  /*1f8f0*/  MOV R74, R14 ;  /* 0x0000000e004a7202 */ /* 0x000fe20000000f00 */
[----:B------:R-:W-:Y:S01]  /*1f900*/  STSM.16.M88.4 [R79], R4 ;  /* 0x000000044f007844 */ /* 0x000fe20000000200 */
[----:B------:R-:W-:-:S02]  /*1f910*/  F2FP.BF16.F32.PACK_AB R8, R41, R40 ;  /* 0x000000282908723e */ /* 0x000fc400000010ff */
[----:B------:R-:W-:Y:S02]  /*1f920*/  F2FP.BF16.F32.PACK_AB R9, R43, R72 ;  /* 0x000000482b09723e */ /* 0x000fe400000010ff */
[----:B------:R-:W-:Y:S01]  /*1f930*/  F2FP.BF16.F32.PACK_AB R10, R45, R44 ;  /* 0x0000002c2d0a723e */ /* 0x000fe200000010ff */
[----:B------:R-:W2:Y:S01]  /*1f940*/  LDC.64 R40, c[0x0][0xc00] ;  /* 0x00030000ff287b82 */ /* 0x000ea20000000a00 */
[----:B------:R-:W-:Y:S02]  /*1f950*/  F2FP.BF16.F32.PACK_AB R11, R47, R34 ;  /* 0x000000222f0b723e */ /* 0x000fe400000010ff */
[----:B------:R-:W-:Y:S02]  /*1f960*/  MOV R71, R24 ;  /* 0x0000001800477202 */ /* 0x000fe40000000f00 */
[----:B------:R-:W-:Y:S01]  /*1f970*/  MOV R70, R26 ;  /* 0x0000001a00467202 */ /* 0x000fe20000000f00 */
[----:B------:R3:W-:Y:S01]  /*1f980*/  STSM.16.M88.4 [R78], R8 ;  /* 0x000000084e007844 */ /* 0x0007e20000000200 */
[----:B------:R-:W-:Y:S01]  /*1f990*/  F2FP.BF16.F32.PACK_AB R12, R49, R48 ;  /* 0x00000030310c723e */ /* 0x000fe200000010ff */
[----:B------:R-:W-:Y:S01]  /*1f9a0*/  IMAD.MOV.U32 R48, RZ, RZ, RZ ;  /* 0x000000ffff307224 */ /* 0x000fe200078e00ff */
[----:B------:R-:W-:-:S02]  /*1f9b0*/  F2FP.BF16.F32.PACK_AB R13, R51, R50 ;  /* 0x00000032330d723e */ /* 0x000fc400000010ff */
[----:B------:R-:W-:Y:S02]  /*1f9c0*/  F2FP.BF16.F32.PACK_AB R14, R53, R52 ;  /* 0x00000034350e723e */ /* 0x000fe400000010ff */
[----:B------:R-:W-:Y:S02]  /*1f9d0*/  F2FP.BF16.F32.PACK_AB R15, R55, R54 ;  /* 0x00000036370f723e */ /* 0x000fe400000010ff */
[----:B------:R-:W-:Y:S02]  /*1f9e0*/  MOV R28, R32 ;  /* 0x00000020001c7202 */ /* 0x000fe40000000f00 */
[----:B------:R-:W-:Y:S01]  /*1f9f0*/  F2FP.BF16.F32.PACK_AB R24, R57, R56 ;  /* 0x000000383918723e */ /* 0x000fe200000010ff */
[----:B------:R-:W-:Y:S01]  /*1fa00*/  STSM.16.M88.4 [R75], R12 ;  /* 0x0000000c4b007844 */ /* 0x000fe20000000200 */
[----:B------:R-:W-:Y:S02]  /*1fa10*/  F2FP.BF16.F32.PACK_AB R25, R59, R58 ;  /* 0x0000003a3b19723e */ /* 0x000fe400000010ff */
[----:B------:R-:W-:Y:S01]  /*1fa20*/  F2FP.BF16.F32.PACK_AB R26, R61, R60 ;  /* 0x0000003c3d1a723e */ /* 0x000fe200000010ff */
[----:B---3--:R-:W3:Y:S01]  /*1fa30*/  @P2 LDC.64 R8, c[0x0][0xc08] ;  /* 0x00030200ff082b82 */ /* 0x008ee20000000a00 */
[----:B------:R-:W-:Y:S01]  /*1fa40*/  F2FP.BF16.F32.PACK_AB R27, R63, R62 ;  /* 0x0000003e3f1b723e */ /* 0x000fe200000010ff */
[----:B--2---:R-:W-:Y:S01]  /*1fa50*/  IMAD.WIDE R40, R196, 0x4, R40 ;  /* 0x00000004c4287825 */ /* 0x004fe200078e0228 */
[----:B------:R-:W-:-:S02]  /*1fa60*/  F2FP.BF16.F32.PACK_AB R32, R65, R64 ;  /* 0x000000404120723e */ /* 0x000fc400000010ff */
[----:B------:R-:W-:Y:S01]  /*1fa70*/  F2FP.BF16.F32.PACK_AB R33, R67, R66 ;  /* 0x000000424321723e */ /* 0x000fe200000010ff */
[----:B------:R-:W-:Y:S01]  /*1fa80*/  STSM.16.M88.4 [R74], R24 ;  /* 0x000000184a007844 */ /* 0x000fe20000000200 */
[----:B------:R-:W-:Y:S02]  /*1fa90*/  F2FP.BF16.F32.PACK_AB R34, R69, R68 ;  /* 0x000000444522723e */ /* 0x000fe400000010ff */
[----:B------:R-:W-:Y:S02]  /*1faa0*/  F2FP.BF16.F32.PACK_AB R4, R81, R80 ;  /* 0x000000505104723e */ /* 0x000fe400000010ff */
[----:B------:R-:W-:Y:S01]  /*1fab0*/  F2FP.BF16.F32.PACK_AB R5, R83, R82 ;  /* 0x000000525305723e */ /* 0x000fe200000010ff */
[----:B------:R-:W-:Y:S01]  /*1fac0*/  STSM.16.M88.4 [R71], R32 ;  /* 0x0000002047007844 */ /* 0x000fe20000000200 */
[----:B------:R-:W-:Y:S02]  /*1fad0*/  F2FP.BF16.F32.PACK_AB R6, R85, R84 ;  /* 0x000000545506723e */ /* 0x000fe400000010ff */
[----:B------:R-:W-:Y:S01]  /*1fae0*/  F2FP.BF16.F32.PACK_AB R7, R87, R86 ;  /* 0x000000565707723e */ /* 0x000fe200000010ff */
[----:B------:R-:W-:Y:S04]  /*1faf0*/  STSM.16.M88.4 [R70], R36 ;  /* 0x0000002446007844 */ /* 0x000fe80000000200 */
[----:B------:R2:W-:Y:S01]  /*1fb00*/  STSM.16.M88.4 [R28], R4 ;  /* 0x000000041c007844 */ /* 0x0005e20000000200 */
[----:B------:R-:W-:Y:S01]  /*1fb10*/  BAR.SYNC.DEFER_BLOCKING 0x1, 0x100 ;  /* 0x0044000000007b1d */ /* 0x000fe20000010000 */
[----:B--2---:R-:W-:-:S02]  /*1fb20*/  IMAD.U32 R6, RZ, RZ, UR4 ;  /* 0x00000004ff067e24 */ /* 0x004fc4000f8e00ff */
[----:B---3--:R-:W-:-:S03]  /*1fb30*/  @P2 IMAD.WIDE R4, R196, 0x4, R8 ;  /* 0x00000004c4042825 */ /* 0x008fc600078e0208 */
[----:B------:R2:W5:Y:S01]  /*1fb40*/  @P0 LDG.E R48, desc[UR60][R40.64] ;  /* 0x0000003c28300981 */ /* 0x000562000c1e1900 */
[----:B-1----:R-:W-:-:S03]  /*1fb50*/  ISETP.NE.AND P1, PT, R21, 0x1, PT ;  /* 0x000000011500780c */ /* 0x002fc60003f25270 */
[----:B------:R2:W5:Y:S10]  /*1fb60*/  @P2 LDG.E R6, desc[UR60][R4.64] ;  /* 0x0000003c04062981 */ /* 0x000574000c1e1900 */
[----:B------:R-:W1:Y:S08]  /*1fb70*/  @P1 LDC R10, c[0x0][0xbec] ;  /* 0x0002fb00ff0a1b82 */ /* 0x000e700000000800 */
[----:B------:R-:W3:Y:S01]  /*1fb80*/  @P1 LDC R13, c[0x0][0xbf0] ;  /* 0x0002fc00ff0d1b82 */ /* 0x000ee20000000800 */
[----:B--2---:R-:W-:Y:S05]  /*1fb90*/  @P2 BRA `(.L_x_1849) ;  /* 0x0000000000102947 */ /* 0x004fea0003800000 */
[----:B------:R-:W-:Y:S05]  /*1fba0*/  @!P0 BRA `(.L_x_1849) ;  /* 0x00000000000c8947 */ /* 0x000fea0003800000 */
[----:B------:R-:W2:Y:S04]  /*1fbb0*/  LDG.E R5, desc[UR60][R40.64] ;  /* 0x0000003c28057981 */ /* 0x000ea8000c1e1900 */
[----:B-----5:R-:W2:Y:S02]  /*1fbc0*/  LDG.E R6, desc[UR60][R40.64+0x4] ;  /* 0x0000043c28067981 */ /* 0x020ea4000c1e1900 */
[----:B--2---:R-:W-:-:S07]  /*1fbd0*/  IMAD.IADD R6, R6, 0x1, -R5 ;  /* 0x0000000106067824 */ /* 0x004fce00078e0a05 */
.L_x_1849:
[----:B------:R-:W-:Y:S01]  /*1fbe0*/  SHF.R.S32.HI R54, RZ, 0x1f, R195 ;  /* 0x0000001fff367819 */ /* 0x000fe200000114c3 */
[----:B------:R-:W-:Y:S01]  /*1fbf0*/  IMAD.IADD R15, R191, 0x1, R187 ;  /* 0x00000001bf0f7824 */ /* 0x000fe200078e02bb */
[----:B------:R-:W-:Y:S01]  /*1fc00*/  ULDC.64 UR4, c[0x0][0xb90] ;  /* 0x0002e40000047ab9 */ /* 0x000fe20000000a00 */
[----:B-----5:R-:W-:Y:S01]  /*1fc10*/  SHF.R.S32.HI R49, RZ, 0x1f, R48 ;  /* 0x0000001fff317819 */ /* 0x020fe20000011430 */
[----:B------:R-:W-:Y:S01]  /*1fc20*/  IMAD R9, R199, 0x40, R192 ;  /* 0x00000040c7097824 */ /* 0x000fe200078e02c0 */
[----:B------:R-:W-:Y:S01]  /*1fc30*/  SEL R55, R196, RZ, !P0 ;  /* 0x000000ffc4377207 */ /* 0x000fe20004000000 */
[----:B------:R-:W-:Y:S02]  /*1fc40*/  IMAD R4, R54, UR4, RZ ;  /* 0x0000000436047c24 */ /* 0x000fe4000f8e02ff */
[----:B-1----:R-:W-:Y:S01]  /*1fc50*/  @P1 IMAD.HI.U32 R8, R15, R10, RZ ;  /* 0x0000000a0f081227 */ /* 0x002fe200078e00ff */
[----:B------:R-:W-:-:S03]  /*1fc60*/  SHF.R.S32.HI R10, RZ, 0x1f, R196 ;  /* 0x0000001fff0a7819 */ /* 0x000fc600000114c4 */
[----:B------:R-:W-:Y:S01]  /*1fc70*/  IMAD.MOV.U32 R7, RZ, RZ, R15 ;  /* 0x000000ffff077224 */ /* 0x000fe200078e000f */
[----:B---3--:R-:W-:Y:S01]  /*1fc80*/  @P1 SHF.R.U32.HI R7, RZ, R13, R8 ;  /* 0x0000000dff071219 */ /* 0x008fe20000011608 */
[C---:B------:R-:W-:Y:S01]  /*1fc90*/  IMAD R11, R195.reuse, UR5, R4 ;  /* 0x00000005c30b7c24 */ /* 0x040fe2000f8e0204 */
[----:B------:R-:W-:Y:S01]  /*1fca0*/  SEL R28, R10, RZ, !P0 ;  /* 0x000000ff0a1c7207 */ /* 0x000fe20004000000 */
[----:B------:R-:W-:Y:S01]  /*1fcb0*/  IMAD.WIDE.U32 R4, R195, UR4, R48 ;  /* 0x00000004c3047c25 */ /* 0x000fe2000f8e0030 */
[----:B------:R-:W-:-:S03]  /*1fcc0*/  ULDC.64 UR4, c[0x0][0xb98] ;  /* 0x0002e60000047ab9 */ /* 0x000fc60000000a00 */
[----:B------:R-:W-:Y:S01]  /*1fcd0*/  IMAD.IADD R5, R5, 0x1, R11 ;  /* 0x0000000105057824 */ /* 0x000fe200078e020b */
[--C-:B------:R-:W-:Y:S01]  /*1fce0*/  SHF.R.S32.HI R11, RZ, 0x1f, R7.reuse ;  /* 0x0000001fff0b7819 */ /* 0x100fe20000011407 */
[----:B------:R-:W-:Y:S02]  /*1fcf0*/  IMAD.MOV R10, RZ, RZ, -R7 ;  /* 0x000000ffff0a7224 */ /* 0x000fe400078e0a07 */
[----:B------:R-:W-:-:S04]  /*1fd00*/  IMAD.WIDE.U32 R4, R55, UR4, R4 ;  /* 0x0000000437047c25 */ /* 0x000fc8000f8e0004 */
[----:B------:R-:W-:Y:S01]  /*1fd10*/  IMAD.WIDE R2, R9, 0x2, R2 ;  /* 0x0000000209027825 */ /* 0x000fe200078e0202 */
[----:B------:R-:W-:-:S03]  /*1fd20*/  IADD3 R4, P2, R7, R4, RZ ;  /* 0x0000000407047210 */ /* 0x000fc60007f5e0ff */
[----:B------:R-:W-:Y:S01]  /*1fd30*/  IMAD R8, R28, UR4, RZ ;  /* 0x000000041c087c24 */ /* 0x000fe2000f8e02ff */
[C---:B------:R-:W-:Y:S01]  /*1fd40*/  IADD3 R13, P3, R2.reuse, 0x2000, RZ ;  /* 0x00002000020d7810 */ /* 0x040fe20007f7e0ff */
[----:B------:R-:W-:Y:S01]  /*1fd50*/  IMAD R9, R21, R10, R15 ;  /* 0x0000000a15097224 */ /* 0x000fe200078e020f */
[----:B------:R-:W-:Y:S01]  /*1fd60*/  IADD3 R15, P0, R2, 0x1000, RZ ;  /* 0x00001000020f7810 */ /* 0x000fe20007f1e0ff */
[----:B------:R-:W-:Y:S01]  /*1fd70*/  IMAD R8, R55, UR5, R8 ;  /* 0x0000000537087c24 */ /* 0x000fe2000f8e0208 */
[----:B------:R-:W-:Y:S01]  /*1fd80*/  ULDC.64 UR4, c[0x0][0xb88] ;  /* 0x0002e20000047ab9 */ /* 0x000fe20000000a00 */
[----:B------:R-:W-:Y:S01]  /*1fd90*/  IMAD.IADD R14, R221, 0x1, R187 ;  /* 0x00000001dd0e7824 */ /* 0x000fe200078e02bb */
[----:B------:R-:W-:Y:S01]  /*1fda0*/  SHF.R.S32.HI R7, RZ, 0x1f, R9 ;  /* 0x0000001fff077819 */ /* 0x000fe20000011409 */
[----:B------:R-:W-:Y:S01]  /*1fdb0*/  IMAD R57, R6, R21, RZ ;  /* 0x0000001506397224 */ /* 0x000fe200078e02ff */
[----:B------:R-:W-:Y:S02]  /*1fdc0*/  IADD3.X R5, R11, R5, R8, P2, !PT ;  /* 0x000000050b057210 */ /* 0x000fe400017fe408 */
[----:B------:R-:W-:Y:S01]  /*1fdd0*/  IADD3 R25, P2, R2, 0x3000, RZ ;  /* 0x0000300002197810 */ /* 0x000fe20007f5e0ff */
[----:B------:R-:W-:Y:S01]  /*1fde0*/  IMAD R10, R7, UR4, RZ ;  /* 0x00000004070a7c24 */ /* 0x000fe2000f8e02ff */
[----:B------:R-:W-:Y:S01]  /*1fdf0*/  LOP3.LUT R12, R13, 0x380, RZ, 0xc0, !PT ;  /* 0x000003800d0c7812 */ /* 0x000fe200078ec0ff */
[----:B------:R-:W-:Y:S01]  /*1fe00*/  IMAD.WIDE.U32 R4, R9, UR4, R4 ;  /* 0x0000000409047c25 */ /* 0x000fe2000f8e0004 */
[----:B------:R-:W-:-:S02]  /*1fe10*/  LOP3.LUT R24, R25, 0x380, RZ, 0xc0, !PT ;  /* 0x0000038019187812 */ /* 0x000fc400078ec0ff */
[----:B------:R-:W-:Y:S01]  /*1fe20*/  SHF.R.U64 R12, R12, 0x3, RZ ;  /* 0x000000030c0c7819 */ /* 0x000fe200000012ff */
[----:B------:R-:W-:Y:S01]  /*1fe30*/  IMAD R7, R9, UR5, R10 ;  /* 0x0000000509077c24 */ /* 0x000fe2000f8e020a */
[----:B------:R-:W-:Y:S01]  /*1fe40*/  ULDC.64 UR4, c[0x0][0xb50] ;  /* 0x0002d40000047ab9 */ /* 0x000fe20000000a00 */
[----:B------:R-:W-:Y:S01]  /*1fe50*/  SHF.R.U64 R24, R24, 0x3, RZ ;  /* 0x0000000318187819 */ /* 0x000fe200000012ff */
[----:B------:R-:W-:Y:S01]  /*1fe60*/  IMAD.X R9, RZ, RZ, R3, P0 ;  /* 0x000000ffff097224 */ /* 0x000fe200000e0603 */
[----:B------:R-:W-:Y:S01]  /*1fe70*/  LEA R10, P4, R4, UR4, 0x2 ;  /* 0x00000004040a7c11 */ /* 0x000fe2000f8810ff */
[----:B------:R-:W-:Y:S01]  /*1fe80*/  IMAD.IADD R5, R5, 0x1, R7 ;  /* 0x0000000105057824 */ /* 0x000fe200078e0207 */
[----:B------:R-:W-:Y:S02]  /*1fe90*/  LOP3.LUT P0, RZ, R208, 0x3, RZ, 0xc0, !PT ;  /* 0x00000003d0ff7812 */ /* 0x000fe4000780c0ff */
[----:B------:R-:W-:Y:S01]  /*1fea0*/  LOP3.LUT R24, R24, R25, RZ, 0x3c, !PT ;  /* 0x0000001918187212 */ /* 0x000fe200078e3cff */
[----:B------:R-:W-:Y:S01]  /*1feb0*/  SHFL.IDX PT, R50, R10, RZ, 0x1c1f ;  /* 0x001c1fff0a327589 */ /* 0x000fe200000e0000 */
[----:B------:R-:W-:Y:S01]  /*1fec0*/  LEA.HI.X R11, R4, UR5, R5, 0x2, P4 ;  /* 0x00000005040b7c11 */ /* 0x000fe2000a0f1405 */
[--C-:B------:R-:W-:Y:S01]  /*1fed0*/  IMAD.X R25, RZ, RZ, R3.reuse, P2 ;  /* 0x000000ffff197224 */ /* 0x100fe200010e0603 */
[C---:B------:R-:W-:Y:S01]  /*1fee0*/  ISETP.GE.OR P2, PT, R14.reuse, R57, P0 ;  /* 0x000000390e00720c */ /* 0x040fe20000746670 */
[----:B------:R-:W-:Y:S01]  /*1fef0*/  SHFL.IDX PT, R52, R10, 0x1, 0x1c1f ;  /* 0x003c1f000a347f89 */ /* 0x000fe200000e0000 */
[----:B------:R-:W-:Y:S01]  /*1ff00*/  VIADD R4, R14, 0x8 ;  /* 0x000000080e047836 */ /* 0x000fe20000000000 */
[----:B------:R-:W-:Y:S01]  /*1ff10*/  LOP3.LUT R12, R12, R13, RZ, 0x3c, !PT ;  /* 0x0000000d0c0c7212 */ /* 0x000fe200078e3cff */
[--C-:B------:R-:W-:Y:S01]  /*1ff20*/  IMAD.X R13, RZ, RZ, R3.reuse, P3 ;  /* 0x000000ffff0d7224 */ /* 0x100fe200018e0603 */
[----:B------:R-:W1:Y:S01]  /*1ff30*/  SHFL.IDX PT, R51, R11, RZ, 0x1c1f ;  /* 0x001c1fff0b337589 */ /* 0x000e6200000e0000 */
[----:B------:R-:W-:Y:S01]  /*1ff40*/  IADD3 R5, P3, R2, 0x7000, RZ ;  /* 0x0000700002057810 */ /* 0x000fe20007f7e0ff */
[----:B------:R-:W-:Y:S01]  /*1ff50*/  ULDC.64 UR4, c[0x0][0xaa0] ;  /* 0x0002a80000047ab9 */ /* 0x000fe20000000a00 */
[----:B------:R-:W-:Y:S01]  /*1ff60*/  ISETP.GE.OR P0, PT, R4, R57, P0 ;  /* 0x000000390400720c */ /* 0x000fe20000706670 */
[----:B------:R-:W2:Y:S01]  /*1ff70*/  SHFL.IDX PT, R53, R11, 0x1, 0x1c1f ;  /* 0x003c1f000b357f89 */ /* 0x000ea200000e0000 */
[C---:B------:R-:W-:Y:S01]  /*1ff80*/  IADD3 R33, P6, R2.reuse, 0x4000, RZ ;  /* 0x0000400002217810 */ /* 0x040fe20007fde0ff */
[----:B------:R-:W-:Y:S01]  /*1ff90*/  IMAD.X R45, RZ, RZ, R3, P3 ;  /* 0x000000ffff2d7224 */ /* 0x000fe200018e0603 */
[----:B------:R-:W-:-:S02]  /*1ffa0*/  IADD3 R37, P5, R2, 0x5000, RZ ;  /* 0x0000500002257810 */ /* 0x000fc40007fbe0ff */
[C---:B------:R-:W-:Y:S02]  /*1ffb0*/  IADD3 R41, P4, R2.reuse, 0x6000, RZ ;  /* 0x0000600002297810 */ /* 0x040fe40007f9e0ff */
[----:B------:R-:W-:Y:S02]  /*1ffc0*/  LOP3.LUT R7, R2, 0x380, RZ, 0xc0, !PT ;  /* 0x0000038002077812 */ /* 0x000fe400078ec0ff */
[----:B------:R-:W-:Y:S02]  /*1ffd0*/  LOP3.LUT R4, R5, 0x380, RZ, 0xc0, !PT ;  /* 0x0000038005047812 */ /* 0x000fe400078ec0ff */
[----:B------:R-:W-:Y:S02]  /*1ffe0*/  LOP3.LUT R32, R33, 0x380, RZ, 0xc0, !PT ;  /* 0x0000038021207812 */ /* 0x000fe400078ec0ff */
[----:B------:R-:W-:Y:S02]  /*1fff0*/  LOP3.LUT R36, R37, 0x380, RZ, 0xc0, !PT ;  /* 0x0000038025247812 */ /* 0x000fe400078ec0ff */
[----:B------:R-:W-:-:S02]  /*20000*/  LOP3.LUT R40, R41, 0x380, RZ, 0xc0, !PT ;  /* 0x0000038029287812 */ /* 0x000fc400078ec0ff */
[----:B------:R-:W-:Y:S02]  /*20010*/  SHF.R.U64 R7, R7, 0x3, RZ ;  /* 0x0000000307077819 */ /* 0x000fe400000012ff */
[----:B------:R-:W-:Y:S01]  /*20020*/  SHF.R.U64 R4, R4, 0x3, RZ ;  /* 0x0000000304047819 */ /* 0x000fe200000012ff */
[----:B-1----:R1:W-:Y:S01]  /*20030*/  @!P2 ST.E desc[UR60][R50.64], R0 ;  /* 0x000000003200a985 */ /* 0x0023e2000c10193c */
[----:B------:R-:W-:Y:S02]  /*20040*/  SHF.R.U64 R32, R32, 0x3, RZ ;  /* 0x0000000320207819 */ /* 0x000fe400000012ff */
[----:B------:R-:W-:Y:S01]  /*20050*/  SHF.R.U64 R36, R36, 0x3, RZ ;  /* 0x0000000324247819 */ /* 0x000fe200000012ff */
[----:B--2---:R2:W-:Y:S01]  /*20060*/  @!P0 ST.E desc[UR60][R52.64], R20 ;  /* 0x0000001434008985 */ /* 0x0045e2000c10193c */
[----:B------:R-:W-:Y:S02]  /*20070*/  SHF.R.U64 R40, R40, 0x3, RZ ;  /* 0x0000000328287819 */ /* 0x000fe400000012ff */
[----:B------:R-:W-:Y:S01]  /*20080*/  LOP3.LUT R2, R7, R2, RZ, 0x3c, !PT ;  /* 0x0000000207027212 */ /* 0x000fe200078e3cff */
[----:B------:R-:W-:Y:S01]  /*20090*/  IMAD R49, R49, UR4, RZ ;  /* 0x0000000431317c24 */ /* 0x000fe2000f8e02ff */
[----:B------:R-:W-:Y:S01]  /*200a0*/  LOP3.LUT R32, R32, R33, RZ, 0x3c, !PT ;  /* 0x0000002120207212 */ /* 0x000fe200078e3cff */
[--C-:B------:R-:W-:Y:S01]  /*200b0*/  IMAD.X R33, RZ, RZ, R3.reuse, P6 ;  /* 0x000000ffff217224 */ /* 0x100fe200030e0603 */
[----:B------:R-:W-:Y:S01]  /*200c0*/  LOP3.LUT R36, R36, R37, RZ, 0x3c, !PT ;  /* 0x0000002524247212 */ /* 0x000fe200078e3cff */
[----:B-1----:R-:W1:Y:S01]  /*200d0*/  @P1 LDC R51, c[0x0][0xbec] ;  /* 0x0002fb00ff331b82 */ /* 0x002e620000000800 */
[----:B------:R-:W-:Y:S01]  /*200e0*/  LOP3.LUT R40, R40, R41, RZ, 0x3c, !PT ;  /* 0x0000002928287212 */ /* 0x000fe200078e3cff */
[--C-:B------:R-:W-:Y:S01]  /*200f0*/  IMAD.X R37, RZ, RZ, R3.reuse, P5 ;  /* 0x000000ffff257224 */ /* 0x100fe200028e0603 */
[----:B------:R-:W-:Y:S01]  /*20100*/  LOP3.LUT R44, R4, R5, RZ, 0x3c, !PT ;  /* 0x00000005042c7212 */ /* 0x000fe200078e3cff */
[----:B------:R-:W-:Y:S01]  /*20110*/  IMAD.X R41, RZ, RZ, R3, P4 ;  /* 0x000000ffff297224 */ /* 0x000fe200020e0603 */
[----:B------:R3:W5:Y:S01]  /*20120*/  LD.E.128 R4, desc[UR60][R2.64] ;  /* 0x0000003c02047980 */ /* 0x000762000c101d00 */
[----:B------:R-:W-:-:S02]  /*20130*/  LOP3.LUT R8, R15, 0x380, RZ, 0xc0, !PT ;  /* 0x000003800f087812 */ /* 0x000fc400078ec0ff */
[----:B--2---:R-:W2:Y:S01]  /*20140*/  @P1 LDC R53, c[0x0][0xbf0] ;  /* 0x0002fc00ff351b82 */ /* 0x004ea20000000800 */
[----:B------:R-:W-:Y:S01]  /*20150*/  IMAD R49, R48, UR5, R49 ;  /* 0x0000000530317c24 */ /* 0x000fe2000f8e0231 */
[----:B------:R-:W-:Y:S01]  /*20160*/  SHF.R.U64 R8, R8, 0x3, RZ ;  /* 0x0000000308087819 */ /* 0x000fe200000012ff */
[----:B------:R-:W-:Y:S01]  /*20170*/  IMAD R0, R194, 0x20, R199 ;  /* 0x00000020c2007824 */ /* 0x000fe200078e02c7 */
[----:B------:R-:W5:Y:S02]  /*20180*/  LD.E.128 R24, desc[UR60][R24.64] ;  /* 0x0000003c18187980 */ /* 0x000f64000c101d00 */
[----:B------:R-:W-:Y:S01]  /*20190*/  LOP3.LUT R8, R8, R15, RZ, 0x3c, !PT ;  /* 0x0000000f08087212 */ /* 0x000fe200078e3cff */
[----:B---3--:R-:W-:Y:S01]  /*201a0*/  IMAD.WIDE.U32 R2, R48, UR4, RZ ;  /* 0x0000000430027c25 */ /* 0x008fe2000f8e00ff */
[----:B------:R-:W-:Y:S01]  /*201b0*/  ULDC.64 UR4, c[0x0][0xae8] ;  /* 0x0002ba0000047ab9 */ /* 0x000fe20000000a00 */
[----:B------:R-:W5:Y:S02]  /*201c0*/  LD.E.128 R12, desc[UR60][R12.64] ;  /* 0x0000003c0c0c7980 */ /* 0x000f64000c101d00 */
[----:B------:R-:W-:-:S02]  /*201d0*/  IMAD.IADD R3, R3, 0x1, R49 ;  /* 0x0000000103037824 */ /* 0x000fc400078e0231 */
[----:B------:R-:W-:Y:S01]  /*201e0*/  IMAD R20, R54, UR4, RZ ;  /* 0x0000000436147c24 */ /* 0x000fe2000f8e02ff */
[----:B------:R-:W5:Y:S01]  /*201f0*/  LD.E.128 R8, desc[UR60][R8.64] ;  /* 0x0000003c08087980 */ /* 0x000f62000c101d00 */
[----:B------:R-:W-:Y:S02]  /*20200*/  IMAD.IADD R48, R187, 0x1, R0 ;  /* 0x00000001bb307824 */ /* 0x000fe400078e0200 */
[C---:B------:R-:W-:Y:S01]  /*20210*/  IMAD R49, R195.reuse, UR5, R20 ;  /* 0x00000005c3317c24 */ /* 0x040fe2000f8e0214 */
[----:B------:R-:W5:Y:S01]  /*20220*/  LD.E.128 R32, desc[UR60][R32.64] ;  /* 0x0000003c20207980 */ /* 0x000f62000c101d00 */
[----:B------:R-:W-:Y:S01]  /*20230*/  IMAD.WIDE.U32 R2, R195, UR4, R2 ;  /* 0x00000004c3027c25 */ /* 0x000fe2000f8e0002 */
[----:B------:R-:W-:Y:S02]  /*20240*/  ULDC.64 UR4, c[0x0][0xaf0] ;  /* 0x0002bc0000047ab9 */ /* 0x000fe40000000a00 */
[----:B------:R-:W5:Y:S01]  /*20250*/  LD.E.128 R36, desc[UR60][R36.64] ;  /* 0x0000003c24247980 */ /* 0x000f62000c101d00 */
[----:B-1----:R-:W-:-:S03]  /*20260*/  @P1 IMAD.HI.U32 R0, R48, R51, RZ ;  /* 0x0000003330001227 */ /* 0x002fc600078e00ff */
[----:B------:R-:W5:Y:S01]  /*20270*/  LD.E.128 R40, desc[UR60][R40.64] ;  /* 0x0000003c28287980 */ /* 0x000f62000c101d00 */
[----:B------:R-:W-:Y:S02]  /*20280*/  IMAD.IADD R3, R3, 0x1, R49 ;  /* 0x0000000103037824 */ /* 0x000fe400078e0231 */
[----:B------:R-:W-:Y:S01]  /*20290*/  IMAD.MOV.U32 R49, RZ, RZ, R48 ;  /* 0x000000ffff317224 */ /* 0x000fe200078e0030 */
[----:B--2---:R-:W-:Y:S01]  /*202a0*/  @P1 SHF.R.U32.HI R49, RZ, R53, R0 ;  /* 0x00000035ff311219 */ /* 0x004fe20000011600 */
[----:B------:R-:W-:Y:S01]  /*202b0*/  IMAD R20, R28, UR4, RZ ;  /* 0x000000041c147c24 */ /* 0x000fe2000f8e02ff */
[----:B------:R-:W5:Y:S02]  /*202c0*/  LD.E.128 R44, desc[UR60][R44.64] ;  /* 0x0000003c2c2c7980 */ /* 0x000f64000c101d00 */
[--C-:B------:R-:W-:Y:S01]  /*202d0*/  SHF.R.S32.HI R0, RZ, 0x1f, R49.reuse ;  /* 0x0000001fff007819 */ /* 0x100fe20000011431 */
[----:B------:R-:W-:Y:S01]  /*202e0*/  IMAD R51, R55, UR5, R20 ;  /* 0x0000000537337c24 */ /* 0x000fe2000f8e0214 */
[----:B------:R-:W-:Y:S01]  /*202f0*/  @!PT LDS RZ, [RZ] ;  /* 0x00000000fffff984 */ /* 0x000fe20000000800 */
[----:B------:R-:W-:Y:S01]  /*20300*/  @!PT LDS RZ, [RZ] ;  /* 0x00000000fffff984 */ /* 0x000fe20000000800 */
[----:B------:R-:W-:Y:S01]  /*20310*/  @!PT LDS RZ, [RZ] ;  /* 0x00000000fffff984 */ /* 0x000fe20000000800 */
[----:B------:R-:W-:Y:S01]  /*20320*/  @!PT LDS RZ, [RZ] ;  /* 0x00000000fffff984 */ /* 0x000fe20000000800 */
[----:B------:R1:W-:Y:S06]  /*20330*/  MEMBAR.ALL.CTA ;  /* 0x0000000000007992 */ /* 0x0003ec0000008000 */
[----:B-1----:R-:W1:Y:S01]  /*20340*/  FENCE.VIEW.ASYNC.S ;  /* 0x00000000000073c6 */ /* 0x002e620000000000 */
[----:B------:R-:W-:-:S02]  /*20350*/  IMAD.MOV R20, RZ, RZ, -R49 ;  /* 0x000000ffff147224 */ /* 0x000fc400078e0a31 */
        /* <DEDUP_REMOVED lines=18> */
[----:B------:R-:W-:Y:S01]  /*20480*/  VIADD R0, R18, 0x2a820 ;  /* 0x0002a82012007836 */ /* 0x000fe20000000000 */
[----:B------:R-:W-:Y:S01]  /*20490*/  LEA R28, P3, R2, UR4, 0x1 ;  /* 0x00000004021c7c11 */ /* 0x000fe2000f8608ff */
[----:B------:R-:W-:-:S02]  /*204a0*/  IMAD.IADD R3, R3, 0x1, R49 ;  /* 0x0000000103037824 */ /* 0x000fc400078e0231 */
[----:B------:R-:W-:Y:S01]  /*204b0*/  VIADD R20, R50, 0x40 ;  /* 0x0000004032147836 */ /* 0x000fe20000000000 */
[----:B------:R-:W-:Y:S02]  /*204c0*/  PRMT R0, RZ, 0x654, R0 ;  /* 0x00000654ff007816 */ /* 0x000fe40000000000 */
[----:B------:R-:W-:Y:S01]  /*204d0*/  LEA.HI.X R48, R2, UR5, R3, 0x1, P3 ;  /* 0x0000000502307c11 */ /* 0x000fe200098f0c03 */
[----:B------:R-:W-:Y:S01]  /*204e0*/  BSSY B1, `(.L_x_1850) ;  /* 0x000000f000017945 */ /* 0x000fe20003800000 */
[----:B------:R-:W-:Y:S01]  /*204f0*/  ISETP.GE.AND P1, PT, R20, R57, PT ;  /* 0x000000391400720c */ /* 0x000fe20003f26270 */
[----:B-1----:R1:W-:Y:S01]  /*20500*/  SYNCS.ARRIVE.TRANS64.RED.A1T0 RZ, [R0+URZ], RZ ;  /* 0x000000ff00ff79a7 */ /* 0x0023e2000810043f */
[----:B------:R2:W3:Y:S04]  /*20510*/  SHFL.IDX PT, R20, R28, RZ, 0x181f ;  /* 0x00181fff1c147589 */ /* 0x0004e800000e0000 */
[----:B-1----:R2:W1:Y:S01]  /*20520*/  SHFL.IDX PT, R0, R48, RZ, 0x181f ;  /* 0x00181fff30007589 */ /* 0x00246200000e0000 */
[----:B------:R-:W-:Y:S06]  /*20530*/  @P2 BRA `(.L_x_1851) ;  /* 0x0000000000242947 */ /* 0x000fec0003800000 */
[----:B------:R-:W-:Y:S02]  /*20540*/  ULDC UR4, c[0x0][0xac8] ;  /* 0x0002b20000047ab9 */ /* 0x000fe40000000800 */
[----:B------:R-:W-:Y:S02]  /*20550*/  ISETP.GE.AND P2, PT, R192, UR4, PT ;  /* 0x00000004c0007c0c */ /* 0x000fe4000bf46270 */
[----:B------:R-:W-:-:S11]  /*20560*/  ISETP.GE.AND P3, PT, R193, UR4, PT ;  /* 0x00000004c1007c0c */ /* 0x000fd6000bf66270 */
[CC--:B---3--:R-:W-:Y:S02]  /*20570*/  @!P2 LEA R2, P4, R192.reuse, R20.reuse, 0x1 ;  /* 0x00000014c002a211 */ /* 0x0c8fe400078808ff */
[C---:B------:R-:W-:Y:S02]  /*20580*/  @!P3 LEA R20, P5, R193.reuse, R20, 0x1 ;  /* 0x00000014c114b211 */ /* 0x040fe400078a08ff */
[-C--:B-1----:R-:W-:Y:S02]  /*20590*/  @!P2 LEA.HI.X R3, R192, R0.reuse, R225, 0x1, P4 ;  /* 0x00000000c003a211 */ /* 0x082fe400020f0ce1 */
[----:B------:R-:W-:-:S03]  /*205a0*/  @!P3 LEA.HI.X R21, R193, R0, R223, 0x1, P5 ;  /* 0x00000000c115b211 */ /* 0x000fc600028f0cdf */
[----:B-----5:R4:W-:Y:S04]  /*205b0*/  @!P2 ST.E.128 desc[UR60][R2.64], R4 ;  /* 0x000000040200a985 */ /* 0x0209e8000c101d3c */
[----:B------:R4:W-:Y:S02]  /*205c0*/  @!P3 ST.E.128 desc[UR60][R20.64], R32 ;  /* 0x000000201400b985 */ /* 0x0009e4000c101d3c */
.L_x_1851:
[----:B------:R-:W-:Y:S05]  /*205d0*/  BSYNC B1 ;  /* 0x0000000000017941 */ /* 0x000fea0003800000 */
.L_x_1850:
[----:B-1----:R1:W0:Y:S01]  /*205e0*/  SHFL.IDX PT, R0, R48, 0x1, 0x181f ;  /* 0x00381f0030007f89 */ /* 0x00222200000e0000 */
        /* <DEDUP_REMOVED lines=12> */
.L_x_1853:
[----:B------:R-:W-:Y:S05]  /*206b0*/  BSYNC B1 ;  /* 0x0000000000017941 */ /* 0x000fea0003800000 */
.L_x_1852:
        /* <DEDUP_REMOVED lines=13> */
.L_x_1855:
[----:B------:R-:W-:Y:S05]  /*20790*/  BSYNC B1 ;  /* 0x0000000000017941 */ /* 0x000fea0003800000 */
.L_x_1854:
[----:B0-----:R-:W-:Y:S01]  /*207a0*/  VIADD R0, R50, 0x60 ;  /* 0x0000006032007836 */ /* 0x001fe20000000000 */
[----:B-12---:R-:W0:Y:S04]  /*207b0*/  SHFL.IDX PT, R48, R48, 0x3, 0x181f ;  /* 0x00781f0030307f89 */ /* 0x006e2800000e0000 */
[----:B------:R-:W-:Y:S01]  /*207c0*/  ISETP.GE.AND P0, PT, R0, R57, PT ;  /* 0x000000390000720c */ /* 0x000fe20003f06270 */
[----:B----4-:R-:W1:-:S12]  /*207d0*/  SHFL.IDX PT, R28, R28, 0x3, 0x181f ;  /* 0x00781f001c1c7f89 */ /* 0x010e5800000e0000 */
[----:B------:R-:W-:Y:S05]  /*207e0*/  @P0 BRA `(.L_x_1856) ;  /* 0x0000000800e00947 */ /* 0x000fea0003800000 */
[----:B------:R-:W-:Y:S02]  /*207f0*/  ULDC UR4, c[0x0][0xac8] ;  /* 0x0002b20000047ab9 */ /* 0x000fe40000000800 */
[----:B------:R-:W-:-:S13]  /*20800*/  ISETP.GE.AND P1, PT, R192, UR4, PT ;  /* 0x00000004c0007c0c */ /* 0x000fda000bf26270 */
[----:B-1----:R-:W-:-:S04]  /*20810*/  @!P1 LEA R2, P0, R192, R28, 0x1 ;  /* 0x0000001cc0029211 */ /* 0x002fc800078008ff */
[----:B0-----:R-:W-:Y:S02]  /*20820*/  @!P1 LEA.HI.X R3, R192, R48, R225, 0x1, P0 ;  /* 0x00000030c0039211 */ /* 0x001fe400000f0ce1 */
[----:B------:R-:W-:-:S03]  /*20830*/  ISETP.GE.AND P0, PT, R193, UR4, PT ;  /* 0x00000004c1007c0c */ /* 0x000fc6000bf06270 */
[----:B------:R2:W-:Y:S10]  /*20840*/  @!P1 ST.E.128 desc[UR60][R2.64], R24 ;  /* 0x0000001802009985 */ /* 0x0005f4000c101d3c */
[----:B------:R-:W-:Y:S05]  /*20850*/  @P0 BRA `(.L_x_1856) ;  /* 0x0000000800c40947 */ /* 0x000fea0003800000 */
[----:B--2---:R-:W-:-:S04]  /*20860*/  LEA R2, P0, R193, R28, 0x1 ;  /* 0x0000001cc1027211 */ /* 0x004fc800078008ff */
[----:B------:R-:W-:-:S05]  /*20870*/  LEA.HI.X R3, R193, R48, R223, 0x1, P0 ;  /* 0x00000030c1037211 */ /* 0x000fca00000f0cdf */
[----:B------:R4:W-:Y:S01]  /*20880*/  ST.E.128 desc[UR60][R2.64], R44 ;  /* 0x0000002c02007985 */ /* 0x0009e2000c101d3c */
[----:B------:R-:W-:Y:S05]  /*20890*/  BRA `(.L_x_1856) ;  /* 0x0000000800b47947 */ /* 0x000fea0003800000 */
.L_x_1848:
[----:B------:R-:W-:Y:S01]  /*208a0*/  ULDC.64 UR4, c[0x0][0xc00] ;  /* 0x0003000000047ab9 */ /* 0x000fe20000000a00 */
[----:B------:R-:W2:Y:S01]  /*208b0*/  LDC.64 R2, c[0x0][0xc00] ;  /* 0x00030000ff027b82 */ /* 0x000ea20000000a00 */
[----:B------:R-:W-:Y:S01]  /*208c0*/  ISETP.NE.U32.AND P0, PT, RZ, UR4, PT ;  /* 0x00000004ff007c0c */ /* 0x000fe2000bf05070 */
[----:B------:R-:W-:-:S03]  /*208d0*/  IMAD.MOV.U32 R6, RZ, RZ, RZ ;  /* 0x000000ffff067224 */ /* 0x000fc600078e00ff */
[----:B------:R-:W-:Y:S01]  /*208e0*/  ISETP.NE.AND.EX P0, PT, RZ, UR5, PT, P0 ;  /* 0x00000005ff007c0c */ /* 0x000fe2000bf05300 */
[----:B------:R-:W-:Y:S02]  /*208f0*/  ULDC.64 UR4, c[0x0][0xc08] ;  /* 0x0003020000047ab9 */ /* 0x000fe40000000a00 */
[----:B------:R-:W-:Y:S01]  /*20900*/  ISETP.NE.U32.AND P1, PT, RZ, UR4, PT ;  /* 0x00000004ff007c0c */ /* 0x000fe2000bf25070 */
[----:B------:R-:W3:Y:S03]  /*20910*/  LDC R21, c[0x0][0xbe8] ;  /* 0x0002fa00ff157b82 */ /* 0x000ee60000000800 */
[----:B------:R-:W-:Y:S01]  /*20920*/  ISETP.NE.AND.EX P1, PT, RZ, UR5, PT, P1 ;  /* 0x00000005ff007c0c */ /* 0x000fe2000bf25310 */
[----:B--2---:R-:W-:-:S12]  /*20930*/  IMAD.WIDE R2, R196, 0x4, R2 ;  /* 0x00000004c4027825 */ /* 0x004fd800078e0202 */
[----:B------:R-:W2:Y:S01]  /*20940*/  @P1 LDC.64 R4, c[0x0][0xc08] ;  /* 0x00030200ff041b82 */ /* 0x000ea20000000a00 */
[----:B------:R-:W-:Y:S02]  /*20950*/  ULDC UR4, c[0x0][0xa88] ;  /* 0x0002a20000047ab9 */ /* 0x000fe40000000800 */
[----:B------:R-:W-:Y:S01]  /*20960*/  IMAD.U32 R0, RZ, RZ, UR4 ;  /* 0x00000004ff007e24 */ /* 0x000fe2000f8e00ff */
[----:B------:R4:W5:Y:S01]  /*20970*/  @P0 LDG.E R6, desc[UR60][R2.64] ;  /* 0x0000003c02060981 */ /* 0x000962000c1e1900 */
[----:B--2---:R-:W-:-:S05]  /*20980*/  @P1 IMAD.WIDE R4, R196, 0x4, R4 ;  /* 0x00000004c4041825 */ /* 0x004fca00078e0204 */
[----:B------:R4:W5:Y:S01]  /*20990*/  @P1 LDG.E R0, desc[UR60][R4.64] ;  /* 0x0000003c04001981 */ /* 0x000962000c1e1900 */
[----:B---3--:R-:W-:Y:S01]  /*209a0*/  ISETP.NE.AND P2, PT, R21, 0x1, PT ;  /* 0x000000011500780c */ /* 0x008fe20003f45270 */
[----:B------:R-:W2:-:S12]  /*209b0*/  S2R R8, SR_TID.X ;  /* 0x0000000000087919 */ /* 0x000e980000002100 */
[----:B------:R-:W3:Y:S08]  /*209c0*/  @P2 LDC R20, c[0x0][0xbec] ;  /* 0x0002fb00ff142b82 */ /* 0x000ef00000000800 */
[----:B------:R-:W0:Y:S01]  /*209d0*/  @P2 LDC R25, c[0x0][0xbf0] ;  /* 0x0002fc00ff192b82 */ /* 0x000e220000000800 */
[----:B--2---:R-:W-:-:S05]  /*209e0*/  VIADD R7, R8, 0xffffff80 ;  /* 0xffffff8008077836 */ /* 0x004fca0000000000 */
[----:B------:R-:W-:Y:S02]  /*209f0*/  ISETP.GE.AND P3, PT, R7, 0x80, PT ;  /* 0x000000800700780c */ /* 0x000fe40003f66270 */
[----:B------:R-:W-:Y:S01]  /*20a00*/  SHF.R.S32.HI R7, RZ, 0x1f, R196 ;  /* 0x0000001fff077819 */ /* 0x000fe200000114c4 */
[----:B----4-:R-:W-:Y:S10]  /*20a10*/  @P1 BRA `(.L_x_1857) ;  /* 0x0000000000101947 */ /* 0x010ff40003800000 */
[----:B------:R-:W-:Y:S05]  /*20a20*/  @!P0 BRA `(.L_x_1857) ;  /* 0x00000000000c8947 */ /* 0x000fea0003800000 */
[----:B------:R-:W2:Y:S04]  /*20a30*/  LDG.E R5, desc[UR60][R2.64] ;  /* 0x0000003c02057981 */ /* 0x000ea8000c1e1900 */
[----:B-----5:R-:W2:Y:S02]  /*20a40*/  LDG.E R0, desc[UR60][R2.64+0x4] ;  /* 0x0000043c02007981 */ /* 0x020ea4000c1e1900 */
[----:B--2---:R-:W-:-:S07]  /*20a50*/  IMAD.IADD R0, R0, 0x1, -R5 ;  /* 0x0000000100007824 */ /* 0x004fce00078e0a05 */
.L_x_1857:
[----:B------:R-:W-:Y:S01]  /*20a60*/  BSSY B1, `(.L_x_1858) ;  /* 0x000002c000017945 */ /* 0x000fe20003800000 */
[----:B------:R-:W-:Y:S02]  /*20a70*/  SHF.R.S32.HI R10, RZ, 0x1f, R195 ;  /* 0x0000001fff0a7819 */ /* 0x000fe400000114c3 */
[----:B------:R-:W-:Y:S02]  /*20a80*/  SEL R13, R196, RZ, !P0 ;  /* 0x000000ffc40d7207 */ /* 0x000fe40004000000 */
[----:B------:R-:W-:Y:S02]  /*20a90*/  SEL R12, R7, RZ, !P0 ;  /* 0x000000ff070c7207 */ /* 0x000fe40004000000 */
[----:B-----5:R-:W-:Y:S01]  /*20aa0*/  SHF.R.S32.HI R11, RZ, 0x1f, R6 ;  /* 0x0000001fff0b7819 */ /* 0x020fe20000011406 */
[----:B------:R-:W-:Y:S06]  /*20ab0*/  @P3 BRA `(.L_x_1859) ;  /* 0x0000000000983947 */ /* 0x000fec0003800000 */
[----:B------:R-:W2:Y:S01]  /*20ac0*/  LDC R14, c[0x0][0xbe8] ;  /* 0x0002fa00ff0e7b82 */ /* 0x000ea20000000800 */
[----:B------:R-:W-:Y:S01]  /*20ad0*/  IADD3 R9, R187, -0x80, R8 ;  /* 0xffffff80bb097810 */ /* 0x000fe20007ffe008 */
[----:B--2---:R-:W-:-:S05]  /*20ae0*/  IMAD R2, R0, R14, RZ ;  /* 0x0000000e00027224 */ /* 0x004fca00078e02ff */
        /* <DEDUP_REMOVED lines=9> */
[----:B------:R-:W2:Y:S01]  /*20b80*/  @P0 LDC R4, c[0x0][0xbec] ;  /* 0x0002fb00ff040b82 */ /* 0x000ea20000000800 */
[----:B------:R-:W-:Y:S01]  /*20b90*/  IMAD R7, R195, UR5, R8 ;  /* 0x00000005c3077c24 */ /* 0x000fe2000f8e0208 */
[----:B------:R-:W-:-:S03]  /*20ba0*/  ULDC.64 UR4, c[0x0][0xb98] ;  /* 0x0002e60000047ab9 */ /* 0x000fc60000000a00 */
[----:B------:R-:W-:-:S03]  /*20bb0*/  IMAD.IADD R3, R3, 0x1, R7 ;  /* 0x0000000103037824 */ /* 0x000fc600078e0207 */
[----:B------:R-:W4:Y:S01]  /*20bc0*/  @P0 LDC R15, c[0x0][0xbf0] ;  /* 0x0002fc00ff0f0b82 */ /* 0x000f220000000800 */
[----:B------:R-:W-:-:S04]  /*20bd0*/  IMAD.WIDE.U32 R2, R13, UR4, R2 ;  /* 0x000000040d027c25 */ /* 0x000fc8000f8e0002 */
[----:B--2---:R-:W-:-:S05]  /*20be0*/  @P0 IMAD.HI.U32 R4, R9, R4, RZ ;  /* 0x0000000409040227 */ /* 0x004fca00078e00ff */
        /* <DEDUP_REMOVED lines=19> */
.L_x_1859:
[----:B------:R-:W-:Y:S05]  /*20d20*/  BSYNC B1 ;  /* 0x0000000000017941 */ /* 0x000fea0003800000 */
.L_x_1858:
[----:B------:R-:W-:Y:S01]  /*20d30*/  ULDC.64 UR4, c[0x0][0xaa0] ;  /* 0x0002a80000047ab9 */ /* 0x000fe20000000a00 */
[----:B--2---:R-:W-:Y:S01]  /*20d40*/  IMAD R4, R194, 0x20, R199 ;  /* 0x00000020c2047824 */ /* 0x004fe200078e02c7 */
[----:B------:R-:W-:Y:S01]  /*20d50*/  BSSY B1, `(.L_x_1860) ;  /* 0x0000037000017945 */ /* 0x000fe20003800000 */
[----:B------:R-:W-:Y:S02]  /*20d60*/  IMAD R3, R11, UR4, RZ ;  /* 0x000000040b037c24 */ /* 0x000fe4000f8e02ff */
[----:B------:R-:W-:Y:S02]  /*20d70*/  IMAD.IADD R9, R187, 0x1, R4 ;  /* 0x00000001bb097824 */ /* 0x000fe400078e0204 */
[C---:B------:R-:W-:Y:S02]  /*20d80*/  IMAD R5, R6.reuse, UR5, R3 ;  /* 0x0000000506057c24 */ /* 0x040fe4000f8e0203 */
[----:B------:R-:W-:Y:S01]  /*20d90*/  IMAD.WIDE.U32 R2, R6, UR4, RZ ;  /* 0x0000000406027c25 */ /* 0x000fe2000f8e00ff */
[----:B------:R-:W-:-:S03]  /*20da0*/  ULDC.64 UR4, c[0x0][0xae8] ;  /* 0x0002ba0000047ab9 */ /* 0x000fc60000000a00 */
[----:B------:R-:W-:Y:S02]  /*20db0*/  IMAD.IADD R3, R3, 0x1, R5 ;  /* 0x0000000103037824 */ /* 0x000fe400078e0205 */
[----:B------:R-:W-:Y:S02]  /*20dc0*/  IMAD R6, R10, UR4, RZ ;  /* 0x000000040a067c24 */ /* 0x000fe4000f8e02ff */
[----:B---3--:R-:W-:-:S04]  /*20dd0*/  @P2 IMAD.HI.U32 R4, R9, R20, RZ ;  /* 0x0000001409042227 */ /* 0x008fc800078e00ff */
[C---:B------:R-:W-:Y:S02]  /*20de0*/  IMAD R7, R195.reuse, UR5, R6 ;  /* 0x00000005c3077c24 */ /* 0x040fe4000f8e0206 */
[----:B------:R-:W-:Y:S01]  /*20df0*/  IMAD.WIDE.U32 R2, R195, UR4, R2 ;  /* 0x00000004c3027c25 */ /* 0x000fe2000f8e0002 */
[----:B------:R-:W-:-:S03]  /*20e00*/  ULDC.64 UR4, c[0x0][0xaf0] ;  /* 0x0002bc0000047ab9 */ /* 0x000fc60000000a00 */
[----:B------:R-:W-:Y:S01]  /*20e10*/  IMAD.MOV.U32 R5, RZ, RZ, R9 ;  /* 0x000000ffff057224 */ /* 0x000fe200078e0009 */
[----:B0-----:R-:W-:Y:S01]  /*20e20*/  @P2 SHF.R.U32.HI R5, RZ, R25, R4 ;  /* 0x00000019ff052219 */ /* 0x001fe20000011604 */
        /* <DEDUP_REMOVED lines=41> */
.L_x_1861:
[----:B------:R-:W-:Y:S05]  /*210c0*/  BSYNC B1 ;  /* 0x0000000000017941 */ /* 0x000fea0003800000 */
.L_x_1860:
        /* <DEDUP_REMOVED lines=13> */
.L_x_1863:
[----:B------:R-:W-:Y:S05]  /*211a0*/  BSYNC B1 ;  /* 0x0000000000017941 */ /* 0x000fea0003800000 */
.L_x_1862:
        /* <DEDUP_REMOVED lines=13> */
.L_x_1865:
[----:B------:R-:W-:Y:S05]  /*21280*/  BSYNC B1 ;  /* 0x0000000000017941 */ /* 0x000fea0003800000 */
.L_x_1864:
[----:B0-----:R-:W-:Y:S01]  /*21290*/  VIADD R0, R8, 0x60 ;  /* 0x0000006008007836 */ /* 0x001fe20000000000 */
[----:B------:R0:W0:Y:S04]  /*212a0*/  SHFL.IDX PT, R6, R5, 0x3, 0x181f ;  /* 0x00781f0005067f89 */ /* 0x00002800000e0000 */
[----:B------:R-:W-:Y:S01]  /*212b0*/  ISETP.GE.AND P0, PT, R0, R21, PT ;  /* 0x000000150000720c */ /* 0x000fe20003f06270 */
[----:B----4-:R4:W0:-:S12]  /*212c0*/  SHFL.IDX PT, R2, R4, 0x3, 0x181f ;  /* 0x00781f0004027f89 */ /* 0x01081800000e0000 */
[----:B----4-:R-:W-:Y:S05]  /*212d0*/  @P0 BRA `(.L_x_1856) ;  /* 0x0000000000240947 */ /* 0x010fea0003800000 */
[----:B------:R-:W-:Y:S02]  /*212e0*/  ULDC UR4, c[0x0][0xac8] ;  /* 0x0002b20000047ab9 */ /* 0x000fe40000000800 */
[----:B------:R-:W-:Y:S02]  /*212f0*/  ISETP.GE.AND P2, PT, R192, UR4, PT ;  /* 0x00000004c0007c0c */ /* 0x000fe4000bf46270 */
[----:B------:R-:W-:-:S11]  /*21300*/  ISETP.GE.AND P3, PT, R193, UR4, PT ;  /* 0x00000004c1007c0c */ /* 0x000fd6000bf66270 */
[CC--:B0-23--:R-:W-:Y:S02]  /*21310*/  @!P2 LEA R4, P0, R192.reuse, R2.reuse, 0x1 ;  /* 0x00000002c004a211 */ /* 0x0cdfe400078008ff */
[C---:B------:R-:W-:Y:S02]  /*21320*/  @!P3 LEA R2, P1, R193.reuse, R2, 0x1 ;  /* 0x00000002c102b211 */ /* 0x040fe400078208ff */
[-C--:B------:R-:W-:Y:S02]  /*21330*/  @!P2 LEA.HI.X R5, R192, R6.reuse, R225, 0x1, P0 ;  /* 0x00000006c005a211 */ /* 0x080fe400000f0ce1 */
[----:B------:R-:W-:-:S03]  /*21340*/  @!P3 LEA.HI.X R3, R193, R6, R223, 0x1, P1 ;  /* 0x00000006c103b211 */ /* 0x000fc600008f0cdf */
[----:B------:R0:W-:Y:S04]  /*21350*/  @!P2 ST.E.128 desc[UR60][R4.64], RZ ;  /* 0x000000ff0400a985 */ /* 0x0001e8000c101d3c */
[----:B------:R0:W-:Y:S02]  /*21360*/  @!P3 ST.E.128 desc[UR60][R2.64], RZ ;  /* 0x000000ff0200b985 */ /* 0x0001e4000c101d3c */
.L_x_1856:
[----:B------:R-:W-:Y:S05]  /*21370*/  BSYNC B0 ;  /* 0x0000000000007941 */ /* 0x000fea0003800000 */
.L_x_1847:
[----:B------:R-:W-:Y:S02]  /*21380*/  ULDC UR4, c[0x0][0xc3c] ;  /* 0x00030f0000047ab9 */ /* 0x000fe40000000800 */
[----:B-1----:R-:W-:-:S13]  /*21390*/  ISETP.GE.AND P0, PT, R31, UR4, PT ;  /* 0x000000041f007c0c */ /* 0x002fda000bf06270 */
[----:B------:R-:W-:Y:S05]  /*213a0*/  @!P0 BRA `(.L_x_1866) ;  /* 0xfffffdfc00c88947 */ /* 0x000fea000383ffff */
[----:B------:R-:W-:Y:S05]  /*213b0*/  BRA `(.L_x_1566) ;  /* 0x0000007400387947 */ /* 0x000fea0003800000 */
.L_x_1564:
        /* <DEDUP_REMOVED lines=16> */
.L_x_1867:
        /* <DEDUP_REMOVED lines=41> */
.L_x_1873:
        /* <DEDUP_REMOVED lines=12> */
.L_x_1872:
[----:B------:R-:W-:Y:S05]  /*21810*/  BSYNC B0 ;  /* 0x0000000000007941 */ /* 0x000fea0003800000 */
.L_x_1871:
        /* <DEDUP_REMOVED lines=20> */
.L_x_1869:
        /* <DEDUP_REMOVED lines=20> */
.L_x_1874:
[----:B---3--:R-:W-:Y:S01]  /*21aa0*/  IMAD R16, R16, UR5, R13 ;  /* 0x0000000510107c24 */ /* 0x008fe2000f8e020d */
[----:B------:R-:W-:Y:S01]  /*21ab0*/  IABS R2, R6 ;  /* 0x0000000600027213 */ /* 0x000fe20000000000 */
[----:B01----:R-:W-:-:S03]  /*21ac0*/  IMAD.MOV R11, RZ, RZ, -R3 ;  /* 0x000000ffff0b7224 */ /* 0x003fc600078e0a03 */
[----:B--2---:R-:W-:Y:S01]  /*21ad0*/  IADD3 R9, -R16, UR6, RZ ;  /* 0x0000000610097c10 */ /* 0x004fe2000fffe1ff */
[----:B------:R-:W-:Y:S02]  /*21ae0*/  IMAD.MOV R10, RZ, RZ, -R2 ;  /* 0x000000ffff0a7224 */ /* 0x000fe400078e0a02 */
[----:B------:R-:W-:Y:S01]  /*21af0*/  IMAD R11, R11, R12, RZ ;  /* 0x0000000c0b0b7224 */ /* 0x000fe200078e02ff */
        /* <DEDUP_REMOVED lines=22> */
[----:B------:R-:W-:-:S04]  /*21c60*/  VIADDMNMX R18, R10, UR5, R7, PT ;  /* 0x000000050a127c46 */ /* 0x000fc8000b800107 */
[-C--:B------:R-:W-:Y:S02]  /*21c70*/  IABS R10, R18.reuse ;  /* 0x00000012000a7213 */ /* 0x080fe40000000000 */
[----:B------:R-:W-:Y:S02]  /*21c80*/  IABS R6, R18 ;  /* 0x0000001200067213 */ /* 0x000fe40000000000 */
[----:B------:R-:W0:Y:S08]  /*21c90*/  I2F.RP R7, R10 ;  /* 0x0000000a00077306 */ /* 0x000e300000209400 */
[----:B0-----:R-:W0:Y:S02]  /*21ca0*/  MUFU.RCP R7, R7 ;  /* 0x0000000700077308 */ /* 0x001e240000001000 */
[----:B0-----:R-:W-:-:S06]  /*21cb0*/  VIADD R3, R7, 0xffffffe ;  /* 0x0ffffffe07037836 */ /* 0x001fcc0000000000 */
[----:B------:R-:W0:Y:S02]  /*21cc0*/  F2I.FTZ.U32.TRUNC.NTZ R3, R3 ;  /* 0x0000000300037305 */ /* 0x000e24000021f000 */
[----:B0-----:R-:W-:-:S04]  /*21cd0*/  IMAD.MOV R11, RZ, RZ, -R3 ;  /* 0x000000ffff0b7224 */ /* 0x001fc800078e0a03 */
[----:B------:R-:W-:Y:S01]  /*21ce0*/  IMAD.MOV.U32 R9, RZ, RZ, R11 ;  /* 0x000000ffff097224 */ /* 0x000fe200078e000b */
[----:B------:R-:W-:-:S03]  /*21cf0*/  IABS R11, R13 ;  /* 0x0000000d000b7213 */ /* 0x000fc60000000000 */
        /* <DEDUP_REMOVED lines=15> */
[----:B------:R-:W-:Y:S01]  /*21df0*/  @!P1 LOP3.LUT R2, RZ, R18, RZ, 0x33, !PT ;  /* 0x00000012ff029212 */ /* 0x000fe200078e33ff */
[----:B------:R-:W-:-:S03]  /*21e00*/  IMAD.MOV R18, RZ, RZ, -R18 ;  /* 0x000000ffff127224 */ /* 0x000fc600078e0a12 */
[----:B------:R-:W-:Y:S01]  /*21e10*/  LOP3.LUT R17, RZ, R2, RZ, 0x33, !PT ;  /* 0x00000002ff117212 */ /* 0x000fe200078e33ff */
[----:B------:R-:W-:-:S04]  /*21e20*/  IMAD R18, R2, R18, R3 ;  /* 0x0000001202127224 */ /* 0x000fc800078e0203 */
[----:B------:R-:W-:Y:S01]  /*21e30*/  IMAD.IADD R17, R4, 0x1, R17 ;  /* 0x0000000104117824 */ /* 0x000fe200078e0211 */
[----:B------:R-:W-:Y:S06]  /*21e40*/  BRA `(.L_x_1875) ;  /* 0x00000000000c7947 */ /* 0x000fec0003800000 */
.L_x_1870:
[----:B------:R-:W-:Y:S02]  /*21e50*/  IMAD.MOV.U32 R17, RZ, RZ, RZ ;  /* 0x000000ffff117224 */ /* 0x000fe400078e00ff */
[----:B------:R-:W-:Y:S02]  /*21e60*/  IMAD.U32 R16, RZ, RZ, UR6 ;  /* 0x00000006ff107e24 */ /* 0x000fe4000f8e00ff */
[----:B------:R-:W-:-:S07]  /*21e70*/  IMAD.MOV.U32 R18, RZ, RZ, RZ ;  /* 0x000000ffff127224 */ /* 0x000fce00078e00ff */
.L_x_1875:
[----:B------:R-:W-:-:S13]  /*21e80*/  ISETP.NE.AND P0, PT, R5, RZ, PT ;  /* 0x000000ff0500720c */ /* 0x000fda0003f05270 */
[----:B------:R-:W0:Y:S01]  /*21e90*/  @!P0 S2R R3, SR_CgaCtaId ;  /* 0x0000000000038919 */ /* 0x000e220000008800 */
[----:B------:R-:W-:-:S04]  /*21ea0*/  @!P0 MOV R2, 0x400 ;  /* 0x0000040000028802 */ /* 0x000fc80000000f00 */
[----:B0-----:R-:W-:-:S05]  /*21eb0*/  @!P0 LEA R2, R3, R2, 0x18 ;  /* 0x0000000203028211 */ /* 0x001fca00078ec0ff */
[----:B------:R0:W-:Y:S01]  /*21ec0*/  @!P0 STS.128 [R2+0x2a8d0], R16 ;  /* 0x02a8d01002008388 */ /* 0x0001e20000000c00 */
[----:B------:R-:W-:Y:S06]  /*21ed0*/  BAR.ARV 0x5, 0x180 ;  /* 0x0146000000007b1d */ /* 0x000fec0000002000 */
.L_x_1868:
[----:B------:R2:W-:Y:S01]  /*21ee0*/  STL [R1+0x28], RZ ;  /* 0x000028ff01007387 */ /* 0x0005e20000100800 */
[----:B------:R-:W-:Y:S01]  /*21ef0*/  ULDC UR4, c[0x0][0xc3c] ;  /* 0x00030f0000047ab9 */ /* 0x000fe20000000800 */
[----:B------:R-:W-:Y:S01]  /*21f00*/  IMAD.MOV.U32 R29, RZ, RZ, 0x1 ;  /* 0x00000001ff1d7424 */ /* 0x000fe200078e00ff */
[----:B-1----:R-:W-:Y:S01]  /*21f10*/  ISETP.GE.AND P0, PT, R19, UR4, PT ;  /* 0x0000000413007c0c */ /* 0x002fe2000bf06270 */
[----:B------:R-:W-:-:S12]  /*21f20*/  IMAD.MOV.U32 R27, RZ, RZ, RZ ;  /* 0x000000ffff1b7224 */ /* 0x000fd800078e00ff */
[----:B--2---:R-:W-:Y:S05]  /*21f30*/  @P0 BRA `(.L_x_1876) ;  /* 0x0000006400740947 */ /* 0x004fea0003800000 */
[----:B0-----:R-:W2:Y:S01]  /*21f40*/  LDL R2, [R1+0x38] ;  /* 0x0000380001027983 */ /* 0x001ea20000100800 */
[----:B------:R-:W0:Y:S01]  /*21f50*/  S2UR UR5, SR_CgaCtaId ;  /* 0x00000000000579c3 */ /* 0x000e220000008800 */
[----:B------:R-:W-:Y:S01]  /*21f60*/  LOP3.LUT R4, R0, 0x7f, RZ, 0xc0, !PT ;  /* 0x0000007f00047812 */ /* 0x000fe200078ec0ff */
[----:B------:R-:W-:Y:S01]  /*21f70*/  BSSY B8, `(.L_x_1876) ;  /* 0x0000659000087945 */ /* 0x000fe20003800000 */
[----:B------:R1:W-:Y:S01]  /*21f80*/  STL [R1+0x28], RZ ;  /* 0x000028ff01007387 */ /* 0x0003e20000100800 */
[----:B------:R-:W-:Y:S01]  /*21f90*/  IMAD.MOV.U32 R31, RZ, RZ, 0x1 ;  /* 0x00000001ff1f7424 */ /* 0x000fe200078e00ff */
[----:B------:R-:W-:Y:S01]  /*21fa0*/  ULDC.64 UR36, c[0x0][0x198] ;  /* 0x0000660000247ab9 */ /* 0x000fe20000000a00 */
[----:B------:R-:W-:Y:S01]  /*21fb0*/  IMAD.SHL.U32 R36, R4, 0x8, RZ ;  /* 0x0000000804247824 */ /* 0x000fe200078e00ff */
[----:B------:R-:W-:Y:S01]  /*21fc0*/  ULDC UR38, c[0x0][0xc] ;  /* 0x0000030000267ab9 */ /* 0x000fe20000000800 */
[----:B------:R-:W-:Y:S02]  /*21fd0*/  IMAD.MOV.U32 R25, RZ, RZ, RZ ;  /* 0x000000ffff197224 */ /* 0x000fe400078e00ff */
[----:B------:R-:W-:-:S02]  /*21fe0*/  IMAD.MOV.U32 R27, RZ, RZ, RZ ;  /* 0x000000ffff1b7224 */ /* 0x000fc400078e00ff */
[----:B------:R-:W-:Y:S01]  /*21ff0*/  IMAD.MOV.U32 R29, RZ, RZ, 0x1 ;  /* 0x00000001ff1d7424 */ /* 0x000fe200078e00ff */
        /* <DEDUP_REMOVED lines=16> */
.L_x_1993:
[----:B------:R-:W-:Y:S05]  /*22100*/  YIELD ;  /* 0x0000000000007946 */ /* 0x000fea0003800000 */
[----:B------:R-:W-:Y:S01]  /*22110*/  ULDC.64 UR4, c[0x0][0xa28] ;  /* 0x00028a0000047ab9 */ /* 0x000fe20000000a00 */
[----:B------:R-:W-:Y:S01]  /*22120*/  IMAD.MOV.U32 R11, RZ, RZ, RZ ;  /* 0x000000ffff0b7224 */ /* 0x000fe200078e00ff */
[----:B------:R-:W-:Y:S01]  /*22130*/  ISETP.NE.U32.AND P0, PT, RZ, UR4, PT ;  /* 0x00000004ff007c0c */ /* 0x000fe2000bf05070 */
[----:B0-----:R-:W0:Y:S01]  /*22140*/  LDC.64 R4, c[0x0][0xa00] ;  /* 0x00028000ff047b82 */ /* 0x001e220000000a00 */
[----:B------:R-:W-:Y:S02]  /*22150*/  ULDC.64 UR6, c[0x0][0xa10] ;  /* 0x0002840000067ab9 */ /* 0x000fe40000000a00 */
[----:B------:R-:W-:Y:S01]  /*22160*/  ISETP.NE.AND.EX P0, PT, RZ, UR5, PT, P0 ;  /* 0x00000005ff007c0c */ /* 0x000fe2000bf05300 */
[----:B------:R-:W-:-:S12]  /*22170*/  ULDC.64 UR4, c[0x0][0xa18] ;  /* 0x0002860000047ab9 */ /* 0x000fd80000000a00 */
[----:B-1----:R-:W1:Y:S01]  /*22180*/  @P0 LDC.64 R2, c[0x0][0xa28] ;  /* 0x00028a00ff020b82 */ /* 0x002e620000000a00 */
[----:B------:R-:W-:Y:S01]  /*22190*/  ISETP.NE.U32.AND P1, PT, RZ, UR6, PT ;  /* 0x00000006ff007c0c */ /* 0x000fe2000bf25070 */
[----:B-1----:R-:W-:-:S05]  /*221a0*/  @P0 IMAD.WIDE R2, R19, 0x4, R2 ;  /* 0x0000000413020825 */ /* 0x002fca00078e0202 */
[----:B--2---:R1:W2:Y:S01]  /*221b0*/  @P0 LDG.E R11, desc[UR60][R2.64] ;  /* 0x0000003c020b0981 */ /* 0x0042a2000c1e1900 */
[----:B------:R-:W-:Y:S01]  /*221c0*/  ISETP.NE.U32.AND P0, PT, RZ, UR4, PT ;  /* 0x00000004ff007c0c */ /* 0x000fe2000bf05070 */
[----:B------:R-:W-:Y:S01]  /*221d0*/  IMAD.MOV.U32 R35, RZ, RZ, RZ ;  /* 0x000000ffff237224 */ /* 0x000fe200078e00ff */
[----:B------:R-:W-:Y:S01]  /*221e0*/  ISETP.NE.AND.EX P1, PT, RZ, UR7, PT, P1 ;  /* 0x00000007ff007c0c */ /* 0x000fe2000bf25310 */
[----:B------:R-:W-:Y:S01]  /*221f0*/  IMAD.MOV.U32 R0, RZ, RZ, RZ ;  /* 0x000000ffff007224 */ /* 0x000fe200078e00ff */
[----:B------:R-:W-:Y:S01]  /*22200*/  ISETP.NE.AND.EX P2, PT, RZ, UR5, PT, P0 ;  /* 0x00000005ff007c0c */ /* 0x000fe2000bf45300 */
[----:B------:R-:W-:Y:S01]  /*22210*/  ULDC.64 UR4, c[0x0][0xa00] ;  /* 0x0002800000047ab9 */ /* 0x000fe20000000a00 */
[----:B0-----:R-:W-:Y:S01]  /*22220*/  IMAD.WIDE R4, R19, 0x4, R4 ;  /* 0x0000000413047825 */ /* 0x001fe200078e0204 */
[----:B------:R-:W-:Y:S01]  /*22230*/  ISETP.NE.U32.AND P0, PT, RZ, UR4, PT ;  /* 0x00000004ff007c0c */ /* 0x000fe2000bf05070 */
[----:B-1----:R-:W0:Y:S03]  /*22240*/  LDC.64 R2, c[0x0][0xa10] ;  /* 0x00028400ff027b82 */ /* 0x002e260000000a00 */
[----:B------:R-:W-:-:S06]  /*22250*/  ISETP.NE.AND.EX P0, PT, RZ, UR5, PT, P0 ;  /* 0x00000005ff007c0c */ /* 0x000fcc000bf05300 */
[----:B------:R-:W1:Y:S07]  /*22260*/  @P2 LDC.64 R6, c[0x0][0xa18] ;  /* 0x00028600ff062b82 */ /* 0x000e6e0000000a00 */
[----:B------:R-:W5:Y:S01]  /*22270*/  @P0 LDG.E R35, desc[UR60][R4.64] ;  /* 0x0000003c04230981 */ /* 0x000f62000c1e1900 */
[----:B0-----:R-:W-:-:S05]  /*22280*/  IMAD.WIDE R2, R19, 0x4, R2 ;  /* 0x0000000413027825 */ /* 0x001fca00078e0202 */
[----:B------:R-:W5:Y:S01]  /*22290*/  @P1 LDG.E R0, desc[UR60][R2.64] ;  /* 0x0000003c02001981 */ /* 0x000f62000c1e1900 */
[----:B------:R-:W-:Y:S02]  /*222a0*/  ULDC UR4, c[0x0][0x288] ;  /* 0x0000a20000047ab9 */ /* 0x000fe40000000800 */
[----:B------:R-:W-:Y:S01]  /*222b0*/  IMAD.U32 R32, RZ, RZ, UR4 ;  /* 0x00000004ff207e24 */ /* 0x000fe2000f8e00ff */
[----:B------:R-:W-:Y:S02]  /*222c0*/  ULDC.64 UR4, c[0x0][0x418] ;  /* 0x0001060000047ab9 */ /* 0x000fe40000000a00 */
[----:B------:R-:W-:-:S03]  /*222d0*/  UISETP.NE.U32.AND UP0, UPT, UR4, URZ, UPT ;  /* 0x0000003f0400728c */ /* 0x000fc6000bf05070 */
[----:B------:R-:W-:Y:S01]  /*222e0*/  ULDC UR4, c[0x0][0x424] ;  /* 0x0001090000047ab9 */ /* 0x000fe20000000800 */
[----:B------:R-:W-:Y:S01]  /*222f0*/  UISETP.NE.AND.EX UP0, UPT, UR5, URZ, UPT, UP0 ;  /* 0x0000003f0500728c */ /* 0x000fe2000bf05300 */
[----:B-1----:R-:W-:Y:S02]  /*22300*/  @P2 IMAD.WIDE R6, R19, 0x4, R6 ;  /* 0x0000000413062825 */ /* 0x002fe400078e0206 */
[----:B------:R-:W-:Y:S01]  /*22310*/  ULDC UR5, c[0x0][0x2f0] ;  /* 0x0000bc0000057ab9 */ /* 0x000fe20000000800 */
[----:B------:R-:W-:Y:S02]  /*22320*/  USEL UR4, UR4, 0x1, UP0 ;  /* 0x0000000104047887 */ /* 0x000fe40008000000 */
[----:B------:R0:W5:Y:S02]  /*22330*/  @P2 LDG.E R32, desc[UR60][R6.64] ;  /* 0x0000003c06202981 */ /* 0x000164000c1e1900 */
[----:B------:R-:W-:-:S03]  /*22340*/  UIMAD UR4, UR4, UR5, URZ ;  /* 0x00000005040472a4 */ /* 0x000fc6000f8e023f */
[----:B------:R-:W-:-:S03]  /*22350*/  ULDC UR5, c[0x0][0x348] ;  /* 0x0000d20000057ab9 */ /* 0x000fc60000000800 */
[----:B------:R-:W-:Y:S02]  /*22360*/  IMAD.U32 R10, RZ, RZ, UR4 ;  /* 0x00000004ff0a7e24 */ /* 0x000fe4000f8e00ff */
[----:B0-----:R-:W-:Y:S01]  /*22370*/  IMAD.U32 R6, RZ, RZ, UR5 ;  /* 0x00000005ff067e24 */ /* 0x001fe2000f8e00ff */
[----:B--2---:R0:W-:Y:S01]  /*22380*/  STL [R1+0x4], R11 ;  /* 0x0000040b01007387 */ /* 0x0041e20000100800 */
[----:B------:R-:W-:Y:S05]  /*22390*/  @P2 BRA `(.L_x_1877) ;  /* 0x0000000000102947 */ /* 0x000fea0003800000 */
[----:B------:R-:W-:Y:S05]  /*223a0*/  @!P0 BRA `(.L_x_1877) ;  /* 0x00000000000c8947 */ /* 0x000fea0003800000 */
[----:B------:R-:W2:Y:S04]  /*223b0*/  LDG.E R7, desc[UR60][R4.64] ;  /* 0x0000003c04077981 */ /* 0x000ea8000c1e1900 */
[----:B-----5:R-:W2:Y:S02]  /*223c0*/  LDG.E R32, desc[UR60][R4.64+0x4] ;  /* 0x0000043c04207981 */ /* 0x020ea4000c1e1900 */
[----:B--2---:R-:W-:-:S07]  /*223d0*/  IMAD.IADD R32, R32, 0x1, -R7 ;  /* 0x0000000120207824 */ /* 0x004fce00078e0a07 */
.L_x_1877:
[----:B------:R-:W-:Y:S02]  /*223e0*/  ULDC.64 UR4, c[0x0][0xa20] ;  /* 0x0002880000047ab9 */ /* 0x000fe40000000a00 */
[----:B------:R-:W-:-:S04]  /*223f0*/  ISETP.NE.U32.AND P0, PT, RZ, UR4, PT ;  /* 0x00000004ff007c0c */ /* 0x000fc8000bf05070 */
[----:B------:R-:W-:-:S13]  /*22400*/  ISETP.NE.AND.EX P0, PT, RZ, UR5, PT, P0 ;  /* 0x00000005ff007c0c */ /* 0x000fda000bf05300 */
[----:B------:R-:W-:Y:S05]  /*22410*/  @!P0 BRA `(.L_x_1878) ;  /* 0x0000000000108947 */ /* 0x000fea0003800000 */
[----:B------:R-:W1:Y:S02]  /*22420*/  LDC.64 R4, c[0x0][0xa20] ;  /* 0x00028800ff047b82 */ /* 0x000e640000000a00 */
[----:B-1----:R-:W-:-:S05]  /*22430*/  IMAD.WIDE R4, R19, 0x4, R4 ;  /* 0x0000000413047825 */ /* 0x002fca00078e0204 */
[----:B------:R1:W5:Y:S01]  /*22440*/  LDG.E R10, desc[UR60][R4.64] ;  /* 0x0000003c040a7981 */ /* 0x000362000c1e1900 */
[----:B------:R-:W-:Y:S05]  /*22450*/  BRA `(.L_x_1879) ;  /* 0x0000000000247947 */ /* 0x000fea0003800000 */
.L_x_1878:
        /* <DEDUP_REMOVED lines=9> */
.L_x_1879:
[----:B-1----:R-:W2:Y:S01]  /*224f0*/  @P1 LDG.E R5, desc[UR60][R2.64] ;  /* 0x0000003c02051981 */ /* 0x002ea2000c1e1900 */
[----:B------:R-:W1:Y:S03]  /*22500*/  LDC R7, c[0x0][0x448] ;  /* 0x00011200ff077b82 */ /* 0x000e660000000800 */
[----:B------:R3:W2:Y:S01]  /*22510*/  @P1 LDG.E R4, desc[UR60][R2.64+0x4] ;  /* 0x0000043c02041981 */ /* 0x0006a2000c1e1900 */
[----:B-----5:R-:W-:Y:S02]  /*22520*/  IMAD.IADD R10, R10, 0x1, -R11 ;  /* 0x000000010a0a7824 */ /* 0x020fe400078e0a0b */
[----:B------:R-:W-:Y:S02]  /*22530*/  IMAD.SHL.U32 R28, R17, 0x80, RZ ;  /* 0x00000080111c7824 */ /* 0x000fe400078e00ff */
[----:B---3--:R-:W3:Y:S01]  /*22540*/  LDC.64 R2, c[0x0][0x9e0] ;  /* 0x00027800ff027b82 */ /* 0x008ee20000000a00 */
[----:B-1----:R-:W-:Y:S01]  /*22550*/  ISETP.NE.AND P2, PT, R7, 0x1, PT ;  /* 0x000000010700780c */ /* 0x002fe20003f45270 */
[----:B------:R-:W-:-:S12]  /*22560*/  VIADD R7, R28, 0x7f ;  /* 0x0000007f1c077836 */ /* 0x000fd80000000000 */
[----:B------:R-:W1:Y:S01]  /*22570*/  @P2 LDC R8, c[0x0][0x44c] ;  /* 0x00011300ff082b82 */ /* 0x000e620000000800 */
[----:B---3--:R-:W-:-:S07]  /*22580*/  ISETP.GE.AND P3, PT, R3, 0x1, PT ;  /* 0x000000010300780c */ /* 0x008fce0003f66270 */
[----:B------:R-:W3:Y:S01]  /*22590*/  @P2 LDC R9, c[0x0][0x450] ;  /* 0x00011400ff092b82 */ /* 0x000ee20000000800 */
[----:B--2---:R-:W-:Y:S02]  /*225a0*/  @P1 IMAD.IADD R6, R4, 0x1, -R5 ;  /* 0x0000000104061824 */ /* 0x004fe400078e0a05 */
[----:B-1----:R-:W-:-:S04]  /*225b0*/  @P2 IMAD.HI.U32 R4, R7, R8, RZ ;  /* 0x0000000807042227 */ /* 0x002fc800078e00ff */
[----:B------:R-:W-:Y:S01]  /*225c0*/  IMAD.IADD R13, R10, 0x1, R6 ;  /* 0x000000010a0d7824 */ /* 0x000fe200078e0206 */
[----:B---3--:R-:W-:-:S03]  /*225d0*/  @P2 SHF.R.U32.HI R7, RZ, R9, R4 ;  /* 0x00000009ff072219 */ /* 0x008fc60000011604 */
[C---:B------:R-:W-:Y:S01]  /*225e0*/  VIADD R4, R13.reuse, 0x5f ;  /* 0x0000005f0d047836 */ /* 0x040fe20000000000 */
[----:B------:R1:W-:Y:S01]  /*225f0*/  STL [R1], R13 ;  /* 0x0000000d01007387 */ /* 0x0003e20000100800 */
[----:B------:R-:W-:Y:S02]  /*22600*/  IADD3 R8, R13, 0x1, -R32 ;  /* 0x000000010d087810 */ /* 0x000fe40007ffe820 */
[----:B------:R-:W-:-:S04]  /*22610*/  IMAD.HI R4, R4, 0x2aaaaaab, RZ ;  /* 0x2aaaaaab04047827 */ /* 0x000fc800078e02ff */
[----:B------:R-:W-:Y:S01]  /*22620*/  IMAD.IADD R7, R8, 0x1, R7 ;  /* 0x0000000108077824 */ /* 0x000fe200078e0207 */
[----:B------:R-:W-:-:S03]  /*22630*/  SHF.R.U32.HI R9, RZ, 0x1f, R4 ;  /* 0x0000001fff097819 */ /* 0x000fc60000011604 */
[----:B------:R-:W-:Y:S01]  /*22640*/  IMAD.IADD R2, R7, 0x1, R2 ;  /* 0x0000000107027824 */ /* 0x000fe200078e0202 */
[----:B------:R-:W-:Y:S01]  /*22650*/  LEA.HI.SX32 R9, R4, R9, 0x1c ;  /* 0x0000000904097211 */ /* 0x000fe200078fe2ff */
[----:B-1----:R-:W-:Y:S06]  /*22660*/  @!P3 BRA `(.L_x_1880) ;  /* 0x000000000048b947 */ /* 0x002fec0003800000 */
[C---:B------:R-:W-:Y:S01]  /*22670*/  ISETP.GT.AND P0, PT, R7.reuse, RZ, PT ;  /* 0x000000ff0700720c */ /* 0x040fe20003f04270 */
[----:B------:R-:W-:Y:S01]  /*22680*/  BSSY B0, `(.L_x_1881) ;  /* 0x000000e000007945 */ /* 0x000fe20003800000 */
[----:B0-----:R-:W-:-:S11]  /*22690*/  VIADD R11, R7, 0xffffffff ;  /* 0xffffffff070b7836 */ /* 0x001fd60000000000 */
        /* <DEDUP_REMOVED lines=8> */
.L_x_1882:
[----:B------:R-:W-:-:S13]  /*22720*/  ISETP.NE.AND P0, PT, R3, 0x1, PT ;  /* 0x000000010300780c */ /* 0x000fda0003f05270 */
[----:B------:R-:W0:Y:S02]  /*22730*/  @P0 LDC.64 R4, c[0x0][0x9e8] ;  /* 0x00027a00ff040b82 */ /* 0x000e240000000a00 */
[----:B0-----:R-:W-:-:S05]  /*22740*/  @P0 IMAD.HI.U32 R4, R11, R4, RZ ;  /* 0x000000040b040227 */ /* 0x001fca00078e00ff */
[----:B------:R-:W-:-:S07]  /*22750*/  @P0 SHF.R.U32.HI R11, RZ, R5, R4 ;  /* 0x00000005ff0b0219 */ /* 0x000fce0000011604 */
.L_x_1883:
[----:B------:R-:W-:Y:S05]  /*22760*/  BSYNC B0 ;  /* 0x0000000000007941 */ /* 0x000fea0003800000 */
.L_x_1881:
[----:B------:R-:W-:-:S05]  /*22770*/  IMAD R11, R11, R3, R3 ;  /* 0x000000030b0b7224 */ /* 0x000fca00078e0203 */
[----:B------:R-:W-:-:S07]  /*22780*/  VIMNMX R2, R2, R11, PT ;  /* 0x0000000b02027248 */ /* 0x000fce0003fe0100 */
.L_x_1880:
[----:B------:R-:W1:Y:S01]  /*22790*/  @P2 LDC R5, c[0x0][0x44c] ;  /* 0x00011300ff052b82 */ /* 0x000e620000000800 */
[----:B------:R-:W-:Y:S01]  /*227a0*/  IMAD.MOV.U32 R4, RZ, RZ, R28 ;  /* 0x000000ffff047224 */ /* 0x000fe200078e001c */
[----:B------:R-:W-:Y:S01]  /*227b0*/  ULDC UR4, c[0x0][0x9dc] ;  /* 0x0002770000047ab9 */ /* 0x000fe20000000800 */
[----:B------:R-:W-:-:S05]  /*227c0*/  IMAD.IADD R7, R13, 0x1, -R32 ;  /* 0x000000010d077824 */ /* 0x000fca00078e0a20 */
[----:B------:R-:W2:Y:S01]  /*227d0*/  @P2 LDC R12, c[0x0][0x450] ;  /* 0x00011400ff0c2b82 */ /* 0x000ea20000000800 */
[----:B-1----:R-:W-:-:S05]  /*227e0*/  @P2 IMAD.HI.U32 R5, R28, R5, RZ ;  /* 0x000000051c052227 */ /* 0x002fca00078e00ff */
[----:B--2---:R-:W-:-:S05]  /*227f0*/  @P2 SHF.R.U32.HI R4, RZ, R12, R5 ;  /* 0x0000000cff042219 */ /* 0x004fca0000011605 */
[----:B------:R-:W-:-:S04]  /*22800*/  IMAD.IADD R12, R7, 0x1, R4 ;  /* 0x00000001070c7824 */ /* 0x000fc800078e0204 */
[----:B0-----:R-:W-:Y:S01]  /*22810*/  VIADD R11, R12, -UR4 ;  /* 0x800000040c0b7c36 */ /* 0x001fe20008000000 */
        /* <DEDUP_REMOVED lines=11> */
.L_x_1886:
[----:B------:R-:W-:-:S13]  /*228d0*/  ISETP.NE.AND P0, PT, R3, 0x1, PT ;  /* 0x000000010300780c */ /* 0x000fda0003f05270 */
[----:B------:R-:W0:Y:S02]  /*228e0*/  @P0 LDC.64 R4, c[0x0][0x9e8] ;  /* 0x00027a00ff040b82 */ /* 0x000e240000000a00 */
[----:B0-----:R-:W-:-:S05]  /*228f0*/  @P0 IMAD.HI.U32 R4, R12, R4, RZ ;  /* 0x000000040c040227 */ /* 0x001fca00078e00ff */
[----:B------:R-:W-:-:S07]  /*22900*/  @P0 SHF.R.U32.HI R12, RZ, R5, R4 ;  /* 0x00000005ff0c0219 */ /* 0x000fce0000011604 */
.L_x_1887:
[----:B------:R-:W-:Y:S05]  /*22910*/  BSYNC B0 ;  /* 0x0000000000007941 */ /* 0x000fea0003800000 */
.L_x_1885:
[----:B------:R-:W-:-:S05]  /*22920*/  IMAD R12, R12, R3, RZ ;  /* 0x000000030c0c7224 */ /* 0x000fca00078e02ff */
[----:B------:R-:W-:-:S07]  /*22930*/  VIMNMX R11, R11, R12, !PT ;  /* 0x0000000c0b0b7248 */ /* 0x000fce0007fe0100 */
.L_x_1884:
[----:B------:R-:W-:Y:S01]  /*22940*/  VIADD R2, R2, 0x5f ;  /* 0x0000005f02027836 */ /* 0x000fe20000000000 */
[----:B------:R-:W-:Y:S01]  /*22950*/  BSSY B0, `(.L_x_1888) ;  /* 0x000013a000007945 */ /* 0x000fe20003800000 */
        /* <DEDUP_REMOVED lines=30> */
.L_x_2061:
[----:B-1----:R-:W-:Y:S02]  /*22b40*/  ISETP.NE.AND P0, PT, R14, RZ, PT ;  /* 0x000000ff0e00720c */ /* 0x002fe40003f05270 */
[----:B------:R-:W-:-:S11]  /*22b50*/  PLOP3.LUT P6, PT, PT, PT, PT, 0x8, 0x0 ;  /* 0x000000000000781c */ /* 0x000fd60003fce170 */
[----:B------:R-:W-:Y:S05]  /*22b60*/  @P0 BRA `(.L_x_1891) ;  /* 0x00000000000c0947 */ /* 0x000fea0003800000 */
[----:B------:R-:W-:-:S03]  /*22b70*/  UMOV UR4, 0xffffffff ;  /* 0xffffffff00047882 */ /* 0x000fc60000000000 */
[----:B------:R-:W-:Y:S05]  /*22b80*/  BRA.DIV UR4, `(.L_x_1892) ;  /* 0x0000007204287947 */ /* 0x000fea000b800000 */
[----:B------:R-:W-:-:S13]  /*22b90*/  ELECT P6, URZ, PT ;  /* 0x00000000003f782f */ /* 0x000fda00038c0000 */
.L_x_1891:
        /* <DEDUP_REMOVED lines=9> */
.L_x_2064:
[----:B------:R-:W-:Y:S05]  /*22c30*/  BSYNC B1 ;  /* 0x0000000000017941 */ /* 0x000fea0003800000 */
.L_x_1893:
        /* <DEDUP_REMOVED lines=10> */
.L_x_2065:
[----:B------:R-:W-:Y:S05]  /*22ce0*/  BSYNC B2 ;  /* 0x0000000000027941 */ /* 0x000fea0003800000 */
.L_x_1897:
        /* <DEDUP_REMOVED lines=9> */
.L_x_1900:
[----:B------:R-:W-:Y:S05]  /*22d80*/  BSYNC B2 ;  /* 0x0000000000027941 */ /* 0x000fea0003800000 */
.L_x_1899:
        /* <DEDUP_REMOVED lines=10> */
[----:B------:R-:W-:Y:S01]  /*22e30*/  VIADD R13, R11, 0x18400 ;  /* 0x000184000b0d7836 */ /* 0x000fe20000000000 */
[----:B------:R-:W-:-:S09]  /*22e40*/  UMOV UR7, 0x12f00000 ;  /* 0x12f0000000077882 */ /* 0x000fd20000000000 */
.L_x_1901:
        /* <DEDUP_REMOVED lines=16> */
.L_x_1902:
        /* <DEDUP_REMOVED lines=15> */
.L_x_1903:
        /* <DEDUP_REMOVED lines=13> */
.L_x_2066:
[----:B------:R-:W-:Y:S05]  /*23110*/  BSYNC B2 ;  /* 0x0000000000027941 */ /* 0x000fea0003800000 */
.L_x_1904:
[----:B------:R-:W-:Y:S01]  /*23120*/  BSSY B2, `(.L_x_1906) ;  /* 0x000000b000027945 */ /* 0x000fe20003800000 */
[----:B------:R-:W-:Y:S02]  /*23130*/  IMAD.MOV.U32 R10, RZ, RZ, 0x0 ;  /* 0x00000000ff0a7424 */ /* 0x000fe400078e00ff */
[----:B------:R-:W-:Y:S01]  /*23140*/  IMAD.MOV.U32 R11, RZ, RZ, 0x12f00000 ;  /* 0x12f00000ff0b7424 */ /* 0x000fe200078e00ff */
[----:B------:R-:W-:Y:S06]  /*23150*/  @P1 BRA `(.L_x_1907) ;  /* 0x00000000001c1947 */ /* 0x000fec0003800000 */
[----:B------:R-:W2:Y:S01]  /*23160*/  S2R R13, SR_TID.X ;  /* 0x00000000000d7919 */ /* 0x000ea20000002100 */
[----:B01----:R-:W-:-:S04]  /*23170*/  IMAD.MOV.U32 R12, RZ, RZ, 0x6000 ;  /* 0x00006000ff0c7424 */ /* 0x003fc800078e00ff */
[----:B------:R3:W-:Y:S01]  /*23180*/  SYNCS.ARRIVE.TRANS64 RZ, [R3+URZ+0x2a8b0], R12 ;  /* 0x02a8b00c03ff79a7 */ /* 0x0007e2000800003f */
[----:B--2---:R-:W-:-:S04]  /*23190*/  LOP3.LUT R13, R13, 0x1f, RZ, 0xc0, !PT ;  /* 0x0000001f0d0d7812 */ /* 0x004fc800078ec0ff */
[----:B------:R-:W-:-:S13]  /*231a0*/  ISETP.NE.AND P0, PT, R13, RZ, PT ;  /* 0x000000ff0d00720c */ /* 0x000fda0003f05270 */
[----:B---3--:R-:W-:Y:S05]  /*231b0*/  @!P0 BRA `(.L_x_1907) ;  /* 0x0000000000048947 */ /* 0x008fea0003800000 */
[----:B------:R-:W-:Y:S01]  /*231c0*/  BPT.TRAP 0x1 ;  /* 0x000000040000795c */ /* 0x000fe20000300000 */
.L_x_1907:
[----:B------:R-:W-:Y:S05]  /*231d0*/  BSYNC B2 ;  /* 0x0000000000027941 */ /* 0x000fea0003800000 */
.L_x_1906:
        /* <DEDUP_REMOVED lines=9> */
.L_x_1908:
        /* <DEDUP_REMOVED lines=15> */
.L_x_1909:
        /* <DEDUP_REMOVED lines=10> */
.L_x_1896:
[----:B------:R-:W-:Y:S05]  /*23400*/  BSYNC B1 ;  /* 0x0000000000017941 */ /* 0x000fea0003800000 */
.L_x_1895:
[----:B------:R-:W-:Y:S01]  /*23410*/  VIADD R12, R2, 0xfffffffe ;  /* 0xfffffffe020c7836 */ /* 0x000fe20000000000 */
[----:B------:R-:W-:Y:S01]  /*23420*/  PLOP3.LUT P0, PT, PT, PT, PT, 0x8, 0x0 ;  /* 0x000000000000781c */ /* 0x000fe20003f0e170 */
[----:B------:R-:W-:-:S03]  /*23430*/  VIADD R25, R25, 0x1 ;  /* 0x0000000119197836 */ /* 0x000fc60000000000 */
[----:B------:R-:W-:Y:S02]  /*23440*/  ISETP.GE.AND P2, PT, R12, R5, PT ;  /* 0x000000050c00720c */ /* 0x000fe40003f46270 */
[----:B------:R-:W-:-:S04]  /*23450*/  ISETP.NE.AND P1, PT, R25, 0x2, PT ;  /* 0x000000021900780c */ /* 0x000fc80003f25270 */
[----:B------:R-:W-:Y:S02]  /*23460*/  SEL R2, RZ, 0x1, P1 ;  /* 0x00000001ff027807 */ /* 0x000fe40000800000 */
[----:B------:R-:W-:Y:S02]  /*23470*/  SEL R25, R25, RZ, P1 ;  /* 0x000000ff19197207 */ /* 0x000fe40000800000 */
[----:B------:R-:W-:-:S03]  /*23480*/  LOP3.LUT R31, R31, R2, RZ, 0x3c, !PT ;  /* 0x000000021f1f7212 */ /* 0x000fc600078e3cff */
[----:B------:R-:W-:Y:S05]  /*23490*/  @!P2 BRA `(.L_x_1889) ;  /* 0x000000080014a947 */ /* 0x000fea0003800000 */
.L_x_1925:
        /* <DEDUP_REMOVED lines=11> */
.L_x_2067:
[----:B------:R-:W-:Y:S05]  /*23550*/  BSYNC B2 ;  /* 0x0000000000027941 */ /* 0x000fea0003800000 */
.L_x_1912:
        /* <DEDUP_REMOVED lines=9> */
.L_x_1915:
[----:B------:R-:W-:Y:S05]  /*235f0*/  BSYNC B2 ;  /* 0x0000000000027941 */ /* 0x000fea0003800000 */
.L_x_1914:
[----:B------:R-:W-:Y:S01]  /*23600*/  IMAD.MOV.U32 R10, RZ, RZ, RZ ;  /* 0x000000ffff0a7224 */ /* 0x000fe200078e00ff */
[----:B------:R-:W-:Y:S01]  /*23610*/  UIADD3 UR4, UP0, UR36, 0x570, URZ ;  /* 0x0000057024047890 */ /* 0x000fe2000ff1e03f */
[----:B------:R-:W-:Y:S01]  /*23620*/  IMAD R3, R25, 0x9000, R23 ;  /* 0x0000900019037824 */ /* 0x000fe200078e0217 */
[----:B------:R-:W-:Y:S01]  /*23630*/  PLOP3.LUT P1, PT, PT, PT, PT, 0x80, 0x0 ;  /* 0x000000000000781c */ /* 0x000fe20003f2f070 */
[----:B0-----:R-:W-:Y:S01]  /*23640*/  IMAD R6, R12, 0x60, R0 ;  /* 0x000000600c067824 */ /* 0x001fe200078e0200 */
[----:B------:R-:W-:Y:S01]  /*23650*/  R2UR UR10, R10 ;  /* 0x000000000a0a72ca */ /* 0x000fe200000e0000 */
[----:B------:R-:W-:Y:S01]  /*23660*/  VIADD R14, R11, 0x2a890 ;  /* 0x0002a8900b0e7836 */ /* 0x000fe20000000000 */
[----:B------:R-:W-:Y:S01]  /*23670*/  UIADD3.X UR5, URZ, UR37, URZ, UP0, !UPT ;  /* 0x000000253f057290 */ /* 0x000fe200087fe43f */
[----:B------:R-:W-:Y:S01]  /*23680*/  VIADD R13, R3, 0x18400 ;  /* 0x00018400030d7836 */ /* 0x000fe20000000000 */
[----:B------:R-:W-:Y:S01]  /*23690*/  UMOV UR6, 0x0 ;  /* 0x0000000000067882 */ /* 0x000fe20000000000 */
[----:B------:R-:W-:-:S10]  /*236a0*/  UMOV UR7, 0x12f00000 ;  /* 0x12f0000000077882 */ /* 0x000fd40000000000 */
.L_x_1916:
        /* <DEDUP_REMOVED lines=16> */
.L_x_1917:
        /* <DEDUP_REMOVED lines=15> */
.L_x_1918:
        /* <DEDUP_REMOVED lines=13> */
.L_x_2068:
[----:B------:R-:W-:Y:S05]  /*23970*/  BSYNC B2 ;  /* 0x0000000000027941 */ /* 0x000fea0003800000 */
.L_x_1919:
[----:B------:R-:W-:Y:S01]  /*23980*/  BSSY B2, `(.L_x_1921) ;  /* 0x000000b000027945 */ /* 0x000fe20003800000 */
[----:B01----:R-:W-:Y:S02]  /*23990*/  IMAD.MOV.U32 R2, RZ, RZ, 0x0 ;  /* 0x00000000ff027424 */ /* 0x003fe400078e00ff */
[----:B------:R-:W-:Y:S01]  /*239a0*/  IMAD.MOV.U32 R3, RZ, RZ, 0x12f00000 ;  /* 0x12f00000ff037424 */ /* 0x000fe200078e00ff */
[----:B------:R-:W-:Y:S06]  /*239b0*/  @P2 BRA `(.L_x_1922) ;  /* 0x00000000001c2947 */ /* 0x000fec0003800000 */
[----:B------:R-:W0:Y:S01]  /*239c0*/  S2R R15, SR_TID.X ;  /* 0x00000000000f7919 */ /* 0x000e220000002100 */
[----:B------:R-:W-:-:S04]  /*239d0*/  IMAD.MOV.U32 R14, RZ, RZ, 0x6000 ;  /* 0x00006000ff0e7424 */ /* 0x000fc800078e00ff */
[----:B------:R1:W-:Y:S01]  /*239e0*/  SYNCS.ARRIVE.TRANS64 RZ, [R11+URZ+0x2a8b0], R14 ;  /* 0x02a8b00e0bff79a7 */ /* 0x0003e2000800003f */
[----:B0-----:R-:W-:-:S04]  /*239f0*/  LOP3.LUT R15, R15, 0x1f, RZ, 0xc0, !PT ;  /* 0x0000001f0f0f7812 */ /* 0x001fc800078ec0ff */
[----:B------:R-:W-:-:S13]  /*23a00*/  ISETP.NE.AND P1, PT, R15, RZ, PT ;  /* 0x000000ff0f00720c */ /* 0x000fda0003f25270 */
[----:B-1----:R-:W-:Y:S05]  /*23a10*/  @!P1 BRA `(.L_x_1922) ;  /* 0x0000000000049947 */ /* 0x002fea0003800000 */
[----:B------:R-:W-:Y:S01]  /*23a20*/  BPT.TRAP 0x1 ;  /* 0x000000040000795c */ /* 0x000fe20000300000 */
.L_x_1922:
[----:B------:R-:W-:Y:S05]  /*23a30*/  BSYNC B2 ;  /* 0x0000000000027941 */ /* 0x000fea0003800000 */
.L_x_1921:
[----:B------:R-:W-:Y:S01]  /*23a40*/  R2UR UR6, R2 ;  /* 0x00000000020672ca */ /* 0x000fe200000e0000 */
[----:B------:R-:W-:Y:S01]  /*23a50*/  UIADD3 UR4, UP0, UR36, 0x670, URZ ;  /* 0x0000067024047890 */ /* 0x000fe2000ff1e03f */
[----:B------:R-:W-:Y:S01]  /*23a60*/  R2UR UR7, R3 ;  /* 0x00000000030772ca */ /* 0x000fe200000e0000 */
[----:B------:R-:W-:Y:S01]  /*23a70*/  VIADD R11, R11, 0x2a8b0 ;  /* 0x0002a8b00b0b7836 */ /* 0x000fe20000000000 */
[----:B------:R-:W-:Y:S01]  /*23a80*/  R2UR UR10, R10 ;  /* 0x000000000a0a72ca */ /* 0x000fe200000e0000 */
[----:B------:R-:W-:Y:S01]  /*23a90*/  IMAD R10, R25, 0x6000, R23 ;  /* 0x00006000190a7824 */ /* 0x000fe200078e0217 */
[----:B------:R-:W-:Y:S01]  /*23aa0*/  PLOP3.LUT P1, PT, PT, PT, PT, 0x80, 0x0 ;  /* 0x000000000000781c */ /* 0x000fe20003f2f070 */
[----:B------:R-:W-:Y:S02]  /*23ab0*/  UIADD3.X UR5, URZ, UR37, URZ, UP0, !UPT ;  /* 0x000000253f057290 */ /* 0x000fe400087fe43f */
[----:B------:R-:W-:-:S10]  /*23ac0*/  VIADD R14, R10, 0x400 ;  /* 0x000004000a0e7836 */ /* 0x000fd40000000000 */
.L_x_1923:
        /* <DEDUP_REMOVED lines=15> */
.L_x_1924:
        /* <DEDUP_REMOVED lines=10> */
.L_x_1911:
[----:B------:R-:W-:Y:S05]  /*23c60*/  BSYNC B1 ;  /* 0x0000000000017941 */ /* 0x000fea0003800000 */
.L_x_1910:
        /* <DEDUP_REMOVED lines=8> */
.L_x_1889:
[----:B------:R-:W-:Y:S05]  /*23cf0*/  BSYNC B0 ;  /* 0x0000000000007941 */ /* 0x000fea0003800000 */
.L_x_1888:
[----:B------:R-:W1:Y:S01]  /*23d00*/  LDC R0, c[0x0][0x448] ;  /* 0x00011200ff007b82 */ /* 0x000e620000000800 */
[----:B------:R-:W-:Y:S01]  /*23d10*/  VIADD R5, R28, 0x7f ;  /* 0x0000007f1c057836 */ /* 0x000fe20000000000 */
[----:B------:R-:W-:Y:S06]  /*23d20*/  @!P0 WARPSYNC.ALL ;  /* 0x0000000000008948 */ /* 0x000fec0003800000 */
[----:B------:R-:W2:Y:S08]  /*23d30*/  LDC.64 R2, c[0x0][0x9e0] ;  /* 0x00027800ff027b82 */ /* 0x000eb00000000a00 */
[----:B------:R-:W-:Y:S01]  /*23d40*/  @!P0 BAR.SYNC.DEFER_BLOCKING 0xc, 0x180 ;  /* 0x0306000000008b1d */ /* 0x000fe20000010000 */
[----:B-1----:R-:W-:-:S02]  /*23d50*/  ISETP.NE.AND P1, PT, R0, 0x1, PT ;  /* 0x000000010000780c */ /* 0x002fc40003f25270 */
[----:B--2---:R-:W-:-:S11]  /*23d60*/  ISETP.GE.AND P2, PT, R3, 0x1, PT ;  /* 0x000000010300780c */ /* 0x004fd60003f46270 */
[----:B------:R-:W1:Y:S08]  /*23d70*/  @P1 LDC R0, c[0x0][0x44c] ;  /* 0x00011300ff001b82 */ /* 0x000e700000000800 */
[----:B------:R-:W2:Y:S01]  /*23d80*/  @P1 LDC R11, c[0x0][0x450] ;  /* 0x00011400ff0b1b82 */ /* 0x000ea20000000800 */
[----:B-1----:R-:W-:-:S05]  /*23d90*/  @P1 IMAD.HI.U32 R0, R5, R0, RZ ;  /* 0x0000000005001227 */ /* 0x002fca00078e00ff */
[----:B--2---:R-:W-:-:S05]  /*23da0*/  @P1 SHF.R.U32.HI R5, RZ, R11, R0 ;  /* 0x0000000bff051219 */ /* 0x004fca0000011600 */
[----:B------:R-:W-:-:S04]  /*23db0*/  IMAD.IADD R11, R8, 0x1, R5 ;  /* 0x00000001080b7824 */ /* 0x000fc800078e0205 */
        /* <DEDUP_REMOVED lines=13> */
.L_x_1928:
[----:B------:R-:W-:-:S13]  /*23e90*/  ISETP.NE.AND P0, PT, R3, 0x1, PT ;  /* 0x000000010300780c */ /* 0x000fda0003f05270 */
[----:B------:R-:W1:Y:S02]  /*23ea0*/  @P0 LDC.64 R4, c[0x0][0x9e8] ;  /* 0x00027a00ff040b82 */ /* 0x000e640000000a00 */
[----:B-1----:R-:W-:-:S05]  /*23eb0*/  @P0 IMAD.HI.U32 R4, R0, R4, RZ ;  /* 0x0000000400040227 */ /* 0x002fca00078e00ff */
[----:B------:R-:W-:-:S07]  /*23ec0*/  @P0 SHF.R.U32.HI R0, RZ, R5, R4 ;  /* 0x00000005ff000219 */ /* 0x000fce0000011604 */
.L_x_1929:
[----:B------:R-:W-:Y:S05]  /*23ed0*/  BSYNC B0 ;  /* 0x0000000000007941 */ /* 0x000fea0003800000 */
.L_x_1927:
[----:B------:R-:W-:-:S05]  /*23ee0*/  IMAD R5, R0, R3, R3 ;  /* 0x0000000300057224 */ /* 0x000fca00078e0203 */
[----:B------:R-:W-:-:S07]  /*23ef0*/  VIMNMX R2, R2, R5, PT ;  /* 0x0000000502027248 */ /* 0x000fce0003fe0100 */
.L_x_1926:
[----:B------:R-:W1:Y:S01]  /*23f00*/  @P1 LDC R5, c[0x0][0x44c] ;  /* 0x00011300ff051b82 */ /* 0x000e620000000800 */
[----:B------:R-:W-:Y:S01]  /*23f10*/  VIADD R2, R2, 0x5f ;  /* 0x0000005f02027836 */ /* 0x000fe20000000000 */
[----:B------:R-:W-:Y:S01]  /*23f20*/  ULDC UR4, c[0x0][0x9dc] ;  /* 0x0002770000047ab9 */ /* 0x000fe20000000800 */
[----:B------:R-:W-:Y:S02]  /*23f30*/  IMAD.MOV.U32 R0, RZ, RZ, R28 ;  /* 0x000000ffff007224 */ /* 0x000fe400078e001c */
[----:B------:R-:W-:-:S03]  /*23f40*/  IMAD.HI R2, R2, 0x2aaaaaab, RZ ;  /* 0x2aaaaaab02027827 */ /* 0x000fc600078e02ff */
[----:B------:R-:W2:Y:S01]  /*23f50*/  @P1 LDC R4, c[0x0][0x450] ;  /* 0x00011400ff041b82 */ /* 0x000ea20000000800 */
[----:B-1----:R-:W-:-:S05]  /*23f60*/  @P1 IMAD.HI.U32 R5, R28, R5, RZ ;  /* 0x000000051c051227 */ /* 0x002fca00078e00ff */
[----:B--2---:R-:W-:Y:S02]  /*23f70*/  @P1 SHF.R.U32.HI R0, RZ, R4, R5 ;  /* 0x00000004ff001219 */ /* 0x004fe40000011605 */
[----:B------:R-:W-:-:S03]  /*23f80*/  SHF.R.U32.HI R5, RZ, 0x1f, R2 ;  /* 0x0000001fff057819 */ /* 0x000fc60000011602 */
[----:B------:R-:W-:Y:S01]  /*23f90*/  IMAD.IADD R7, R7, 0x1, R0 ;  /* 0x0000000107077824 */ /* 0x000fe200078e0200 */
[----:B------:R-:W-:-:S03]  /*23fa0*/  LEA.HI.SX32 R2, R2, R5, 0x1c ;  /* 0x0000000502027211 */ /* 0x000fc600078fe2ff */
[----:B------:R-:W-:Y:S01]  /*23fb0*/  VIADD R0, R7, -UR4 ;  /* 0x8000000407007c36 */ /* 0x000fe20008000000 */
[----:B------:R-:W-:-:S05]  /*23fc0*/  VIMNMX R24, R9, R2, PT ;  /* 0x0000000209187248 */ /* 0x000fca0003fe0100 */
[----:B------:R1:W-:Y:S01]  /*23fd0*/  STL [R1+0x24], R24 ;  /* 0x0000241801007387 */ /* 0x0003e20000100800 */
[----:B------:R-:W-:Y:S05]  /*23fe0*/  @!P2 BRA `(.L_x_1930) ;  /* 0x000000000044a947 */ /* 0x000fea0003800000 */
[----:B------:R-:W-:Y:S01]  /*23ff0*/  ISETP.GT.AND P0, PT, R7, -0x1, PT ;  /* 0xffffffff0700780c */ /* 0x000fe20003f04270 */
[----:B------:R-:W-:-:S12]  /*24000*/  BSSY B0, `(.L_x_1931) ;  /* 0x000000d000007945 */ /* 0x000fd80003800000 */
[----:B------:R-:W-:Y:S05]  /*24010*/  @P0 BRA `(.L_x_1932) ;  /* 0x00000000001c0947 */ /* 0x000fea0003800000 */
[----:B------:R-:W-:Y:S02]  /*24020*/  ISETP.NE.AND P0, PT, R3, 0x1, PT ;  /* 0x000000010300780c */ /* 0x000fe40003f05270 */
[----:B------:R-:W-:-:S11]  /*24030*/  LOP3.LUT R7, RZ, R7, RZ, 0x33, !PT ;  /* 0x00000007ff077212 */ /* 0x000fd600078e33ff */
[----:B------:R-:W2:Y:S02]  /*24040*/  @P0 LDC.64 R4, c[0x0][0x9e8] ;  /* 0x00027a00ff040b82 */ /* 0x000ea40000000a00 */
[----:B--2---:R-:W-:-:S05]  /*24050*/  @P0 IMAD.HI.U32 R4, R7, R4, RZ ;  /* 0x0000000407040227 */ /* 0x004fca00078e00ff */
[----:B------:R-:W-:-:S04]  /*24060*/  @P0 SHF.R.U32.HI R7, RZ, R5, R4 ;  /* 0x00000005ff070219 */ /* 0x000fc80000011604 */
[----:B------:R-:W-:Y:S01]  /*24070*/  LOP3.LUT R7, RZ, R7, RZ, 0x33, !PT ;  /* 0x00000007ff077212 */ /* 0x000fe200078e33ff */
[----:B------:R-:W-:Y:S06]  /*24080*/  BRA `(.L_x_1933) ;  /* 0x0000000000107947 */ /* 0x000fec0003800000 */
.L_x_1932:
[----:B------:R-:W-:-:S13]  /*24090*/  ISETP.NE.AND P0, PT, R3, 0x1, PT ;  /* 0x000000010300780c */ /* 0x000fda0003f05270 */
[----:B------:R-:W2:Y:S02]  /*240a0*/  @P0 LDC.64 R4, c[0x0][0x9e8] ;  /* 0x00027a00ff040b82 */ /* 0x000ea40000000a00 */
[----:B--2---:R-:W-:-:S05]  /*240b0*/  @P0 IMAD.HI.U32 R4, R7, R4, RZ ;  /* 0x0000000407040227 */ /* 0x004fca00078e00ff */
[----:B------:R-:W-:-:S07]  /*240c0*/  @P0 SHF.R.U32.HI R7, RZ, R5, R4 ;  /* 0x00000005ff070219 */ /* 0x000fce0000011604 */
.L_x_1933:
[----:B------:R-:W-:Y:S05]  /*240d0*/  BSYNC B0 ;  /* 0x0000000000007941 */ /* 0x000fea0003800000 */
.L_x_1931:
[----:B------:R-:W-:-:S05]  /*240e0*/  IMAD R3, R7, R3, RZ ;  /* 0x0000000307037224 */ /* 0x000fca00078e02ff */
[----:B------:R-:W-:-:S07]  /*240f0*/  VIMNMX R0, R0, R3, !PT ;  /* 0x0000000300007248 */ /* 0x000fce0007fe0100 */
.L_x_1930:
[----:B------:R-:W-:Y:S01]  /*24100*/  IMAD.HI R0, R0, 0x2aaaaaab, RZ ;  /* 0x2aaaaaab00007827 */ /* 0x000fe200078e02ff */
[----:B------:R-:W-:Y:S04]  /*24110*/  BSSY B7, `(.L_x_1934) ;  /* 0x000037d000077945 */ /* 0x000fe80003800000 */
[----:B------:R-:W-:-:S04]  /*24120*/  SHF.R.U32.HI R3, RZ, 0x1f, R0 ;  /* 0x0000001fff037819 */ /* 0x000fc80000011600 */
[----:B------:R-:W-:-:S04]  /*24130*/  LEA.HI.SX32 R3, R0, R3, 0x1c ;  /* 0x0000000300037211 */ /* 0x000fc800078fe2ff */
[----:B------:R-:W-:-:S04]  /*24140*/  VIMNMX R2, RZ, R3, !PT ;  /* 0x00000003ff027248 */ /* 0x000fc80007fe0100 */
[----:B------:R-:W-:Y:S01]  /*24150*/  ISETP.GT.AND P0, PT, R24, R2, PT ;  /* 0x000000021800720c */ /* 0x000fe20003f04270 */
[----:B------:R2:W-:-:S12]  /*24160*/  STL [R1+0x8], R2 ;  /* 0x0000080201007387 */ /* 0x0005d80000100800 */
[----:B--2---:R-:W-:Y:S05]  /*24170*/  @P0 BRA `(.L_x_1935) ;  /* 0x0000000000440947 */ /* 0x004fea0003800000 */
[----:B------:R-:W2:Y:S02]  /*24180*/  S2R R2, SR_TID.X ;  /* 0x0000000000027919 */ /* 0x000ea40000002100 */
[----:B--2---:R-:W-:-:S04]  /*24190*/  LOP3.LUT R2, R2, 0x7f, RZ, 0xc0, !PT ;  /* 0x0000007f02027812 */ /* 0x004fc800078ec0ff */
[----:B------:R-:W-:-:S13]  /*241a0*/  ISETP.NE.AND P0, PT, R2, RZ, PT ;  /* 0x000000ff0200720c */ /* 0x000fda0003f05270 */
[----:B------:R-:W-:Y:S05]  /*241b0*/  @P0 BRA `(.L_x_1936) ;  /* 0x0000003400c80947 */ /* 0x000fea0003800000 */
[----:B------:R-:W2:Y:S01]  /*241c0*/  S2R R5, SR_LANEID ;  /* 0x0000000000057919 */ /* 0x000ea20000000000 */
[----:B------:R-:W-:Y:S01]  /*241d0*/  VOTEU.ANY UR4, UPT, PT ;  /* 0x0000000000047886 */ /* 0x000fe200038e0100 */
[----:B------:R-:W3:Y:S01]  /*241e0*/  LDC.64 R2, c[0x0][0xc60] ;  /* 0x00031800ff027b82 */ /* 0x000ee20000000a00 */
[----:B------:R-:W2:Y:S02]  /*241f0*/  FLO.U32 R0, UR4 ;  /* 0x0000000400007d00 */ /* 0x000ea400080e0000 */
[----:B--2---:R-:W-:-:S06]  /*24200*/  ISETP.EQ.U32.AND P0, PT, R0, R5, PT ;  /* 0x000000050000720c */ /* 0x004fcc0003f02070 */
[----:B------:R-:W3:Y:S07]  /*24210*/  POPC R5, UR4 ;  /* 0x0000000400057d09 */ /* 0x000eee0008000000 */
[----:B---3--:R-:W2:Y:S01]  /*24220*/  @P0 ATOMG.E.ADD.STRONG.GPU PT, R3, desc[UR60][R2.64], R5 ;  /* 0x00000005020309a8 */ /* 0x008ea200081ee1fc */
[----:B------:R-:W3:Y:S02]  /*24230*/  S2R R4, SR_LTMASK ;  /* 0x0000000000047919 */ /* 0x000ee40000003900 */
[----:B---3--:R-:W-:-:S04]  /*24240*/  LOP3.LUT R4, R4, UR4, RZ, 0xc0, !PT ;  /* 0x0000000404047c12 */ /* 0x008fc8000f8ec0ff */
[----:B------:R-:W3:Y:S01]  /*24250*/  POPC R7, R4 ;  /* 0x0000000400077309 */ /* 0x000ee20000000000 */
[----:B--2---:R-:W3:Y:S02]  /*24260*/  SHFL.IDX PT, R0, R3, R0, 0x1f ;  /* 0x00001f0003007589 */ /* 0x004ee400000e0000 */
[----:B---3--:R-:W-:Y:S01]  /*24270*/  IADD3 R16, R0, UR38, R7 ;  /* 0x0000002600107c10 */ /* 0x008fe2000fffe007 */
[----:B------:R-:W-:Y:S06]  /*24280*/  BRA `(.L_x_1936) ;  /* 0x0000003400947947 */ /* 0x000fec0003800000 */
.L_x_1935:
        /* <DEDUP_REMOVED lines=9> */
[----:B------:R-:W2:Y:S01]  /*24320*/  LDC.64 R2, c[0x4][R2] ;  /* 0x0100000002027b82 */ /* 0x000ea20000000a00 */
[----:B------:R-:W-:Y:S02]  /*24330*/  IMAD.U32 R5, RZ, RZ, UR7 ;  /* 0x00000007ff057e24 */ /* 0x000fe4000f8e00ff */
[----:B0-----:R-:W-:Y:S02]  /*24340*/  IMAD.U32 R6, RZ, RZ, UR8 ;  /* 0x00000008ff067e24 */ /* 0x001fe4000f8e00ff */
[----:B------:R-:W-:-:S02]  /*24350*/  IMAD.U32 R7, RZ, RZ, UR9 ;  /* 0x00000009ff077e24 */ /* 0x000fc4000f8e00ff */
[----:B------:R-:W-:Y:S02]  /*24360*/  IMAD.U32 R10, RZ, RZ, UR4 ;  /* 0x00000004ff0a7e24 */ /* 0x000fe4000f8e00ff */
[----:B------:R-:W-:Y:S02]  /*24370*/  IMAD.U32 R11, RZ, RZ, UR5 ;  /* 0x00000005ff0b7e24 */ /* 0x000fe4000f8e00ff */
[----:B------:R-:W-:Y:S02]  /*24380*/  IMAD.MOV.U32 R8, RZ, RZ, 0x70 ;  /* 0x00000070ff087424 */ /* 0x000fe400078e00ff */
[----:B------:R-:W-:Y:S02]  /*24390*/  IMAD.MOV.U32 R12, RZ, RZ, 0x1 ;  /* 0x00000001ff0c7424 */ /* 0x000fe400078e00ff */
[----:B------:R-:W-:-:S07]  /*243a0*/  IMAD.MOV.U32 R13, RZ, RZ, RZ ;  /* 0x000000ffff0d7224 */ /* 0x000fce00078e00ff */
[----:B------:R-:W-:-:S07]  /*243b0*/  LEPC R20, `(.L_x_1938) ;  /* 0x000000001014794e */ /* 0x000fce0000000000 */
[----:B-12---:R-:W-:Y:S05]  /*243c0*/  CALL.ABS.NOINC R2 ;  /* 0x0000000002007343 */ /* 0x006fea0003c00000 */
.L_x_1938:
[----:B------:R-:W-:Y:S05]  /*243d0*/  BSYNC B6 ;  /* 0x0000000000067941 */ /* 0x000fea0003800000 */
.L_x_1937:
        /* <DEDUP_REMOVED lines=8> */
[----:B------:R2:W3:Y:S01]  /*24460*/  LDC.64 R2, c[0x4][R17] ;  /* 0x0100000011027b82 */ /* 0x0004e20000000a00 */
[----:B------:R-:W-:Y:S02]  /*24470*/  IMAD.U32 R4, RZ, RZ, UR6 ;  /* 0x00000006ff047e24 */ /* 0x000fe4000f8e00ff */
[----:B------:R-:W-:Y:S02]  /*24480*/  IMAD.U32 R5, RZ, RZ, UR7 ;  /* 0x00000007ff057e24 */ /* 0x000fe4000f8e00ff */
[----:B0-----:R-:W-:Y:S02]  /*24490*/  IMAD.U32 R6, RZ, RZ, UR8 ;  /* 0x00000008ff067e24 */ /* 0x001fe4000f8e00ff */
[----:B------:R-:W-:-:S02]  /*244a0*/  IMAD.U32 R7, RZ, RZ, UR9 ;  /* 0x00000009ff077e24 */ /* 0x000fc4000f8e00ff */
[----:B------:R-:W-:Y:S02]  /*244b0*/  IMAD.U32 R10, RZ, RZ, UR4 ;  /* 0x00000004ff0a7e24 */ /* 0x000fe4000f8e00ff */
[----:B------:R-:W-:Y:S02]  /*244c0*/  IMAD.U32 R11, RZ, RZ, UR5 ;  /* 0x00000005ff0b7e24 */ /* 0x000fe4000f8e00ff */
[----:B------:R-:W-:Y:S02]  /*244d0*/  IMAD.MOV.U32 R8, RZ, RZ, 0x70 ;  /* 0x00000070ff087424 */ /* 0x000fe400078e00ff */
[----:B------:R-:W-:Y:S02]  /*244e0*/  IMAD.MOV.U32 R12, RZ, RZ, 0x1 ;  /* 0x00000001ff0c7424 */ /* 0x000fe400078e00ff */
[----:B--2---:R-:W-:-:S07]  /*244f0*/  IMAD.MOV.U32 R13, RZ, RZ, RZ ;  /* 0x000000ffff0d7224 */ /* 0x004fce00078e00ff */
[----:B------:R-:W-:-:S07]  /*24500*/  LEPC R20, `(.L_x_1941) ;  /* 0x000000001014794e */ /* 0x000fce0000000000 */
[----:B-1-3--:R-:W-:Y:S05]  /*24510*/  CALL.ABS.NOINC R2 ;  /* 0x0000000002007343 */ /* 0x00afea0003c00000 */
.L_x_1941:
        /* <DEDUP_REMOVED lines=15> */
.L_x_1940:
[----:B------:R-:W-:Y:S05]  /*24610*/  BSYNC B6 ;  /* 0x0000000000067941 */ /* 0x000fea0003800000 */
.L_x_1939:
[----:B------:R-:W-:Y:S01]  /*24620*/  ULDC.64 UR4, c[0x0][0x9f8] ;  /* 0x00027e0000047ab9 */ /* 0x000fe20000000a00 */
[----:B------:R-:W2:Y:S01]  /*24630*/  LDL R20, [R1] ;  /* 0x0000000001147983 */ /* 0x000ea20000100800 */
[----:B------:R-:W-:-:S03]  /*24640*/  ISETP.NE.U32.AND P0, PT, RZ, UR4, PT ;  /* 0x00000004ff007c0c */ /* 0x000fc6000bf05070 */
[----:B------:R-:W3:Y:S01]  /*24650*/  LDL R17, [R1+0x4] ;  /* 0x0000040001117983 */ /* 0x000ee20000100800 */
[----:B------:R-:W-:Y:S01]  /*24660*/  ISETP.NE.AND.EX P0, PT, RZ, UR5, PT, P0 ;  /* 0x00000005ff007c0c */ /* 0x000fe2000bf05300 */
[----:B------:R-:W-:Y:S01]  /*24670*/  IMAD.MOV.U32 R34, RZ, RZ, R19 ;  /* 0x000000ffff227224 */ /* 0x000fe200078e0013 */
[----:B------:R-:W4:Y:S01]  /*24680*/  LDC R0, c[0x0][0x430] ;  /* 0x00010c00ff007b82 */ /* 0x000f220000000800 */
[----:B------:R-:W0:Y:S01]  /*24690*/  S2R R21, SR_TID.X ;  /* 0x0000000000157919 */ /* 0x000e220000002100 */
[----:B------:R-:W-:-:S09]  /*246a0*/  ULDC UR4, c[0x0][0x320] ;  /* 0x0000c80000047ab9 */ /* 0x000fd20000000800 */
[----:B------:R-:W1:Y:S01]  /*246b0*/  @P0 LDC.64 R2, c[0x0][0x9f8] ;  /* 0x00027e00ff020b82 */ /* 0x000e620000000a00 */
[----:B0-----:R-:W-:Y:S01]  /*246c0*/  LOP3.LUT R21, R21, 0x7f, RZ, 0xc0, !PT ;  /* 0x0000007f15157812 */ /* 0x001fe200078ec0ff */
[----:B-1----:R-:W-:-:S03]  /*246d0*/  @P0 IMAD.WIDE R2, R19, 0x4, R2 ;  /* 0x0000000413020825 */ /* 0x002fc600078e0202 */
[----:B------:R-:W-:Y:S02]  /*246e0*/  SHF.R.U32.HI R26, RZ, 0x3, R21 ;  /* 0x00000003ff1a7819 */ /* 0x000fe40000011615 */
[----:B------:R0:W3:Y:S01]  /*246f0*/  @P0 LDG.E R34, desc[UR60][R2.64] ;  /* 0x0000003c02220981 */ /* 0x0000e2000c1e1900 */
[----:B----4-:R-:W-:Y:S01]  /*24700*/  ISETP.NE.AND P1, PT, R0, 0x1, PT ;  /* 0x000000010000780c */ /* 0x010fe20003f25270 */
[----:B------:R-:W1:-:S12]  /*24710*/  S2R R21, SR_TID.X ;  /* 0x0000000000157919 */ /* 0x000e580000002100 */
[----:B------:R-:W4:Y:S08]  /*24720*/  @P1 LDC R4, c[0x0][0x434] ;  /* 0x00010d00ff041b82 */ /* 0x000f300000000800 */
[----:B------:R-:W0:Y:S01]  /*24730*/  @P1 LDC R6, c[0x0][0x438] ;  /* 0x00010e00ff061b82 */ /* 0x000e220000000800 */
[----:B-1----:R-:W-:-:S05]  /*24740*/  IMAD.SHL.U32 R21, R21, 0x10, RZ ;  /* 0x0000001015157824 */ /* 0x002fca00078e00ff */
[----:B------:R-:W-:Y:S01]  /*24750*/  LOP3.LUT R21, R26, 0x70, R21, 0xf8, !PT ;  /* 0x000000701a157812 */ /* 0x000fe200078ef815 */
[----:B------:R-:W-:-:S04]  /*24760*/  VIADD R26, R24, 0xffffffff ;  /* 0xffffffff181a7836 */ /* 0x000fc80000000000 */
[----:B------:R-:W-:Y:S01]  /*24770*/  IMAD R5, R26, 0x60, R21 ;  /* 0x000000601a057824 */ /* 0x000fe200078e0215 */
[----:B------:R-:W-:Y:S01]  /*24780*/  LOP3.LUT R22, R22, 0xfffffff7, RZ, 0xc0, !PT ;  /* 0xfffffff716167812 */ /* 0x000fe200078ec0ff */
[----:B------:R-:W-:-:S03]  /*24790*/  UMOV UR5, 0xffffffff ;  /* 0xffffffff00057882 */ /* 0x000fc60000000000 */
[----:B--2---:R-:W-:Y:S02]  /*247a0*/  ISETP.GE.AND P0, PT, R5, R20, PT ;  /* 0x000000140500720c */ /* 0x004fe40003f06270 */
[----:B------:R-:W1:Y:S02]  /*247b0*/  S2R R20, SR_TID.X ;  /* 0x0000000000147919 */ /* 0x000e640000002100 */
[----:B------:R-:W-:Y:S01]  /*247c0*/  ISETP.GT.U32.OR P0, PT, R21, 0x5f, P0 ;  /* 0x0000005f1500780c */ /* 0x000fe20000704470 */
[----:B---3--:R-:W-:-:S04]  /*247d0*/  IMAD.IADD R5, R5, 0x1, R17 ;  /* 0x0000000105057824 */ /* 0x008fc800078e0211 */
[----:B----4-:R-:W-:-:S04]  /*247e0*/  @P1 IMAD.HI.U32 R7, R5, R4, RZ ;  /* 0x0000000405071227 */ /* 0x010fc800078e00ff */
[----:B------:R-:W-:Y:S01]  /*247f0*/  IMAD.MOV.U32 R4, RZ, RZ, R5 ;  /* 0x000000ffff047224 */ /* 0x000fe200078e0005 */
[----:B0-----:R-:W-:-:S03]  /*24800*/  @P1 SHF.R.U32.HI R4, RZ, R6, R7 ;  /* 0x00000006ff041219 */ /* 0x001fc60000011607 */
[----:B------:R-:W0:Y:S02]  /*24810*/  @!P0 LDC.64 R2, c[0x0][0x428] ;  /* 0x00010a00ff028b82 */ /* 0x000e240000000a00 */
[----:B------:R-:W-:-:S04]  /*24820*/  IMAD.MOV R6, RZ, RZ, -R4 ;  /* 0x000000ffff067224 */ /* 0x000fc800078e0a04 */
[----:B------:R-:W-:Y:S01]  /*24830*/  IMAD R0, R0, R6, R5 ;  /* 0x0000000600007224 */ /* 0x000fe200078e0205 */
[----:B------:R-:W-:Y:S01]  /*24840*/  @!P0 SHF.R.S32.HI R5, RZ, 0x1f, R4 ;  /* 0x0000001fff058819 */ /* 0x000fe20000011404 */
[----:B-1----:R-:W-:-:S05]  /*24850*/  IMAD.SHL.U32 R20, R20, 0x8, RZ ;  /* 0x0000000814147824 */ /* 0x002fca00078e00ff */
[----:B------:R-:W-:-:S04]  /*24860*/  LOP3.LUT R20, R20, 0x38, RZ, 0xc0, !PT ;  /* 0x0000003814147812 */ /* 0x000fc800078ec0ff */
[C---:B------:R-:W-:Y:S02]  /*24870*/  LOP3.LUT R17, R20.reuse, 0x40, RZ, 0xfc, !PT ;  /* 0x0000004014117812 */ /* 0x040fe400078efcff */
[----:B------:R-:W-:Y:S02]  /*24880*/  ISETP.GE.AND P1, PT, R20, UR4, PT ;  /* 0x0000000414007c0c */ /* 0x000fe4000bf26270 */
[----:B------:R-:W-:Y:S01]  /*24890*/  SHF.R.S32.HI R8, RZ, 0x1f, R34 ;  /* 0x0000001fff087819 */ /* 0x000fe20000011422 */
[-C--:B0-----:R-:W-:Y:S01]  /*248a0*/  @!P0 IMAD.WIDE.U32 R4, R34, R2.reuse, R4 ;  /* 0x0000000222048225 */ /* 0x081fe200078e0004 */
[----:B------:R-:W-:Y:S01]  /*248b0*/  ISETP.GE.AND P2, PT, R17, UR4, PT ;  /* 0x0000000411007c0c */ /* 0x000fe2000bf46270 */
[----:B------:R-:W-:Y:S01]  /*248c0*/  ULDC UR4, c[0x0][0x2f4] ;  /* 0x0000bd0000047ab9 */ /* 0x000fe20000000800 */
[----:B------:R-:W-:Y:S01]  /*248d0*/  SEL R30, RZ, 0x1, P1 ;  /* 0x00000001ff1e7807 */ /* 0x000fe20000800000 */
[----:B------:R-:W-:Y:S01]  /*248e0*/  @!P0 IMAD R6, R8, R2, RZ ;  /* 0x0000000208068224 */ /* 0x000fe200078e02ff */
[----:B------:R-:W-:Y:S01]  /*248f0*/  SEL R2, RZ, 0xffffffff, P2 ;  /* 0xffffffffff027807 */ /* 0x000fe20001000000 */
[----:B------:R0:W-:Y:S02]  /*24900*/  STL [R1+0xc], R8 ;  /* 0x00000c0801007387 */ /* 0x0001e40000100800 */
[----:B------:R-:W-:-:S02]  /*24910*/  @!P0 IMAD R6, R34, R3, R6 ;  /* 0x0000000322068224 */ /* 0x000fc400078e0206 */
[----:B------:R-:W-:Y:S02]  /*24920*/  IMAD.SHL.U32 R3, R2, 0x2, RZ ;  /* 0x0000000202037824 */ /* 0x000fe400078e00ff */
[----:B------:R-:W-:-:S03]  /*24930*/  @!P0 IMAD.IADD R6, R5, 0x1, R6 ;  /* 0x0000000105068824 */ /* 0x000fc600078e0206 */
[----:B------:R-:W-:Y:S02]  /*24940*/  LOP3.LUT R30, R3, 0x2, R30, 0xe2, !PT ;  /* 0x00000002031e7812 */ /* 0x000fe400078ee21e */
[----:B------:R-:W1:Y:S01]  /*24950*/  @!P0 LDC.64 R2, c[0x0][0x418] ;  /* 0x00010600ff028b82 */ /* 0x000e620000000a00 */
[----:B------:R-:W-:Y:S01]  /*24960*/  IMAD.U32 R5, RZ, RZ, UR39 ;  /* 0x00000027ff057e24 */ /* 0x000fe2000f8e00ff */
[----:B-1----:R-:W-:-:S04]  /*24970*/  @!P0 LEA R2, P1, R4, R2, 0x2 ;  /* 0x0000000204028211 */ /* 0x002fc800078210ff */
[----:B------:R-:W-:Y:S01]  /*24980*/  @!P0 LEA.HI.X R3, R4, R3, R6, 0x2, P1 ;  /* 0x0000000304038211 */ /* 0x000fe200008f1406 */
[----:B------:R-:W-:-:S06]  /*24990*/  IMAD.MOV.U32 R4, RZ, RZ, RZ ;  /* 0x000000ffff047224 */ /* 0x000fcc00078e00ff */
[----:B------:R1:W5:Y:S01]  /*249a0*/  @!P0 LDG.E R4, desc[UR60][R2.64] ;  /* 0x0000003c02048981 */ /* 0x000362000c1e1900 */
[----:B------:R-:W-:Y:S02]  /*249b0*/  ISETP.GT.U32.AND P0, PT, R21, 0x5f, PT ;  /* 0x0000005f1500780c */ /* 0x000fe40003f04070 */
[----:B------:R-:W-:Y:S02]  /*249c0*/  ISETP.NE.AND P3, PT, R5, 0x3, PT ;  /* 0x000000030500780c */ /* 0x000fe40003f65270 */
[C---:B------:R-:W-:Y:S02]  /*249d0*/  ISETP.GE.AND P2, PT, R20.reuse, UR4, PT ;  /* 0x0000000414007c0c */ /* 0x040fe4000bf46270 */
[----:B0-----:R-:W-:Y:S02]  /*249e0*/  LOP3.LUT R8, R20, 0x80, RZ, 0xfc, !PT ;  /* 0x0000008014087812 */ /* 0x001fe400078efcff */
[----:B------:R-:W-:-:S05]  /*249f0*/  ISETP.GE.AND P1, PT, R17, UR4, PT ;  /* 0x0000000411007c0c */ /* 0x000fca000bf26270 */
[----:B------:R-:W-:Y:S02]  /*24a00*/  @P0 LOP3.LUT R22, R22, 0x8, RZ, 0xfc, !PT ;  /* 0x0000000816160812 */ /* 0x000fe400078efcff */
[----:B------:R-:W-:Y:S02]  /*24a10*/  ISETP.GE.AND P0, PT, R8, UR4, PT ;  /* 0x0000000408007c0c */ /* 0x000fe4000bf06270 */
[----:B------:R-:W-:-:S04]  /*24a20*/  LOP3.LUT R22, R22, 0xffffffef, RZ, 0xc0, !PT ;  /* 0xffffffef16167812 */ /* 0x000fc800078ec0ff */
[----:B------:R-:W-:-:S04]  /*24a30*/  @P3 LOP3.LUT R22, R22, 0x10, RZ, 0xfc, !PT ;  /* 0x0000001016163812 */ /* 0x000fc800078efcff */
[----:B------:R-:W-:-:S04]  /*24a40*/  LOP3.LUT R22, R22, 0xfffffffb, RZ, 0xc0, !PT ;  /* 0xfffffffb16167812 */ /* 0x000fc800078ec0ff */
[----:B------:R-:W-:-:S04]  /*24a50*/  @P2 LOP3.LUT R22, R22, 0x4, RZ, 0xfc, !PT ;  /* 0x0000000416162812 */ /* 0x000fc800078efcff */
[----:B------:R-:W-:-:S04]  /*24a60*/  LOP3.LUT R22, R22, 0xfffffffe, RZ, 0xc0, !PT ;  /* 0xfffffffe16167812 */ /* 0x000fc800078ec0ff */
[----:B------:R-:W-:-:S04]  /*24a70*/  LOP3.LUT R22, R22, 0xfffffffd, RZ, 0xc0, !PT ;  /* 0xfffffffd16167812 */ /* 0x000fc800078ec0ff */
[----:B------:R-:W-:-:S04]  /*24a80*/  @P1 LOP3.LUT R22, R22, 0x2, RZ, 0xfc, !PT ;  /* 0x0000000216161812 */ /* 0x000fc800078efcff */
[----:B------:R-:W-:Y:S01]  /*24a90*/  @P0 LOP3.LUT R22, R22, 0x1, RZ, 0xfc, !PT ;  /* 0x0000000116160812 */ /* 0x000fe200078efcff */
[----:B-1----:R-:W-:Y:S06]  /*24aa0*/  BRA.DIV UR5, `(.L_x_1942) ;  /* 0x0000005205e47947 */ /* 0x002fec000b800000 */
.L_x_2071:
[----:B------:R-:W-:Y:S01]  /*24ab0*/  SHF.R.S32.HI R33, RZ, 0x1f, R18 ;  /* 0x0000001fff217819 */ /* 0x000fe20000011412 */
[----:B------:R-:W-:Y:S06]  /*24ac0*/  @!P3 BRA `(.L_x_1943) ;  /* 0x000000000004b947 */ /* 0x000fec0003800000 */
[----:B------:R-:W-:Y:S01]  /*24ad0*/  BPT.TRAP 0x1 ;  /* 0x000000040000795c */ /* 0x000fe20000300000 */
.L_x_1943:
[----:B------:R-:W-:Y:S01]  /*24ae0*/  SHF.R.S32.HI R5, RZ, 0x1f, R0 ;  /* 0x0000001fff057819 */ /* 0x000fe20000011400 */
[----:B------:R-:W-:Y:S01]  /*24af0*/  ULDC.64 UR4, c[0x0][0x328] ;  /* 0x0000ca0000047ab9 */ /* 0x000fe20000000a00 */
[----:B------:R-:W-:Y:S03]  /*24b00*/  BSSY B0, `(.L_x_1944) ;  /* 0x0000017000007945 */ /* 0x000fe60003800000 */
[----:B------:R-:W-:-:S04]  /*24b10*/  IMAD R3, R5, UR4, RZ ;  /* 0x0000000405037c24 */ /* 0x000fc8000f8e02ff */
        /* <DEDUP_REMOVED lines=21> */
.L_x_2072:
[----:B------:R-:W-:Y:S05]  /*24c70*/  BSYNC B0 ;  /* 0x0000000000007941 */ /* 0x000fea0003800000 */
.L_x_1944:
[----:B------:R-:W2:Y:S01]  /*24c80*/  LDL R9, [R1] ;  /* 0x0000000001097983 */ /* 0x000ea20000100800 */
[----:B------:R-:W-:Y:S01]  /*24c90*/  ULDC.64 UR4, c[0x0][0x300] ;  /* 0x0000c00000047ab9 */ /* 0x000fe20000000a00 */
[----:B------:R-:W-:Y:S01]  /*24ca0*/  LOP3.LUT P4, RZ, R22, 0x4, RZ, 0xc0, !PT ;  /* 0x0000000416ff7812 */ /* 0x000fe2000788c0ff */
[----:B------:R-:W-:Y:S01]  /*24cb0*/  IMAD R5, R5, UR4, RZ ;  /* 0x0000000405057c24 */ /* 0x000fe2000f8e02ff */
[----:B------:R-:W1:Y:S01]  /*24cc0*/  S2R R8, SR_TID.X ;  /* 0x0000000000087919 */ /* 0x000e620000002100 */
[----:B0-----:R-:W-:Y:S01]  /*24cd0*/  IMAD.WIDE.U32 R2, R0, UR4, RZ ;  /* 0x0000000400027c25 */ /* 0x001fe2000f8e00ff */
[C---:B------:R-:W-:Y:S02]  /*24ce0*/  LOP3.LUT P3, RZ, R22.reuse, 0x2, RZ, 0xc0, !PT ;  /* 0x0000000216ff7812 */ /* 0x040fe4000786c0ff */
[----:B------:R-:W-:Y:S01]  /*24cf0*/  LOP3.LUT P2, RZ, R22, 0x1, RZ, 0xc0, !PT ;  /* 0x0000000116ff7812 */ /* 0x000fe2000784c0ff */
[----:B------:R-:W-:Y:S01]  /*24d00*/  IMAD R5, R0, UR5, R5 ;  /* 0x0000000500057c24 */ /* 0x000fe2000f8e0205 */
[----:B------:R-:W-:-:S02]  /*24d10*/  ULDC.64 UR4, c[0x0][0x310] ;  /* 0x0000c40000047ab9 */ /* 0x000fc40000000a00 */
[----:B------:R-:W-:Y:S02]  /*24d20*/  IMAD R6, R6, UR4, RZ ;  /* 0x0000000406067c24 */ /* 0x000fe4000f8e02ff */
[----:B------:R-:W-:Y:S02]  /*24d30*/  IMAD.IADD R3, R3, 0x1, R5 ;  /* 0x0000000103037824 */ /* 0x000fe400078e0205 */
[C---:B------:R-:W-:Y:S02]  /*24d40*/  IMAD R6, R4.reuse, UR5, R6 ;  /* 0x0000000504067c24 */ /* 0x040fe4000f8e0206 */
[----:B------:R-:W-:Y:S01]  /*24d50*/  IMAD.WIDE.U32 R2, R4, UR4, R2 ;  /* 0x0000000404027c25 */ /* 0x000fe2000f8e0002 */
[----:B------:R-:W-:-:S03]  /*24d60*/  ULDC.64 UR4, c[0x0][0x308] ;  /* 0x0000c20000047ab9 */ /* 0x000fc60000000a00 */
[----:B------:R-:W-:Y:S02]  /*24d70*/  IMAD.IADD R3, R3, 0x1, R6 ;  /* 0x0000000103037824 */ /* 0x000fe400078e0206 */
[----:B------:R-:W-:Y:S02]  /*24d80*/  IMAD R0, R33, UR4, RZ ;  /* 0x0000000421007c24 */ /* 0x000fe4000f8e02ff */
[----:B------:R-:W-:-:S04]  /*24d90*/  IMAD.WIDE.U32 R2, R18, UR4, R2 ;  /* 0x0000000412027c25 */ /* 0x000fc8000f8e0002 */
[----:B------:R-:W-:Y:S01]  /*24da0*/  IMAD R0, R18, UR5, R0 ;  /* 0x0000000512007c24 */ /* 0x000fe2000f8e0200 */
[----:B------:R-:W-:Y:S01]  /*24db0*/  ULDC.64 UR4, c[0x0][0x2e8] ;  /* 0x0000ba0000047ab9 */ /* 0x000fe20000000a00 */
[----:B------:R-:W-:Y:S01]  /*24dc0*/  IMAD R5, R27, 0x4800, R36 ;  /* 0x000048001b057824 */ /* 0x000fe200078e0224 */
[----:B------:R-:W-:Y:S01]  /*24dd0*/  LEA R4, P0, R2, UR4, 0x1 ;  /* 0x0000000402047c11 */ /* 0x000fe2000f8008ff */
[----:B------:R-:W-:Y:S01]  /*24de0*/  IMAD.IADD R0, R3, 0x1, R0 ;  /* 0x0000000103007824 */ /* 0x000fe200078e0200 */
[----:B------:R-:W-:Y:S01]  /*24df0*/  UMOV UR4, 0xffffffff ;  /* 0xffffffff00047882 */ /* 0x000fe20000000000 */
[----:B-1----:R-:W-:-:S03]  /*24e00*/  LOP3.LUT R8, R8, 0x7f, RZ, 0xc0, !PT ;  /* 0x0000007f08087812 */ /* 0x002fc600078ec0ff */
[----:B------:R-:W-:Y:S02]  /*24e10*/  LEA.HI.X R0, R2, UR5, R0, 0x1, P0 ;  /* 0x0000000502007c11 */ /* 0x000fe400080f0c00 */
[----:B------:R-:W-:Y:S01]  /*24e20*/  SHF.R.U32.HI R8, RZ, 0x3, R8 ;  /* 0x00000003ff087819 */ /* 0x000fe20000011608 */
        /* <DEDUP_REMOVED lines=69> */
.L_x_2086:
        /* <DEDUP_REMOVED lines=12> */
.L_x_1947:
        /* <DEDUP_REMOVED lines=10> */
.L_x_1948:
[----:B------:R2:W-:Y:S02]  /*253e0*/  SYNCS.ARRIVE.TRANS64.A1T0 RZ, [R7+URZ+0x2a830], RZ ;  /* 0x02a830ff07ff79a7 */ /* 0x0005e4000810003f */
[----:B------:R-:W-:Y:S05]  /*253f0*/  WARPSYNC.ALL ;  /* 0x0000000000007948 */ /* 0x000fea0003800000 */
[----:B------:R-:W-:Y:S01]  /*25400*/  ULDC.64 UR4, c[0x0][0xa00] ;  /* 0x0002800000047ab9 */ /* 0x000fe20000000a00 */
[----:B------:R-:W-:Y:S01]  /*25410*/  VIADD R0, R23, 0xc400 ;  /* 0x0000c40017007836 */ /* 0x000fe20000000000 */
[----:B------:R-:W-:Y:S01]  /*25420*/  BAR.SYNC.DEFER_BLOCKING 0x8, 0x180 ;  /* 0x0206000000007b1d */ /* 0x000fe20000010000 */
[----:B------:R-:W-:-:S03]  /*25430*/  ISETP.NE.U32.AND P0, PT, RZ, UR4, PT ;  /* 0x00000004ff007c0c */ /* 0x000fc6000bf05070 */
[----:B------:R-:W-:Y:S02]  /*25440*/  LOP3.LUT P1, RZ, R0, 0x3ff, RZ, 0xc0, !PT ;  /* 0x000003ff00ff7812 */ /* 0x000fe4000782c0ff */
[----:B------:R-:W-:Y:S01]  /*25450*/  ISETP.NE.AND.EX P0, PT, RZ, UR5, PT, P0 ;  /* 0x00000005ff007c0c */ /* 0x000fe2000bf05300 */
[----:B------:R-:W-:Y:S01]  /*25460*/  ULDC.64 UR4, c[0x0][0x298] ;  /* 0x0000a60000047ab9 */ /* 0x000fe20000000a00 */
[----:B------:R-:W-:Y:S01]  /*25470*/  SHF.R.S32.HI R0, RZ, 0x1f, R19 ;  /* 0x0000001fff007819 */ /* 0x000fe20000011413 */
[----:B------:R-:W-:Y:S01]  /*25480*/  BSSY B6, `(.L_x_1949) ;  /* 0x000001c000067945 */ /* 0x000fe20003800000 */
[----:B-1----:R-:W-:Y:S02]  /*25490*/  SEL R2, R19, RZ, !P0 ;  /* 0x000000ff13027207 */ /* 0x002fe40004000000 */
[----:B------:R-:W-:-:S05]  /*254a0*/  SEL R0, R0, RZ, !P0 ;  /* 0x000000ff00007207 */ /* 0x000fca0004000000 */
[----:B------:R1:W-:Y:S04]  /*254b0*/  STL [R1+0x30], R0 ;  /* 0x0000300001007387 */ /* 0x0003e80000100800 */
[----:B------:R3:W-:Y:S01]  /*254c0*/  STL [R1+0x20], R2 ;  /* 0x0000200201007387 */ /* 0x0007e20000100800 */
[----:B-1----:R-:W-:Y:S01]  /*254d0*/  SHF.R.S32.HI R0, RZ, 0x1f, R35 ;  /* 0x0000001fff007819 */ /* 0x002fe20000011423 */
[----:B---3--:R-:W-:-:S04]  /*254e0*/  IMAD.WIDE.U32 R2, R35, UR4, RZ ;  /* 0x0000000423027c25 */ /* 0x008fc8000f8e00ff */
[----:B------:R-:W-:Y:S01]  /*254f0*/  IMAD R0, R0, UR4, RZ ;  /* 0x0000000400007c24 */ /* 0x000fe2000f8e02ff */
[----:B------:R1:W-:Y:S03]  /*25500*/  STL.64 [R1+0x18], R2 ;  /* 0x0000180201007387 */ /* 0x0003e60000100a00 */
[----:B------:R-:W-:-:S04]  /*25510*/  IMAD R0, R35, UR5, R0 ;  /* 0x0000000523007c24 */ /* 0x000fc8000f8e0200 */
[----:B------:R-:W-:Y:S01]  /*25520*/  IMAD.IADD R35, R3, 0x1, R0 ;  /* 0x0000000103237824 */ /* 0x000fe200078e0200 */
[----:B------:R-:W-:Y:S06]  /*25530*/  @!P1 BRA `(.L_x_1950) ;  /* 0x0000000000409947 */ /* 0x000fec0003800000 */
[----:B-1----:R-:W-:Y:S01]  /*25540*/  MOV R2, 0x0 ;  /* 0x0000000000027802 */ /* 0x002fe20000000f00 */
[----:B------:R-:W-:Y:S01]  /*25550*/  ULDC.64 UR4, c[0x4][0x90] ;  /* 0x0100240000047ab9 */ /* 0x000fe20000000a00 */
[----:B------:R-:W-:Y:S01]  /*25560*/  ULDC.64 UR6, c[0x4][0x98] ;  /* 0x0100260000067ab9 */ /* 0x000fe20000000a00 */
[----:B------:R-:W-:Y:S01]  /*25570*/  ULDC.64 UR8, c[0x4][0x20] ;  /* 0x0100080000087ab9 */ /* 0x000fe20000000a00 */
[----:B0-----:R-:W-:Y:S02]  /*25580*/  IMAD.U32 R4, RZ, RZ, UR4 ;  /* 0x00000004ff047e24 */ /* 0x001fe4000f8e00ff */
[----:B------:R-:W0:Y:S01]  /*25590*/  LDC.64 R2, c[0x4][R2] ;  /* 0x0100000002027b82 */ /* 0x000e220000000a00 */
[----:B------:R-:W-:Y:S02]  /*255a0*/  IMAD.U32 R5, RZ, RZ, UR5 ;  /* 0x00000005ff057e24 */ /* 0x000fe4000f8e00ff */
[----:B------:R-:W-:Y:S02]  /*255b0*/  IMAD.U32 R6, RZ, RZ, UR6 ;  /* 0x00000006ff067e24 */ /* 0x000fe4000f8e00ff */
[----:B--2---:R-:W-:-:S02]  /*255c0*/  IMAD.U32 R7, RZ, RZ, UR7 ;  /* 0x00000007ff077e24 */ /* 0x004fc4000f8e00ff */
[----:B------:R-:W-:Y:S02]  /*255d0*/  IMAD.U32 R10, RZ, RZ, UR8 ;  /* 0x00000008ff0a7e24 */ /* 0x000fe4000f8e00ff */
[----:B------:R-:W-:Y:S02]  /*255e0*/  IMAD.U32 R11, RZ, RZ, UR9 ;  /* 0x00000009ff0b7e24 */ /* 0x000fe4000f8e00ff */
[----:B------:R-:W-:Y:S02]  /*255f0*/  IMAD.MOV.U32 R8, RZ, RZ, 0x70 ;  /* 0x00000070ff087424 */ /* 0x000fe400078e00ff */
[----:B------:R-:W-:Y:S02]  /*25600*/  IMAD.MOV.U32 R12, RZ, RZ, 0x1 ;  /* 0x00000001ff0c7424 */ /* 0x000fe400078e00ff */
[----:B------:R-:W-:-:S07]  /*25610*/  IMAD.MOV.U32 R13, RZ, RZ, RZ ;  /* 0x000000ffff0d7224 */ /* 0x000fce00078e00ff */
[----:B------:R-:W-:-:S07]  /*25620*/  LEPC R20, `(.L_x_1950) ;  /* 0x000000001014794e */ /* 0x000fce0000000000 */
[----:B0-----:R-:W-:Y:S05]  /*25630*/  CALL.ABS.NOINC R2 ;  /* 0x0000000002007343 */ /* 0x001fea0003c00000 */
.L_x_1950:
[----:B------:R-:W-:Y:S05]  /*25640*/  BSYNC B6 ;  /* 0x0000000000067941 */ /* 0x000fea0003800000 */
.L_x_1949:
[----:B------:R-:W3:Y:S01]  /*25650*/  LDL.LU R20, [R1+0x30] ;  /* 0x0000300001147983 */ /* 0x000ee20000300800 */
[----:B------:R-:W-:Y:S01]  /*25660*/  ULDC.64 UR4, c[0x0][0x2d8] ;  /* 0x0000b60000047ab9 */ /* 0x000fe20000000a00 */
[----:B--2---:R-:W2:Y:S02]  /*25670*/  LDC R7, c[0x0][0x448] ;  /* 0x00011200ff077b82 */ /* 0x004ea40000000800 */
[----:B------:R-:W4:Y:S04]  /*25680*/  LDL.LU R21, [R1+0x20] ;  /* 0x0000200001157983 */ /* 0x000f280000300800 */
[----:B-1----:R-:W5:Y:S01]  /*25690*/  LDL.LU.64 R2, [R1+0x18] ;  /* 0x0000180001027983 */ /* 0x002f620000300a00 */
[----:B------:R-:W-:Y:S01]  /*256a0*/  IMAD R0, R33, UR4, RZ ;  /* 0x0000000421007c24 */ /* 0x000fe2000f8e02ff */
[----:B------:R-:W1:Y:S03]  /*256b0*/  S2R R8, SR_TID.X ;  /* 0x0000000000087919 */ /* 0x000e660000002100 */
[----:B------:R-:W-:Y:S01]  /*256c0*/  IMAD R0, R18, UR5, R0 ;  /* 0x0000000512007c24 */ /* 0x000fe2000f8e0200 */
[----:B--2---:R-:W-:-:S13]  /*256d0*/  ISETP.NE.AND P0, PT, R7, 0x1, PT ;  /* 0x000000010700780c */ /* 0x004fda0003f05270 */
[----:B------:R-:W2:Y:S01]  /*256e0*/  @P0 LDC R6, c[0x0][0x44c] ;  /* 0x00011300ff060b82 */ /* 0x000ea20000000800 */
[----:B-1----:R-:W-:-:S05]  /*256f0*/  IMAD.SHL.U32 R8, R8, 0x8, RZ ;  /* 0x0000000808087824 */ /* 0x002fca00078e00ff */
[----:B------:R-:W-:Y:S01]  /*25700*/  LOP3.LUT R8, R8, 0x38, RZ, 0xc0, !PT ;  /* 0x0000003808087812 */ /* 0x000fe200078ec0ff */
[----:B-----5:R-:W-:Y:S02]  /*25710*/  IMAD.MOV.U32 R3, RZ, RZ, R35 ;  /* 0x000000ffff037224 */ /* 0x020fe400078e0023 */
[----:B------:R-:W-:Y:S01]  /*25720*/  IMAD.WIDE.U32 R2, R18, UR4, R2 ;  /* 0x0000000412027c25 */ /* 0x000fe2000f8e0002 */
[----:B------:R-:W-:-:S03]  /*25730*/  ULDC.64 UR4, c[0x0][0x2e0] ;  /* 0x0000b80000047ab9 */ /* 0x000fc60000000a00 */
[----:B------:R-:W-:Y:S02]  /*25740*/  IMAD.IADD R3, R3, 0x1, R0 ;  /* 0x0000000103037824 */ /* 0x000fe400078e0200 */
[----:B---3--:R-:W-:Y:S02]  /*25750*/  IMAD R0, R20, UR4, RZ ;  /* 0x0000000414007c24 */ /* 0x008fe4000f8e02ff */
[----:B------:R-:W1:Y:S01]  /*25760*/  S2R R20, SR_TID.X ;  /* 0x0000000000147919 */ /* 0x000e620000002100 */
[----:B----4-:R-:W-:-:S04]  /*25770*/  IMAD.WIDE.U32 R2, R21, UR4, R2 ;  /* 0x0000000415027c25 */ /* 0x010fc8000f8e0002 */
[----:B------:R-:W-:Y:S01]  /*25780*/  IMAD R0, R21, UR5, R0 ;  /* 0x0000000515007c24 */ /* 0x000fe2000f8e0200 */
[----:B------:R-:W-:-:S03]  /*25790*/  ULDC.64 UR4, c[0x0][0x2d0] ;  /* 0x0000b40000047ab9 */ /* 0x000fc60000000a00 */
[----:B------:R-:W-:Y:S02]  /*257a0*/  IMAD.IADD R3, R3, 0x1, R0 ;  /* 0x0000000103037824 */ /* 0x000fe400078e0200 */
[----:B------:R-:W3:Y:S01]  /*257b0*/  @P0 LDC R0, c[0x0][0x450] ;  /* 0x00011400ff000b82 */ /* 0x000ee20000000800 */
[----:B-1----:R-:W-:-:S04]  /*257c0*/  LOP3.LUT R20, R20, 0x7f, RZ, 0xc0, !PT ;  /* 0x0000007f14147812 */ /* 0x002fc800078ec0ff */
[----:B------:R-:W-:Y:S02]  /*257d0*/  SHF.R.U32.HI R21, RZ, 0x3, R20 ;  /* 0x00000003ff157819 */ /* 0x000fe40000011614 */
[----:B------:R-:W1:Y:S02]  /*257e0*/  S2R R20, SR_TID.X ;  /* 0x0000000000147919 */ /* 0x000e640000002100 */
[----:B-1----:R-:W-:-:S05]  /*257f0*/  IMAD.SHL.U32 R20, R20, 0x10, RZ ;  /* 0x0000001014147824 */ /* 0x002fca00078e00ff */
[----:B------:R-:W-:Y:S02]  /*25800*/  LOP3.LUT R20, R21, 0x70, R20, 0xf8, !PT ;  /* 0x0000007015147812 */ /* 0x000fe400078ef814 */
[----:B------:R-:W1:Y:S03]  /*25810*/  S2R R21, SR_TID.X ;  /* 0x0000000000157919 */ /* 0x000e660000002100 */
[----:B------:R-:W-:Y:S02]  /*25820*/  IMAD.IADD R5, R20, 0x1, R28 ;  /* 0x0000000114057824 */ /* 0x000fe400078e021c */
[----:B------:R-:W4:Y:S02]  /*25830*/  S2R R20, SR_TID.X ;  /* 0x0000000000147919 */ /* 0x000f240000002100 */
[----:B--2---:R-:W-:-:S04]  /*25840*/  @P0 IMAD.HI.U32 R6, R5, R6, RZ ;  /* 0x0000000605060227 */ /* 0x004fc800078e00ff */
[----:B0-----:R-:W-:Y:S01]  /*25850*/  IMAD.MOV.U32 R4, RZ, RZ, R5 ;  /* 0x000000ffff047224 */ /* 0x001fe200078e0005 */
[----:B---3--:R-:W-:-:S05]  /*25860*/  @P0 SHF.R.U32.HI R4, RZ, R0, R6 ;  /* 0x00000000ff040219 */ /* 0x008fca0000011606 */
[----:B------:R-:W-:Y:S02]  /*25870*/  IMAD.MOV R0, RZ, RZ, -R4 ;  /* 0x000000ffff007224 */ /* 0x000fe400078e0a04 */
[----:B------:R-:W-:-:S04]  /*25880*/  IMAD.WIDE.U32 R2, R4, UR4, R2 ;  /* 0x0000000404027c25 */ /* 0x000fc8000f8e0002 */
[----:B------:R-:W-:Y:S01]  /*25890*/  IMAD R0, R7, R0, R5 ;  /* 0x0000000007007224 */ /* 0x000fe200078e0205 */
[----:B------:R-:W-:-:S05]  /*258a0*/  SHF.R.S32.HI R5, RZ, 0x1f, R4 ;  /* 0x0000001fff057819 */ /* 0x000fca0000011404 */
[----:B------:R-:W-:Y:S02]  /*258b0*/  IMAD R5, R5, UR4, RZ ;  /* 0x0000000405057c24 */ /* 0x000fe4000f8e02ff */
[----:B-1----:R-:W-:Y:S02]  /*258c0*/  IMAD.SHL.U32 R21, R21, 0x8, RZ ;  /* 0x0000000815157824 */ /* 0x002fe400078e00ff */
[----:B------:R-:W-:Y:S01]  /*258d0*/  IMAD R5, R4, UR5, R5 ;  /* 0x0000000504057c24 */ /* 0x000fe2000f8e0205 */
[----:B------:R-:W-:Y:S01]  /*258e0*/  SHF.R.S32.HI R4, RZ, 0x1f, R0 ;  /* 0x0000001fff047819 */ /* 0x000fe20000011400 */
[----:B------:R-:W-:Y:S01]  /*258f0*/  ULDC.64 UR4, c[0x0][0x2c8] ;  /* 0x0000b20000047ab9 */ /* 0x000fe20000000a00 */
[----:B------:R-:W-:Y:S01]  /*25900*/  LOP3.LUT R21, R21, 0x38, RZ, 0xc0, !PT ;  /* 0x0000003815157812 */ /* 0x000fe200078ec0ff */
[----:B------:R-:W-:Y:S01]  /*25910*/  IMAD.IADD R3, R3, 0x1, R5 ;  /* 0x0000000103037824 */ /* 0x000fe200078e0205 */
[----:B----4-:R-:W-:Y:S01]  /*25920*/  LOP3.LUT R20, R20, 0x7f, RZ, 0xc0, !PT ;  /* 0x0000007f14147812 */ /* 0x010fe200078ec0ff */
[----:B------:R-:W-:Y:S01]  /*25930*/  IMAD R4, R4, UR4, RZ ;  /* 0x0000000404047c24 */ /* 0x000fe2000f8e02ff */
[C---:B------:R-:W-:Y:S01]  /*25940*/  LOP3.LUT R9, R21.reuse, 0x40, RZ, 0xfc, !PT ;  /* 0x0000004015097812 */ /* 0x040fe200078efcff */
[----:B------:R-:W-:Y:S01]  /*25950*/  IMAD.WIDE.U32 R2, R0, UR4, R2 ;  /* 0x0000000400027c25 */ /* 0x000fe2000f8e0002 */
[----:B------:R-:W-:-:S03]  /*25960*/  LOP3.LUT R10, R21, 0x80, RZ, 0xfc, !PT ;  /* 0x00000080150a7812 */ /* 0x000fc600078efcff */
[----:B------:R-:W-:Y:S01]  /*25970*/  IMAD R4, R0, UR5, R4 ;  /* 0x0000000500047c24 */ /* 0x000fe2000f8e0204 */
[----:B------:R-:W-:Y:S02]  /*25980*/  ULDC.64 UR4, c[0x0][0x280] ;  /* 0x0000a00000047ab9 */ /* 0x000fe40000000a00 */
[----:B------:R-:W-:Y:S01]  /*25990*/  LEA R0, P0, R2, UR4, 0x1 ;  /* 0x0000000402007c11 */ /* 0x000fe2000f8008ff */
        /* <DEDUP_REMOVED lines=12> */
[----:B------:R-:W1:Y:S03]  /*25a60*/  SHFL.IDX PT, R2, R4, RZ, 0x181f ;  /* 0x00181fff04027589 */ /* 0x000e6600000e0000 */
[C---:B------:R-:W-:Y:S01]  /*25a70*/  VIADD R5, R28.reuse, 0x10 ;  /* 0x000000101c057836 */ /* 0x040fe20000000000 */
[----:B------:R-:W-:Y:S01]  /*25a80*/  ISETP.GE.AND P1, PT, R28, R32, PT ;  /* 0x000000201c00720c */ /* 0x000fe20003f26270 */
[----:B------:R-:W-:-:S12]  /*25a90*/  SHFL.IDX PT, R14, R0, 0x7, 0x181f ;  /* 0x00f81f00000e7f89 */ /* 0x000fd800000e0000 */
[----:B0-----:R-:W-:-:S05]  /*25aa0*/  @!P1 LEA R3, P4, R8, R3, 0x1 ;  /* 0x0000000308039211 */ /* 0x001fca00078808ff */
[----:B-1----:R-:W-:-:S05]  /*25ab0*/  @!P1 IMAD.X R2, RZ, RZ, R2, P4 ;  /* 0x000000ffff029224 */ /* 0x002fca00020e0602 */
[----:B------:R-:W-:-:S04]  /*25ac0*/  @!P1 LOP3.LUT R3, R3, R2, RZ, 0x3c, !PT ;  /* 0x0000000203039212 */ /* 0x000fc800078e3cff */
[----:B------:R-:W-:-:S04]  /*25ad0*/  @!P1 LOP3.LUT R2, R3, R2, RZ, 0x3c, !PT ;  /* 0x0000000203029212 */ /* 0x000fc800078e3cff */
[----:B------:R-:W-:-:S05]  /*25ae0*/  @!P1 LOP3.LUT R3, R3, R2, RZ, 0x3c, !PT ;  /* 0x0000000203039212 */ /* 0x000fca00078e3cff */
[----:B------:R-:W-:Y:S04]  /*25af0*/  @!P1 LDGSTS.E.BYPASS.LTC128B.128 [R37+0xc400], desc[UR60][R2.64], !P3 ;  /* 0x0c40000002259fae */ /* 0x000fe8000d901d7c */
[----:B------:R-:W-:Y:S04]  /*25b00*/  @!P1 LDGSTS.E.BYPASS.LTC128B.128 [R37+0x10400], desc[UR60][R2.64+0x80], !P2 ;  /* 0x1040008002259fae */ /* 0x000fe8000d101d7c */
[----:B------:R0:W-:Y:S01]  /*25b10*/  @!P1 LDGSTS.E.BYPASS.LTC128B.128 [R37+0x14400], desc[UR60][R2.64+0x100], !P0 ;  /* 0x1440010002259fae */ /* 0x0001e2000c101d7c */
[----:B------:R-:W-:Y:S01]  /*25b20*/  ISETP.GE.AND P1, PT, R5, R32, PT ;  /* 0x000000200500720c */ /* 0x000fe20003f26270 */
[----:B------:R-:W-:-:S02]  /*25b30*/  VIADD R5, R28, 0x20 ;  /* 0x000000201c057836 */ /* 0x000fc40000000000 */
[----:B0-----:R-:W0:Y:S04]  /*25b40*/  SHFL.IDX PT, R3, R0, 0x1, 0x181f ;  /* 0x00381f0000037f89 */ /* 0x001e2800000e0000 */
[----:B------:R-:W1:Y:S06]  /*25b50*/  SHFL.IDX PT, R2, R4, 0x1, 0x181f ;  /* 0x00381f0004027f89 */ /* 0x000e6c00000e0000 */
        /* <DEDUP_REMOVED lines=61> */
[----:B-1----:R-:W-:-:S05]  /*25f30*/  @!P1 IMAD.X R2, RZ, RZ, R2, P4 ;  /* 0x000000ffff029224 */ /* 0x002fca00020e0602 */
[----:B------:R-:W-:-:S04]  /*25f40*/  @!P1 LOP3.LUT R3, R3, R2, RZ, 0x3c, !PT ;  /* 0x0000000203039212 */ /* 0x000fc800078e3cff */
[----:B------:R-:W-:-:S04]  /*25f50*/  @!P1 LOP3.LUT R2, R3, R2, RZ, 0x3c, !PT ;  /* 0x0000000203029212 */ /* 0x000fc800078e3cff */
[----:B------:R-:W-:-:S05]  /*25f60*/  @!P1 LOP3.LUT R3, R3, R2, RZ, 0x3c, !PT ;  /* 0x0000000203039212 */ /* 0x000fca00078e3cff */
[----:B------:R0:W-:Y:S04]  /*25f70*/  @!P1 LDGSTS.E.BYPASS.LTC128B.128 [R37+0xf400], desc[UR60][R2.64], !P3 ;  /* 0x0f40000002259fae */ /* 0x0001e8000d901d7c */
[----:B------:R0:W-:Y:S04]  /*25f80*/  @!P1 LDGSTS.E.BYPASS.LTC128B.128 [R37+0x13400], desc[UR60][R2.64+0x80], !P2 ;  /* 0x1340008002259fae */ /* 0x0001e8000d101d7c */
[----:B--2---:R0:W-:Y:S02]  /*25f90*/  @!P1 LDGSTS.E.BYPASS.LTC128B.128 [R37+0x17400], desc[UR60][R2.64+0x100], !P0 ;  /* 0x1740010002259fae */ /* 0x0041e4000c101d7c */
.L_x_2103:
        /* <DEDUP_REMOVED lines=12> */
.L_x_1953:
[----:B------:R-:W-:Y:S05]  /*26060*/  BSYNC B0 ;  /* 0x0000000000007941 */ /* 0x000fea0003800000 */
.L_x_1952:
[----:B------:R-:W-:Y:S01]  /*26070*/  NOP ;  /* 0x0000000000007918 */ /* 0x000fe20000000000 */
[----:B------:R-:W-:-:S13]  /*26080*/  PLOP3.LUT P0, PT, PT, PT, PT, 0x80, 0x0 ;  /* 0x000000000000781c */ /* 0x000fda0003f0f070 */
.L_x_1954:
        /* <DEDUP_REMOVED lines=8> */
[----:B------:R-:W-:Y:S01]  /*26110*/  LEA.HI R0, R2, R2, RZ, 0x1 ;  /* 0x0000000202007211 */ /* 0x000fe200078f08ff */
[----:B------:R0:W-:Y:S03]  /*26120*/  STL [R1+0x28], R2 ;  /* 0x0000280201007387 */ /* 0x0001e60000100800 */
[----:B------:R-:W-:-:S05]  /*26130*/  LOP3.LUT R0, R0, 0xfffffffe, RZ, 0xc0, !PT ;  /* 0xfffffffe00007812 */ /* 0x000fca00078ec0ff */
[----:B------:R-:W-:-:S05]  /*26140*/  IMAD.IADD R0, R2, 0x1, -R0 ;  /* 0x0000000102007824 */ /* 0x000fca00078e0a00 */
[----:B0-----:R-:W-:Y:S01]  /*26150*/  SHF.L.U32 R2, R0, 0x1f, RZ ;  /* 0x0000001f00027819 */ /* 0x001fe200000006ff */
[----:B------:R-:W-:Y:S01]  /*26160*/  NOP ;  /* 0x0000000000007918 */ /* 0x000fe20000000000 */
[----:B------:R-:W2:Y:S01]  /*26170*/  LDL.LU R3, [R1+0x24] ;  /* 0x0000240001037983 */ /* 0x000ea20000300800 */
[----:B------:R0:W-:Y:S01]  /*26180*/  SYNCS.ARRIVE.TRANS64.A1T0 RZ, [R23+URZ+0x2a800], RZ ;  /* 0x02a800ff17ff79a7 */ /* 0x0001e2000810003f */
[----:B------:R-:W-:Y:S01]  /*26190*/  BSSY B0, `(.L_x_1955) ;  /* 0x0000004000007945 */ /* 0x000fe20003800000 */
[----:B------:R-:W1:Y:S01]  /*261a0*/  SYNCS.PHASECHK.TRANS64.TRYWAIT P0, [R23+URZ+0x2a820], R2 ;  /* 0x02a82002170075a7 */ /* 0x000e62000800017f */
[----:B--2---:R-:W-:Y:S02]  /*261b0*/  VIADD R0, R3, 0xfffffffe ;  /* 0xfffffffe03007836 */ /* 0x004fe40000000000 */
[----:B01----:R-:W-:Y:S05]  /*261c0*/  @!P0 BRA `(.L_x_1956) ;  /* 0x0000005000648947 */ /* 0x003fea0003800000 */
.L_x_2104:
[----:B------:R-:W-:Y:S05]  /*261d0*/  BSYNC B0 ;  /* 0x0000000000007941 */ /* 0x000fea0003800000 */
.L_x_1955:
[----:B------:R-:W2:Y:S01]  /*261e0*/  LDL R3, [R1+0x8] ;  /* 0x0000080001037983 */ /* 0x000ea20000100800 */
[----:B------:R-:W-:Y:S01]  /*261f0*/  BSSY B0, `(.L_x_1957) ;  /* 0x00000fd000007945 */ /* 0x000fe20003800000 */
[----:B--2---:R-:W-:-:S13]  /*26200*/  ISETP.GE.AND P0, PT, R0, R3, PT ;  /* 0x000000030000720c */ /* 0x004fda0003f06270 */
[----:B------:R-:W-:Y:S05]  /*26210*/  @!P0 BRA `(.L_x_1958) ;  /* 0x0000000c00e88947 */ /* 0x000fea0003800000 */
[----:B------:R-:W-:Y:S02]  /*26220*/  IMAD.MOV.U32 R10, RZ, RZ, R27 ;  /* 0x000000ffff0a7224 */ /* 0x000fe400078e001b */
[----:B------:R-:W-:Y:S02]  /*26230*/  IMAD.MOV.U32 R20, RZ, RZ, R29 ;  /* 0x000000ffff147224 */ /* 0x000fe400078e001d */
[----:B------:R-:W-:-:S07]  /*26240*/  IMAD.MOV.U32 R32, RZ, RZ, R26 ;  /* 0x000000ffff207224 */ /* 0x000fce00078e001a */
.L_x_1971:
[----:B0-----:R-:W2:Y:S01]  /*26250*/  LDL R2, [R1+0x4] ;  /* 0x0000040001027983 */ /* 0x001ea20000100800 */
[----:B------:R-:W0:Y:S03]  /*26260*/  LDC R7, c[0x0][0x430] ;  /* 0x00010c00ff077b82 */ /* 0x000e260000000800 */
[----:B------:R-:W3:Y:S01]  /*26270*/  LDL R8, [R1+0xc] ;  /* 0x00000c0001087983 */ /* 0x000ee20000100800 */
[----:B------:R-:W1:Y:S01]  /*26280*/  S2R R3, SR_TID.X ;  /* 0x0000000000037919 */ /* 0x000e620000002100 */
[----:B------:R-:W4:Y:S01]  /*26290*/  S2R R9, SR_TID.X ;  /* 0x0000000000097919 */ /* 0x000f220000002100 */
[----:B0-----:R-:W-:-:S13]  /*262a0*/  ISETP.NE.AND P0, PT, R7, 0x1, PT ;  /* 0x000000010700780c */ /* 0x001fda0003f05270 */
[----:B------:R-:W0:Y:S01]  /*262b0*/  @P0 LDC R5, c[0x0][0x434] ;  /* 0x00010d00ff050b82 */ /* 0x000e220000000800 */
[----:B-1----:R-:W-:-:S04]  /*262c0*/  LOP3.LUT R3, R3, 0x7f, RZ, 0xc0, !PT ;  /* 0x0000007f03037812 */ /* 0x002fc800078ec0ff */
[----:B------:R-:W-:Y:S01]  /*262d0*/  SHF.R.U32.HI R3, RZ, 0x3, R3 ;  /* 0x00000003ff037819 */ /* 0x000fe20000011603 */
[----:B----4-:R-:W-:-:S05]  /*262e0*/  IMAD.SHL.U32 R9, R9, 0x10, RZ ;  /* 0x0000001009097824 */ /* 0x010fca00078e00ff */
[----:B------:R-:W-:Y:S02]  /*262f0*/  LOP3.LUT R9, R3, 0x70, R9, 0xf8, !PT ;  /* 0x0000007003097812 */ /* 0x000fe400078ef809 */
[----:B------:R-:W1:Y:S02]  /*26300*/  @P0 LDC R3, c[0x0][0x438] ;  /* 0x00010e00ff030b82 */ /* 0x000e640000000800 */
[----:B------:R-:W-:Y:S01]  /*26310*/  ISETP.GT.U32.AND P2, PT, R9, 0x5f, PT ;  /* 0x0000005f0900780c */ /* 0x000fe20003f44070 */
[----:B--2---:R-:W-:-:S04]  /*26320*/  IMAD R4, R0, 0x60, R2 ;  /* 0x0000006000047824 */ /* 0x004fc800078e0202 */
[----:B------:R-:W-:-:S04]  /*26330*/  IMAD.IADD R4, R9, 0x1, R4 ;  /* 0x0000000109047824 */ /* 0x000fc800078e0204 */
[----:B0-----:R-:W-:-:S04]  /*26340*/  @P0 IMAD.HI.U32 R6, R4, R5, RZ ;  /* 0x0000000504060227 */ /* 0x001fc800078e00ff */
[----:B------:R-:W-:Y:S01]  /*26350*/  IMAD.MOV.U32 R2, RZ, RZ, R4 ;  /* 0x000000ffff027224 */ /* 0x000fe200078e0004 */
[----:B-1----:R-:W-:-:S05]  /*26360*/  @P0 SHF.R.U32.HI R2, RZ, R3, R6 ;  /* 0x00000003ff020219 */ /* 0x002fca0000011606 */
[----:B------:R-:W-:-:S04]  /*26370*/  IMAD.MOV R3, RZ, RZ, -R2 ;  /* 0x000000ffff037224 */ /* 0x000fc800078e0a02 */
[----:B------:R-:W-:Y:S02]  /*26380*/  IMAD R7, R7, R3, R4 ;  /* 0x0000000307077224 */ /* 0x000fe400078e0204 */
[----:B------:R-:W3:Y:S01]  /*26390*/  @!P2 LDC.64 R4, c[0x0][0x428] ;  /* 0x00010a00ff04ab82 */ /* 0x000ee20000000a00 */
[--C-:B------:R-:W-:Y:S01]  /*263a0*/  @!P2 SHF.R.S32.HI R3, RZ, 0x1f, R2.reuse ;  /* 0x0000001fff03a819 */ /* 0x100fe20000011402 */
[-C--:B---3--:R-:W-:Y:S02]  /*263b0*/  @!P2 IMAD R6, R8, R4.reuse, RZ ;  /* 0x000000040806a224 */ /* 0x088fe400078e02ff */
[----:B------:R-:W-:-:S04]  /*263c0*/  @!P2 IMAD.WIDE.U32 R2, R34, R4, R2 ;  /* 0x000000042202a225 */ /* 0x000fc800078e0002 */
[----:B------:R-:W-:Y:S02]  /*263d0*/  @!P2 IMAD R6, R34, R5, R6 ;  /* 0x000000052206a224 */ /* 0x000fe400078e0206 */
[----:B------:R-:W0:Y:S02]  /*263e0*/  @!P2 LDC.64 R4, c[0x0][0x418] ;  /* 0x00010600ff04ab82 */ /* 0x000e240000000a00 */
[----:B------:R-:W-:Y:S02]  /*263f0*/  @!P2 IMAD.IADD R3, R6, 0x1, R3 ;  /* 0x000000010603a824 */ /* 0x000fe400078e0203 */
[----:B------:R-:W-:Y:S01]  /*26400*/  IMAD.MOV.U32 R6, RZ, RZ, RZ ;  /* 0x000000ffff067224 */ /* 0x000fe200078e00ff */
[----:B0-----:R-:W-:-:S04]  /*26410*/  @!P2 LEA R4, P0, R2, R4, 0x2 ;  /* 0x000000040204a211 */ /* 0x001fc800078010ff */
[----:B------:R-:W-:-:S05]  /*26420*/  @!P2 LEA.HI.X R5, R2, R5, R3, 0x2, P0 ;  /* 0x000000050205a211 */ /* 0x000fca00000f1403 */
[----:B------:R0:W5:Y:S01]  /*26430*/  @!P2 LDG.E R6, desc[UR60][R4.64] ;  /* 0x0000003c0406a981 */ /* 0x000162000c1e1900 */
[----:B------:R-:W-:Y:S01]  /*26440*/  LOP3.LUT P1, RZ, R22, 0x10, RZ, 0xc0, !PT ;  /* 0x0000001016ff7812 */ /* 0x000fe2000782c0ff */
[----:B------:R-:W-:-:S05]  /*26450*/  VIADD R27, R10, 0x1 ;  /* 0x000000010a1b7836 */ /* 0x000fca0000000000 */
        /* <DEDUP_REMOVED lines=8> */
.L_x_1959:
[----:B------:R-:W-:Y:S01]  /*264e0*/  IMAD R5, R27, 0x8, R23 ;  /* 0x000000081b057824 */ /* 0x000fe200078e0217 */
[----:B------:R-:W-:Y:S01]  /*264f0*/  SHF.L.U32 R0, R29, 0x1f, RZ ;  /* 0x0000001f1d007819 */ /* 0x000fe200000006ff */
[----:B------:R-:W-:Y:S03]  /*26500*/  BSSY B1, `(.L_x_1960) ;  /* 0x0000003000017945 */ /* 0x000fe60003800000 */
[----:B------:R-:W0:Y:S02]  /*26510*/  SYNCS.PHASECHK.TRANS64.TRYWAIT P0, [R5+URZ+0x2a840], R0 ;  /* 0x02a84000050075a7 */ /* 0x000e24000800017f */
[----:B0-----:R-:W-:Y:S05]  /*26520*/  @!P0 BRA `(.L_x_1961) ;  /* 0x0000004c00a08947 */ /* 0x001fea0003800000 */
.L_x_2105:
[----:B------:R-:W-:Y:S05]  /*26530*/  BSYNC B1 ;  /* 0x0000000000017941 */ /* 0x000fea0003800000 */
.L_x_1960:
        /* <DEDUP_REMOVED lines=68> */
.L_x_2119:
        /* <DEDUP_REMOVED lines=10> */
.L_x_1963:
        /* <DEDUP_REMOVED lines=10> */
.L_x_1964:
[----:B------:R2:W-:Y:S01]  /*26ac0*/  SYNCS.ARRIVE.TRANS64.A1T0 RZ, [R5+URZ+0x2a830], RZ ;  /* 0x02a830ff05ff79a7 */ /* 0x0005e2000810003f */
[----:B------:R-:W-:Y:S05]  /*26ad0*/  @!P2 BRA `(.L_x_1965) ;  /* 0x000000000004a947 */ /* 0x000fea0003800000 */
[----:B------:R-:W-:Y:S01]  /*26ae0*/  BPT.TRAP 0x1 ;  /* 0x000000040000795c */ /* 0x000fe20000300000 */
.L_x_1965:
[----:B-1----:R-:W-:Y:S01]  /*26af0*/  SHF.L.U32 R2, R20, 0x1f, RZ ;  /* 0x0000001f14027819 */ /* 0x002fe200000006ff */
[----:B--2---:R-:W-:Y:S01]  /*26b00*/  IMAD R5, R10, 0x8, R23 ;  /* 0x000000080a057824 */ /* 0x004fe200078e0217 */
[----:B------:R-:W-:Y:S03]  /*26b10*/  BSSY B1, `(.L_x_1966) ;  /* 0x0000003000017945 */ /* 0x000fe60003800000 */
[----:B------:R-:W1:Y:S02]  /*26b20*/  SYNCS.PHASECHK.TRANS64.TRYWAIT P0, [R5+URZ+0x2a860], R2 ;  /* 0x02a86002050075a7 */ /* 0x000e64000800017f */
[----:B-1----:R-:W-:Y:S05]  /*26b30*/  @!P0 BRA `(.L_x_1967) ;  /* 0x00000050000c8947 */ /* 0x002fea0003800000 */
.L_x_2120:
[----:B------:R-:W-:Y:S05]  /*26b40*/  BSYNC B1 ;  /* 0x0000000000017941 */ /* 0x000fea0003800000 */
.L_x_1966:
        /* <DEDUP_REMOVED lines=55> */
.L_x_2134:
[C---:B------:R-:W-:Y:S01]  /*26ec0*/  ISETP.LT.OR P1, PT, R8.reuse, 0x51, !P1 ;  /* 0x000000510800780c */ /* 0x040fe20004f21670 */
[----:B------:R-:W-:Y:S01]  /*26ed0*/  ULDC.64 UR4, c[0x0][0x328] ;  /* 0x0000ca0000047ab9 */ /* 0x000fe20000000a00 */
[----:B------:R-:W-:Y:S02]  /*26ee0*/  ISETP.LT.OR P0, PT, R8, 0x51, !P0 ;  /* 0x000000510800780c */ /* 0x000fe40004701670 */
[----:B-1----:R-:W-:Y:S01]  /*26ef0*/  IADD3 R2, P2, R2, R0, RZ ;  /* 0x0000000002027210 */ /* 0x002fe20007f5e0ff */
[----:B------:R-:W-:-:S04]  /*26f00*/  IMAD R0, R21, UR4, RZ ;  /* 0x0000000415007c24 */ /* 0x000fc8000f8e02ff */
[----:B------:R-:W-:Y:S02]  /*26f10*/  IMAD.X R3, RZ, RZ, R24, P2 ;  /* 0x000000ffff037224 */ /* 0x000fe400010e0618 */
[----:B------:R-:W-:-:S03]  /*26f20*/  IMAD R9, R7, UR5, R0 ;  /* 0x0000000507097c24 */ /* 0x000fc6000f8e0200 */
        /* <DEDUP_REMOVED lines=14> */
.L_x_1969:
        /* <DEDUP_REMOVED lines=10> */
.L_x_1970:
[----:B------:R-:W2:Y:S01]  /*270b0*/  LDL R0, [R1+0x8] ;  /* 0x0000080001007983 */ /* 0x000ea20000100800 */
[----:B------:R-:W-:Y:S01]  /*270c0*/  ULDC.64 UR4, c[0x0][0x330] ;  /* 0x0000cc0000047ab9 */ /* 0x000fe20000000a00 */
[----:B------:R1:W-:Y:S01]  /*270d0*/  SYNCS.ARRIVE.TRANS64.A1T0 RZ, [R5+URZ+0x2a850], RZ ;  /* 0x02a850ff05ff79a7 */ /* 0x0003e2000810003f */
[----:B------:R-:W-:Y:S02]  /*270e0*/  IMAD.MOV.U32 R3, RZ, RZ, R7 ;  /* 0x000000ffff037224 */ /* 0x000fe400078e0007 */
[----:B------:R-:W-:Y:S02]  /*270f0*/  IMAD.MOV.U32 R10, RZ, RZ, R27 ;  /* 0x000000ffff0a7224 */ /* 0x000fe400078e001b */
        /* <DEDUP_REMOVED lines=9> */
[C---:B--2---:R-:W-:Y:S01]  /*27190*/  ISETP.GT.AND P0, PT, R26.reuse, R0, PT ;  /* 0x000000001a00720c */ /* 0x044fe20003f04270 */
[----:B------:R-:W-:-:S12]  /*271a0*/  VIADD R0, R26, 0xffffffff ;  /* 0xffffffff1a007836 */ /* 0x000fd80000000000 */
[----:B------:R-:W-:Y:S05]  /*271b0*/  @P0 BRA `(.L_x_1971) ;  /* 0xfffffff000240947 */ /* 0x000fea000383ffff */
.L_x_1958:
[----:B------:R-:W-:Y:S05]  /*271c0*/  BSYNC B0 ;  /* 0x0000000000007941 */ /* 0x000fea0003800000 */
.L_x_1957:
[----:B0-----:R-:W0:Y:S01]  /*271d0*/  S2R R2, SR_TID.X ;  /* 0x0000000000027919 */ /* 0x001e220000002100 */
[----:B------:R-:W-:Y:S01]  /*271e0*/  BSSY B0, `(.L_x_1972) ;  /* 0x0000010000007945 */ /* 0x000fe20003800000 */
[----:B0-----:R-:W-:-:S04]  /*271f0*/  LOP3.LUT R2, R2, 0x7f, RZ, 0xc0, !PT ;  /* 0x0000007f02027812 */ /* 0x001fc800078ec0ff */
[----:B------:R-:W-:-:S13]  /*27200*/  ISETP.NE.AND P0, PT, R2, RZ, PT ;  /* 0x000000ff0200720c */ /* 0x000fda0003f05270 */
[----:B------:R-:W-:Y:S05]  /*27210*/  @P0 BRA `(.L_x_1973) ;  /* 0x0000000000300947 */ /* 0x000fea0003800000 */
[----:B------:R-:W0:Y:S01]  /*27220*/  S2R R5, SR_LANEID ;  /* 0x0000000000057919 */ /* 0x000e220000000000 */
[----:B------:R-:W-:Y:S01]  /*27230*/  VOTEU.ANY UR4, UPT, PT ;  /* 0x0000000000047886 */ /* 0x000fe200038e0100 */
[----:B------:R-:W1:Y:S01]  /*27240*/  LDC.64 R2, c[0x0][0xc60] ;  /* 0x00031800ff027b82 */ /* 0x000e620000000a00 */
[----:B------:R-:W0:Y:S02]  /*27250*/  FLO.U32 R0, UR4 ;  /* 0x0000000400007d00 */ /* 0x000e2400080e0000 */
[----:B0-----:R-:W-:-:S06]  /*27260*/  ISETP.EQ.U32.AND P0, PT, R0, R5, PT ;  /* 0x000000050000720c */ /* 0x001fcc0003f02070 */
[----:B------:R-:W1:Y:S07]  /*27270*/  POPC R5, UR4 ;  /* 0x0000000400057d09 */ /* 0x000e6e0008000000 */
[----:B-1----:R-:W2:Y:S01]  /*27280*/  @P0 ATOMG.E.ADD.STRONG.GPU PT, R3, desc[UR60][R2.64], R5 ;  /* 0x00000005020309a8 */ /* 0x002ea200081ee1fc */
[----:B------:R-:W0:Y:S02]  /*27290*/  S2R R4, SR_LTMASK ;  /* 0x0000000000047919 */ /* 0x000e240000003900 */
[----:B0-----:R-:W-:-:S04]  /*272a0*/  LOP3.LUT R4, R4, UR4, RZ, 0xc0, !PT ;  /* 0x0000000404047c12 */ /* 0x001fc8000f8ec0ff */
[----:B------:R-:W0:Y:S01]  /*272b0*/  POPC R7, R4 ;  /* 0x0000000400077309 */ /* 0x000e220000000000 */
[----:B--2---:R-:W0:Y:S02]  /*272c0*/  SHFL.IDX PT, R0, R3, R0, 0x1f ;  /* 0x00001f0003007589 */ /* 0x004e2400000e0000 */
[----:B0-----:R-:W-:-:S07]  /*272d0*/  IADD3 R16, R0, UR38, R7 ;  /* 0x0000002600107c10 */ /* 0x001fce000fffe007 */
.L_x_1973:
[----:B------:R-:W-:Y:S05]  /*272e0*/  BSYNC B0 ;  /* 0x0000000000007941 */ /* 0x000fea0003800000 */
.L_x_1972:
[----:B------:R-:W-:-:S13]  /*272f0*/  LOP3.LUT P0, RZ, R22, 0x10, RZ, 0xc0, !PT ;  /* 0x0000001016ff7812 */ /* 0x000fda000780c0ff */
[----:B------:R-:W-:Y:S05]  /*27300*/  @!P0 BRA `(.L_x_1974) ;  /* 0x0000000000048947 */ /* 0x000fea0003800000 */
[----:B------:R-:W-:Y:S01]  /*27310*/  BPT.TRAP 0x1 ;  /* 0x000000040000795c */ /* 0x000fe20000300000 */
.L_x_1974:
[----:B------:R-:W2:Y:S01]  /*27320*/  LDL.LU R2, [R1] ;  /* 0x0000000001027983 */ /* 0x000ea20000300800 */
[----:B------:R-:W-:Y:S01]  /*27330*/  IMAD R0, R27, 0x8, R23 ;  /* 0x000000081b007824 */ /* 0x000fe200078e0217 */
[----:B------:R-:W-:Y:S01]  /*27340*/  SHF.L.U32 R3, R29, 0x1f, RZ ;  /* 0x0000001f1d037819 */ /* 0x000fe200000006ff */
[----:B------:R-:W-:Y:S03]  /*27350*/  BSSY B0, `(.L_x_1975) ;  /* 0x0000004000007945 */ /* 0x000fe60003800000 */
[----:B------:R-:W0:Y:S01]  /*27360*/  SYNCS.PHASECHK.TRANS64.TRYWAIT P0, [R0+URZ+0x2a860], R3 ;  /* 0x02a86003000075a7 */ /* 0x000e22000800017f */
[----:B--2---:R-:W-:Y:S01]  /*27370*/  IMAD R6, R26, -0x60, R2 ;  /* 0xffffffa01a067824 */ /* 0x004fe200078e0202 */
[----:B0-----:R-:W-:Y:S06]  /*27380*/  @!P0 BRA `(.L_x_1976) ;  /* 0x0000004c00fc8947 */ /* 0x001fec0003800000 */
.L_x_2135:
[----:B------:R-:W-:Y:S05]  /*27390*/  BSYNC B0 ;  /* 0x0000000000007941 */ /* 0x000fea0003800000 */
.L_x_1975:
        /* <DEDUP_REMOVED lines=57> */
.L_x_2149:
        /* <DEDUP_REMOVED lines=11> */
.L_x_1978:
        /* <DEDUP_REMOVED lines=10> */
.L_x_1979:
[----:B------:R-:W-:Y:S01]  /*27880*/  VIADD R27, R27, 0x1 ;  /* 0x000000011b1b7836 */ /* 0x000fe20000000000 */
[----:B------:R1:W-:Y:S04]  /*27890*/  SYNCS.ARRIVE.TRANS64.A1T0 RZ, [R0+URZ+0x2a850], RZ ;  /* 0x02a850ff00ff79a7 */ /* 0x0003e8000810003f */
[----:B------:R-:W-:-:S04]  /*278a0*/  ISETP.NE.AND P0, PT, R27, 0x2, PT ;  /* 0x000000021b00780c */ /* 0x000fc80003f05270 */
[----:B-1----:R-:W-:Y:S02]  /*278b0*/  SEL R0, RZ, 0x1, P0 ;  /* 0x00000001ff007807 */ /* 0x002fe40000000000 */
[----:B------:R-:W-:Y:S02]  /*278c0*/  SEL R27, R27, RZ, P0 ;  /* 0x000000ff1b1b7207 */ /* 0x000fe40000000000 */
[----:B------:R-:W-:-:S07]  /*278d0*/  LOP3.LUT R29, R29, R0, RZ, 0x3c, !PT ;  /* 0x000000001d1d7212 */ /* 0x000fce00078e3cff */
.L_x_1936:
[----:B------:R-:W-:Y:S05]  /*278e0*/  BSYNC B7 ;  /* 0x0000000000077941 */ /* 0x000fea0003800000 */
.L_x_1934:
[----:B------:R-:W-:-:S13]  /*278f0*/  LOP3.LUT P0, RZ, R22, 0x20, RZ, 0xc0, !PT ;  /* 0x0000002016ff7812 */ /* 0x000fda000780c0ff */
[----:B------:R-:W-:Y:S05]  /*27900*/  @!P0 BRA `(.L_x_1980) ;  /* 0x0000000000248947 */ /* 0x000fea0003800000 */
[----:B------:R-:W-:Y:S05]  /*27910*/  WARPSYNC.ALL ;  /* 0x0000000000007948 */ /* 0x000fea0003800000 */
[----:B------:R-:W2:Y:S08]  /*27920*/  S2UR UR5, SR_CgaCtaId ;  /* 0x00000000000579c3 */ /* 0x000eb00000008800 */
[----:B------:R-:W-:Y:S06]  /*27930*/  BAR.SYNC.DEFER_BLOCKING 0x5, 0x180 ;  /* 0x0146000000007b1d */ /* 0x000fec0000010000 */
[----:B------:R-:W-:-:S02]  /*27940*/  UMOV UR4, 0x400 ;  /* 0x0000040000047882 */ /* 0x000fc40000000000 */
[----:B--2---:R-:W-:-:S06]  /*27950*/  ULEA UR4, UR5, UR4, 0x18 ;  /* 0x0000000405047291 */ /* 0x004fcc000f8ec03f */
[----:B0-----:R-:W-:-:S05]  /*27960*/  IMAD.U32 R23, RZ, RZ, UR4 ;  /* 0x00000004ff177e24 */ /* 0x001fca000f8e00ff */
[----:B------:R2:W3:Y:S01]  /*27970*/  LDS.128 R16, [R23+0x2a8d0] ;  /* 0x02a8d00017107984 */ /* 0x0004e20000000c00 */
[----:B------:R-:W-:Y:S06]  /*27980*/  BAR.ARV 0x4, 0x180 ;  /* 0x0106000000007b1d */ /* 0x000fec0000002000 */
[----:B------:R-:W-:Y:S05]  /*27990*/  BRA `(.L_x_1981) ;  /* 0x0000000800cc7947 */ /* 0x000fea0003800000 */
.L_x_1980:
[----:B------:R-:W2:Y:S01]  /*279a0*/  S2R R8, SR_TID.X ;  /* 0x0000000000087919 */ /* 0x000ea20000002100 */
[----:B------:R-:W-:Y:S01]  /*279b0*/  UMOV UR4, 0xffffffff ;  /* 0xffffffff00047882 */ /* 0x000fe20000000000 */
[----:B--2---:R-:W-:-:S04]  /*279c0*/  LOP3.LUT R8, R8, 0x1f, RZ, 0xc0, !PT ;  /* 0x0000001f08087812 */ /* 0x004fc800078ec0ff */
        /* <DEDUP_REMOVED lines=32> */
[----:B------:R0:W2:Y:S02]  /*27bd0*/  SHFL.IDX PT, R14, R2, 0x1f, 0x1f ;  /* 0x03e01f00020e7f89 */ /* 0x0000a400000e0000 */
.L_x_2159:
[----:B------:R-:W-:Y:S02]  /*27be0*/  ULDC UR4, c[0x0][0xc38] ;  /* 0x00030e0000047ab9 */ /* 0x000fe40000000800 */
[----:B------:R-:W-:-:S04]  /*27bf0*/  IMAD.U32 R7, RZ, RZ, UR4 ;  /* 0x00000004ff077e24 */ /* 0x000fc8000f8e00ff */
[----:B--2---:R-:W-:-:S04]  /*27c00*/  IMAD R14, R14, R7, RZ ;  /* 0x000000070e0e7224 */ /* 0x004fc800078e02ff */
[----:B------:R-:W-:-:S05]  /*27c10*/  IMAD.IADD R9, R4, 0x1, R14 ;  /* 0x0000000104097824 */ /* 0x000fca00078e020e */
[----:B------:R-:W-:-:S13]  /*27c20*/  ISETP.GT.AND P6, PT, R9, R0, PT ;  /* 0x000000000900720c */ /* 0x000fda0003fc4270 */
[----:B------:R-:W-:Y:S05]  /*27c30*/  @P6 BRA `(.L_x_1983) ;  /* 0x00000000009c6947 */ /* 0x000fea0003800000 */
.L_x_1988:
[----:B0-----:R-:W0:Y:S01]  /*27c40*/  LDC R2, c[0x0][0xc3c] ;  /* 0x00030f00ff027b82 */ /* 0x001e220000000800 */
[----:B------:R-:W-:-:S05]  /*27c50*/  VIADD R19, R19, 0x1f ;  /* 0x0000001f13137836 */ /* 0x000fca0000000000 */
[----:B0-----:R-:W-:-:S13]  /*27c60*/  ISETP.GE.AND P6, PT, R19, R2, PT ;  /* 0x000000021300720c */ /* 0x001fda0003fc6270 */
[----:B------:R-:W-:Y:S05]  /*27c70*/  @P6 BRA `(.L_x_1984) ;  /* 0x0000000400d06947 */ /* 0x000fea0003800000 */
[----:B------:R-:W0:Y:S01]  /*27c80*/  S2R R3, SR_TID.X ;  /* 0x0000000000037919 */ /* 0x000e220000002100 */
        /* <DEDUP_REMOVED lines=9> */
.L_x_1986:
[----:B------:R-:W-:Y:S05]  /*27d20*/  BSYNC B0 ;  /* 0x0000000000007941 */ /* 0x000fea0003800000 */
.L_x_1985:
[----:B------:R-:W-:-:S03]  /*27d30*/  UMOV UR4, 0xffffffff ;  /* 0xffffffff00047882 */ /* 0x000fc60000000000 */
[----:B------:R-:W-:Y:S05]  /*27d40*/  BRA.DIV UR4, `(.L_x_1987) ;  /* 0x0000005204b07947 */ /* 0x000fea000b800000 */
[----:B-----5:R-:W2:Y:S02]  /*27d50*/  SHFL.UP PT, R14, R5, 0x1, RZ ;  /* 0x04200000050e7989 */ /* 0x020ea400000e00ff */
[----:B--2---:R-:W-:-:S05]  /*27d60*/  SEL R14, R14, RZ, P1 ;  /* 0x000000ff0e0e7207 */ /* 0x004fca0000800000 */
        /* <DEDUP_REMOVED lines=14> */
.L_x_2167:
[----:B------:R-:W-:Y:S02]  /*27e50*/  ULDC UR4, c[0x0][0xc38] ;  /* 0x00030e0000047ab9 */ /* 0x000fe40000000800 */
[----:B------:R-:W-:-:S04]  /*27e60*/  IMAD.U32 R7, RZ, RZ, UR4 ;  /* 0x00000004ff077e24 */ /* 0x000fc8000f8e00ff */
[----:B--2---:R-:W-:-:S04]  /*27e70*/  IMAD R14, R14, R7, RZ ;  /* 0x000000070e0e7224 */ /* 0x004fc800078e02ff */
[----:B------:R-:W-:-:S05]  /*27e80*/  IMAD.IADD R9, R14, 0x1, R9 ;  /* 0x000000010e097824 */ /* 0x000fca00078e0209 */
[----:B------:R-:W-:-:S13]  /*27e90*/  ISETP.GT.AND P6, PT, R9, R0, PT ;  /* 0x000000000900720c */ /* 0x000fda0003fc4270 */
[----:B------:R-:W-:Y:S05]  /*27ea0*/  @!P6 BRA `(.L_x_1988) ;  /* 0xfffffffc0064e947 */ /* 0x000fea000383ffff */
.L_x_1983:
        /* <DEDUP_REMOVED lines=8> */
.L_x_2171:
[----:B------:R-:W-:Y:S01]  /*27f30*/  ISETP.NE.AND P0, PT, R3, RZ, PT ;  /* 0x000000ff0300720c */ /* 0x000fe20003f05270 */
[----:B------:R-:W-:-:S12]  /*27f40*/  IMAD.MOV.U32 R14, RZ, RZ, RZ ;  /* 0x000000ffff0e7224 */ /* 0x000fd800078e00ff */
[----:B------:R-:W-:Y:S05]  /*27f50*/  @!P0 BRA `(.L_x_1990) ;  /* 0x0000000000108947 */ /* 0x000fea0003800000 */
[----:B------:R-:W-:Y:S01]  /*27f60*/  UMOV UR4, 0xffffffff ;  /* 0xffffffff00047882 */ /* 0x000fe20000000000 */
[----:B------:R-:W-:Y:S02]  /*27f70*/  VIADD R12, R4, 0xffffffff ;  /* 0xffffffff040c7836 */ /* 0x000fe40000000000 */
[----:B------:R-:W-:Y:S05]  /*27f80*/  BRA.DIV UR4, `(.L_x_1991) ;  /* 0x0000005604247947 */ /* 0x000fea000b800000 */
[----:B------:R4:W0:Y:S02]  /*27f90*/  SHFL.IDX PT, R14, R2, R12, 0x1f ;  /* 0x00001f0c020e7589 */ /* 0x00082400000e0000 */
.L_x_1990:
[----:B0---4-:R-:W0:Y:S01]  /*27fa0*/  LDC.64 R2, c[0x0][0xc90] ;  /* 0x00032400ff027b82 */ /* 0x011e220000000a00 */
[----:B------:R-:W-:-:S04]  /*27fb0*/  IMAD.IADD R19, R4, 0x1, R19 ;  /* 0x0000000104137824 */ /* 0x000fc800078e0213 */
[----:B0-----:R-:W-:-:S05]  /*27fc0*/  IMAD.WIDE R2, R19, 0x4, R2 ;  /* 0x0000000413027825 */ /* 0x001fca00078e0202 */
[----:B------:R0:W2:Y:S01]  /*27fd0*/  LDG.E R6, desc[UR60][R2.64] ;  /* 0x0000003c02067981 */ /* 0x0000a2000c1e1900 */
[----:B------:R-:W-:Y:S02]  /*27fe0*/  IMAD R16, R14, R7, R16 ;  /* 0x000000070e107224 */ /* 0x000fe400078e0210 */
[----:B0-----:R-:W-:Y:S02]  /*27ff0*/  IMAD.MOV.U32 R2, RZ, RZ, RZ ;  /* 0x000000ffff027224 */ /* 0x001fe400078e00ff */
        /* <DEDUP_REMOVED lines=60> */
.L_x_1984:
[----:B------:R-:W-:Y:S01]  /*283c0*/  UMOV UR4, URZ ;  /* 0x0000003f00047c82 */ /* 0x000fe20008000000 */
[----:B------:R-:W-:Y:S01]  /*283d0*/  UMOV UR5, URZ ;  /* 0x0000003f00057c82 */ /* 0x000fe20008000000 */
[----:B------:R-:W-:Y:S01]  /*283e0*/  ULDC UR6, c[0x0][0xc3c] ;  /* 0x00030f0000067ab9 */ /* 0x000fe20000000800 */
[----:B------:R-:W-:Y:S02]  /*283f0*/  IMAD.MOV.U32 R16, RZ, RZ, R0 ;  /* 0x000000ffff107224 */ /* 0x000fe400078e0000 */
[----:B------:R-:W-:Y:S02]  /*28400*/  IMAD.U32 R17, RZ, RZ, UR4 ;  /* 0x00000004ff117e24 */ /* 0x000fe4000f8e00ff */
[----:B------:R-:W-:Y:S02]  /*28410*/  IMAD.U32 R18, RZ, RZ, UR5 ;  /* 0x00000005ff127e24 */ /* 0x000fe4000f8e00ff */
[----:B------:R-:W-:-:S07]  /*28420*/  IMAD.U32 R19, RZ, RZ, UR6 ;  /* 0x00000006ff137e24 */ /* 0x000fce000f8e00ff */
.L_x_1992:
[----:B------:R-:W0:Y:S01]  /*28430*/  S2R R0, SR_TID.X ;  /* 0x0000000000007919 */ /* 0x000e220000002100 */
[----:B------:R-:W-:Y:S05]  /*28440*/  WARPSYNC.ALL ;  /* 0x0000000000007948 */ /* 0x000fea0003800000 */
[----:B------:R-:W-:Y:S01]  /*28450*/  BAR.SYNC.DEFER_BLOCKING 0x4, 0x180 ;  /* 0x0106000000007b1d */ /* 0x000fe20000010000 */
[----:B0-----:R-:W-:-:S04]  /*28460*/  LOP3.LUT R0, R0, 0x1f, RZ, 0xc0, !PT ;  /* 0x0000001f00007812 */ /* 0x001fc800078ec0ff */
[----:B------:R-:W-:-:S13]  /*28470*/  ISETP.NE.AND P0, PT, R0, RZ, PT ;  /* 0x000000ff0000720c */ /* 0x000fda0003f05270 */
[----:B------:R-:W0:Y:S01]  /*28480*/  @!P0 S2R R3, SR_CgaCtaId ;  /* 0x0000000000038919 */ /* 0x000e220000008800 */
[----:B------:R-:W-:-:S04]  /*28490*/  @!P0 MOV R0, 0x400 ;  /* 0x0000040000008802 */ /* 0x000fc80000000f00 */
[----:B0-----:R-:W-:-:S05]  /*284a0*/  @!P0 LEA R23, R3, R0, 0x18 ;  /* 0x0000000003178211 */ /* 0x001fca00078ec0ff */
[----:B------:R0:W-:Y:S01]  /*284b0*/  @!P0 STS.128 [R23+0x2a8d0], R16 ;  /* 0x02a8d01017008388 */ /* 0x0001e20000000c00 */
[----:B------:R-:W-:Y:S06]  /*284c0*/  BAR.ARV 0x5, 0x180 ;  /* 0x0146000000007b1d */ /* 0x000fec0000002000 */
.L_x_1981:
[----:B------:R-:W-:Y:S02]  /*284d0*/  ULDC UR4, c[0x0][0xc3c] ;  /* 0x00030f0000047ab9 */ /* 0x000fe40000000800 */
[----:B---3--:R-:W-:-:S13]  /*284e0*/  ISETP.GE.AND P0, PT, R19, UR4, PT ;  /* 0x0000000413007c0c */ /* 0x008fda000bf06270 */
[----:B------:R-:W-:Y:S05]  /*284f0*/  @!P0 BRA `(.L_x_1993) ;  /* 0xffffff9c00008947 */ /* 0x000fea000383ffff */
[----:B------:R-:W-:Y:S05]  /*28500*/  BSYNC B8 ;  /* 0x0000000000087941 */ /* 0x000fea0003800000 */
.L_x_1876:
[----:B------:R-:W3:Y:S01]  /*28510*/  LDL.LU R0, [R1+0x28] ;  /* 0x0000280001007983 */ /* 0x000ee20000300800 */
[----:B------:R-:W-:Y:S01]  /*28520*/  BSSY B0, `(.L_x_1994) ;  /* 0x000000b000007945 */ /* 0x000fe20003800000 */
[----:B------:R-:W4:Y:S01]  /*28530*/  S2R R5, SR_CgaCtaId ;  /* 0x0000000000057919 */ /* 0x000f220000008800 */
[----:B---3--:R-:W-:-:S05]  /*28540*/  VIADD R0, R0, 0x1 ;  /* 0x0000000100007836 */ /* 0x008fca0000000000 */
        /* <DEDUP_REMOVED lines=8> */
.L_x_2174:
[----:B------:R-:W-:Y:S05]  /*285d0*/  BSYNC B0 ;  /* 0x0000000000007941 */ /* 0x000fea0003800000 */
.L_x_1994:
[----:B------:R-:W-:-:S03]  /*285e0*/  UMOV UR4, 0xffffffff ;  /* 0xffffffff00047882 */ /* 0x000fc60000000000 */
[----:B------:R-:W-:Y:S05]  /*285f0*/  BRA.DIV UR4, `(.L_x_1996) ;  /* 0x0000004e04c07947 */ /* 0x000fea000b800000 */
[----:B0-----:R-:W0:Y:S02]  /*28600*/  S2R R0, SR_TID.X ;  /* 0x0000000000007919 */ /* 0x001e240000002100 */
[----:B0-----:R-:W-:-:S04]  /*28610*/  SHF.R.U32.HI R0, RZ, 0x5, R0 ;  /* 0x00000005ff007819 */ /* 0x001fc80000011600 */
[----:B------:R-:W-:-:S05]  /*28620*/  LOP3.LUT R0, R0, 0x3, RZ, 0xc0, !PT ;  /* 0x0000000300007812 */ /* 0x000fca00078ec0ff */
[----:B------:R0:W3:Y:S02]  /*28630*/  SHFL.IDX PT, R14, R0, RZ, 0x1f ;  /* 0x00001fff000e7589 */ /* 0x0000e400000e0000 */
.L_x_2177:
[----:B---3--:R-:W-:-:S13]  /*28640*/  ISETP.NE.AND P0, PT, R14, RZ, PT ;  /* 0x000000ff0e00720c */ /* 0x008fda0003f05270 */
[----:B------:R-:W-:Y:S05]  /*28650*/  @P0 BRA `(.L_x_1566) ;  /* 0x0000000000900947 */ /* 0x000fea0003800000 */
[----:B------:R-:W-:-:S03]  /*28660*/  UMOV UR4, 0xffffffff ;  /* 0xffffffff00047882 */ /* 0x000fc60000000000 */
[----:B------:R-:W-:Y:S05]  /*28670*/  BRA.DIV UR4, `(.L_x_1997) ;  /* 0x0000004e04d47947 */ /* 0x000fea000b800000 */
[----:B------:R-:W-:-:S13]  /*28680*/  ELECT P6, URZ, PT ;  /* 0x00000000003f782f */ /* 0x000fda00038c0000 */
.L_x_2180:
        /* <DEDUP_REMOVED lines=8> */
.L_x_1998:
[----:B------:R-:W-:Y:S01]  /*28710*/  IMAD R3, R27, 0x8, R5 ;  /* 0x000000081b037824 */ /* 0x000fe200078e0205 */
[----:B------:R-:W-:Y:S01]  /*28720*/  SHF.L.U32 R2, R29, 0x1f, RZ ;  /* 0x0000001f1d027819 */ /* 0x000fe200000006ff */
[----:B------:R-:W-:-:S03]  /*28730*/  VIADD R27, R27, 0x1 ;  /* 0x000000011b1b7836 */ /* 0x000fc60000000000 */
[----:B------:R-:W0:Y:S02]  /*28740*/  SYNCS.PHASECHK.TRANS64.TRYWAIT P1, [R3+URZ+0x2a840], R2 ;  /* 0x02a84002030075a7 */ /* 0x000e24000802017f */
[----:B------:R-:W-:-:S04]  /*28750*/  ISETP.NE.AND P2, PT, R27, 0x2, PT ;  /* 0x000000021b00780c */ /* 0x000fc80003f45270 */
[----:B------:R-:W-:Y:S01]  /*28760*/  SEL R0, RZ, 0x1, P2 ;  /* 0x00000001ff007807 */ /* 0x000fe20001000000 */
[----:B0-----:R-:W-:Y:S08]  /*28770*/  @!P1 BRA `(.L_x_1999) ;  /* 0x0000004c00b49947 */ /* 0x001ff00003800000 */
.L_x_2181:
[----:B------:R-:W-:Y:S02]  /*28780*/  SEL R27, R27, RZ, P2 ;  /* 0x000000ff1b1b7207 */ /* 0x000fe40001000000 */
[----:B------:R-:W-:Y:S01]  /*28790*/  LOP3.LUT R0, R29, R0, RZ, 0x3c, !PT ;  /* 0x000000001d007212 */ /* 0x000fe200078e3cff */
[----:B------:R-:W-:Y:S06]  /*287a0*/  @!P0 BRA `(.L_x_2000) ;  /* 0x0000000000048947 */ /* 0x000fec0003800000 */
[----:B------:R-:W-:Y:S01]  /*287b0*/  BPT.TRAP 0x1 ;  /* 0x000000040000795c */ /* 0x000fe20000300000 */
.L_x_2000:
[----:B------:R-:W-:Y:S01]  /*287c0*/  IMAD R27, R27, 0x8, R5 ;  /* 0x000000081b1b7824 */ /* 0x000fe200078e0205 */
[----:B------:R-:W-:-:S04]  /*287d0*/  SHF.L.U32 R0, R0, 0x1f, RZ ;  /* 0x0000001f00007819 */ /* 0x000fc800000006ff */
[----:B------:R-:W3:Y:S02]  /*287e0*/  SYNCS.PHASECHK.TRANS64.TRYWAIT P1, [R27+URZ+0x2a840], R0 ;  /* 0x02a840001b0075a7 */ /* 0x000ee4000802017f */
[----:B---3--:R-:W-:Y:S05]  /*287f0*/  @!P1 BRA `(.L_x_2001) ;  /* 0x0000004c00a89947 */ /* 0x008fea0003800000 */
.L_x_2182:
[----:B------:R-:W-:Y:S05]  /*28800*/  @!P0 BRA `(.L_x_2002) ;  /* 0x0000000000048947 */ /* 0x000fea0003800000 */
[----:B------:R-:W-:Y:S01]  /*28810*/  BPT.TRAP 0x1 ;  /* 0x000000040000795c */ /* 0x000fe20000300000 */
.L_x_2002:
[----:B------:R-:W4:Y:S02]  /*28820*/  SYNCS.PHASECHK.TRANS64.TRYWAIT P1, [R3+URZ+0x2a860], R2 ;  /* 0x02a86002030075a7 */ /* 0x000f24000802017f */
[----:B----4-:R-:W-:Y:S05]  /*28830*/  @!P1 BRA `(.L_x_2003) ;  /* 0x0000004c00ac9947 */ /* 0x010fea0003800000 */
.L_x_2183:
[----:B------:R-:W-:Y:S05]  /*28840*/  @!P0 BRA `(.L_x_2004) ;  /* 0x0000000000048947 */ /* 0x000fea0003800000 */
[----:B------:R-:W-:Y:S01]  /*28850*/  BPT.TRAP 0x1 ;  /* 0x000000040000795c */ /* 0x000fe20000300000 */
.L_x_2004:
[----:B------:R0:W0:Y:S02]  /*28860*/  SYNCS.PHASECHK.TRANS64.TRYWAIT P0, [R27+URZ+0x2a860], R0 ;  /* 0x02a860001b0075a7 */ /* 0x000024000800017f */
[----:B0-----:R-:W-:Y:S05]  /*28870*/  @!P0 NANOSLEEP.SYNCS 0x989680 ;  /* 0x009896800000895d */ /* 0x001fea0003900000 */
[----:B------:R-:W0:Y:S02]  /*28880*/  @!P0 SYNCS.PHASECHK.TRANS64 P0, [R27+URZ+0x2a860], R0 ;  /* 0x02a860001b0085a7 */ /* 0x000e24000800007f */
[----:B0-----:R-:W-:Y:S05]  /*28890*/  @!P0 BRA `(.L_x_2004) ;  /* 0xfffffffc00f08947 */ /* 0x001fea000383ffff */
.L_x_1566:
[----:B------:R-:W-:Y:S05]  /*288a0*/  BSYNC B9 ;  /* 0x0000000000097941 */ /* 0x000fea0003800000 */
.L_x_1563:
[----:B------:R-:W-:Y:S05]  /*288b0*/  EXIT ;  /* 0x000000000000794d */ /* 0x000fea0003800000 */
.L_x_1592:
[----:B0-----:R0:W1:Y:S02]  /*288c0*/  SYNCS.PHASECHK.TRANS64.TRYWAIT P6, [R86+URZ+0x2a890], R87 ;  /* 0x02a89057560075a7 */ /* 0x00106400080c017f */
[----:B-1----:R-:W-:Y:S05]  /*288d0*/  @!P6 NANOSLEEP.SYNCS 0x989680 ;  /* 0x009896800000e95d */ /* 0x002fea0003900000 */
[----:B------:R-:W1:Y:S02]  /*288e0*/  @!P6 SYNCS.PHASECHK.TRANS64 P6, [R86+URZ+0x2a890], R87 ;  /* 0x02a890575600e5a7 */ /* 0x000e6400080c007f */
[----:B-1----:R-:W-:Y:S05]  /*288f0*/  @!P6 BRA `(.L_x_1592) ;  /* 0xfffffffc00f0e947 */ /* 0x002fea000383ffff */
[----:B------:R-:W-:Y:S05]  /*28900*/  BRA `(.L_x_2005) ;  /* 0xfffffdb000447947 */ /* 0x000fea000383ffff */
.L_x_1593:
        /* <DEDUP_REMOVED lines=8> */
.L_x_2007:
[----:B------:R-:W-:Y:S05]  /*28990*/  BSYNC B1 ;  /* 0x0000000000017941 */ /* 0x000fea0003800000 */
.L_x_2006:
        /* <DEDUP_REMOVED lines=8> */
.L_x_2008:
[----:B------:R-:W-:Y:S01]  /*28a20*/  IMAD.MOV.U32 R11, RZ, RZ, R14 ;  /* 0x000000ffff0b7224 */ /* 0x000fe200078e000e */
[----:B------:R-:W-:Y:S06]  /*28a30*/  BRA `(.L_x_2009) ;  /* 0xfffffdb0000c7947 */ /* 0x000fec000383ffff */
.L_x_1618:
[----:B------:R-:W-:Y:S01]  /*28a40*/  BSSY B1, `(.L_x_2010) ;  /* 0x0000008000017945 */ /* 0x000fe20003800000 */
[----:B0---4-:R-:W-:Y:S02]  /*28a50*/  IMAD.MOV.U32 R13, RZ, RZ, R115 ;  /* 0x000000ffff0d7224 */ /* 0x011fe400078e0073 */
[----:B------:R-:W-:Y:S02]  /*28a60*/  IMAD.MOV.U32 R12, RZ, RZ, 0x1 ;  /* 0x00000001ff0c7424 */ /* 0x000fe400078e00ff */
[----:B---3--:R-:W-:Y:S02]  /*28a70*/  IMAD.MOV.U32 R11, RZ, RZ, 0x1c1f ;  /* 0x00001c1fff0b7424 */ /* 0x008fe400078e00ff */
[----:B------:R-:W-:-:S07]  /*28a80*/  IMAD.MOV.U32 R15, RZ, RZ, -0x1 ;  /* 0xffffffffff0f7424 */ /* 0x000fce00078e00ff */
[----:B-12---:R-:W-:Y:S05]  /*28a90*/  WARPSYNC.COLLECTIVE R15, `(.L_x_2011) ;  /* 0x000000000f087348 */ /* 0x006fea0003c00000 */
[----:B------:R0:W3:Y:S02]  /*28aa0*/  SHFL.IDX P6, R14, R13, R12, R11 ;  /* 0x0000000c0d0e7389 */ /* 0x0000e400000c000b */
[----:B0123--:R-:W-:Y:S01]  /*28ab0*/  ENDCOLLECTIVE ;  /* 0x000000000000791b */ /* 0x00ffe20003800000 */
.L_x_2011:
[----:B------:R-:W-:Y:S05]  /*28ac0*/  BSYNC B1 ;  /* 0x0000000000017941 */ /* 0x000fea0003800000 */
.L_x_2010:
        /* <DEDUP_REMOVED lines=8> */
.L_x_2012:
[----:B------:R-:W-:Y:S01]  /*28b50*/  IMAD.MOV.U32 R116, RZ, RZ, R14 ;  /* 0x000000ffff747224 */ /* 0x000fe200078e000e */
[----:B------:R-:W-:Y:S06]  /*28b60*/  BRA `(.L_x_2013) ;  /* 0xfffffdc400607947 */ /* 0x000fec000383ffff */
.L_x_1648:
[----:B-1----:R1:W2:Y:S02]  /*28b70*/  SYNCS.PHASECHK.TRANS64.TRYWAIT P6, [R86+URZ+0x2a890], R87 ;  /* 0x02a89057560075a7 */ /* 0x0022a400080c017f */
[----:B--2---:R-:W-:Y:S05]  /*28b80*/  @!P6 NANOSLEEP.SYNCS 0x989680 ;  /* 0x009896800000e95d */ /* 0x004fea0003900000 */
[----:B------:R-:W2:Y:S02]  /*28b90*/  @!P6 SYNCS.PHASECHK.TRANS64 P6, [R86+URZ+0x2a890], R87 ;  /* 0x02a890575600e5a7 */ /* 0x000ea400080c007f */
[----:B--2---:R-:W-:Y:S05]  /*28ba0*/  @!P6 BRA `(.L_x_1648) ;  /* 0xfffffffc00f0e947 */ /* 0x004fea000383ffff */
[----:B------:R-:W-:Y:S05]  /*28bb0*/  BRA `(.L_x_2014) ;  /* 0xfffffde400a87947 */ /* 0x000fea000383ffff */
.L_x_1649:
        /* <DEDUP_REMOVED lines=8> */
.L_x_2016:
[----:B------:R-:W-:Y:S05]  /*28c40*/  BSYNC B1 ;  /* 0x0000000000017941 */ /* 0x000fea0003800000 */
.L_x_2015:
        /* <DEDUP_REMOVED lines=8> */
.L_x_2017:
[----:B------:R-:W-:Y:S01]  /*28cd0*/  IMAD.MOV.U32 R11, RZ, RZ, R14 ;  /* 0x000000ffff0b7224 */ /* 0x000fe200078e000e */
[----:B------:R-:W-:Y:S06]  /*28ce0*/  BRA `(.L_x_2018) ;  /* 0xfffffde400747947 */ /* 0x000fec000383ffff */
.L_x_1662:
[----:B------:R-:W-:Y:S01]  /*28cf0*/  BSSY B1, `(.L_x_2019) ;  /* 0x0000008000017945 */ /* 0x000fe20003800000 */
[----:B--234-:R-:W-:Y:S02]  /*28d00*/  IMAD.MOV.U32 R13, RZ, RZ, R115 ;  /* 0x000000ffff0d7224 */ /* 0x01cfe400078e0073 */
[----:B------:R-:W-:Y:S02]  /*28d10*/  IMAD.MOV.U32 R12, RZ, RZ, 0x1 ;  /* 0x00000001ff0c7424 */ /* 0x000fe400078e00ff */
[----:B------:R-:W-:Y:S02]  /*28d20*/  IMAD.MOV.U32 R11, RZ, RZ, 0x1c1f ;  /* 0x00001c1fff0b7424 */ /* 0x000fe400078e00ff */
[----:B------:R-:W-:-:S07]  /*28d30*/  IMAD.MOV.U32 R15, RZ, RZ, -0x1 ;  /* 0xffffffffff0f7424 */ /* 0x000fce00078e00ff */
[----:B01----:R-:W-:Y:S05]  /*28d40*/  WARPSYNC.COLLECTIVE R15, `(.L_x_2020) ;  /* 0x000000000f087348 */ /* 0x003fea0003c00000 */
[----:B------:R2:W3:Y:S02]  /*28d50*/  SHFL.IDX P6, R14, R13, R12, R11 ;  /* 0x0000000c0d0e7389 */ /* 0x0004e400000c000b */
[----:B0123--:R-:W-:Y:S01]  /*28d60*/  ENDCOLLECTIVE ;  /* 0x000000000000791b */ /* 0x00ffe20003800000 */
.L_x_2020:
[----:B------:R-:W-:Y:S05]  /*28d70*/  BSYNC B1 ;  /* 0x0000000000017941 */ /* 0x000fea0003800000 */
.L_x_2019:
        /* <DEDUP_REMOVED lines=8> */
.L_x_2021:
[----:B------:R-:W-:Y:S01]  /*28e00*/  IMAD.MOV.U32 R116, RZ, RZ, R14 ;  /* 0x000000ffff747224 */ /* 0x000fe200078e000e */
[----:B------:R-:W-:Y:S06]  /*28e10*/  BRA `(.L_x_2022) ;  /* 0xfffffdfc00207947 */ /* 0x000fec000383ffff */
.L_x_1675:
[----:B0-----:R0:W1:Y:S02]  /*28e20*/  SYNCS.PHASECHK.TRANS64.TRYWAIT P4, [R86+URZ+0x2a890], R87 ;  /* 0x02a89057560075a7 */ /* 0x001064000808017f */
[----:B-1----:R-:W-:Y:S05]  /*28e30*/  @!P4 NANOSLEEP.SYNCS 0x989680 ;  /* 0x009896800000c95d */ /* 0x002fea0003900000 */
[----:B------:R-:W1:Y:S02]  /*28e40*/  @!P4 SYNCS.PHASECHK.TRANS64 P4, [R86+URZ+0x2a890], R87 ;  /* 0x02a890575600c5a7 */ /* 0x000e64000808007f */
[----:B-1----:R-:W-:Y:S05]  /*28e50*/  @!P4 BRA `(.L_x_1675) ;  /* 0xfffffffc00f0c947 */ /* 0x002fea000383ffff */
[----:B------:R-:W-:Y:S05]  /*28e60*/  BRA `(.L_x_2023) ;  /* 0xfffffe1400147947 */ /* 0x000fea000383ffff */
.L_x_1676:
        /* <DEDUP_REMOVED lines=8> */
.L_x_2025:
[----:B------:R-:W-:Y:S05]  /*28ef0*/  BSYNC B1 ;  /* 0x0000000000017941 */ /* 0x000fea0003800000 */
.L_x_2024:
        /* <DEDUP_REMOVED lines=8> */
.L_x_2026:
[----:B------:R-:W-:Y:S01]  /*28f80*/  IMAD.MOV.U32 R37, RZ, RZ, R14 ;  /* 0x000000ffff257224 */ /* 0x000fe200078e000e */
[----:B------:R-:W-:Y:S06]  /*28f90*/  BRA `(.L_x_2027) ;  /* 0xfffffe1400387947 */ /* 0x000fec000383ffff */
.L_x_1679:
[----:B------:R-:W-:Y:S01]  /*28fa0*/  BSSY B1, `(.L_x_2028) ;  /* 0x0000008000017945 */ /* 0x000fe20003800000 */
[----:B----4-:R-:W-:Y:S02]  /*28fb0*/  IMAD.MOV.U32 R13, RZ, RZ, R39 ;  /* 0x000000ffff0d7224 */ /* 0x010fe400078e0027 */
[----:B------:R-:W-:Y:S02]  /*28fc0*/  IMAD.MOV.U32 R12, RZ, RZ, 0x1 ;  /* 0x00000001ff0c7424 */ /* 0x000fe400078e00ff */
[----:B------:R-:W-:Y:S02]  /*28fd0*/  IMAD.MOV.U32 R11, RZ, RZ, 0x1c1f ;  /* 0x00001c1fff0b7424 */ /* 0x000fe400078e00ff */
[----:B------:R-:W-:-:S07]  /*28fe0*/  IMAD.MOV.U32 R15, RZ, RZ, -0x1 ;  /* 0xffffffffff0f7424 */ /* 0x000fce00078e00ff */
[----:B0123--:R-:W-:Y:S05]  /*28ff0*/  WARPSYNC.COLLECTIVE R15, `(.L_x_2029) ;  /* 0x000000000f087348 */ /* 0x00ffea0003c00000 */
[----:B------:R4:W0:Y:S02]  /*29000*/  SHFL.IDX P6, R14, R13, R12, R11 ;  /* 0x0000000c0d0e7389 */ /* 0x00082400000c000b */
[----:B01234-:R-:W-:Y:S01]  /*29010*/  ENDCOLLECTIVE ;  /* 0x000000000000791b */ /* 0x01ffe20003800000 */
.L_x_2029:
[----:B------:R-:W-:Y:S05]  /*29020*/  BSYNC B1 ;  /* 0x0000000000017941 */ /* 0x000fea0003800000 */
.L_x_2028:
        /* <DEDUP_REMOVED lines=8> */
.L_x_2030:
[----:B------:R-:W-:Y:S01]  /*290b0*/  IMAD.MOV.U32 R37, RZ, RZ, R14 ;  /* 0x000000ffff257224 */ /* 0x000fe200078e000e */
[----:B------:R-:W-:Y:S06]  /*290c0*/  BRA `(.L_x_2031) ;  /* 0xfffffe1400947947 */ /* 0x000fec000383ffff */
.L_x_1683:
[----:B---3--:R3:W0:Y:S02]  /*290d0*/  SYNCS.PHASECHK.TRANS64.TRYWAIT P0, [R86+URZ+0x2a8b0], R87 ;  /* 0x02a8b057560075a7 */ /* 0x008624000800017f */
[----:B0-----:R-:W-:Y:S05]  /*290e0*/  @!P0 NANOSLEEP.SYNCS 0x989680 ;  /* 0x009896800000895d */ /* 0x001fea0003900000 */
[----:B------:R-:W0:Y:S02]  /*290f0*/  @!P0 SYNCS.PHASECHK.TRANS64 P0, [R86+URZ+0x2a8b0], R87 ;  /* 0x02a8b057560085a7 */ /* 0x000e24000800007f */
[----:B0-----:R-:W-:Y:S05]  /*29100*/  @!P0 BRA `(.L_x_1683) ;  /* 0xfffffffc00f08947 */ /* 0x001fea000383ffff */
[----:B------:R-:W-:Y:S05]  /*29110*/  BRA `(.L_x_2032) ;  /* 0xfffffe18006c7947 */ /* 0x000fea000383ffff */
.L_x_1709:
        /* <DEDUP_REMOVED lines=8> */
.L_x_2034:
[----:B------:R-:W-:Y:S05]  /*291a0*/  BSYNC B1 ;  /* 0x0000000000017941 */ /* 0x000fea0003800000 */
.L_x_2033:
        /* <DEDUP_REMOVED lines=8> */
.L_x_2035:
[----:B------:R-:W-:Y:S02]  /*29230*/  IMAD.MOV.U32 R13, RZ, RZ, R8 ;  /* 0x000000ffff0d7224 */ /* 0x000fe400078e0008 */
[----:B------:R-:W-:-:S07]  /*29240*/  IMAD.MOV.U32 R0, RZ, RZ, R14 ;  /* 0x000000ffff007224 */ /* 0x000fce00078e000e */
[----:B------:R-:W-:Y:S05]  /*29250*/  WARPSYNC.COLLECTIVE R15, `(.L_x_2036) ;  /* 0x000000000f087348 */ /* 0x000fea0003c00000 */
[----:B------:R0:W1:Y:S02]  /*29260*/  SHFL.IDX P6, R14, R13, R12, R11 ;  /* 0x0000000c0d0e7389 */ /* 0x00006400000c000b */
[----:B01----:R-:W-:Y:S01]  /*29270*/  ENDCOLLECTIVE ;  /* 0x000000000000791b */ /* 0x003fe20003800000 */
.L_x_2036:
[----:B------:R-:W-:Y:S02]  /*29280*/  IMAD.MOV.U32 R13, RZ, RZ, R4 ;  /* 0x000000ffff0d7224 */ /* 0x000fe400078e0004 */
[----:B------:R-:W-:-:S07]  /*29290*/  IMAD.MOV.U32 R5, RZ, RZ, R14 ;  /* 0x000000ffff057224 */ /* 0x000fce00078e000e */
[----:B------:R-:W-:Y:S05]  /*292a0*/  WARPSYNC.COLLECTIVE R15, `(.L_x_2037) ;  /* 0x000000000f087348 */ /* 0x000fea0003c00000 */
[----:B------:R0:W1:Y:S02]  /*292b0*/  SHFL.IDX P6, R14, R13, R12, R11 ;  /* 0x0000000c0d0e7389 */ /* 0x00006400000c000b */
[----:B01----:R-:W-:Y:S01]  /*292c0*/  ENDCOLLECTIVE ;  /* 0x000000000000791b */ /* 0x003fe20003800000 */
.L_x_2037:
[----:B------:R-:W-:Y:S05]  /*292d0*/  BRA `(.L_x_2038) ;  /* 0xfffffe2c00007947 */ /* 0x000fea000383ffff */
.L_x_1712:
[----:B------:R-:W-:Y:S01]  /*292e0*/  BSSY B1, `(.L_x_2039) ;  /* 0x0000008000017945 */ /* 0x000fe20003800000 */
[----:B------:R-:W-:Y:S02]  /*292f0*/  IMAD.MOV.U32 R13, RZ, RZ, R7 ;  /* 0x000000ffff0d7224 */ /* 0x000fe400078e0007 */
[----:B------:R-:W-:Y:S02]  /*29300*/  IMAD.MOV.U32 R12, RZ, RZ, 0x1 ;  /* 0x00000001ff0c7424 */ /* 0x000fe400078e00ff */
[----:B------:R-:W-:Y:S02]  /*29310*/  IMAD.MOV.U32 R11, RZ, RZ, 0x1c1f ;  /* 0x00001c1fff0b7424 */ /* 0x000fe400078e00ff */
[----:B------:R-:W-:-:S07]  /*29320*/  IMAD.MOV.U32 R15, RZ, RZ, -0x1 ;  /* 0xffffffffff0f7424 */ /* 0x000fce00078e00ff */
[----:B0---4-:R-:W-:Y:S05]  /*29330*/  WARPSYNC.COLLECTIVE R15, `(.L_x_2040) ;  /* 0x000000000f087348 */ /* 0x011fea0003c00000 */
[----:B----4-:R1:W2:Y:S02]  /*29340*/  SHFL.IDX P6, R14, R13, R12, R11 ;  /* 0x0000000c0d0e7389 */ /* 0x0102a400000c000b */
[----:B012---:R-:W-:Y:S01]  /*29350*/  ENDCOLLECTIVE ;  /* 0x000000000000791b */ /* 0x007fe20003800000 */
.L_x_2040:
[----:B------:R-:W-:Y:S05]  /*29360*/  BSYNC B1 ;  /* 0x0000000000017941 */ /* 0x000fea0003800000 */
.L_x_2039:
        /* <DEDUP_REMOVED lines=8> */
.L_x_2041:
[----:B------:R-:W-:Y:S02]  /*293f0*/  IMAD.MOV.U32 R13, RZ, RZ, R8 ;  /* 0x000000ffff0d7224 */ /* 0x000fe400078e0008 */
[----:B------:R-:W-:-:S07]  /*29400*/  IMAD.MOV.U32 R0, RZ, RZ, R14 ;  /* 0x000000ffff007224 */ /* 0x000fce00078e000e */
[----:B------:R-:W-:Y:S05]  /*29410*/  WARPSYNC.COLLECTIVE R15, `(.L_x_2042) ;  /* 0x000000000f087348 */ /* 0x000fea0003c00000 */
[----:B------:R0:W1:Y:S02]  /*29420*/  SHFL.IDX P6, R14, R13, R12, R11 ;  /* 0x0000000c0d0e7389 */ /* 0x00006400000c000b */
[----:B01----:R-:W-:Y:S01]  /*29430*/  ENDCOLLECTIVE ;  /* 0x000000000000791b */ /* 0x003fe20003800000 */
.L_x_2042:
[----:B------:R-:W-:Y:S02]  /*29440*/  IMAD.MOV.U32 R13, RZ, RZ, R4 ;  /* 0x000000ffff0d7224 */ /* 0x000fe400078e0004 */
[----:B------:R-:W-:-:S07]  /*29450*/  IMAD.MOV.U32 R5, RZ, RZ, R14 ;  /* 0x000000ffff057224 */ /* 0x000fce00078e000e */
[----:B------:R-:W-:Y:S05]  /*29460*/  WARPSYNC.COLLECTIVE R15, `(.L_x_2043) ;  /* 0x000000000f087348 */ /* 0x000fea0003c00000 */
[----:B------:R0:W1:Y:S02]  /*29470*/  SHFL.IDX P6, R14, R13, R12, R11 ;  /* 0x0000000c0d0e7389 */ /* 0x00006400000c000b */
[----:B01----:R-:W-:Y:S01]  /*29480*/  ENDCOLLECTIVE ;  /* 0x000000000000791b */ /* 0x003fe20003800000 */
.L_x_2043:
[----:B------:R-:W-:Y:S01]  /*29490*/  IMAD.MOV.U32 R4, RZ, RZ, R14 ;  /* 0x000000ffff047224 */ /* 0x000fe200078e000e */
[----:B------:R-:W-:Y:S06]  /*294a0*/  BRA `(.L_x_2044) ;  /* 0xfffffe3000b47947 */ /* 0x000fec000383ffff */
.L_x_1716:
[----:B0-----:R0:W1:Y:S02]  /*294b0*/  SYNCS.PHASECHK.TRANS64.TRYWAIT P0, [R18+URZ+0x2a800], R5 ;  /* 0x02a80005120075a7 */ /* 0x001064000800017f */
[----:B-1----:R-:W-:Y:S05]  /*294c0*/  @!P0 NANOSLEEP.SYNCS 0x989680 ;  /* 0x009896800000895d */ /* 0x002fea0003900000 */
[----:B------:R-:W1:Y:S02]  /*294d0*/  @!P0 SYNCS.PHASECHK.TRANS64 P0, [R18+URZ+0x2a800], R5 ;  /* 0x02a80005120085a7 */ /* 0x000e64000800007f */
[----:B-1----:R-:W-:Y:S05]  /*294e0*/  @!P0 BRA `(.L_x_1716) ;  /* 0xfffffffc00f08947 */ /* 0x002fea000383ffff */
[----:B------:R-:W-:Y:S05]  /*294f0*/  BRA `(.L_x_2045) ;  /* 0xfffffe3800e07947 */ /* 0x000fea000383ffff */
.L_x_1740:
        /* <DEDUP_REMOVED lines=8> */
.L_x_2047:
[----:B------:R-:W-:Y:S05]  /*29580*/  BSYNC B1 ;  /* 0x0000000000017941 */ /* 0x000fea0003800000 */
.L_x_2046:
        /* <DEDUP_REMOVED lines=8> */
.L_x_2048:
[----:B------:R-:W-:Y:S02]  /*29610*/  IMAD.MOV.U32 R13, RZ, RZ, R21 ;  /* 0x000000ffff0d7224 */ /* 0x000fe400078e0015 */
[----:B------:R-:W-:-:S07]  /*29620*/  IMAD.MOV.U32 R0, RZ, RZ, R14 ;  /* 0x000000ffff007224 */ /* 0x000fce00078e000e */
[----:B------:R-:W-:Y:S05]  /*29630*/  WARPSYNC.COLLECTIVE R15, `(.L_x_2049) ;  /* 0x000000000f087348 */ /* 0x000fea0003c00000 */
[----:B------:R0:W1:Y:S02]  /*29640*/  SHFL.IDX P6, R14, R13, R12, R11 ;  /* 0x0000000c0d0e7389 */ /* 0x00006400000c000b */
[----:B01----:R-:W-:Y:S01]  /*29650*/  ENDCOLLECTIVE ;  /* 0x000000000000791b */ /* 0x003fe20003800000 */
.L_x_2049:
[----:B------:R-:W-:Y:S02]  /*29660*/  IMAD.MOV.U32 R13, RZ, RZ, R20 ;  /* 0x000000ffff0d7224 */ /* 0x000fe400078e0014 */
[----:B------:R-:W-:-:S07]  /*29670*/  IMAD.MOV.U32 R5, RZ, RZ, R14 ;  /* 0x000000ffff057224 */ /* 0x000fce00078e000e */
[----:B------:R-:W-:Y:S05]  /*29680*/  WARPSYNC.COLLECTIVE R15, `(.L_x_2050) ;  /* 0x000000000f087348 */ /* 0x000fea0003c00000 */
[----:B------:R0:W1:Y:S02]  /*29690*/  SHFL.IDX P6, R14, R13, R12, R11 ;  /* 0x0000000c0d0e7389 */ /* 0x00006400000c000b */
[----:B01----:R-:W-:Y:S01]  /*296a0*/  ENDCOLLECTIVE ;  /* 0x000000000000791b */ /* 0x003fe20003800000 */
.L_x_2050:
[----:B------:R-:W-:Y:S05]  /*296b0*/  BRA `(.L_x_2051) ;  /* 0xfffffe6000747947 */ /* 0x000fea000383ffff */
.L_x_1743:
        /* <DEDUP_REMOVED lines=8> */
.L_x_2053:
[----:B------:R-:W-:Y:S05]  /*29740*/  BSYNC B1 ;  /* 0x0000000000017941 */ /* 0x000fea0003800000 */
.L_x_2052:
        /* <DEDUP_REMOVED lines=8> */
.L_x_2054:
[----:B------:R-:W-:Y:S02]  /*297d0*/  IMAD.MOV.U32 R13, RZ, RZ, R21 ;  /* 0x000000ffff0d7224 */ /* 0x000fe400078e0015 */
[----:B------:R-:W-:-:S07]  /*297e0*/  IMAD.MOV.U32 R0, RZ, RZ, R14 ;  /* 0x000000ffff007224 */ /* 0x000fce00078e000e */
[----:B------:R-:W-:Y:S05]  /*297f0*/  WARPSYNC.COLLECTIVE R15, `(.L_x_2055) ;  /* 0x000000000f087348 */ /* 0x000fea0003c00000 */
[----:B------:R0:W1:Y:S02]  /*29800*/  SHFL.IDX P6, R14, R13, R12, R11 ;  /* 0x0000000c0d0e7389 */ /* 0x00006400000c000b */
[----:B01----:R-:W-:Y:S01]  /*29810*/  ENDCOLLECTIVE ;  /* 0x000000000000791b */ /* 0x003fe20003800000 */
.L_x_2055:
[----:B------:R-:W-:Y:S02]  /*29820*/  IMAD.MOV.U32 R13, RZ, RZ, R20 ;  /* 0x000000ffff0d7224 */ /* 0x000fe400078e0014 */
[----:B------:R-:W-:-:S07]  /*29830*/  IMAD.MOV.U32 R21, RZ, RZ, R14 ;  /* 0x000000ffff157224 */ /* 0x000fce00078e000e */
[----:B------:R-:W-:Y:S05]  /*29840*/  WARPSYNC.COLLECTIVE R15, `(.L_x_2056) ;  /* 0x000000000f087348 */ /* 0x000fea0003c00000 */
[----:B------:R0:W1:Y:S02]  /*29850*/  SHFL.IDX P6, R14, R13, R12, R11 ;  /* 0x0000000c0d0e7389 */ /* 0x00006400000c000b */
[----:B01----:R-:W-:Y:S01]  /*29860*/  ENDCOLLECTIVE ;  /* 0x000000000000791b */ /* 0x003fe20003800000 */
.L_x_2056:
[----:B------:R-:W-:Y:S01]  /*29870*/  IMAD.MOV.U32 R20, RZ, RZ, R14 ;  /* 0x000000ffff147224 */ /* 0x000fe200078e000e */
[----:B------:R-:W-:Y:S06]  /*29880*/  BRA `(.L_x_2057) ;  /* 0xfffffe6400b87947 */ /* 0x000fec000383ffff */
.L_x_1747:
[----:B0-----:R0:W1:Y:S02]  /*29890*/  SYNCS.PHASECHK.TRANS64.TRYWAIT P0, [R18+URZ+0x2a800], R61 ;  /* 0x02a8003d120075a7 */ /* 0x001064000800017f */
[----:B-1----:R-:W-:Y:S05]  /*298a0*/  @!P0 NANOSLEEP.SYNCS 0x989680 ;  /* 0x009896800000895d */ /* 0x002fea0003900000 */
[----:B------:R-:W1:Y:S02]  /*298b0*/  @!P0 SYNCS.PHASECHK.TRANS64 P0, [R18+URZ+0x2a800], R61 ;  /* 0x02a8003d120085a7 */ /* 0x000e64000800007f */
[----:B-1----:R-:W-:Y:S05]  /*298c0*/  @!P0 BRA `(.L_x_1747) ;  /* 0xfffffffc00f08947 */ /* 0x002fea000383ffff */
[----:B------:R-:W-:Y:S05]  /*298d0*/  BRA `(.L_x_2058) ;  /* 0xfffffe6c004c7947 */ /* 0x000fea000383ffff */
.L_x_1761:
[----:B-1----:R1:W2:Y:S02]  /*298e0*/  SYNCS.PHASECHK.TRANS64.TRYWAIT P1, [R9+URZ+0x2a830], R0 ;  /* 0x02a83000090075a7 */ /* 0x0022a4000802017f */
[----:B--2---:R-:W-:Y:S05]  /*298f0*/  @!P1 NANOSLEEP.SYNCS 0x989680 ;  /* 0x009896800000995d */ /* 0x004fea0003900000 */
[----:B------:R-:W2:Y:S02]  /*29900*/  @!P1 SYNCS.PHASECHK.TRANS64 P1, [R9+URZ+0x2a830], R0 ;  /* 0x02a83000090095a7 */ /* 0x000ea4000802007f */
[----:B--2---:R-:W-:Y:S05]  /*29910*/  @!P1 BRA `(.L_x_1761) ;  /* 0xfffffffc00f09947 */ /* 0x004fea000383ffff */
[----:B------:R-:W-:Y:S05]  /*29920*/  BRA `(.L_x_1760) ;  /* 0xfffffe9400ac7947 */ /* 0x000fea000383ffff */
.L_x_1782:
[----:B-1----:R1:W2:Y:S02]  /*29930*/  SYNCS.PHASECHK.TRANS64.TRYWAIT P1, [R5+URZ+0x2a830], R14 ;  /* 0x02a8300e050075a7 */ /* 0x0022a4000802017f */
[----:B--2---:R-:W-:Y:S05]  /*29940*/  @!P1 NANOSLEEP.SYNCS 0x989680 ;  /* 0x009896800000995d */ /* 0x004fea0003900000 */
[----:B------:R-:W2:Y:S02]  /*29950*/  @!P1 SYNCS.PHASECHK.TRANS64 P1, [R5+URZ+0x2a830], R14 ;  /* 0x02a8300e050095a7 */ /* 0x000ea4000802007f */
[----:B--2---:R-:W-:Y:S05]  /*29960*/  @!P1 BRA `(.L_x_1782) ;  /* 0xfffffffc00f09947 */ /* 0x004fea000383ffff */
[----:B------:R-:W-:Y:S05]  /*29970*/  BRA `(.L_x_1781) ;  /* 0xfffffec400587947 */ /* 0x000fea000383ffff */
.L_x_1787:
[----:B-1----:R1:W2:Y:S02]  /*29980*/  SYNCS.PHASECHK.TRANS64.TRYWAIT P1, [R14+URZ+0x2a850], R2 ;  /* 0x02a850020e0075a7 */ /* 0x0022a4000802017f */
[----:B--2---:R-:W-:Y:S05]  /*29990*/  @!P1 NANOSLEEP.SYNCS 0x989680 ;  /* 0x009896800000995d */ /* 0x004fea0003900000 */
[----:B------:R-:W2:Y:S02]  /*299a0*/  @!P1 SYNCS.PHASECHK.TRANS64 P1, [R14+URZ+0x2a850], R2 ;  /* 0x02a850020e0095a7 */ /* 0x000ea4000802007f */
[----:B--2---:R-:W-:Y:S05]  /*299b0*/  @!P1 BRA `(.L_x_1787) ;  /* 0xfffffffc00f09947 */ /* 0x004fea000383ffff */
[----:B------:R-:W-:Y:S05]  /*299c0*/  BRA `(.L_x_1786) ;  /* 0xfffffed000507947 */ /* 0x000fea000383ffff */
.L_x_1809:
[----:B-1----:R1:W2:Y:S02]  /*299d0*/  SYNCS.PHASECHK.TRANS64.TRYWAIT P1, [R15+URZ+0x2a830], R10 ;  /* 0x02a8300a0f0075a7 */ /* 0x0022a4000802017f */
[----:B--2---:R-:W-:Y:S05]  /*299e0*/  @!P1 NANOSLEEP.SYNCS 0x989680 ;  /* 0x009896800000995d */ /* 0x004fea0003900000 */
[----:B------:R-:W2:Y:S02]  /*299f0*/  @!P1 SYNCS.PHASECHK.TRANS64 P1, [R15+URZ+0x2a830], R10 ;  /* 0x02a8300a0f0095a7 */ /* 0x000ea4000802007f */
[----:B--2---:R-:W-:Y:S05]  /*29a00*/  @!P1 BRA `(.L_x_1809) ;  /* 0xfffffffc00f09947 */ /* 0x004fea000383ffff */
[----:B------:R-:W-:Y:S05]  /*29a10*/  BRA `(.L_x_1808) ;  /* 0xfffffef800a07947 */ /* 0x000fea000383ffff */
.L_x_1814:
[----:B-1----:R1:W2:Y:S02]  /*29a20*/  SYNCS.PHASECHK.TRANS64.TRYWAIT P1, [R10+URZ+0x2a850], R2 ;  /* 0x02a850020a0075a7 */ /* 0x0022a4000802017f */
[----:B--2---:R-:W-:Y:S05]  /*29a30*/  @!P1 NANOSLEEP.SYNCS 0x989680 ;  /* 0x009896800000995d */ /* 0x004fea0003900000 */
[----:B------:R-:W2:Y:S02]  /*29a40*/  @!P1 SYNCS.PHASECHK.TRANS64 P1, [R10+URZ+0x2a850], R2 ;  /* 0x02a850020a0095a7 */ /* 0x000ea4000802007f */
[----:B--2---:R-:W-:Y:S05]  /*29a50*/  @!P1 BRA `(.L_x_1814) ;  /* 0xfffffffc00f09947 */ /* 0x004fea000383ffff */
[----:B------:R-:W-:Y:S05]  /*29a60*/  BRA `(.L_x_1813) ;  /* 0xffffff0400987947 */ /* 0x000fea000383ffff */
.L_x_1824:
[----:B-1----:R1:W2:Y:S02]  /*29a70*/  SYNCS.PHASECHK.TRANS64.TRYWAIT P1, [R14+URZ+0x2a830], R3 ;  /* 0x02a830030e0075a7 */ /* 0x0022a4000802017f */
[----:B--2---:R-:W-:Y:S05]  /*29a80*/  @!P1 NANOSLEEP.SYNCS 0x989680 ;  /* 0x009896800000995d */ /* 0x004fea0003900000 */
[----:B------:R-:W2:Y:S02]  /*29a90*/  @!P1 SYNCS.PHASECHK.TRANS64 P1, [R14+URZ+0x2a830], R3 ;  /* 0x02a830030e0095a7 */ /* 0x000ea4000802007f */
[----:B--2---:R-:W-:Y:S05]  /*29aa0*/  @!P1 BRA `(.L_x_1824) ;  /* 0xfffffffc00f09947 */ /* 0x004fea000383ffff */
[----:B------:R-:W-:Y:S05]  /*29ab0*/  BRA `(.L_x_1823) ;  /* 0xffffff18008c7947 */ /* 0x000fea000383ffff */
.L_x_1829:
[----:B--2---:R2:W3:Y:S02]  /*29ac0*/  SYNCS.PHASECHK.TRANS64.TRYWAIT P1, [R12+URZ+0x2a850], R2 ;  /* 0x02a850020c0075a7 */ /* 0x0044e4000802017f */
[----:B---3--:R-:W-:Y:S05]  /*29ad0*/  @!P1 NANOSLEEP.SYNCS 0x989680 ;  /* 0x009896800000995d */ /* 0x008fea0003900000 */
[----:B------:R-:W3:Y:S02]  /*29ae0*/  @!P1 SYNCS.PHASECHK.TRANS64 P1, [R12+URZ+0x2a850], R2 ;  /* 0x02a850020c0095a7 */ /* 0x000ee4000802007f */
[----:B---3--:R-:W-:Y:S05]  /*29af0*/  @!P1 BRA `(.L_x_1829) ;  /* 0xfffffffc00f09947 */ /* 0x008fea000383ffff */
[----:B------:R-:W-:Y:S05]  /*29b00*/  BRA `(.L_x_1828) ;  /* 0xffffff2400847947 */ /* 0x000fea000383ffff */
.L_x_1845:
[----:B-1----:R1:W2:Y:S02]  /*29b10*/  SYNCS.PHASECHK.TRANS64.TRYWAIT P1, [R13+URZ+0x2a850], R2 ;  /* 0x02a850020d0075a7 */ /* 0x0022a4000802017f */
[----:B--2---:R-:W-:Y:S05]  /*29b20*/  @!P1 NANOSLEEP.SYNCS 0x989680 ;  /* 0x009896800000995d */ /* 0x004fea0003900000 */
[----:B------:R-:W2:Y:S02]  /*29b30*/  @!P1 SYNCS.PHASECHK.TRANS64 P1, [R13+URZ+0x2a850], R2 ;  /* 0x02a850020d0095a7 */ /* 0x000ea4000802007f */
[----:B--2---:R-:W-:Y:S05]  /*29b40*/  @!P1 BRA `(.L_x_1845) ;  /* 0xfffffffc00f09947 */ /* 0x004fea000383ffff */
[----:B------:R-:W-:Y:S05]  /*29b50*/  BRA `(.L_x_1844) ;  /* 0xffffff4c00f07947 */ /* 0x000fea000383ffff */
.L_x_1890:
[----:B------:R-:W0:Y:S01]  /*29b60*/  S2R R12, SR_TID.X ;  /* 0x00000000000c7919 */ /* 0x000e220000002100 */
[----:B------:R-:W-:Y:S01]  /*29b70*/  BSSY B1, `(.L_x_2059) ;  /* 0x000000a000017945 */ /* 0x000fe20003800000 */
[----:B------:R-:W-:Y:S02]  /*29b80*/  IMAD.MOV.U32 R11, RZ, RZ, 0x1f ;  /* 0x0000001fff0b7424 */ /* 0x000fe400078e00ff */
[----:B------:R-:W-:Y:S01]  /*29b90*/  IMAD.MOV.U32 R15, RZ, RZ, -0x1 ;  /* 0xffffffffff0f7424 */ /* 0x000fe200078e00ff */
[----:B0-----:R-:W-:-:S04]  /*29ba0*/  SHF.R.U32.HI R12, RZ, 0x5, R12 ;  /* 0x00000005ff0c7819 */ /* 0x001fc8000001160c */
[----:B------:R-:W-:-:S05]  /*29bb0*/  LOP3.LUT R12, R12, 0x3, RZ, 0xc0, !PT ;  /* 0x000000030c0c7812 */ /* 0x000fca00078ec0ff */
[----:B------:R-:W-:Y:S02]  /*29bc0*/  IMAD.MOV.U32 R13, RZ, RZ, R12 ;  /* 0x000000ffff0d7224 */ /* 0x000fe400078e000c */
[----:B------:R-:W-:-:S07]  /*29bd0*/  IMAD.MOV.U32 R12, RZ, RZ, RZ ;  /* 0x000000ffff0c7224 */ /* 0x000fce00078e00ff */
[----:B------:R-:W-:Y:S05]  /*29be0*/  WARPSYNC.COLLECTIVE R15, `(.L_x_2060) ;  /* 0x000000000f087348 */ /* 0x000fea0003c00000 */
[----:B------:R0:W1:Y:S02]  /*29bf0*/  SHFL.IDX P6, R14, R13, R12, R11 ;  /* 0x0000000c0d0e7389 */ /* 0x00006400000c000b */
[----:B01----:R-:W-:Y:S01]  /*29c00*/  ENDCOLLECTIVE ;  /* 0x000000000000791b */ /* 0x003fe20003800000 */
.L_x_2060:
[----:B------:R-:W-:Y:S05]  /*29c10*/  BSYNC B1 ;  /* 0x0000000000017941 */ /* 0x000fea0003800000 */
.L_x_2059:
[----:B------:R-:W-:Y:S05]  /*29c20*/  BRA `(.L_x_2061) ;  /* 0xffffff8c00c47947 */ /* 0x000fea000383ffff */
.L_x_1892:
[----:B------:R-:W-:Y:S01]  /*29c30*/  BSSY B1, `(.L_x_2062) ;  /* 0x0000006000017945 */ /* 0x000fe20003800000 */
[----:B------:R-:W-:-:S07]  /*29c40*/  IMAD.MOV.U32 R15, RZ, RZ, -0x1 ;  /* 0xffffffffff0f7424 */ /* 0x000fce00078e00ff */
[----:B0-----:R-:W-:Y:S05]  /*29c50*/  WARPSYNC.COLLECTIVE R15, `(.L_x_2063) ;  /* 0x000000000f0c7348 */ /* 0x001fea0003c00000 */
[----:B------:R-:W-:Y:S02]  /*29c60*/  ELECT P6, UR62, PT ;  /* 0x00000000003e782f */ /* 0x000fe400038c0000 */
[----:B------:R-:W-:Y:S01]  /*29c70*/  MOV R14, UR62 ;  /* 0x0000003e000e7c02 */ /* 0x000fe20008000f00 */
[----:B0-----:R-:W-:Y:S10]  /*29c80*/  ENDCOLLECTIVE ;  /* 0x000000000000791b */ /* 0x001ff40003800000 */
.L_x_2063:
[----:B------:R-:W-:Y:S05]  /*29c90*/  BSYNC B1 ;  /* 0x0000000000017941 */ /* 0x000fea0003800000 */
.L_x_2062:
[----:B------:R-:W-:Y:S05]  /*29ca0*/  BRA `(.L_x_1891) ;  /* 0xffffff8c00bc7947 */ /* 0x000fea000383ffff */
.L_x_1894:
[----:B0-----:R0:W1:Y:S02]  /*29cb0*/  SYNCS.PHASECHK.TRANS64.TRYWAIT P0, [R23+URZ+0x2a820], R6 ;  /* 0x02a82006170075a7 */ /* 0x001064000800017f */
[----:B-1----:R-:W-:Y:S05]  /*29cc0*/  @!P0 NANOSLEEP.SYNCS 0x989680 ;  /* 0x009896800000895d */ /* 0x002fea0003900000 */
[----:B------:R-:W1:Y:S02]  /*29cd0*/  @!P0 SYNCS.PHASECHK.TRANS64 P0, [R23+URZ+0x2a820], R6 ;  /* 0x02a82006170085a7 */ /* 0x000e64000800007f */
[----:B-1----:R-:W-:Y:S05]  /*29ce0*/  @!P0 BRA `(.L_x_1894) ;  /* 0xfffffffc00f08947 */ /* 0x002fea000383ffff */
[----:B------:R-:W-:Y:S05]  /*29cf0*/  BRA `(.L_x_2064) ;  /* 0xffffff8c00cc7947 */ /* 0x000fea000383ffff */
.L_x_1898:
[----:B-1----:R1:W2:Y:S02]  /*29d00*/  SYNCS.PHASECHK.TRANS64.TRYWAIT P0, [R3+URZ+0x2a8a0], R12 ;  /* 0x02a8a00c030075a7 */ /* 0x0022a4000800017f */
[----:B--2---:R-:W-:Y:S05]  /*29d10*/  @!P0 NANOSLEEP.SYNCS 0x989680 ;  /* 0x009896800000895d */ /* 0x004fea0003900000 */
[----:B------:R-:W2:Y:S02]  /*29d20*/  @!P0 SYNCS.PHASECHK.TRANS64 P0, [R3+URZ+0x2a8a0], R12 ;  /* 0x02a8a00c030085a7 */ /* 0x000ea4000800007f */
[----:B--2---:R-:W-:Y:S05]  /*29d30*/  @!P0 BRA `(.L_x_1898) ;  /* 0xfffffffc00f08947 */ /* 0x004fea000383ffff */
[----:B------:R-:W-:Y:S05]  /*29d40*/  BRA `(.L_x_2065) ;  /* 0xffffff8c00e47947 */ /* 0x000fea000383ffff */
.L_x_1905:
[----:B0-----:R0:W2:Y:S02]  /*29d50*/  SYNCS.PHASECHK.TRANS64.TRYWAIT P0, [R3+URZ+0x2a8c0], R12 ;  /* 0x02a8c00c030075a7 */ /* 0x0010a4000800017f */
[----:B--2---:R-:W-:Y:S05]  /*29d60*/  @!P0 NANOSLEEP.SYNCS 0x989680 ;  /* 0x009896800000895d */ /* 0x004fea0003900000 */
[----:B------:R-:W2:Y:S02]  /*29d70*/  @!P0 SYNCS.PHASECHK.TRANS64 P0, [R3+URZ+0x2a8c0], R12 ;  /* 0x02a8c00c030085a7 */ /* 0x000ea4000800007f */
[----:B--2---:R-:W-:Y:S05]  /*29d80*/  @!P0 BRA `(.L_x_1905) ;  /* 0xfffffffc00f08947 */ /* 0x004fea000383ffff */
[----:B------:R-:W-:Y:S05]  /*29d90*/  BRA `(.L_x_2066) ;  /* 0xffffff9000dc7947 */ /* 0x000fea000383ffff */
.L_x_1913:
[----:B-1----:R1:W2:Y:S02]  /*29da0*/  SYNCS.PHASECHK.TRANS64.TRYWAIT P1, [R11+URZ+0x2a8a0], R2 ;  /* 0x02a8a0020b0075a7 */ /* 0x0022a4000802017f */
[----:B--2---:R-:W-:Y:S05]  /*29db0*/  @!P1 NANOSLEEP.SYNCS 0x989680 ;  /* 0x009896800000995d */ /* 0x004fea0003900000 */
[----:B------:R-:W2:Y:S02]  /*29dc0*/  @!P1 SYNCS.PHASECHK.TRANS64 P1, [R11+URZ+0x2a8a0], R2 ;  /* 0x02a8a0020b0095a7 */ /* 0x000ea4000802007f */
[----:B--2---:R-:W-:Y:S05]  /*29dd0*/  @!P1 BRA `(.L_x_1913) ;  /* 0xfffffffc00f09947 */ /* 0x004fea000383ffff */
[----:B------:R-:W-:Y:S05]  /*29de0*/  BRA `(.L_x_2067) ;  /* 0xffffff9400d87947 */ /* 0x000fea000383ffff */
.L_x_1920:
[----:B0-----:R0:W2:Y:S02]  /*29df0*/  SYNCS.PHASECHK.TRANS64.TRYWAIT P1, [R11+URZ+0x2a8c0], R2 ;  /* 0x02a8c0020b0075a7 */ /* 0x0010a4000802017f */
[----:B--2---:R-:W-:Y:S05]  /*29e00*/  @!P1 NANOSLEEP.SYNCS 0x989680 ;  /* 0x009896800000995d */ /* 0x004fea0003900000 */
[----:B------:R-:W2:Y:S02]  /*29e10*/  @!P1 SYNCS.PHASECHK.TRANS64 P1, [R11+URZ+0x2a8c0], R2 ;  /* 0x02a8c0020b0095a7 */ /* 0x000ea4000802007f */
[----:B--2---:R-:W-:Y:S05]  /*29e20*/  @!P1 BRA `(.L_x_1920) ;  /* 0xfffffffc00f09947 */ /* 0x004fea000383ffff */
[----:B------:R-:W-:Y:S05]  /*29e30*/  BRA `(.L_x_2068) ;  /* 0xffffff9800cc7947 */ /* 0x000fea000383ffff */
.L_x_1942:
        /* <DEDUP_REMOVED lines=11> */
.L_x_2070:
[----:B------:R-:W-:Y:S05]  /*29ef0*/  BSYNC B0 ;  /* 0x0000000000007941 */ /* 0x000fea0003800000 */
.L_x_2069:
[----:B------:R-:W-:Y:S05]  /*29f00*/  BRA `(.L_x_2071) ;  /* 0xffffffa800e87947 */ /* 0x000fea000383ffff */
.L_x_1945:
[----:B0-----:R0:W1:Y:S02]  /*29f10*/  SYNCS.PHASECHK.TRANS64.TRYWAIT P0, [R7+URZ+0x2a840], R2 ;  /* 0x02a84002070075a7 */ /* 0x001064000800017f */
[----:B-1----:R-:W-:Y:S05]  /*29f20*/  @!P0 NANOSLEEP.SYNCS 0x989680 ;  /* 0x009896800000895d */ /* 0x002fea0003900000 */
[----:B------:R-:W1:Y:S02]  /*29f30*/  @!P0 SYNCS.PHASECHK.TRANS64 P0, [R7+URZ+0x2a840], R2 ;  /* 0x02a84002070085a7 */ /* 0x000e64000800007f */
[----:B-1----:R-:W-:Y:S05]  /*29f40*/  @!P0 BRA `(.L_x_1945) ;  /* 0xfffffffc00f08947 */ /* 0x002fea000383ffff */
[----:B------:R-:W-:Y:S05]  /*29f50*/  BRA `(.L_x_2072) ;  /* 0xffffffac00447947 */ /* 0x000fea000383ffff */
.L_x_1946:
        /* <DEDUP_REMOVED lines=8> */
.L_x_2074:
[----:B------:R-:W-:Y:S05]  /*29fe0*/  BSYNC B0 ;  /* 0x0000000000007941 */ /* 0x000fea0003800000 */
.L_x_2073:
        /* <DEDUP_REMOVED lines=9> */
.L_x_2075:
[----:B------:R-:W-:Y:S02]  /*2a080*/  IMAD.MOV.U32 R13, RZ, RZ, R0 ;  /* 0x000000ffff0d7224 */ /* 0x000fe400078e0000 */
[----:B------:R-:W-:Y:S02]  /*2a090*/  IMAD.MOV.U32 R12, RZ, RZ, 0x1 ;  /* 0x00000001ff0c7424 */ /* 0x000fe400078e00ff */
[----:B------:R-:W-:-:S07]  /*2a0a0*/  IMAD.MOV.U32 R3, RZ, RZ, R14 ;  /* 0x000000ffff037224 */ /* 0x000fce00078e000e */
[----:B------:R-:W-:Y:S05]  /*2a0b0*/  WARPSYNC.COLLECTIVE R15, `(.L_x_2076) ;  /* 0x000000000f087348 */ /* 0x000fea0003c00000 */
[----:B------:R0:W1:Y:S02]  /*2a0c0*/  SHFL.IDX P6, R14, R13, R12, R11 ;  /* 0x0000000c0d0e7389 */ /* 0x00006400000c000b */
[----:B01----:R-:W-:Y:S01]  /*2a0d0*/  ENDCOLLECTIVE ;  /* 0x000000000000791b */ /* 0x003fe20003800000 */
.L_x_2076:
        /* <DEDUP_REMOVED lines=17> */
.L_x_2077:
[----:B------:R-:W-:Y:S02]  /*2a1f0*/  @P1 IMAD R8, R5, 0x2, R23 ;  /* 0x0000000205081824 */ /* 0x000fe400078e0217 */
[----:B------:R-:W-:Y:S02]  /*2a200*/  IMAD.MOV.U32 R13, RZ, RZ, R0 ;  /* 0x000000ffff0d7224 */ /* 0x000fe400078e0000 */
[----:B------:R-:W-:Y:S02]  /*2a210*/  IMAD.MOV.U32 R12, RZ, RZ, 0x2 ;  /* 0x00000002ff0c7424 */ /* 0x000fe400078e00ff */
[----:B------:R-:W-:-:S07]  /*2a220*/  IMAD.MOV.U32 R3, RZ, RZ, R14 ;  /* 0x000000ffff037224 */ /* 0x000fce00078e000e */
[----:B------:R-:W-:Y:S05]  /*2a230*/  WARPSYNC.COLLECTIVE R15, `(.L_x_2078) ;  /* 0x000000000f087348 */ /* 0x000fea0003c00000 */
[----:B------:R0:W1:Y:S02]  /*2a240*/  SHFL.IDX P6, R14, R13, R12, R11 ;  /* 0x0000000c0d0e7389 */ /* 0x00006400000c000b */
[----:B01----:R-:W-:Y:S01]  /*2a250*/  ENDCOLLECTIVE ;  /* 0x000000000000791b */ /* 0x003fe20003800000 */
.L_x_2078:
        /* <DEDUP_REMOVED lines=17> */
.L_x_2079:
[----:B------:R-:W-:Y:S02]  /*2a370*/  @P1 IMAD R8, R5, 0x2, R23 ;  /* 0x0000000205081824 */ /* 0x000fe400078e0217 */
[----:B------:R-:W-:Y:S02]  /*2a380*/  IMAD.MOV.U32 R13, RZ, RZ, R0 ;  /* 0x000000ffff0d7224 */ /* 0x000fe400078e0000 */
[----:B------:R-:W-:Y:S02]  /*2a390*/  IMAD.MOV.U32 R12, RZ, RZ, 0x3 ;  /* 0x00000003ff0c7424 */ /* 0x000fe400078e00ff */
[----:B------:R-:W-:-:S07]  /*2a3a0*/  IMAD.MOV.U32 R3, RZ, RZ, R14 ;  /* 0x000000ffff037224 */ /* 0x000fce00078e000e */
[----:B------:R-:W-:Y:S05]  /*2a3b0*/  WARPSYNC.COLLECTIVE R15, `(.L_x_2080) ;  /* 0x000000000f087348 */ /* 0x000fea0003c00000 */
[----:B------:R0:W1:Y:S02]  /*2a3c0*/  SHFL.IDX P6, R14, R13, R12, R11 ;  /* 0x0000000c0d0e7389 */ /* 0x00006400000c000b */
[----:B01----:R-:W-:Y:S01]  /*2a3d0*/  ENDCOLLECTIVE ;  /* 0x000000000000791b */ /* 0x003fe20003800000 */
.L_x_2080:
        /* <DEDUP_REMOVED lines=17> */
.L_x_2081:
[----:B------:R-:W-:Y:S02]  /*2a4f0*/  @P1 IMAD R8, R5, 0x2, R23 ;  /* 0x0000000205081824 */ /* 0x000fe400078e0217 */
[----:B------:R-:W-:Y:S02]  /*2a500*/  IMAD.MOV.U32 R13, RZ, RZ, R0 ;  /* 0x000000ffff0d7224 */ /* 0x000fe400078e0000 */
[----:B------:R-:W-:Y:S02]  /*2a510*/  IMAD.MOV.U32 R12, RZ, RZ, 0x4 ;  /* 0x00000004ff0c7424 */ /* 0x000fe400078e00ff */
[----:B------:R-:W-:-:S07]  /*2a520*/  IMAD.MOV.U32 R3, RZ, RZ, R14 ;  /* 0x000000ffff037224 */ /* 0x000fce00078e000e */
[----:B------:R-:W-:Y:S05]  /*2a530*/  WARPSYNC.COLLECTIVE R15, `(.L_x_2082) ;  /* 0x000000000f087348 */ /* 0x000fea0003c00000 */
[----:B------:R0:W1:Y:S02]  /*2a540*/  SHFL.IDX P6, R14, R13, R12, R11 ;  /* 0x0000000c0d0e7389 */ /* 0x00006400000c000b */
[----:B01----:R-:W-:Y:S01]  /*2a550*/  ENDCOLLECTIVE ;  /* 0x000000000000791b */ /* 0x003fe20003800000 */
.L_x_2082:
        /* <DEDUP_REMOVED lines=17> */
.L_x_2083:
[----:B------:R-:W-:Y:S02]  /*2a670*/  @P1 IMAD R8, R5, 0x2, R23 ;  /* 0x0000000205081824 */ /* 0x000fe400078e0217 */
[----:B------:R-:W-:Y:S02]  /*2a680*/  IMAD.MOV.U32 R13, RZ, RZ, R0 ;  /* 0x000000ffff0d7224 */ /* 0x000fe400078e0000 */
[----:B------:R-:W-:Y:S02]  /*2a690*/  IMAD.MOV.U32 R12, RZ, RZ, 0x5 ;  /* 0x00000005ff0c7424 */ /* 0x000fe400078e00ff */
[----:B------:R-:W-:-:S07]  /*2a6a0*/  IMAD.MOV.U32 R3, RZ, RZ, R14 ;  /* 0x000000ffff037224 */ /* 0x000fce00078e000e */
[----:B------:R-:W-:Y:S05]  /*2a6b0*/  WARPSYNC.COLLECTIVE R15, `(.L_x_2084) ;  /* 0x000000000f087348 */ /* 0x000fea0003c00000 */
[----:B------:R0:W1:Y:S02]  /*2a6c0*/  SHFL.IDX P6, R14, R13, R12, R11 ;  /* 0x0000000c0d0e7389 */ /* 0x00006400000c000b */
[----:B01----:R-:W-:Y:S01]  /*2a6d0*/  ENDCOLLECTIVE ;  /* 0x000000000000791b */ /* 0x003fe20003800000 */
.L_x_2084:
        /* <DEDUP_REMOVED lines=10> */
.L_x_2085:
        /* <DEDUP_REMOVED lines=8> */
.L_x_1951:
        /* <DEDUP_REMOVED lines=9> */
.L_x_2087:
[C---:B------:R-:W-:Y:S01]  /*2a890*/  VIADD R5, R28.reuse, 0x10 ;  /* 0x000000101c057836 */ /* 0x040fe20000000000 */
[----:B------:R-:W-:Y:S01]  /*2a8a0*/  ISETP.GE.AND P1, PT, R28, R32, PT ;  /* 0x000000201c00720c */ /* 0x000fe20003f26270 */
[----:B------:R-:W-:Y:S02]  /*2a8b0*/  IMAD.MOV.U32 R13, RZ, RZ, R0 ;  /* 0x000000ffff0d7224 */ /* 0x000fe400078e0000 */
[----:B------:R-:W-:-:S10]  /*2a8c0*/  IMAD.MOV.U32 R2, RZ, RZ, R14 ;  /* 0x000000ffff027224 */ /* 0x000fd400078e000e */
[----:B------:R-:W-:Y:S05]  /*2a8d0*/  WARPSYNC.COLLECTIVE R15, `(.L_x_2088) ;  /* 0x000000000f087348 */ /* 0x000fea0003c00000 */
[----:B------:R0:W1:Y:S02]  /*2a8e0*/  SHFL.IDX P6, R14, R13, R12, R11 ;  /* 0x0000000c0d0e7389 */ /* 0x00006400000c000b */
[----:B01----:R-:W-:Y:S01]  /*2a8f0*/  ENDCOLLECTIVE ;  /* 0x000000000000791b */ /* 0x003fe20003800000 */
.L_x_2088:
[----:B------:R-:W-:Y:S02]  /*2a900*/  IMAD.MOV.U32 R13, RZ, RZ, R4 ;  /* 0x000000ffff0d7224 */ /* 0x000fe400078e0004 */
[----:B------:R-:W-:Y:S02]  /*2a910*/  IMAD.MOV.U32 R12, RZ, RZ, 0x1 ;  /* 0x00000001ff0c7424 */ /* 0x000fe400078e00ff */
[----:B------:R-:W-:-:S07]  /*2a920*/  IMAD.MOV.U32 R3, RZ, RZ, R14 ;  /* 0x000000ffff037224 */ /* 0x000fce00078e000e */
[----:B------:R-:W-:Y:S05]  /*2a930*/  WARPSYNC.COLLECTIVE R15, `(.L_x_2089) ;  /* 0x000000000f087348 */ /* 0x000fea0003c00000 */
[----:B------:R0:W1:Y:S02]  /*2a940*/  SHFL.IDX P6, R14, R13, R12, R11 ;  /* 0x0000000c0d0e7389 */ /* 0x00006400000c000b */
[----:B01----:R-:W-:Y:S01]  /*2a950*/  ENDCOLLECTIVE ;  /* 0x000000000000791b */ /* 0x003fe20003800000 */
.L_x_2089:
[----:B------:R-:W-:-:S05]  /*2a960*/  @!P1 LEA R3, P4, R8, R3, 0x1 ;  /* 0x0000000308039211 */ /* 0x000fca00078808ff */
[----:B------:R-:W-:-:S05]  /*2a970*/  @!P1 IMAD.X R2, RZ, RZ, R2, P4 ;  /* 0x000000ffff029224 */ /* 0x000fca00020e0602 */
[----:B------:R-:W-:Y:S01]  /*2a980*/  @!P1 LOP3.LUT R3, R3, R2, RZ, 0x3c, !PT ;  /* 0x0000000203039212 */ /* 0x000fe200078e3cff */
[----:B------:R-:W-:-:S03]  /*2a990*/  IMAD.MOV.U32 R13, RZ, RZ, R0 ;  /* 0x000000ffff0d7224 */ /* 0x000fc600078e0000 */
[----:B------:R-:W-:-:S04]  /*2a9a0*/  @!P1 LOP3.LUT R2, R3, R2, RZ, 0x3c, !PT ;  /* 0x0000000203029212 */ /* 0x000fc800078e3cff */
[----:B------:R-:W-:-:S05]  /*2a9b0*/  @!P1 LOP3.LUT R3, R3, R2, RZ, 0x3c, !PT ;  /* 0x0000000203039212 */ /* 0x000fca00078e3cff */
[----:B------:R-:W-:Y:S01]  /*2a9c0*/  @!PT LDS RZ, [RZ] ;  /* 0x00000000fffff984 */ /* 0x000fe20000000800 */
[----:B------:R-:W-:Y:S01]  /*2a9d0*/  @!PT LDS RZ, [RZ] ;  /* 0x00000000fffff984 */ /* 0x000fe20000000800 */
[----:B------:R-:W-:Y:S01]  /*2a9e0*/  @!PT LDS RZ, [RZ] ;  /* 0x00000000fffff984 */ /* 0x000fe20000000800 */
[----:B------:R-:W-:Y:S04]  /*2a9f0*/  @!P1 LDGSTS.E.BYPASS.LTC128B.128 [R37+0xc400], desc[UR60][R2.64], !P3 ;  /* 0x0c40000002259fae */ /* 0x000fe8000d901d7c */
[----:B------:R-:W-:Y:S04]  /*2aa00*/  @!P1 LDGSTS.E.BYPASS.LTC128B.128 [R37+0x10400], desc[UR60][R2.64+0x80], !P2 ;  /* 0x1040008002259fae */ /* 0x000fe8000d101d7c */
[----:B------:R0:W-:Y:S01]  /*2aa10*/  @!P1 LDGSTS.E.BYPASS.LTC128B.128 [R37+0x14400], desc[UR60][R2.64+0x100], !P0 ;  /* 0x1440010002259fae */ /* 0x0001e2000c101d7c */
[----:B------:R-:W-:Y:S01]  /*2aa20*/  ISETP.GE.AND P1, PT, R5, R32, PT ;  /* 0x000000200500720c */ /* 0x000fe20003f26270 */
[----:B------:R-:W-:-:S02]  /*2aa30*/  VIADD R5, R28, 0x20 ;  /* 0x000000201c057836 */ /* 0x000fc40000000000 */
[----:B0-----:R-:W-:-:S10]  /*2aa40*/  IMAD.MOV.U32 R2, RZ, RZ, R14 ;  /* 0x000000ffff027224 */ /* 0x001fd400078e000e */
[----:B------:R-:W-:Y:S05]  /*2aa50*/  WARPSYNC.COLLECTIVE R15, `(.L_x_2090) ;  /* 0x000000000f087348 */ /* 0x000fea0003c00000 */
[----:B------:R0:W1:Y:S02]  /*2aa60*/  SHFL.IDX P6, R14, R13, R12, R11 ;  /* 0x0000000c0d0e7389 */ /* 0x00006400000c000b */
[----:B01----:R-:W-:Y:S01]  /*2aa70*/  ENDCOLLECTIVE ;  /* 0x000000000000791b */ /* 0x003fe20003800000 */
.L_x_2090:
[----:B------:R-:W-:Y:S02]  /*2aa80*/  IMAD.MOV.U32 R13, RZ, RZ, R4 ;  /* 0x000000ffff0d7224 */ /* 0x000fe400078e0004 */
[----:B------:R-:W-:Y:S02]  /*2aa90*/  IMAD.MOV.U32 R12, RZ, RZ, 0x2 ;  /* 0x00000002ff0c7424 */ /* 0x000fe400078e00ff */
[----:B------:R-:W-:-:S07]  /*2aaa0*/  IMAD.MOV.U32 R3, RZ, RZ, R14 ;  /* 0x000000ffff037224 */ /* 0x000fce00078e000e */
[----:B------:R-:W-:Y:S05]  /*2aab0*/  WARPSYNC.COLLECTIVE R15, `(.L_x_2091) ;  /* 0x000000000f087348 */ /* 0x000fea0003c00000 */
[----:B------:R0:W1:Y:S02]  /*2aac0*/  SHFL.IDX P6, R14, R13, R12, R11 ;  /* 0x0000000c0d0e7389 */ /* 0x00006400000c000b */
[----:B01----:R-:W-:Y:S01]  /*2aad0*/  ENDCOLLECTIVE ;  /* 0x000000000000791b */ /* 0x003fe20003800000 */
.L_x_2091:
        /* <DEDUP_REMOVED lines=18> */
.L_x_2092:
[----:B------:R-:W-:Y:S02]  /*2ac00*/  IMAD.MOV.U32 R13, RZ, RZ, R4 ;  /* 0x000000ffff0d7224 */ /* 0x000fe400078e0004 */
[----:B------:R-:W-:Y:S02]  /*2ac10*/  IMAD.MOV.U32 R12, RZ, RZ, 0x3 ;  /* 0x00000003ff0c7424 */ /* 0x000fe400078e00ff */
[----:B------:R-:W-:-:S07]  /*2ac20*/  IMAD.MOV.U32 R3, RZ, RZ, R14 ;  /* 0x000000ffff037224 */ /* 0x000fce00078e000e */
[----:B------:R-:W-:Y:S05]  /*2ac30*/  WARPSYNC.COLLECTIVE R15, `(.L_x_2093) ;  /* 0x000000000f087348 */ /* 0x000fea0003c00000 */
[----:B------:R0:W1:Y:S02]  /*2ac40*/  SHFL.IDX P6, R14, R13, R12, R11 ;  /* 0x0000000c0d0e7389 */ /* 0x00006400000c000b */
[----:B01----:R-:W-:Y:S01]  /*2ac50*/  ENDCOLLECTIVE ;  /* 0x000000000000791b */ /* 0x003fe20003800000 */
.L_x_2093:
        /* <DEDUP_REMOVED lines=18> */
.L_x_2094:
[----:B------:R-:W-:Y:S02]  /*2ad80*/  IMAD.MOV.U32 R13, RZ, RZ, R4 ;  /* 0x000000ffff0d7224 */ /* 0x000fe400078e0004 */
[----:B------:R-:W-:Y:S02]  /*2ad90*/  IMAD.MOV.U32 R12, RZ, RZ, 0x4 ;  /* 0x00000004ff0c7424 */ /* 0x000fe400078e00ff */
[----:B------:R-:W-:-:S07]  /*2ada0*/  IMAD.MOV.U32 R3, RZ, RZ, R14 ;  /* 0x000000ffff037224 */ /* 0x000fce00078e000e */
[----:B------:R-:W-:Y:S05]  /*2adb0*/  WARPSYNC.COLLECTIVE R15, `(.L_x_2095) ;  /* 0x000000000f087348 */ /* 0x000fea0003c00000 */
[----:B------:R0:W1:Y:S02]  /*2adc0*/  SHFL.IDX P6, R14, R13, R12, R11 ;  /* 0x0000000c0d0e7389 */ /* 0x00006400000c000b */
[----:B01----:R-:W-:Y:S01]  /*2add0*/  ENDCOLLECTIVE ;  /* 0x000000000000791b */ /* 0x003fe20003800000 */
.L_x_2095:
        /* <DEDUP_REMOVED lines=18> */
.L_x_2096:
[----:B------:R-:W-:Y:S02]  /*2af00*/  IMAD.MOV.U32 R13, RZ, RZ, R4 ;  /* 0x000000ffff0d7224 */ /* 0x000fe400078e0004 */
[----:B------:R-:W-:Y:S02]  /*2af10*/  IMAD.MOV.U32 R12, RZ, RZ, 0x5 ;  /* 0x00000005ff0c7424 */ /* 0x000fe400078e00ff */
[----:B------:R-:W-:-:S07]  /*2af20*/  IMAD.MOV.U32 R3, RZ, RZ, R14 ;  /* 0x000000ffff037224 */ /* 0x000fce00078e000e */
[----:B------:R-:W-:Y:S05]  /*2af30*/  WARPSYNC.COLLECTIVE R15, `(.L_x_2097) ;  /* 0x000000000f087348 */ /* 0x000fea0003c00000 */
[----:B------:R0:W1:Y:S02]  /*2af40*/  SHFL.IDX P6, R14, R13, R12, R11 ;  /* 0x0000000c0d0e7389 */ /* 0x00006400000c000b */
[----:B01----:R-:W-:Y:S01]  /*2af50*/  ENDCOLLECTIVE ;  /* 0x000000000000791b */ /* 0x003fe20003800000 */
.L_x_2097:
        /* <DEDUP_REMOVED lines=18> */
.L_x_2098:
[----:B------:R-:W-:Y:S02]  /*2b080*/  IMAD.MOV.U32 R13, RZ, RZ, R4 ;  /* 0x000000ffff0d7224 */ /* 0x000fe400078e0004 */
[----:B------:R-:W-:Y:S02]  /*2b090*/  IMAD.MOV.U32 R12, RZ, RZ, 0x6 ;  /* 0x00000006ff0c7424 */ /* 0x000fe400078e00ff */
[----:B------:R-:W-:-:S07]  /*2b0a0*/  IMAD.MOV.U32 R3, RZ, RZ, R14 ;  /* 0x000000ffff037224 */ /* 0x000fce00078e000e */
[----:B------:R-:W-:Y:S05]  /*2b0b0*/  WARPSYNC.COLLECTIVE R15, `(.L_x_2099) ;  /* 0x000000000f087348 */ /* 0x000fea0003c00000 */
[----:B------:R0:W1:Y:S02]  /*2b0c0*/  SHFL.IDX P6, R14, R13, R12, R11 ;  /* 0x0000000c0d0e7389 */ /* 0x00006400000c000b */
[----:B01----:R-:W-:Y:S01]  /*2b0d0*/  ENDCOLLECTIVE ;  /* 0x000000000000791b */ /* 0x003fe20003800000 */
.L_x_2099:
        /* <DEDUP_REMOVED lines=17> */
.L_x_2100:
[----:B------:R-:W-:Y:S02]  /*2b1f0*/  IMAD.MOV.U32 R13, RZ, RZ, R4 ;  /* 0x000000ffff0d7224 */ /* 0x000fe400078e0004 */
[----:B------:R-:W-:Y:S02]  /*2b200*/  IMAD.MOV.U32 R12, RZ, RZ, 0x7 ;  /* 0x00000007ff0c7424 */ /* 0x000fe400078e00ff */
[----:B------:R-:W-:-:S07]  /*2b210*/  IMAD.MOV.U32 R3, RZ, RZ, R14 ;  /* 0x000000ffff037224 */ /* 0x000fce00078e000e */
[----:B------:R-:W-:Y:S05]  /*2b220*/  WARPSYNC.COLLECTIVE R15, `(.L_x_2101) ;  /* 0x000000000f087348 */ /* 0x000fea0003c00000 */
[----:B------:R0:W1:Y:S02]  /*2b230*/  SHFL.IDX P6, R14, R13, R12, R11 ;  /* 0x0000000c0d0e7389 */ /* 0x00006400000c000b */
[----:B01----:R-:W-:Y:S01]  /*2b240*/  ENDCOLLECTIVE ;  /* 0x000000000000791b */ /* 0x003fe20003800000 */
.L_x_2101:
[----:B------:R-:W-:-:S05]  /*2b250*/  @!P1 LEA R3, P4, R8, R3, 0x1 ;  /* 0x0000000308039211 */ /* 0x000fca00078808ff */
[----:B------:R-:W-:-:S05]  /*2b260*/  @!P1 IMAD.X R2, RZ, RZ, R2, P4 ;  /* 0x000000ffff029224 */ /* 0x000fca00020e0602 */
[----:B------:R-:W-:Y:S01]  /*2b270*/  @!P1 LOP3.LUT R3, R3, R2, RZ, 0x3c, !PT ;  /* 0x0000000203039212 */ /* 0x000fe200078e3cff */
[----:B------:R-:W-:-:S03]  /*2b280*/  IMAD.MOV.U32 R13, RZ, RZ, R0 ;  /* 0x000000ffff0d7224 */ /* 0x000fc600078e0000 */
[----:B------:R-:W-:-:S04]  /*2b290*/  @!P1 LOP3.LUT R2, R3, R2, RZ, 0x3c, !PT ;  /* 0x0000000203029212 */ /* 0x000fc800078e3cff */
[----:B------:R-:W-:Y:S01]  /*2b2a0*/  @!P1 LOP3.LUT R3, R3, R2, RZ, 0x3c, !PT ;  /* 0x0000000203039212 */ /* 0x000fe200078e3cff */
[----:B------:R-:W-:-:S04]  /*2b2b0*/  IMAD.MOV.U32 R4, RZ, RZ, R14 ;  /* 0x000000ffff047224 */ /* 0x000fc800078e000e */
[----:B------:R-:W-:Y:S01]  /*2b2c0*/  @!PT LDS RZ, [RZ] ;  /* 0x00000000fffff984 */ /* 0x000fe20000000800 */
[----:B------:R-:W-:Y:S01]  /*2b2d0*/  @!PT LDS RZ, [RZ] ;  /* 0x00000000fffff984 */ /* 0x000fe20000000800 */
[----:B------:R-:W-:Y:S01]  /*2b2e0*/  @!PT LDS RZ, [RZ] ;  /* 0x00000000fffff984 */ /* 0x000fe20000000800 */
[----:B------:R0:W-:Y:S04]  /*2b2f0*/  @!P1 LDGSTS.E.BYPASS.LTC128B.128 [R37+0xf400], desc[UR60][R2.64], !P3 ;  /* 0x0f40000002259fae */ /* 0x0001e8000d901d7c */
[----:B------:R0:W-:Y:S04]  /*2b300*/  @!P1 LDGSTS.E.BYPASS.LTC128B.128 [R37+0x13400], desc[UR60][R2.64+0x80], !P2 ;  /* 0x1340008002259fae */ /* 0x0001e8000d101d7c */
[----:B------:R0:W-:Y:S02]  /*2b310*/  @!P1 LDGSTS.E.BYPASS.LTC128B.128 [R37+0x17400], desc[UR60][R2.64+0x100], !P0 ;  /* 0x1740010002259fae */ /* 0x0001e4000c101d7c */
[----:B0-----:R-:W-:Y:S05]  /*2b320*/  WARPSYNC.COLLECTIVE R15, `(.L_x_2102) ;  /* 0x000000000f087348 */ /* 0x001fea0003c00000 */
[----:B------:R1:W2:Y:S02]  /*2b330*/  SHFL.IDX P6, R14, R13, R12, R11 ;  /* 0x0000000c0d0e7389 */ /* 0x0002a400000c000b */
[----:B012---:R-:W-:Y:S01]  /*2b340*/  ENDCOLLECTIVE ;  /* 0x000000000000791b */ /* 0x007fe20003800000 */
.L_x_2102:
[----:B------:R-:W-:Y:S05]  /*2b350*/  BRA `(.L_x_2103) ;  /* 0xffffffac00107947 */ /* 0x000fea000383ffff */
.L_x_1956:
[----:B0-----:R0:W1:Y:S02]  /*2b360*/  SYNCS.PHASECHK.TRANS64.TRYWAIT P0, [R23+URZ+0x2a820], R2 ;  /* 0x02a82002170075a7 */ /* 0x001064000800017f */
[----:B-1----:R-:W-:Y:S05]  /*2b370*/  @!P0 NANOSLEEP.SYNCS 0x989680 ;  /* 0x009896800000895d */ /* 0x002fea0003900000 */
[----:B------:R-:W1:Y:S02]  /*2b380*/  @!P0 SYNCS.PHASECHK.TRANS64 P0, [R23+URZ+0x2a820], R2 ;  /* 0x02a82002170085a7 */ /* 0x000e64000800007f */
[----:B-1----:R-:W-:Y:S05]  /*2b390*/  @!P0 BRA `(.L_x_1956) ;  /* 0xfffffffc00f08947 */ /* 0x002fea000383ffff */
[----:B------:R-:W-:Y:S05]  /*2b3a0*/  BRA `(.L_x_2104) ;  /* 0xffffffac00887947 */ /* 0x000fea000383ffff */
.L_x_1961:
[----:B0-----:R0:W1:Y:S02]  /*2b3b0*/  SYNCS.PHASECHK.TRANS64.TRYWAIT P0, [R5+URZ+0x2a840], R0 ;  /* 0x02a84000050075a7 */ /* 0x001064000800017f */
[----:B-1----:R-:W-:Y:S05]  /*2b3c0*/  @!P0 NANOSLEEP.SYNCS 0x989680 ;  /* 0x009896800000895d */ /* 0x002fea0003900000 */
[----:B------:R-:W1:Y:S02]  /*2b3d0*/  @!P0 SYNCS.PHASECHK.TRANS64 P0, [R5+URZ+0x2a840], R0 ;  /* 0x02a84000050085a7 */ /* 0x000e64000800007f */
[----:B-1----:R-:W-:Y:S05]  /*2b3e0*/  @!P0 BRA `(.L_x_1961) ;  /* 0xfffffffc00f08947 */ /* 0x002fea000383ffff */
[----:B------:R-:W-:Y:S05]  /*2b3f0*/  BRA `(.L_x_2105) ;  /* 0xffffffb0004c7947 */ /* 0x000fea000383ffff */
.L_x_1962:
        /* <DEDUP_REMOVED lines=8> */
.L_x_2107:
[----:B------:R-:W-:Y:S05]  /*2b480*/  BSYNC B1 ;  /* 0x0000000000017941 */ /* 0x000fea0003800000 */
.L_x_2106:
        /* <DEDUP_REMOVED lines=10> */
.L_x_2108:
        /* <DEDUP_REMOVED lines=8> */
.L_x_2109:
        /* <DEDUP_REMOVED lines=14> */
.L_x_2110:
[----:B------:R-:W-:Y:S02]  /*2b690*/  IMAD.MOV.U32 R13, RZ, RZ, R8 ;  /* 0x000000ffff0d7224 */ /* 0x000fe400078e0008 */
[----:B------:R-:W-:Y:S02]  /*2b6a0*/  IMAD.MOV.U32 R12, RZ, RZ, 0x2 ;  /* 0x00000002ff0c7424 */ /* 0x000fe400078e00ff */
[----:B------:R-:W-:-:S07]  /*2b6b0*/  IMAD.MOV.U32 R2, RZ, RZ, R14 ;  /* 0x000000ffff027224 */ /* 0x000fce00078e000e */
[----:B------:R-:W-:Y:S05]  /*2b6c0*/  WARPSYNC.COLLECTIVE R15, `(.L_x_2111) ;  /* 0x000000000f087348 */ /* 0x000fea0003c00000 */
[----:B------:R0:W1:Y:S02]  /*2b6d0*/  SHFL.IDX P6, R14, R13, R12, R11 ;  /* 0x0000000c0d0e7389 */ /* 0x00006400000c000b */
[----:B01----:R-:W-:Y:S01]  /*2b6e0*/  ENDCOLLECTIVE ;  /* 0x000000000000791b */ /* 0x003fe20003800000 */
.L_x_2111:
        /* <DEDUP_REMOVED lines=13> */
.L_x_2112:
[----:B------:R-:W-:Y:S02]  /*2b7c0*/  IMAD.MOV.U32 R13, RZ, RZ, R8 ;  /* 0x000000ffff0d7224 */ /* 0x000fe400078e0008 */
[----:B------:R-:W-:Y:S02]  /*2b7d0*/  IMAD.MOV.U32 R12, RZ, RZ, 0x3 ;  /* 0x00000003ff0c7424 */ /* 0x000fe400078e00ff */
[----:B------:R-:W-:-:S07]  /*2b7e0*/  IMAD.MOV.U32 R2, RZ, RZ, R14 ;  /* 0x000000ffff027224 */ /* 0x000fce00078e000e */
[----:B------:R-:W-:Y:S05]  /*2b7f0*/  WARPSYNC.COLLECTIVE R15, `(.L_x_2113) ;  /* 0x000000000f087348 */ /* 0x000fea0003c00000 */
[----:B------:R0:W1:Y:S02]  /*2b800*/  SHFL.IDX P6, R14, R13, R12, R11 ;  /* 0x0000000c0d0e7389 */ /* 0x00006400000c000b */
[----:B01----:R-:W-:Y:S01]  /*2b810*/  ENDCOLLECTIVE ;  /* 0x000000000000791b */ /* 0x003fe20003800000 */
.L_x_2113:
        /* <DEDUP_REMOVED lines=13> */
.L_x_2114:
[----:B------:R-:W-:Y:S02]  /*2b8f0*/  IMAD.MOV.U32 R13, RZ, RZ, R8 ;  /* 0x000000ffff0d7224 */ /* 0x000fe400078e0008 */
[----:B------:R-:W-:Y:S02]  /*2b900*/  IMAD.MOV.U32 R12, RZ, RZ, 0x4 ;  /* 0x00000004ff0c7424 */ /* 0x000fe400078e00ff */
[----:B------:R-:W-:-:S07]  /*2b910*/  IMAD.MOV.U32 R2, RZ, RZ, R14 ;  /* 0x000000ffff027224 */ /* 0x000fce00078e000e */
[----:B------:R-:W-:Y:S05]  /*2b920*/  WARPSYNC.COLLECTIVE R15, `(.L_x_2115) ;  /* 0x000000000f087348 */ /* 0x000fea0003c00000 */
[----:B------:R0:W1:Y:S02]  /*2b930*/  SHFL.IDX P6, R14, R13, R12, R11 ;  /* 0x0000000c0d0e7389 */ /* 0x00006400000c000b */
[----:B01----:R-:W-:Y:S01]  /*2b940*/  ENDCOLLECTIVE ;  /* 0x000000000000791b */ /* 0x003fe20003800000 */
.L_x_2115:
        /* <DEDUP_REMOVED lines=13> */
.L_x_2116:
[----:B------:R-:W-:Y:S02]  /*2ba20*/  IMAD.MOV.U32 R13, RZ, RZ, R8 ;  /* 0x000000ffff0d7224 */ /* 0x000fe400078e0008 */
[----:B------:R-:W-:Y:S02]  /*2ba30*/  IMAD.MOV.U32 R12, RZ, RZ, 0x5 ;  /* 0x00000005ff0c7424 */ /* 0x000fe400078e00ff */
[----:B------:R-:W-:-:S07]  /*2ba40*/  IMAD.MOV.U32 R2, RZ, RZ, R14 ;  /* 0x000000ffff027224 */ /* 0x000fce00078e000e */
[----:B------:R-:W-:Y:S05]  /*2ba50*/  WARPSYNC.COLLECTIVE R15, `(.L_x_2117) ;  /* 0x000000000f087348 */ /* 0x000fea0003c00000 */
[----:B------:R0:W1:Y:S02]  /*2ba60*/  SHFL.IDX P6, R14, R13, R12, R11 ;  /* 0x0000000c0d0e7389 */ /* 0x00006400000c000b */
[----:B01----:R-:W-:Y:S01]  /*2ba70*/  ENDCOLLECTIVE ;  /* 0x000000000000791b */ /* 0x003fe20003800000 */
.L_x_2117:
        /* <DEDUP_REMOVED lines=13> */
.L_x_2118:
[----:B------:R-:W-:Y:S01]  /*2bb50*/  IMAD.MOV.U32 R2, RZ, RZ, R14 ;  /* 0x000000ffff027224 */ /* 0x000fe200078e000e */
[----:B------:R-:W-:Y:S06]  /*2bb60*/  BRA `(.L_x_2119) ;  /* 0xffffffac00847947 */ /* 0x000fec000383ffff */
.L_x_1967:
[----:B-1----:R1:W2:Y:S02]  /*2bb70*/  SYNCS.PHASECHK.TRANS64.TRYWAIT P0, [R5+URZ+0x2a860], R2 ;  /* 0x02a86002050075a7 */ /* 0x0022a4000800017f */
[----:B--2---:R-:W-:Y:S05]  /*2bb80*/  @!P0 NANOSLEEP.SYNCS 0x989680 ;  /* 0x009896800000895d */ /* 0x004fea0003900000 */
[----:B------:R-:W2:Y:S02]  /*2bb90*/  @!P0 SYNCS.PHASECHK.TRANS64 P0, [R5+URZ+0x2a860], R2 ;  /* 0x02a86002050085a7 */ /* 0x000ea4000800007f */
[----:B--2---:R-:W-:Y:S05]  /*2bba0*/  @!P0 BRA `(.L_x_1967) ;  /* 0xfffffffc00f08947 */ /* 0x004fea000383ffff */
[----:B------:R-:W-:Y:S05]  /*2bbb0*/  BRA `(.L_x_2120) ;  /* 0xffffffac00e07947 */ /* 0x000fea000383ffff */
.L_x_1968:
        /* <DEDUP_REMOVED lines=8> */
.L_x_2122:
[----:B------:R-:W-:Y:S05]  /*2bc40*/  BSYNC B1 ;  /* 0x0000000000017941 */ /* 0x000fea0003800000 */
.L_x_2121:
        /* <DEDUP_REMOVED lines=9> */
.L_x_2123:
[----:B------:R-:W-:Y:S02]  /*2bce0*/  IMAD.MOV.U32 R13, RZ, RZ, R24 ;  /* 0x000000ffff0d7224 */ /* 0x000fe400078e0018 */
[----:B------:R-:W-:Y:S02]  /*2bcf0*/  IMAD.MOV.U32 R12, RZ, RZ, 0x1 ;  /* 0x00000001ff0c7424 */ /* 0x000fe400078e00ff */
[----:B------:R-:W-:-:S07]  /*2bd00*/  IMAD.MOV.U32 R2, RZ, RZ, R14 ;  /* 0x000000ffff027224 */ /* 0x000fce00078e000e */
[----:B------:R-:W-:Y:S05]  /*2bd10*/  WARPSYNC.COLLECTIVE R15, `(.L_x_2124) ;  /* 0x000000000f087348 */ /* 0x000fea0003c00000 */
[----:B------:R0:W1:Y:S02]  /*2bd20*/  SHFL.IDX P6, R14, R13, R12, R11 ;  /* 0x0000000c0d0e7389 */ /* 0x00006400000c000b */
[----:B01----:R-:W-:Y:S01]  /*2bd30*/  ENDCOLLECTIVE ;  /* 0x000000000000791b */ /* 0x003fe20003800000 */
.L_x_2124:
        /* <DEDUP_REMOVED lines=15> */
.L_x_2125:
[----:B------:R-:W-:Y:S02]  /*2be30*/  IMAD.MOV.U32 R13, RZ, RZ, R24 ;  /* 0x000000ffff0d7224 */ /* 0x000fe400078e0018 */
[----:B------:R-:W-:Y:S02]  /*2be40*/  IMAD.MOV.U32 R12, RZ, RZ, 0x2 ;  /* 0x00000002ff0c7424 */ /* 0x000fe400078e00ff */
[----:B------:R-:W-:-:S07]  /*2be50*/  IMAD.MOV.U32 R2, RZ, RZ, R14 ;  /* 0x000000ffff027224 */ /* 0x000fce00078e000e */
[----:B------:R-:W-:Y:S05]  /*2be60*/  WARPSYNC.COLLECTIVE R15, `(.L_x_2126) ;  /* 0x000000000f087348 */ /* 0x000fea0003c00000 */
[----:B------:R0:W1:Y:S02]  /*2be70*/  SHFL.IDX P6, R14, R13, R12, R11 ;  /* 0x0000000c0d0e7389 */ /* 0x00006400000c000b */
[----:B01----:R-:W-:Y:S01]  /*2be80*/  ENDCOLLECTIVE ;  /* 0x000000000000791b */ /* 0x003fe20003800000 */
.L_x_2126:
        /* <DEDUP_REMOVED lines=14> */
.L_x_2127:
[----:B------:R-:W-:Y:S02]  /*2bf70*/  IMAD.MOV.U32 R13, RZ, RZ, R24 ;  /* 0x000000ffff0d7224 */ /* 0x000fe400078e0018 */
[----:B------:R-:W-:Y:S02]  /*2bf80*/  IMAD.MOV.U32 R12, RZ, RZ, 0x3 ;  /* 0x00000003ff0c7424 */ /* 0x000fe400078e00ff */
[----:B------:R-:W-:-:S07]  /*2bf90*/  IMAD.MOV.U32 R2, RZ, RZ, R14 ;  /* 0x000000ffff027224 */ /* 0x000fce00078e000e */
[----:B------:R-:W-:Y:S05]  /*2bfa0*/  WARPSYNC.COLLECTIVE R15, `(.L_x_2128) ;  /* 0x000000000f087348 */ /* 0x000fea0003c00000 */
[----:B------:R0:W1:Y:S02]  /*2bfb0*/  SHFL.IDX P6, R14, R13, R12, R11 ;  /* 0x0000000c0d0e7389 */ /* 0x00006400000c000b */
[----:B01----:R-:W-:Y:S01]  /*2bfc0*/  ENDCOLLECTIVE ;  /* 0x000000000000791b */ /* 0x003fe20003800000 */
.L_x_2128:
        /* <DEDUP_REMOVED lines=14> */
.L_x_2129:
[----:B------:R-:W-:Y:S02]  /*2c0b0*/  IMAD.MOV.U32 R13, RZ, RZ, R24 ;  /* 0x000000ffff0d7224 */ /* 0x000fe400078e0018 */
[----:B------:R-:W-:Y:S02]  /*2c0c0*/  IMAD.MOV.U32 R12, RZ, RZ, 0x4 ;  /* 0x00000004ff0c7424 */ /* 0x000fe400078e00ff */
[----:B------:R-:W-:-:S07]  /*2c0d0*/  IMAD.MOV.U32 R2, RZ, RZ, R14 ;  /* 0x000000ffff027224 */ /* 0x000fce00078e000e */
[----:B------:R-:W-:Y:S05]  /*2c0e0*/  WARPSYNC.COLLECTIVE R15, `(.L_x_2130) ;  /* 0x000000000f087348 */ /* 0x000fea0003c00000 */
[----:B------:R0:W1:Y:S02]  /*2c0f0*/  SHFL.IDX P6, R14, R13, R12, R11 ;  /* 0x0000000c0d0e7389 */ /* 0x00006400000c000b */
[----:B01----:R-:W-:Y:S01]  /*2c100*/  ENDCOLLECTIVE ;  /* 0x000000000000791b */ /* 0x003fe20003800000 */
.L_x_2130:
        /* <DEDUP_REMOVED lines=14> */
.L_x_2131:
[----:B------:R-:W-:Y:S02]  /*2c1f0*/  IMAD.MOV.U32 R13, RZ, RZ, R24 ;  /* 0x000000ffff0d7224 */ /* 0x000fe400078e0018 */
[----:B------:R-:W-:Y:S02]  /*2c200*/  IMAD.MOV.U32 R12, RZ, RZ, 0x5 ;  /* 0x00000005ff0c7424 */ /* 0x000fe400078e00ff */
[----:B------:R-:W-:-:S07]  /*2c210*/  IMAD.MOV.U32 R2, RZ, RZ, R14 ;  /* 0x000000ffff027224 */ /* 0x000fce00078e000e */
[----:B------:R-:W-:Y:S05]  /*2c220*/  WARPSYNC.COLLECTIVE R15, `(.L_x_2132) ;  /* 0x000000000f087348 */ /* 0x000fea0003c00000 */
[----:B------:R0:W1:Y:S02]  /*2c230*/  SHFL.IDX P6, R14, R13, R12, R11 ;  /* 0x0000000c0d0e7389 */ /* 0x00006400000c000b */
[----:B01----:R-:W-:Y:S01]  /*2c240*/  ENDCOLLECTIVE ;  /* 0x000000000000791b */ /* 0x003fe20003800000 */
.L_x_2132:
        /* <DEDUP_REMOVED lines=13> */
.L_x_2133:
[----:B------:R-:W-:Y:S01]  /*2c320*/  @!PT LDS RZ, [RZ] ;  /* 0x00000000fffff984 */ /* 0x000fe20000000800 */
[----:B------:R-:W-:Y:S01]  /*2c330*/  @!PT LDS RZ, [RZ] ;  /* 0x00000000fffff984 */ /* 0x000fe20000000800 */
[----:B------:R-:W-:Y:S01]  /*2c340*/  @!PT LDS RZ, [RZ] ;  /* 0x00000000fffff984 */ /* 0x000fe20000000800 */
[----:B------:R0:W-:Y:S02]  /*2c350*/  LDGSTS.E.BYPASS.LTC128B.128 [R4+0x5400], desc[UR60][R2.64+0x80], !P2 ;  /* 0x0540008002047fae */ /* 0x0001e4000d101d7c */
[----:B0-----:R-:W-:Y:S01]  /*2c360*/  IMAD.MOV.U32 R2, RZ, RZ, R14 ;  /* 0x000000ffff027224 */ /* 0x001fe200078e000e */
[----:B------:R-:W-:Y:S06]  /*2c370*/  BRA `(.L_x_2134) ;  /* 0xffffffa800d07947 */ /* 0x000fec000383ffff */
.L_x_1976:
[----:B0-----:R0:W1:Y:S02]  /*2c380*/  SYNCS.PHASECHK.TRANS64.TRYWAIT P0, [R0+URZ+0x2a860], R3 ;  /* 0x02a86003000075a7 */ /* 0x001064000800017f */
[----:B-1----:R-:W-:Y:S05]  /*2c390*/  @!P0 NANOSLEEP.SYNCS 0x989680 ;  /* 0x009896800000895d */ /* 0x002fea0003900000 */
[----:B------:R-:W1:Y:S02]  /*2c3a0*/  @!P0 SYNCS.PHASECHK.TRANS64 P0, [R0+URZ+0x2a860], R3 ;  /* 0x02a86003000085a7 */ /* 0x000e64000800007f */
[----:B-1----:R-:W-:Y:S05]  /*2c3b0*/  @!P0 BRA `(.L_x_1976) ;  /* 0xfffffffc00f08947 */ /* 0x002fea000383ffff */
[----:B------:R-:W-:Y:S05]  /*2c3c0*/  BRA `(.L_x_2135) ;  /* 0xffffffac00f07947 */ /* 0x000fea000383ffff */
.L_x_1977:
        /* <DEDUP_REMOVED lines=8> */
.L_x_2137:
[----:B------:R-:W-:Y:S05]  /*2c450*/  BSYNC B0 ;  /* 0x0000000000007941 */ /* 0x000fea0003800000 */
.L_x_2136:
        /* <DEDUP_REMOVED lines=10> */
[----:B------:R-:W-:Y:S01]  /*2c500*/  ISETP.LT.OR P3, PT, R6, 0x1, P1 ;  /* 0x000000010600780c */ /* 0x000fe20000f61670 */
[----:B------:R-:W-:-:S12]  /*2c510*/  IMAD R4, R4, 0x2, R23 ;  /* 0x0000000204047824 */ /* 0x000fd800078e0217 */
[----:B0-----:R-:W-:Y:S05]  /*2c520*/  WARPSYNC.COLLECTIVE R15, `(.L_x_2138) ;  /* 0x000000000f087348 */ /* 0x001fea0003c00000 */
[----:B------:R1:W2:Y:S02]  /*2c530*/  SHFL.IDX P6, R14, R13, R12, R11 ;  /* 0x0000000c0d0e7389 */ /* 0x0002a400000c000b */
[----:B012---:R-:W-:Y:S01]  /*2c540*/  ENDCOLLECTIVE ;  /* 0x000000000000791b */ /* 0x007fe20003800000 */
.L_x_2138:
        /* <DEDUP_REMOVED lines=9> */
.L_x_2139:
        /* <DEDUP_REMOVED lines=13> */
.L_x_2140:
[----:B------:R-:W-:Y:S02]  /*2c6b0*/  IMAD.MOV.U32 R13, RZ, RZ, R24 ;  /* 0x000000ffff0d7224 */ /* 0x000fe400078e0018 */
[----:B------:R-:W-:Y:S01]  /*2c6c0*/  IMAD.MOV.U32 R12, RZ, RZ, 0x2 ;  /* 0x00000002ff0c7424 */ /* 0x000fe200078e00ff */
[----:B------:R-:W-:-:S13]  /*2c6d0*/  IADD3 R2, P2, R14, R5, RZ ;  /* 0x000000050e027210 */ /* 0x000fda0007f5e0ff */
[----:B------:R-:W-:Y:S05]  /*2c6e0*/  WARPSYNC.COLLECTIVE R15, `(.L_x_2141) ;  /* 0x000000000f087348 */ /* 0x000fea0003c00000 */
[----:B------:R0:W1:Y:S02]  /*2c6f0*/  SHFL.IDX P6, R14, R13, R12, R11 ;  /* 0x0000000c0d0e7389 */ /* 0x00006400000c000b */
[----:B01----:R-:W-:Y:S01]  /*2c700*/  ENDCOLLECTIVE ;  /* 0x000000000000791b */ /* 0x003fe20003800000 */
.L_x_2141:
        /* <DEDUP_REMOVED lines=13> */
.L_x_2142:
[----:B------:R-:W-:Y:S02]  /*2c7e0*/  IMAD.MOV.U32 R13, RZ, RZ, R24 ;  /* 0x000000ffff0d7224 */ /* 0x000fe400078e0018 */
[----:B------:R-:W-:Y:S02]  /*2c7f0*/  IMAD.MOV.U32 R12, RZ, RZ, 0x3 ;  /* 0x00000003ff0c7424 */ /* 0x000fe400078e00ff */
[----:B------:R-:W-:-:S07]  /*2c800*/  IMAD.MOV.U32 R10, RZ, RZ, R14 ;  /* 0x000000ffff0a7224 */ /* 0x000fce00078e000e */
[----:B------:R-:W-:Y:S05]  /*2c810*/  WARPSYNC.COLLECTIVE R15, `(.L_x_2143) ;  /* 0x000000000f087348 */ /* 0x000fea0003c00000 */
[----:B------:R0:W1:Y:S02]  /*2c820*/  SHFL.IDX P6, R14, R13, R12, R11 ;  /* 0x0000000c0d0e7389 */ /* 0x00006400000c000b */
[----:B01----:R-:W-:Y:S01]  /*2c830*/  ENDCOLLECTIVE ;  /* 0x000000000000791b */ /* 0x003fe20003800000 */
.L_x_2143:
        /* <DEDUP_REMOVED lines=14> */
.L_x_2144:
[----:B------:R-:W-:Y:S02]  /*2c920*/  IMAD.MOV.U32 R13, RZ, RZ, R24 ;  /* 0x000000ffff0d7224 */ /* 0x000fe400078e0018 */
[----:B------:R-:W-:Y:S01]  /*2c930*/  IMAD.MOV.U32 R12, RZ, RZ, 0x4 ;  /* 0x00000004ff0c7424 */ /* 0x000fe200078e00ff */
[----:B------:R-:W-:-:S13]  /*2c940*/  IADD3 R2, P2, R14, R5, RZ ;  /* 0x000000050e027210 */ /* 0x000fda0007f5e0ff */
[----:B------:R-:W-:Y:S05]  /*2c950*/  WARPSYNC.COLLECTIVE R15, `(.L_x_2145) ;  /* 0x000000000f087348 */ /* 0x000fea0003c00000 */
[----:B------:R0:W1:Y:S02]  /*2c960*/  SHFL.IDX P6, R14, R13, R12, R11 ;  /* 0x0000000c0d0e7389 */ /* 0x00006400000c000b */
[----:B01----:R-:W-:Y:S01]  /*2c970*/  ENDCOLLECTIVE ;  /* 0x000000000000791b */ /* 0x003fe20003800000 */
.L_x_2145:
        /* <DEDUP_REMOVED lines=13> */
.L_x_2146:
[----:B------:R-:W-:Y:S02]  /*2ca50*/  IMAD.MOV.U32 R13, RZ, RZ, R24 ;  /* 0x000000ffff0d7224 */ /* 0x000fe400078e0018 */
[----:B------:R-:W-:Y:S02]  /*2ca60*/  IMAD.MOV.U32 R12, RZ, RZ, 0x5 ;  /* 0x00000005ff0c7424 */ /* 0x000fe400078e00ff */
[----:B------:R-:W-:-:S07]  /*2ca70*/  IMAD.MOV.U32 R10, RZ, RZ, R14 ;  /* 0x000000ffff0a7224 */ /* 0x000fce00078e000e */
[----:B------:R-:W-:Y:S05]  /*2ca80*/  WARPSYNC.COLLECTIVE R15, `(.L_x_2147) ;  /* 0x000000000f087348 */ /* 0x000fea0003c00000 */
[----:B------:R0:W1:Y:S02]  /*2ca90*/  SHFL.IDX P6, R14, R13, R12, R11 ;  /* 0x0000000c0d0e7389 */ /* 0x00006400000c000b */
[----:B01----:R-:W-:Y:S01]  /*2caa0*/  ENDCOLLECTIVE ;  /* 0x000000000000791b */ /* 0x003fe20003800000 */
.L_x_2147:
        /* <DEDUP_REMOVED lines=12> */
.L_x_2148:
[----:B------:R-:W-:Y:S05]  /*2cb70*/  BRA `(.L_x_2149) ;  /* 0xffffffa800ec7947 */ /* 0x000fea000383ffff */
.L_x_1982:
[----:B------:R-:W-:Y:S01]  /*2cb80*/  BSSY B0, `(.L_x_2150) ;  /* 0x0000008000007945 */ /* 0x000fe20003800000 */
[----:B------:R-:W-:Y:S02]  /*2cb90*/  IMAD.MOV.U32 R13, RZ, RZ, R16 ;  /* 0x000000ffff0d7224 */ /* 0x000fe400078e0010 */
[----:B------:R-:W-:Y:S02]  /*2cba0*/  IMAD.MOV.U32 R12, RZ, RZ, RZ ;  /* 0x000000ffff0c7224 */ /* 0x000fe400078e00ff */
[----:B------:R-:W-:Y:S02]  /*2cbb0*/  IMAD.MOV.U32 R11, RZ, RZ, 0x1f ;  /* 0x0000001fff0b7424 */ /* 0x000fe400078e00ff */
[----:B------:R-:W-:-:S07]  /*2cbc0*/  IMAD.MOV.U32 R15, RZ, RZ, -0x1 ;  /* 0xffffffffff0f7424 */ /* 0x000fce00078e00ff */
[----:B01----:R-:W-:Y:S05]  /*2cbd0*/  WARPSYNC.COLLECTIVE R15, `(.L_x_2151) ;  /* 0x000000000f087348 */ /* 0x003fea0003c00000 */
[----:B------:R2:W3:Y:S02]  /*2cbe0*/  SHFL.IDX P6, R14, R13, R12, R11 ;  /* 0x0000000c0d0e7389 */ /* 0x0004e400000c000b */
[----:B0123--:R-:W-:Y:S01]  /*2cbf0*/  ENDCOLLECTIVE ;  /* 0x000000000000791b */ /* 0x00ffe20003800000 */
.L_x_2151:
[----:B------:R-:W-:Y:S05]  /*2cc00*/  BSYNC B0 ;  /* 0x0000000000007941 */ /* 0x000fea0003800000 */
.L_x_2150:
        /* <DEDUP_REMOVED lines=9> */
.L_x_2152:
        /* <DEDUP_REMOVED lines=18> */
.L_x_2153:
[----:B------:R-:W-:Y:S01]  /*2cdc0*/  IMAD.MOV.U32 R12, RZ, RZ, 0x2 ;  /* 0x00000002ff0c7424 */ /* 0x000fe200078e00ff */
[----:B------:R-:W-:-:S05]  /*2cdd0*/  SEL R6, R14, RZ, P1 ;  /* 0x000000ff0e067207 */ /* 0x000fca0000800000 */
[----:B------:R-:W-:-:S04]  /*2cde0*/  IMAD.IADD R6, R5, 0x1, R6 ;  /* 0x0000000105067824 */ /* 0x000fc800078e0206 */
[----:B------:R-:W-:-:S07]  /*2cdf0*/  IMAD.MOV.U32 R13, RZ, RZ, R6 ;  /* 0x000000ffff0d7224 */ /* 0x000fce00078e0006 */
[----:B------:R-:W-:Y:S05]  /*2ce00*/  WARPSYNC.COLLECTIVE R15, `(.L_x_2154) ;  /* 0x000000000f087348 */ /* 0x000fea0003c00000 */
[----:B------:R0:W1:Y:S02]  /*2ce10*/  SHFL.UP P6, R14, R13, R12, R11 ;  /* 0x0400000c0d0e7389 */ /* 0x00006400000c000b */
[----:B01----:R-:W-:Y:S01]  /*2ce20*/  ENDCOLLECTIVE ;  /* 0x000000000000791b */ /* 0x003fe20003800000 */
.L_x_2154:
[----:B------:R-:W-:Y:S01]  /*2ce30*/  IMAD.MOV.U32 R12, RZ, RZ, 0x4 ;  /* 0x00000004ff0c7424 */ /* 0x000fe200078e00ff */
[----:B------:R-:W-:-:S05]  /*2ce40*/  SEL R7, R14, RZ, P2 ;  /* 0x000000ff0e077207 */ /* 0x000fca0001000000 */
[----:B------:R-:W-:-:S04]  /*2ce50*/  IMAD.IADD R7, R6, 0x1, R7 ;  /* 0x0000000106077824 */ /* 0x000fc800078e0207 */
[----:B------:R-:W-:-:S07]  /*2ce60*/  IMAD.MOV.U32 R13, RZ, RZ, R7 ;  /* 0x000000ffff0d7224 */ /* 0x000fce00078e0007 */
[----:B------:R-:W-:Y:S05]  /*2ce70*/  WARPSYNC.COLLECTIVE R15, `(.L_x_2155) ;  /* 0x000000000f087348 */ /* 0x000fea0003c00000 */
[----:B------:R0:W1:Y:S02]  /*2ce80*/  SHFL.UP P6, R14, R13, R12, R11 ;  /* 0x0400000c0d0e7389 */ /* 0x00006400000c000b */
[----:B01----:R-:W-:Y:S01]  /*2ce90*/  ENDCOLLECTIVE ;  /* 0x000000000000791b */ /* 0x003fe20003800000 */
.L_x_2155:
[----:B------:R-:W-:Y:S01]  /*2cea0*/  IMAD.MOV.U32 R12, RZ, RZ, 0x8 ;  /* 0x00000008ff0c7424 */ /* 0x000fe200078e00ff */
[----:B------:R-:W-:-:S05]  /*2ceb0*/  SEL R2, R14, RZ, P3 ;  /* 0x000000ff0e027207 */ /* 0x000fca0001800000 */
[----:B------:R-:W-:-:S04]  /*2cec0*/  IMAD.IADD R2, R7, 0x1, R2 ;  /* 0x0000000107027824 */ /* 0x000fc800078e0202 */
[----:B------:R-:W-:-:S07]  /*2ced0*/  IMAD.MOV.U32 R13, RZ, RZ, R2 ;  /* 0x000000ffff0d7224 */ /* 0x000fce00078e0002 */
[----:B------:R-:W-:Y:S05]  /*2cee0*/  WARPSYNC.COLLECTIVE R15, `(.L_x_2156) ;  /* 0x000000000f087348 */ /* 0x000fea0003c00000 */
[----:B------:R0:W1:Y:S02]  /*2cef0*/  SHFL.UP P6, R14, R13, R12, R11 ;  /* 0x0400000c0d0e7389 */ /* 0x00006400000c000b */
[----:B01----:R-:W-:Y:S01]  /*2cf00*/  ENDCOLLECTIVE ;  /* 0x000000000000791b */ /* 0x003fe20003800000 */
.L_x_2156:
[----:B------:R-:W-:Y:S01]  /*2cf10*/  IMAD.MOV.U32 R12, RZ, RZ, 0x10 ;  /* 0x00000010ff0c7424 */ /* 0x000fe200078e00ff */
[----:B------:R-:W-:-:S05]  /*2cf20*/  SEL R3, R14, RZ, P4 ;  /* 0x000000ff0e037207 */ /* 0x000fca0002000000 */
[----:B------:R-:W-:-:S04]  /*2cf30*/  IMAD.IADD R3, R2, 0x1, R3 ;  /* 0x0000000102037824 */ /* 0x000fc800078e0203 */
[----:B------:R-:W-:-:S07]  /*2cf40*/  IMAD.MOV.U32 R13, RZ, RZ, R3 ;  /* 0x000000ffff0d7224 */ /* 0x000fce00078e0003 */
[----:B------:R-:W-:Y:S05]  /*2cf50*/  WARPSYNC.COLLECTIVE R15, `(.L_x_2157) ;  /* 0x000000000f087348 */ /* 0x000fea0003c00000 */
[----:B------:R0:W1:Y:S02]  /*2cf60*/  SHFL.UP P6, R14, R13, R12, R11 ;  /* 0x0400000c0d0e7389 */ /* 0x00006400000c000b */
[----:B01----:R-:W-:Y:S01]  /*2cf70*/  ENDCOLLECTIVE ;  /* 0x000000000000791b */ /* 0x003fe20003800000 */
.L_x_2157:
        /* <DEDUP_REMOVED lines=8> */
.L_x_2158:
[----:B------:R-:W-:Y:S05]  /*2d000*/  BRA `(.L_x_2159) ;  /* 0xffffffa800f47947 */ /* 0x000fea000383ffff */
.L_x_1987:
[----:B------:R-:W-:Y:S01]  /*2d010*/  BSSY B0, `(.L_x_2160) ;  /* 0x0000008000007945 */ /* 0x000fe20003800000 */
[----:B-----5:R-:W-:Y:S02]  /*2d020*/  IMAD.MOV.U32 R13, RZ, RZ, R5 ;  /* 0x000000ffff0d7224 */ /* 0x020fe400078e0005 */
[----:B------:R-:W-:Y:S02]  /*2d030*/  IMAD.MOV.U32 R12, RZ, RZ, 0x1 ;  /* 0x00000001ff0c7424 */ /* 0x000fe400078e00ff */
[----:B------:R-:W-:Y:S02]  /*2d040*/  IMAD.MOV.U32 R11, RZ, RZ, RZ ;  /* 0x000000ffff0b7224 */ /* 0x000fe400078e00ff */
[----:B------:R-:W-:-:S07]  /*2d050*/  IMAD.MOV.U32 R15, RZ, RZ, -0x1 ;  /* 0xffffffffff0f7424 */ /* 0x000fce00078e00ff */
[----:B01----:R-:W-:Y:S05]  /*2d060*/  WARPSYNC.COLLECTIVE R15, `(.L_x_2161) ;  /* 0x000000000f087348 */ /* 0x003fea0003c00000 */
[----:B------:R2:W3:Y:S02]  /*2d070*/  SHFL.UP P6, R14, R13, R12, R11 ;  /* 0x0400000c0d0e7389 */ /* 0x0004e400000c000b */
[----:B0123--:R-:W-:Y:S01]  /*2d080*/  ENDCOLLECTIVE ;  /* 0x000000000000791b */ /* 0x00ffe20003800000 */
.L_x_2161:
[----:B------:R-:W-:Y:S05]  /*2d090*/  BSYNC B0 ;  /* 0x0000000000007941 */ /* 0x000fea0003800000 */
.L_x_2160:
        /* <DEDUP_REMOVED lines=8> */
.L_x_2162:
[----:B------:R-:W-:Y:S01]  /*2d120*/  IMAD.MOV.U32 R12, RZ, RZ, 0x4 ;  /* 0x00000004ff0c7424 */ /* 0x000fe200078e00ff */
[----:B------:R-:W-:-:S05]  /*2d130*/  SEL R2, R14, RZ, P2 ;  /* 0x000000ff0e027207 */ /* 0x000fca0001000000 */
[----:B------:R-:W-:-:S04]  /*2d140*/  IMAD.IADD R2, R13, 0x1, R2 ;  /* 0x000000010d027824 */ /* 0x000fc800078e0202 */
[----:B------:R-:W-:-:S07]  /*2d150*/  IMAD.MOV.U32 R13, RZ, RZ, R2 ;  /* 0x000000ffff0d7224 */ /* 0x000fce00078e0002 */
[----:B------:R-:W-:Y:S05]  /*2d160*/  WARPSYNC.COLLECTIVE R15, `(.L_x_2163) ;  /* 0x000000000f087348 */ /* 0x000fea0003c00000 */
[----:B------:R0:W1:Y:S02]  /*2d170*/  SHFL.UP P6, R14, R13, R12, R11 ;  /* 0x0400000c0d0e7389 */ /* 0x00006400000c000b */
[----:B01----:R-:W-:Y:S01]  /*2d180*/  ENDCOLLECTIVE ;  /* 0x000000000000791b */ /* 0x003fe20003800000 */
.L_x_2163:
[----:B------:R-:W-:Y:S01]  /*2d190*/  IMAD.MOV.U32 R12, RZ, RZ, 0x8 ;  /* 0x00000008ff0c7424 */ /* 0x000fe200078e00ff */
[----:B------:R-:W-:-:S05]  /*2d1a0*/  SEL R3, R14, RZ, P3 ;  /* 0x000000ff0e037207 */ /* 0x000fca0001800000 */
[----:B------:R-:W-:-:S04]  /*2d1b0*/  IMAD.IADD R3, R2, 0x1, R3 ;  /* 0x0000000102037824 */ /* 0x000fc800078e0203 */
[----:B------:R-:W-:-:S07]  /*2d1c0*/  IMAD.MOV.U32 R13, RZ, RZ, R3 ;  /* 0x000000ffff0d7224 */ /* 0x000fce00078e0003 */
[----:B------:R-:W-:Y:S05]  /*2d1d0*/  WARPSYNC.COLLECTIVE R15, `(.L_x_2164) ;  /* 0x000000000f087348 */ /* 0x000fea0003c00000 */
[----:B------:R0:W1:Y:S02]  /*2d1e0*/  SHFL.UP P6, R14, R13, R12, R11 ;  /* 0x0400000c0d0e7389 */ /* 0x00006400000c000b */
[----:B01----:R-:W-:Y:S01]  /*2d1f0*/  ENDCOLLECTIVE ;  /* 0x000000000000791b */ /* 0x003fe20003800000 */
.L_x_2164:
[----:B------:R-:W-:Y:S01]  /*2d200*/  IMAD.MOV.U32 R12, RZ, RZ, 0x10 ;  /* 0x00000010ff0c7424 */ /* 0x000fe200078e00ff */
[----:B------:R-:W-:-:S05]  /*2d210*/  SEL R4, R14, RZ, P4 ;  /* 0x000000ff0e047207 */ /* 0x000fca0002000000 */
[----:B------:R-:W-:-:S04]  /*2d220*/  IMAD.IADD R4, R3, 0x1, R4 ;  /* 0x0000000103047824 */ /* 0x000fc800078e0204 */
[----:B------:R-:W-:-:S07]  /*2d230*/  IMAD.MOV.U32 R13, RZ, RZ, R4 ;  /* 0x000000ffff0d7224 */ /* 0x000fce00078e0004 */
[----:B------:R-:W-:Y:S05]  /*2d240*/  WARPSYNC.COLLECTIVE R15, `(.L_x_2165) ;  /* 0x000000000f087348 */ /* 0x000fea0003c00000 */
[----:B------:R0:W1:Y:S02]  /*2d250*/  SHFL.UP P6, R14, R13, R12, R11 ;  /* 0x0400000c0d0e7389 */ /* 0x00006400000c000b */
[----:B01----:R-:W-:Y:S01]  /*2d260*/  ENDCOLLECTIVE ;  /* 0x000000000000791b */ /* 0x003fe20003800000 */
.L_x_2165:
        /* <DEDUP_REMOVED lines=8> */
.L_x_2166:
[----:B------:R-:W-:Y:S05]  /*2d2f0*/  BRA `(.L_x_2167) ;  /* 0xffffffa800d47947 */ /* 0x000fea000383ffff */
.L_x_1989:
[----:B------:R-:W-:Y:S01]  /*2d300*/  BSSY B0, `(.L_x_2168) ;  /* 0x0000006000007945 */ /* 0x000fe20003800000 */
[----:B------:R-:W-:Y:S01]  /*2d310*/  PLOP3.LUT P6, PT, P6, PT, PT, 0x8, 0x0 ;  /* 0x000000000000781c */ /* 0x000fe200037ce170 */
[----:B------:R-:W-:-:S12]  /*2d320*/  IMAD.MOV.U32 R15, RZ, RZ, -0x1 ;  /* 0xffffffffff0f7424 */ /* 0x000fd800078e00ff */
[----:B01----:R-:W-:Y:S05]  /*2d330*/  WARPSYNC.COLLECTIVE R15, `(.L_x_2169) ;  /* 0x000000000f087348 */ /* 0x003fea0003c00000 */
[----:B------:R-:W-:Y:S01]  /*2d340*/  VOTE.ANY R14, PT, P6 ;  /* 0x00000000000e7806 */ /* 0x000fe200030e0100 */
[----:B01----:R-:W-:Y:S06]  /*2d350*/  ENDCOLLECTIVE ;  /* 0x000000000000791b */ /* 0x003fec0003800000 */
.L_x_2169:
[----:B------:R-:W-:Y:S05]  /*2d360*/  BSYNC B0 ;  /* 0x0000000000007941 */ /* 0x000fea0003800000 */
.L_x_2168:
        /* <DEDUP_REMOVED lines=9> */
.L_x_2170:
[----:B------:R-:W-:Y:S01]  /*2d400*/  IMAD.MOV.U32 R5, RZ, RZ, R14 ;  /* 0x000000ffff057224 */ /* 0x000fe200078e000e */
[----:B------:R-:W-:Y:S06]  /*2d410*/  BRA `(.L_x_2171) ;  /* 0xffffffa800c47947 */ /* 0x000fec000383ffff */
.L_x_1991:
[----:B------:R-:W-:Y:S01]  /*2d420*/  BSSY B0, `(.L_x_2172) ;  /* 0x0000007000007945 */ /* 0x000fe20003800000 */
[----:B------:R-:W-:Y:S02]  /*2d430*/  IMAD.MOV.U32 R13, RZ, RZ, R2 ;  /* 0x000000ffff0d7224 */ /* 0x000fe400078e0002 */
[----:B------:R-:W-:Y:S02]  /*2d440*/  IMAD.MOV.U32 R11, RZ, RZ, 0x1f ;  /* 0x0000001fff0b7424 */ /* 0x000fe400078e00ff */
[----:B------:R-:W-:-:S07]  /*2d450*/  IMAD.MOV.U32 R15, RZ, RZ, -0x1 ;  /* 0xffffffffff0f7424 */ /* 0x000fce00078e00ff */
[----:B0123--:R-:W-:Y:S05]  /*2d460*/  WARPSYNC.COLLECTIVE R15, `(.L_x_2173) ;  /* 0x000000000f087348 */ /* 0x00ffea0003c00000 */
[----:B------:R4:W0:Y:S02]  /*2d470*/  SHFL.IDX P6, R14, R13, R12, R11 ;  /* 0x0000000c0d0e7389 */ /* 0x00082400000c000b */
[----:B01234-:R-:W-:Y:S01]  /*2d480*/  ENDCOLLECTIVE ;  /* 0x000000000000791b */ /* 0x01ffe20003800000 */
.L_x_2173:
[----:B------:R-:W-:Y:S05]  /*2d490*/  BSYNC B0 ;  /* 0x0000000000007941 */ /* 0x000fea0003800000 */
.L_x_2172:
[----:B------:R-:W-:Y:S05]  /*2d4a0*/  BRA `(.L_x_1990) ;  /* 0xffffffa800bc7947 */ /* 0x000fea000383ffff */
.L_x_1995:
[----:B0-----:R0:W3:Y:S02]  /*2d4b0*/  SYNCS.PHASECHK.TRANS64.TRYWAIT P0, [R5+URZ+0x2a820], R0 ;  /* 0x02a82000050075a7 */ /* 0x0010e4000800017f */
[----:B---3--:R-:W-:Y:S05]  /*2d4c0*/  @!P0 NANOSLEEP.SYNCS 0x989680 ;  /* 0x009896800000895d */ /* 0x008fea0003900000 */
[----:B------:R-:W3:Y:S02]  /*2d4d0*/  @!P0 SYNCS.PHASECHK.TRANS64 P0, [R5+URZ+0x2a820], R0 ;  /* 0x02a82000050085a7 */ /* 0x000ee4000800007f */
[----:B---3--:R-:W-:Y:S05]  /*2d4e0*/  @!P0 BRA `(.L_x_1995) ;  /* 0xfffffffc00f08947 */ /* 0x008fea000383ffff */
[----:B------:R-:W-:Y:S05]  /*2d4f0*/  BRA `(.L_x_2174) ;  /* 0xffffffb000347947 */ /* 0x000fea000383ffff */
.L_x_1996:
[----:B------:R-:W3:Y:S01]  /*2d500*/  S2R R2, SR_TID.X ;  /* 0x0000000000027919 */ /* 0x000ee20000002100 */
[----:B------:R-:W-:Y:S01]  /*2d510*/  BSSY B0, `(.L_x_2175) ;  /* 0x000000a000007945 */ /* 0x000fe20003800000 */
[----:B------:R-:W-:Y:S02]  /*2d520*/  IMAD.MOV.U32 R12, RZ, RZ, RZ ;  /* 0x000000ffff0c7224 */ /* 0x000fe400078e00ff */
[----:B------:R-:W-:Y:S02]  /*2d530*/  IMAD.MOV.U32 R11, RZ, RZ, 0x1f ;  /* 0x0000001fff0b7424 */ /* 0x000fe400078e00ff */
[----:B------:R-:W-:Y:S01]  /*2d540*/  IMAD.MOV.U32 R15, RZ, RZ, -0x1 ;  /* 0xffffffffff0f7424 */ /* 0x000fe200078e00ff */
[----:B---3--:R-:W-:-:S04]  /*2d550*/  SHF.R.U32.HI R2, RZ, 0x5, R2 ;  /* 0x00000005ff027819 */ /* 0x008fc80000011602 */
[----:B------:R-:W-:-:S05]  /*2d560*/  LOP3.LUT R2, R2, 0x3, RZ, 0xc0, !PT ;  /* 0x0000000302027812 */ /* 0x000fca00078ec0ff */
[----:B------:R-:W-:-:S07]  /*2d570*/  IMAD.MOV.U32 R13, RZ, RZ, R2 ;  /* 0x000000ffff0d7224 */ /* 0x000fce00078e0002 */
[----:B012---:R-:W-:Y:S05]  /*2d580*/  WARPSYNC.COLLECTIVE R15, `(.L_x_2176) ;  /* 0x000000000f087348 */ /* 0x007fea0003c00000 */
[----:B------:R3:W4:Y:S02]  /*2d590*/  SHFL.IDX P6, R14, R13, R12, R11 ;  /* 0x0000000c0d0e7389 */ /* 0x00072400000c000b */
[----:B01234-:R-:W-:Y:S01]  /*2d5a0*/  ENDCOLLECTIVE ;  /* 0x000000000000791b */ /* 0x01ffe20003800000 */
.L_x_2176:
[----:B------:R-:W-:Y:S05]  /*2d5b0*/  BSYNC B0 ;  /* 0x0000000000007941 */ /* 0x000fea0003800000 */
.L_x_2175:
[----:B------:R-:W-:Y:S05]  /*2d5c0*/  BRA `(.L_x_2177) ;  /* 0xffffffb0001c7947 */ /* 0x000fea000383ffff */
.L_x_1997:
[----:B------:R-:W-:Y:S01]  /*2d5d0*/  BSSY B0, `(.L_x_2178) ;  /* 0x0000006000007945 */ /* 0x000fe20003800000 */
[----:B------:R-:W-:-:S07]  /*2d5e0*/  IMAD.MOV.U32 R15, RZ, RZ, -0x1 ;  /* 0xffffffffff0f7424 */ /* 0x000fce00078e00ff */
[----:B012---:R-:W-:Y:S05]  /*2d5f0*/  WARPSYNC.COLLECTIVE R15, `(.L_x_2179) ;  /* 0x000000000f0c7348 */ /* 0x007fea0003c00000 */
[----:B------:R-:W-:Y:S02]  /*2d600*/  ELECT P6, UR62, PT ;  /* 0x00000000003e782f */ /* 0x000fe400038c0000 */
[----:B------:R-:W-:Y:S01]  /*2d610*/  MOV R14, UR62 ;  /* 0x0000003e000e7c02 */ /* 0x000fe20008000f00 */
[----:B012---:R-:W-:Y:S10]  /*2d620*/  ENDCOLLECTIVE ;  /* 0x000000000000791b */ /* 0x007ff40003800000 */
.L_x_2179:
[----:B------:R-:W-:Y:S05]  /*2d630*/  BSYNC B0 ;  /* 0x0000000000007941 */ /* 0x000fea0003800000 */
.L_x_2178:
[----:B------:R-:W-:Y:S05]  /*2d640*/  BRA `(.L_x_2180) ;  /* 0xffffffb000107947 */ /* 0x000fea000383ffff */
.L_x_1999:
[----:B0-----:R0:W3:Y:S02]  /*2d650*/  SYNCS.PHASECHK.TRANS64.TRYWAIT P1, [R3+URZ+0x2a840], R2 ;  /* 0x02a84002030075a7 */ /* 0x0010e4000802017f */
[----:B---3--:R-:W-:Y:S05]  /*2d660*/  @!P1 NANOSLEEP.SYNCS 0x989680 ;  /* 0x009896800000995d */ /* 0x008fea0003900000 */
[----:B------:R-:W3:Y:S02]  /*2d670*/  @!P1 SYNCS.PHASECHK.TRANS64 P1, [R3+URZ+0x2a840], R2 ;  /* 0x02a84002030095a7 */ /* 0x000ee4000802007f */
[----:B---3--:R-:W-:Y:S05]  /*2d680*/  @!P1 BRA `(.L_x_1999) ;  /* 0xfffffffc00f09947 */ /* 0x008fea000383ffff */
[----:B------:R-:W-:Y:S05]  /*2d690*/  BRA `(.L_x_2181) ;  /* 0xffffffb000387947 */ /* 0x000fea000383ffff */
.L_x_2001:
[----:B---3--:R3:W4:Y:S02]  /*2d6a0*/  SYNCS.PHASECHK.TRANS64.TRYWAIT P1, [R27+URZ+0x2a840], R0 ;  /* 0x02a840001b0075a7 */ /* 0x008724000802017f */
[----:B----4-:R-:W-:Y:S05]  /*2d6b0*/  @!P1 NANOSLEEP.SYNCS 0x989680 ;  /* 0x009896800000995d */ /* 0x010fea0003900000 */
[----:B------:R-:W4:Y:S02]  /*2d6c0*/  @!P1 SYNCS.PHASECHK.TRANS64 P1, [R27+URZ+0x2a840], R0 ;  /* 0x02a840001b0095a7 */ /* 0x000f24000802007f */
[----:B----4-:R-:W-:Y:S05]  /*2d6d0*/  @!P1 BRA `(.L_x_2001) ;  /* 0xfffffffc00f09947 */ /* 0x010fea000383ffff */
[----:B------:R-:W-:Y:S05]  /*2d6e0*/  BRA `(.L_x_2182) ;  /* 0xffffffb000447947 */ /* 0x000fea000383ffff */
.L_x_2003:
[----:B----4-:R4:W0:Y:S02]  /*2d6f0*/  SYNCS.PHASECHK.TRANS64.TRYWAIT P1, [R3+URZ+0x2a860], R2 ;  /* 0x02a86002030075a7 */ /* 0x010824000802017f */
[----:B0-----:R-:W-:Y:S05]  /*2d700*/  @!P1 NANOSLEEP.SYNCS 0x989680 ;  /* 0x009896800000995d */ /* 0x001fea0003900000 */
[----:B------:R-:W0:Y:S02]  /*2d710*/  @!P1 SYNCS.PHASECHK.TRANS64 P1, [R3+URZ+0x2a860], R2 ;  /* 0x02a86002030095a7 */ /* 0x000e24000802007f */
[----:B0-----:R-:W-:Y:S05]  /*2d720*/  @!P1 BRA `(.L_x_2003) ;  /* 0xfffffffc00f09947 */ /* 0x001fea000383ffff */
[----:B------:R-:W-:Y:S05]  /*2d730*/  BRA `(.L_x_2183) ;  /* 0xffffffb000407947 */ /* 0x000fea000383ffff */
.L_x_2184:
        /* <DEDUP_REMOVED lines=12> */
.L_x_3231:


//--------------------- .text._ZN7cutlass13device_kernelIN5flash11enable_sm90INS1_16FlashAttnFwdSm90INS1_25CollectiveMainloopFwdSm90ILi2EN4cute5tupleIJNS5_1CILi1EEES8_S8_EEENS6_IJNS7_ILi128EEENS7_ILi96EEENS7_ILi192EEEEEELi128ENS_10bfloat16_tEfNS_4arch4Sm90ELb1ELb0ELb0ELb0ELb1ELb0ELb0ELb1ELb1ELb1ELb0ELb0EEENS1_21CollectiveEpilogueFwdINS6_IJSA_SA_SB_EEES9_SE_SG_Li256ELb0ELb1ELb0ELb0EEENS1_30DynamicPersistentTileSchedulerILi256ELi128ELb0ELb1ELb1EEEEEEEEEvNT_6ParamsE --------------------------
	.section	.text._ZN7cutlass13device_kernelIN5flash11enable_sm90INS1_16FlashAttnFwdSm90INS1_25CollectiveMainloopFwdSm90ILi2EN4cute5tupleIJNS5_1CILi1EEES8_S8_EEENS6_IJNS7_ILi128EEENS7_ILi96EEENS7_ILi192EEEEEELi128ENS_10bfloat16_tEfNS_4arch4Sm90ELb1ELb0ELb0ELb0ELb1ELb0ELb0ELb1ELb1ELb1ELb0ELb0EEENS1_21CollectiveEpilogueFwdINS6_IJSA_SA_SB_EEES9_SE_SG_Li256ELb0ELb1ELb0ELb0EEENS1_30DynamicPersistentTileSchedulerILi256ELi128ELb0ELb1ELb1EEEEEEEEEvNT_6ParamsE,"ax",@progbits
	.align	128
.text._ZN7cutlass13device_kernelIN5flash11enable_sm90INS1_16FlashAttnFwdSm90INS1_25CollectiveMainloopFwdSm90ILi2EN4cute5tupleIJNS5_1CILi1EEES8_S8_EEENS6_IJNS7_ILi128EEENS7_ILi96EEENS7_ILi192EEEEEELi128ENS_10bfloat16_tEfNS_4arch4Sm90ELb1ELb0ELb0ELb0ELb1ELb0ELb0ELb1ELb1ELb1ELb0ELb0EEENS1_21CollectiveEpilogueFwdINS6_IJSA_SA_SB_EEES9_SE_SG_Li256ELb0ELb1ELb0ELb0EEENS1_30DynamicPersistentTileSchedulerILi256ELi128ELb0ELb1ELb1EEEEEEEEEvNT_6ParamsE:
        .type           _ZN7cutlass13device_kernelIN5flash11enable_sm90INS1_16FlashAttnFwdSm90INS1_25CollectiveMainloopFwdSm90ILi2EN4cute5tupleIJNS5_1CILi1EEES8_S8_EEENS6_IJNS7_ILi128EEENS7_ILi96EEENS7_ILi192EEEEEELi128ENS_10bfloat16_tEfNS_4arch4Sm90ELb1ELb0ELb0ELb0ELb1ELb0ELb0ELb1ELb1ELb1ELb0ELb0EEENS1_21CollectiveEpilogueFwdINS6_IJSA_SA_SB_EEES9_SE_SG_Li256ELb0ELb1ELb0ELb0EEENS1_30DynamicPersistentTileSchedulerILi256ELi128ELb0ELb1ELb1EEEEEEEEEvNT_6ParamsE,@function
        .size           _ZN7cutlass13device_kernelIN5flash11enable_sm90INS1_16FlashAttnFwdSm90INS1_25CollectiveMainloopFwdSm90ILi2EN4cute5tupleIJNS5_1CILi1EEES8_S8_EEENS6_IJNS7_ILi128EEENS7_ILi96EEENS7_ILi192EEEEEELi128ENS_10bfloat16_tEfNS_4arch4Sm90ELb1ELb0ELb0ELb0ELb1ELb0ELb0ELb1ELb1ELb1ELb0ELb0EEENS1_21CollectiveEpilogueFwdINS6_IJSA_SA_SB_EEES9_SE_SG_Li256ELb0ELb1ELb0ELb0EEENS1_30DynamicPersistentTileSchedulerILi256ELi128ELb0ELb1ELb1EEEEEEEEEvNT_6ParamsE,(.L_x_3232 - _ZN7cutlass13device_kernelIN5flash11enable_sm90INS1_16FlashAttnFwdSm90INS1_25CollectiveMainloopFwdSm90ILi2EN4cute5tupleIJNS5_1CILi1EEES8_S8_EEENS6_IJNS7_ILi128EEENS7_ILi96EEENS7_ILi192EEEEEELi128ENS_10bfloat16_tEfNS_4arch4Sm90ELb1ELb0ELb0ELb0ELb1ELb0ELb0ELb1ELb1ELb1ELb0ELb0EEENS1_21CollectiveEpilogueFwdINS6_IJSA_SA_SB_EEES9_SE_SG_Li256ELb0ELb1ELb0ELb0EEENS1_30DynamicPersistentTileSchedulerILi256ELi128ELb0ELb1ELb1EEEEEEEEEvNT_6ParamsE)
        .other          _ZN7cutlass13device_kernelIN5flash11enable_sm90INS1_16FlashAttnFwdSm90INS1_25CollectiveMainloopFwdSm90ILi2EN4cute5tupleIJNS5_1CILi1EEES8_S8_EEENS6_IJNS7_ILi128EEENS7_ILi96EEENS7_ILi192EEEEEELi128ENS_10bfloat16_tEfNS_4arch4Sm90ELb1ELb0ELb0ELb0ELb1ELb0ELb0ELb1ELb1ELb1ELb0ELb0EEENS1_21CollectiveEpilogueFwdINS6_IJSA_SA_SB_EEES9_SE_SG_Li256ELb0ELb1ELb0ELb0EEENS1_30DynamicPersistentTileSchedulerILi256ELi128ELb0ELb1ELb1EEEEEEEEEvNT_6ParamsE,@"STO_CUDA_ENTRY STV_DEFAULT"
_ZN7cutlass13device_kernelIN5flash11enable_sm90INS1_16FlashAttnFwdSm90INS1_25CollectiveMainloopFwdSm90ILi2EN4cute5tupleIJNS5_1CILi1EEES8_S8_EEENS6_IJNS7_ILi128EEENS7_ILi96EEENS7_ILi192EEEEEELi128ENS_10bfloat16_tEfNS_4arch4Sm90ELb1ELb0ELb0ELb0ELb1ELb0ELb0ELb1ELb1ELb1ELb0ELb0EEENS1_21CollectiveEpilogueFwdINS6_IJSA_SA_SB_EEES9_SE_SG_Li256ELb0ELb1ELb0ELb0EEENS1_30DynamicPersistentTileSchedulerILi256ELi128ELb0ELb1ELb1EEEEEEEEEvNT_6ParamsE:
        /* <DEDUP_REMOVED lines=45> */
.L_x_2185:
        /* <DEDUP_REMOVED lines=22> */
.L_x_2186:
        /* <DEDUP_REMOVED lines=18> */
.L_x_2187:
        /* <DEDUP_REMOVED lines=22> */
.L_x_2188:
        /* <DEDUP_REMOVED lines=23> */
.L_x_2189:
        /* <DEDUP_REMOVED lines=10> */
.L_x_2191:
        /* <DEDUP_REMOVED lines=16> */
[----:B0-----:R-:W-:-:S05]  /*09c0*/  VIADD R173, R2, 0xffffff80 ;  /* 0xffffff8002ad7836 */ /* 0x001fca0000000000 */
[----:B------:R-:W-:-:S04]  /*09d0*/  SHF.R.S32.HI R0, RZ, 0x1f, R173 ;  /* 0x0000001fff007819 */ /* 0x000fc800000114ad */
[CC--:B------:R-:W-:Y:S02]  /*09e0*/  LEA.HI R2, R0.reuse, R173.reuse, RZ, 0x7 ;  /* 0x000000ad00027211 */ /* 0x0c0fe400078f38ff */
[-C--:B------:R-:W-:Y:S02]  /*09f0*/  LEA.HI R4, R0, R173.reuse, RZ, 0x5 ;  /* 0x000000ad00047211 */ /* 0x080fe400078f28ff */
[----:B------:R-:W-:Y:S02]  /*0a00*/  LOP3.LUT R164, R2, 0xffffff80, RZ, 0xc0, !PT ;  /* 0xffffff8002a47812 */ /* 0x000fe400078ec0ff */
[----:B------:R-:W-:Y:S01]  /*0a10*/  LEA.HI R11, R0, R173, RZ, 0x2 ;  /* 0x000000ad000b7211 */ /* 0x000fe200078f10ff */
[----:B------:R-:W-:Y:S01]  /*0a20*/  IMAD.SHL.U32 R5, R4, 0x20, RZ ;  /* 0x0000002004057824 */ /* 0x000fe200078e00ff */
[----:B------:R-:W-:Y:S01]  /*0a30*/  SHF.R.S32.HI R165, RZ, 0x7, R2 ;  /* 0x00000007ffa57819 */ /* 0x000fe20000011402 */
[----:B------:R-:W-:-:S03]  /*0a40*/  IMAD.IADD R164, R173, 0x1, -R164 ;  /* 0x00000001ada47824 */ /* 0x000fc600078e0aa4 */
[----:B------:R-:W-:Y:S02]  /*0a50*/  LOP3.LUT R5, R5, 0xfffffc00, RZ, 0xc0, !PT ;  /* 0xfffffc0005057812 */ /* 0x000fe400078ec0ff */
[----:B------:R-:W-:Y:S02]  /*0a60*/  SHF.R.S32.HI R7, RZ, 0x1f, R164 ;  /* 0x0000001fff077819 */ /* 0x000fe400000114a4 */
        /* <DEDUP_REMOVED lines=8> */
[----:B------:R-:W-:-:S03]  /*0af0*/  LOP3.LUT R10, R10, 0xfffffff8, RZ, 0xc0, !PT ;  /* 0xfffffff80a0a7812 */ /* 0x000fc600078ec0ff */
[----:B------:R-:W-:Y:S02]  /*0b00*/  IMAD.IADD R2, R165, 0x1, -R2 ;  /* 0x00000001a5027824 */ /* 0x000fe400078e0a02 */
[----:B------:R-:W-:-:S04]  /*0b10*/  IMAD.IADD R10, R9, 0x1, -R10 ;  /* 0x00000001090a7824 */ /* 0x000fc800078e0a0a */
        /* <DEDUP_REMOVED lines=8> */
[----:B------:R-:W-:Y:S01]  /*0ba0*/  LOP3.LUT R160, R0, 0xfffffff8, RZ, 0xc0, !PT ;  /* 0xfffffff800a07812 */ /* 0x000fe200078ec0ff */
[----:B------:R-:W-:Y:S01]  /*0bb0*/  IMAD.IADD R4, R173, 0x1, -R4 ;  /* 0x00000001ad047824 */ /* 0x000fe200078e0a04 */
[----:B------:R-:W-:Y:S01]  /*0bc0*/  LOP3.LUT R3, R3, 0x1ffffffe, RZ, 0xc0, !PT ;  /* 0x1ffffffe03037812 */ /* 0x000fe200078ec0ff */
[----:B------:R-:W-:Y:S01]  /*0bd0*/  ULOP3.LUT UR5, UR5, 0x1, URZ, 0xfc, !UPT ;  /* 0x0000000105057892 */ /* 0x000fe2000f8efc3f */
[----:B------:R-:W-:Y:S01]  /*0be0*/  SHF.R.S32.HI R162, RZ, 0x3, R0 ;  /* 0x00000003ffa27819 */ /* 0x000fe20000011400 */
[----:B------:R-:W-:Y:S01]  /*0bf0*/  IMAD.IADD R160, R173, 0x1, -R160 ;  /* 0x00000001ada07824 */ /* 0x000fe200078e0aa0 */
[----:B------:R-:W-:Y:S01]  /*0c00*/  LEA R4, R4, R5, 0x6 ;  /* 0x0000000504047211 */ /* 0x000fe200078e30ff */
[----:B------:R-:W-:Y:S01]  /*0c10*/  IMAD.IADD R3, R6, 0x1, -R3 ;  /* 0x0000000106037824 */ /* 0x000fe200078e0a03 */
[----:B------:R-:W-:Y:S01]  /*0c20*/  LOP3.LUT R6, R11, 0xfffffffc, RZ, 0xc0, !PT ;  /* 0xfffffffc0b067812 */ /* 0x000fe200078ec0ff */
[----:B------:R-:W-:Y:S02]  /*0c30*/  IMAD.SHL.U32 R17, R160, 0x8, RZ ;  /* 0x00000008a0117824 */ /* 0x000fe400078e00ff */
[----:B------:R-:W-:Y:S01]  /*0c40*/  IMAD.U32 R168, RZ, RZ, UR5 ;  /* 0x00000005ffa87e24 */ /* 0x000fe2000f8e00ff */
[----:B------:R-:W-:Y:S01]  /*0c50*/  LEA R167, R3, R4, 0x3 ;  /* 0x0000000403a77211 */ /* 0x000fe200078e18ff */
[----:B------:R-:W-:Y:S01]  /*0c60*/  IMAD.IADD R6, R173, 0x1, -R6 ;  /* 0x00000001ad067824 */ /* 0x000fe200078e0a06 */
[----:B------:R-:W-:-:S02]  /*0c70*/  LOP3.LUT R3, R8, 0x7ffffffc, RZ, 0xc0, !PT ;  /* 0x7ffffffc08037812 */ /* 0x000fc400078ec0ff */
[----:B------:R-:W-:Y:S02]  /*0c80*/  IADD3 R22, R17, 0x40, RZ ;  /* 0x0000004011167810 */ /* 0x000fe40007ffe0ff */
[----:B------:R-:W-:Y:S01]  /*0c90*/  LEA.HI R5, R6, R6, RZ, 0x1 ;  /* 0x0000000606057211 */ /* 0x000fe200078f08ff */
[----:B------:R-:W-:Y:S01]  /*0ca0*/  IMAD.IADD R18, R164, 0x1, -R3 ;  /* 0x00000001a4127824 */ /* 0x000fe200078e0a03 */
[----:B------:R-:W-:Y:S02]  /*0cb0*/  SHF.R.S32.HI R172, RZ, 0x1f, R17 ;  /* 0x0000001fffac7819 */ /* 0x000fe40000011411 */
[----:B------:R-:W-:Y:S02]  /*0cc0*/  LOP3.LUT R5, R5, 0x1ffffffe, RZ, 0xc0, !PT ;  /* 0x1ffffffe05057812 */ /* 0x000fe400078ec0ff */
[----:B------:R-:W-:-:S03]  /*0cd0*/  SHF.R.S32.HI R169, RZ, 0x1f, R22 ;  /* 0x0000001fffa97819 */ /* 0x000fc60000011416 */
[----:B------:R-:W-:-:S04]  /*0ce0*/  IMAD.IADD R5, R6, 0x1, -R5 ;  /* 0x0000000106057824 */ /* 0x000fc800078e0a05 */
[----:B------:R-:W-:-:S07]  /*0cf0*/  IMAD R19, R5, 0x8, R166 ;  /* 0x0000000805137824 */ /* 0x000fce00078e02a6 */
.L_x_2248:
[----:B0-2---:R-:W0:Y:S01]  /*0d00*/  LDC R3, c[0x0][0xc60] ;  /* 0x00031800ff037b82 */ /* 0x005e220000000800 */
[----:B------:R-:W-:Y:S01]  /*0d10*/  IMAD.MOV.U32 R0, RZ, RZ, R36 ;  /* 0x000000ffff007224 */ /* 0x000fe200078e0024 */
[----:B------:R-:W-:Y:S01]  /*0d20*/  ULDC UR4, c[0x0][0xc78] ;  /* 0x00031e0000047ab9 */ /* 0x000fe20000000800 */
[----:B0-----:R-:W-:-:S13]  /*0d30*/  ISETP.NE.AND P0, PT, R3, 0x1, PT ;  /* 0x000000010300780c */ /* 0x001fda0003f05270 */
[----:B-----5:R-:W0:Y:S08]  /*0d40*/  @P0 LDC R5, c[0x0][0xc64] ;  /* 0x00031900ff050b82 */ /* 0x020e300000000800 */
[----:B------:R-:W1:Y:S01]  /*0d50*/  @P0 LDC R7, c[0x0][0xc68] ;  /* 0x00031a00ff070b82 */ /* 0x000e620000000800 */
[----:B0---4-:R-:W-:-:S05]  /*0d60*/  @P0 IMAD.HI.U32 R2, R36, R5, RZ ;  /* 0x0000000524020227 */ /* 0x011fca00078e00ff */
[----:B-1----:R-:W-:-:S04]  /*0d70*/  @P0 SHF.R.U32.HI R0, RZ, R7, R2 ;  /* 0x00000007ff000219 */ /* 0x002fc80000011602 */
[----:B------:R-:W-:Y:S01]  /*0d80*/  ISETP.GE.AND P0, PT, R0, UR4, PT ;  /* 0x0000000400007c0c */ /* 0x000fe2000bf06270 */
[----:B------:R-:W-:-:S04]  /*0d90*/  IMAD.MOV R2, RZ, RZ, -R0 ;  /* 0x000000ffff027224 */ /* 0x000fc800078e0a00 */
[----:B------:R-:W-:-:S08]  /*0da0*/  IMAD R13, R3, R2, R36 ;  /* 0x00000002030d7224 */ /* 0x000fd000078e0224 */
[----:B---3--:R-:W-:Y:S05]  /*0db0*/  @!P0 BRA `(.L_x_2192) ;  /* 0x0000000000208947 */ /* 0x008fea0003800000 */
        /* <DEDUP_REMOVED lines=8> */
.L_x_2192:
[----:B------:R-:W0:Y:S01]  /*0e40*/  LDC R3, c[0x0][0xc54] ;  /* 0x00031500ff037b82 */ /* 0x000e220000000800 */
[----:B------:R-:W-:Y:S01]  /*0e50*/  IMAD.MOV.U32 R2, RZ, RZ, R13 ;  /* 0x000000ffff027224 */ /* 0x000fe200078e000d */
[----:B0-----:R-:W-:-:S13]  /*0e60*/  ISETP.NE.AND P0, PT, R3, 0x1, PT ;  /* 0x000000010300780c */ /* 0x001fda0003f05270 */
[----:B------:R-:W0:Y:S02]  /*0e70*/  @P0 LDC.64 R4, c[0x0][0xc58] ;  /* 0x00031600ff040b82 */ /* 0x000e240000000a00 */
[----:B0-----:R-:W-:-:S05]  /*0e80*/  @P0 IMAD.HI.U32 R4, R13, R4, RZ ;  /* 0x000000040d040227 */ /* 0x001fca00078e00ff */
[----:B------:R-:W-:-:S05]  /*0e90*/  @P0 SHF.R.U32.HI R2, RZ, R5, R4 ;  /* 0x00000005ff020219 */ /* 0x000fca0000011604 */
[----:B------:R-:W-:-:S07]  /*0ea0*/  IMAD R3, R2, R3, RZ ;  /* 0x0000000302037224 */ /* 0x000fce00078e02ff */
.L_x_2193:
[----:B------:R-:W0:Y:S01]  /*0eb0*/  LDC R171, c[0x0][0x448] ;  /* 0x00011200ffab7b82 */ /* 0x000e220000000800 */
[----:B------:R-:W-:Y:S01]  /*0ec0*/  LOP3.LUT R2, RZ, R2, RZ, 0x33, !PT ;  /* 0x00000002ff027212 */ /* 0x000fe200078e33ff */
[----:B------:R-:W-:Y:S01]  /*0ed0*/  ULDC UR4, c[0x0][0xc3c] ;  /* 0x00030f0000047ab9 */ /* 0x000fe20000000800 */
[----:B------:R-:W-:Y:S01]  /*0ee0*/  ULDC.64 UR6, c[0x0][0x418] ;  /* 0x0001060000067ab9 */ /* 0x000fe20000000a00 */
[----:B------:R-:W-:Y:S01]  /*0ef0*/  ULDC UR5, c[0x0][0x424] ;  /* 0x0001090000057ab9 */ /* 0x000fe20000000800 */
[----:B------:R-:W-:Y:S01]  /*0f00*/  IADD3 R2, R2, UR4, RZ ;  /* 0x0000000402027c10 */ /* 0x000fe2000fffe0ff */
[----:B------:R-:W-:Y:S01]  /*0f10*/  UISETP.NE.U32.AND UP0, UPT, UR6, URZ, UPT ;  /* 0x0000003f0600728c */ /* 0x000fe2000bf05070 */
[----:B------:R-:W-:Y:S01]  /*0f20*/  IMAD.IADD R3, R13, 0x1, -R3 ;  /* 0x000000010d037824 */ /* 0x000fe200078e0a03 */
[----:B------:R-:W1:Y:S01]  /*0f30*/  LDC R161, c[0x0][0xc48] ;  /* 0x00031200ffa17b82 */ /* 0x000e620000000800 */
[----:B------:R-:W-:Y:S01]  /*0f40*/  ULDC UR4, c[0x0][0x288] ;  /* 0x0000a20000047ab9 */ /* 0x000fe20000000800 */
[----:B------:R-:W-:Y:S01]  /*0f50*/  IMAD.SHL.U32 R16, R2, 0x80, RZ ;  /* 0x0000008002107824 */ /* 0x000fe200078e00ff */
[----:B------:R-:W-:Y:S01]  /*0f60*/  UISETP.NE.AND.EX UP0, UPT, UR7, URZ, UPT, UP0 ;  /* 0x0000003f0700728c */ /* 0x000fe2000bf05300 */
[----:B------:R-:W-:Y:S01]  /*0f70*/  CS2R R88, SRZ ;  /* 0x0000000000587805 */ /* 0x000fe2000001ff00 */
[----:B------:R-:W-:Y:S01]  /*0f80*/  UIADD3 UR4, -UR4, 0x60, URZ ;  /* 0x0000006004047890 */ /* 0x000fe2000fffe13f */
[----:B------:R-:W-:Y:S01]  /*0f90*/  VIADD R2, R16, 0x7f ;  /* 0x0000007f10027836 */ /* 0x000fe20000000000 */
[----:B------:R-:W-:Y:S01]  /*0fa0*/  USEL UR8, UR5, 0x1, UP0 ;  /* 0x0000000105087887 */ /* 0x000fe20008000000 */
[----:B------:R-:W-:Y:S01]  /*0fb0*/  CS2R R86, SRZ ;  /* 0x0000000000567805 */ /* 0x000fe2000001ff00 */
[----:B------:R-:W-:Y:S01]  /*0fc0*/  ULDC UR6, c[0x0][0x2f0] ;  /* 0x0000bc0000067ab9 */ /* 0x000fe20000000800 */
[----:B------:R-:W-:Y:S01]  /*0fd0*/  ULDC UR7, c[0x0][0xc54] ;  /* 0x0003150000077ab9 */ /* 0x000fe20000000800 */
[----:B------:R-:W-:Y:S01]  /*0fe0*/  UIMAD UR4, UR8, UR6, UR4 ;  /* 0x00000006080472a4 */ /* 0x000fe2000f8e0204 */
[----:B------:R-:W-:Y:S01]  /*0ff0*/  IMAD R6, R0, UR7, R3 ;  /* 0x0000000700067c24 */ /* 0x000fe2000f8e0203 */
[----:B------:R-:W-:Y:S01]  /*1000*/  CS2R R84, SRZ ;  /* 0x0000000000547805 */ /* 0x000fe2000001ff00 */
[----:B------:R-:W-:Y:S01]  /*1010*/  IMAD.U32 R170, RZ, RZ, UR8 ;  /* 0x00000008ffaa7e24 */ /* 0x000fe2000f8e00ff */
[----:B------:R-:W-:-:S02]  /*1020*/  CS2R R82, SRZ ;  /* 0x0000000000527805 */ /* 0x000fc4000001ff00 */
[----:B0-----:R-:W-:Y:S01]  /*1030*/  ISETP.NE.AND P1, PT, R171, 0x1, PT ;  /* 0x00000001ab00780c */ /* 0x001fe20003f25270 */
[----:B------:R-:W-:Y:S01]  /*1040*/  IMAD.MOV.U32 R23, RZ, RZ, R6 ;  /* 0x000000ffff177224 */ /* 0x000fe200078e0006 */
[----:B------:R-:W-:Y:S01]  /*1050*/  CS2R R80, SRZ ;  /* 0x0000000000507805 */ /* 0x000fe2000001ff00 */
[----:B------:R-:W-:Y:S01]  /*1060*/  IMAD.MOV.U32 R78, RZ, RZ, RZ ;  /* 0x000000ffff4e7224 */ /* 0x000fe200078e00ff */
[----:B------:R-:W-:Y:S02]  /*1070*/  CS2R R54, SRZ ;  /* 0x0000000000367805 */ /* 0x000fe4000001ff00 */
[----:B------:R-:W-:Y:S02]  /*1080*/  CS2R R76, SRZ ;  /* 0x00000000004c7805 */ /* 0x000fe4000001ff00 */
[----:B------:R-:W-:Y:S01]  /*1090*/  CS2R R74, SRZ ;  /* 0x00000000004a7805 */ /* 0x000fe2000001ff00 */
[----:B------:R-:W-:Y:S01]  /*10a0*/  IMAD.MOV.U32 R73, RZ, RZ, RZ ;  /* 0x000000ffff497224 */ /* 0x000fe200078e00ff */
[----:B-1----:R-:W-:-:S02]  /*10b0*/  ISETP.NE.AND P0, PT, R161, 0x1, PT ;  /* 0x00000001a100780c */ /* 0x002fc40003f05270 */
[----:B------:R-:W-:Y:S02]  /*10c0*/  CS2R R52, SRZ ;  /* 0x0000000000347805 */ /* 0x000fe4000001ff00 */
[----:B------:R-:W-:Y:S02]  /*10d0*/  CS2R R70, SRZ ;  /* 0x0000000000467805 */ /* 0x000fe4000001ff00 */
[----:B------:R-:W-:Y:S02]  /*10e0*/  CS2R R68, SRZ ;  /* 0x0000000000447805 */ /* 0x000fe4000001ff00 */
[----:B------:R-:W-:Y:S01]  /*10f0*/  CS2R R66, SRZ ;  /* 0x0000000000427805 */ /* 0x000fe2000001ff00 */
[----:B------:R-:W0:Y:S01]  /*1100*/  @P1 LDC R9, c[0x0][0x44c] ;  /* 0x00011300ff091b82 */ /* 0x000e220000000800 */
[----:B------:R-:W-:Y:S01]  /*1110*/  CS2R R64, SRZ ;  /* 0x0000000000407805 */ /* 0x000fe2000001ff00 */
[----:B------:R-:W-:Y:S01]  /*1120*/  IMAD.MOV.U32 R63, RZ, RZ, RZ ;  /* 0x000000ffff3f7224 */ /* 0x000fe200078e00ff */
[----:B------:R-:W-:-:S02]  /*1130*/  CS2R R50, SRZ ;  /* 0x0000000000327805 */ /* 0x000fc4000001ff00 */
[----:B------:R-:W-:Y:S01]  /*1140*/  CS2R R44, SRZ ;  /* 0x00000000002c7805 */ /* 0x000fe2000001ff00 */
[----:B------:R-:W-:Y:S01]  /*1150*/  IMAD.MOV.U32 R60, RZ, RZ, RZ ;  /* 0x000000ffff3c7224 */ /* 0x000fe200078e00ff */
[----:B------:R-:W-:Y:S02]  /*1160*/  CS2R R58, SRZ ;  /* 0x00000000003a7805 */ /* 0x000fe4000001ff00 */
[----:B------:R-:W-:Y:S01]  /*1170*/  CS2R R56, SRZ ;  /* 0x0000000000387805 */ /* 0x000fe2000001ff00 */
[----:B------:R-:W1:Y:S01]  /*1180*/  @P1 LDC R11, c[0x0][0x450] ;  /* 0x00011400ff0b1b82 */ /* 0x000e620000000800 */
[----:B------:R-:W-:Y:S02]  /*1190*/  CS2R R100, SRZ ;  /* 0x0000000000647805 */ /* 0x000fe4000001ff00 */
[----:B------:R-:W-:Y:S02]  /*11a0*/  CS2R R96, SRZ ;  /* 0x0000000000607805 */ /* 0x000fe4000001ff00 */
[----:B------:R-:W-:-:S02]  /*11b0*/  CS2R R48, SRZ ;  /* 0x0000000000307805 */ /* 0x000fc4000001ff00 */
[----:B------:R-:W-:Y:S02]  /*11c0*/  CS2R R102, SRZ ;  /* 0x0000000000667805 */ /* 0x000fe4000001ff00 */
[----:B------:R-:W-:Y:S02]  /*11d0*/  CS2R R98, SRZ ;  /* 0x0000000000627805 */ /* 0x000fe4000001ff00 */
[----:B------:R-:W-:Y:S02]  /*11e0*/  CS2R R92, SRZ ;  /* 0x00000000005c7805 */ /* 0x000fe4000001ff00 */
[----:B------:R-:W-:Y:S01]  /*11f0*/  CS2R R104, SRZ ;  /* 0x0000000000687805 */ /* 0x000fe2000001ff00 */
[----:B------:R-:W2:Y:S01]  /*1200*/  @P0 LDC R5, c[0x0][0xc4c] ;  /* 0x00031300ff050b82 */ /* 0x000ea20000000800 */
[----:B------:R-:W-:Y:S01]  /*1210*/  CS2R R90, SRZ ;  /* 0x00000000005a7805 */ /* 0x000fe2000001ff00 */
[----:B------:R-:W-:Y:S01]  /*1220*/  IMAD.MOV.U32 R106, RZ, RZ, RZ ;  /* 0x000000ffff6a7224 */ /* 0x000fe200078e00ff */
[----:B------:R-:W-:-:S02]  /*1230*/  MOV R108, RZ ;  /* 0x000000ff006c7202 */ /* 0x000fc40000000f00 */
[----:B------:R-:W-:Y:S02]  /*1240*/  CS2R R94, SRZ ;  /* 0x00000000005e7805 */ /* 0x000fe4000001ff00 */
[----:B------:R-:W-:Y:S01]  /*1250*/  CS2R R26, SRZ ;  /* 0x00000000001a7805 */ /* 0x000fe2000001ff00 */
[----:B------:R-:W-:Y:S02]  /*1260*/  IMAD.MOV.U32 R29, RZ, RZ, RZ ;  /* 0x000000ffff1d7224 */ /* 0x000fe400078e00ff */
[----:B0-----:R-:W-:Y:S01]  /*1270*/  @P1 IMAD.HI.U32 R4, R2, R9, RZ ;  /* 0x0000000902041227 */ /* 0x001fe200078e00ff */
[----:B------:R-:W0:Y:S03]  /*1280*/  @P0 LDC R7, c[0x0][0xc50] ;  /* 0x00031400ff070b82 */ /* 0x000e260000000800 */
[----:B------:R-:W-:Y:S01]  /*1290*/  IMAD.MOV.U32 R110, RZ, RZ, RZ ;  /* 0x000000ffff6e7224 */ /* 0x000fe200078e00ff */
[----:B-1----:R-:W-:-:S05]  /*12a0*/  @P1 SHF.R.U32.HI R2, RZ, R11, R4 ;  /* 0x0000000bff021219 */ /* 0x002fca0000011604 */
[----:B------:R-:W-:Y:S01]  /*12b0*/  VIADD R2, R2, UR4 ;  /* 0x0000000402027c36 */ /* 0x000fe20008000000 */
[----:B------:R-:W-:Y:S01]  /*12c0*/  UIMAD UR4, UR8, UR6, 0x5f ;  /* 0x0000005f080474a4 */ /* 0x000fe2000f8e0206 */
[----:B--2---:R-:W-:-:S03]  /*12d0*/  @P0 IMAD.HI.U32 R0, R6, R5, RZ ;  /* 0x0000000506000227 */ /* 0x004fc600078e00ff */
[----:B------:R-:W-:Y:S01]  /*12e0*/  UIMAD.WIDE UR4, UR4, 0x2aaaaaab, URZ ;  /* 0x2aaaaaab040478a5 */ /* 0x000fe2000f8e023f */
[----:B------:R-:W-:-:S03]  /*12f0*/  IMAD.HI R2, R2, 0x2aaaaaab, RZ ;  /* 0x2aaaaaab02027827 */ /* 0x000fc600078e02ff */
[----:B------:R-:W-:Y:S02]  /*1300*/  USHF.R.U32.HI UR4, URZ, 0x1f, UR5 ;  /* 0x0000001f3f047899 */ /* 0x000fe40008011605 */
[----:B------:R-:W-:Y:S02]  /*1310*/  SHF.R.U32.HI R3, RZ, 0x1f, R2 ;  /* 0x0000001fff037819 */ /* 0x000fe40000011602 */
[----:B------:R-:W-:Y:S01]  /*1320*/  ULEA.HI.SX32 UR4, UR5, UR4, 0x1c ;  /* 0x0000000405047291 */ /* 0x000fe2000f8fe23f */
[----:B0-----:R-:W-:Y:S02]  /*1330*/  @P0 SHF.R.U32.HI R23, RZ, R7, R0 ;  /* 0x00000007ff170219 */ /* 0x001fe40000011600 */
[----:B------:R-:W-:Y:S02]  /*1340*/  LEA.HI.SX32 R3, R2, R3, 0x1c ;  /* 0x0000000302037211 */ /* 0x000fe400078fe2ff */
[----:B------:R-:W-:Y:S02]  /*1350*/  IADD3 R0, -R23, RZ, RZ ;  /* 0x000000ff17007210 */ /* 0x000fe40007ffe1ff */
[----:B------:R-:W-:Y:S01]  /*1360*/  VIMNMX R72, R3, UR4, PT ;  /* 0x0000000403487c48 */ /* 0x000fe2000bfe0100 */
[----:B------:R-:W-:Y:S01]  /*1370*/  IMAD.MOV.U32 R3, RZ, RZ, RZ ;  /* 0x000000ffff037224 */ /* 0x000fe200078e00ff */
[----:B------:R-:W-:Y:S01]  /*1380*/  PLOP3.LUT P0, PT, PT, PT, PT, 0x80, 0x0 ;  /* 0x000000000000781c */ /* 0x000fe20003f0f070 */
[----:B------:R-:W-:Y:S01]  /*1390*/  IMAD R161, R161, R0, R6 ;  /* 0x00000000a1a17224 */ /* 0x000fe200078e0206 */
[----:B------:R-:W-:Y:S01]  /*13a0*/  ISETP.GE.AND P1, PT, R72, 0x1, PT ;  /* 0x000000014800780c */ /* 0x000fe20003f26270 */
[----:B------:R-:W-:Y:S01]  /*13b0*/  IMAD.MOV.U32 R0, RZ, RZ, RZ ;  /* 0x000000ffff007224 */ /* 0x000fe200078e00ff */
[----:B------:R-:W-:-:S11]  /*13c0*/  CS2R R6, SRZ ;  /* 0x0000000000067805 */ /* 0x000fd6000001ff00 */
[----:B------:R-:W-:Y:S05]  /*13d0*/  @!P1 BRA `(.L_x_2194) ;  /* 0x0000006c00e49947 */ /* 0x000fea0003800000 */
        /* <DEDUP_REMOVED lines=30> */
[----:B-1----:R-:W-:Y:S05]  /*15c0*/  CALL.ABS.NOINC R2 ;  /* 0x0000000002007343 */ /* 0x002fea0003c00000 */
.L_x_2195:
[----:B------:R-:W-:Y:S02]  /*15d0*/  LEA.HI R0, R163, R163, RZ, 0x1 ;  /* 0x000000a3a3007211 */ /* 0x000fe400078f08ff */
[----:B------:R-:W-:Y:S02]  /*15e0*/  R2UR UR4, R168 ;  /* 0x00000000a80472ca */ /* 0x000fe400000e0000 */
[----:B------:R-:W-:-:S05]  /*15f0*/  LOP3.LUT R0, R0, 0xfffffffe, RZ, 0xc0, !PT ;  /* 0xfffffffe00007812 */ /* 0x000fca00078ec0ff */
[----:B------:R-:W-:-:S05]  /*1600*/  IMAD.IADD R0, R163, 0x1, -R0 ;  /* 0x00000001a3007824 */ /* 0x000fca00078e0a00 */
[----:B------:R-:W-:Y:S02]  /*1610*/  SHF.L.U32 R0, R0, 0x1f, RZ ;  /* 0x0000001f00007819 */ /* 0x000fe400000006ff */
[----:B------:R-:W-:Y:S02]  /*1620*/  MOV R2, UR4 ;  /* 0x0000000400027c02 */ /* 0x000fe40008000f00 */
[----:B------:R-:W0:Y:S02]  /*1630*/  SYNCS.PHASECHK.TRANS64.TRYWAIT P1, [UR39+0x2a800], R0 ;  /* 0x02a80000ff0075a7 */ /* 0x000e240008020167 */
[----:B------:R-:W-:Y:S01]  /*1640*/  ISETP.NE.AND P0, PT, R2, 0x3, PT ;  /* 0x000000030200780c */ /* 0x000fe20003f05270 */
[----:B0-----:R-:W-:-:S12]  /*1650*/  @!P1 BRA `(.L_x_2196) ;  /* 0x000000c8008c9947 */ /* 0x001fd80003800000 */
.L_x_2312:
[----:B------:R-:W-:Y:S05]  /*1660*/  @!P0 BRA `(.L_x_2197) ;  /* 0x0000000000048947 */ /* 0x000fea0003800000 */
[----:B------:R-:W-:Y:S01]  /*1670*/  BPT.TRAP 0x1 ;  /* 0x000000040000795c */ /* 0x000fe20000300000 */
.L_x_2197:
[----:B0-----:R-:W-:Y:S02]  /*1680*/  IMAD.U32 R0, RZ, RZ, UR38 ;  /* 0x00000026ff007e24 */ /* 0x001fe4000f8e00ff */
[----:B------:R-:W-:-:S03]  /*1690*/  IMAD.U32 R3, RZ, RZ, UR60 ;  /* 0x0000003cff037e24 */ /* 0x000fc6000f8e00ff */
[----:B------:R-:W-:Y:S02]  /*16a0*/  LEA R0, R0, UR39, 0x3 ;  /* 0x0000002700007c11 */ /* 0x000fe4000f8e18ff */
[----:B------:R-:W-:-:S04]  /*16b0*/  SHF.L.U32 R3, R3, 0x1f, RZ ;  /* 0x0000001f03037819 */ /* 0x000fc800000006ff */
[----:B------:R0:W1:Y:S01]  /*16c0*/  SYNCS.PHASECHK.TRANS64.TRYWAIT P1, [R0+URZ+0x2a830], R3 ;  /* 0x02a83003000075a7 */ /* 0x000062000802017f */
[----:B------:R-:W-:Y:S05]  /*16d0*/  @!P0 BRA `(.L_x_2198) ;  /* 0x0000000000048947 */ /* 0x000fea0003800000 */
[----:B------:R-:W-:Y:S01]  /*16e0*/  BPT.TRAP 0x1 ;  /* 0x000000040000795c */ /* 0x000fe20000300000 */
.L_x_2198:
[----:B-1----:R-:W-:Y:S05]  /*16f0*/  @P1 BRA `(.L_x_2199) ;  /* 0x0000000000081947 */ /* 0x002fea0003800000 */
[----:B------:R-:W1:Y:S02]  /*1700*/  SYNCS.PHASECHK.TRANS64.TRYWAIT P1, [R0+URZ+0x2a830], R3 ;  /* 0x02a83003000075a7 */ /* 0x000e64000802017f */
[----:B-1----:R-:W-:Y:S05]  /*1710*/  @!P1 BRA `(.L_x_2200) ;  /* 0x000000c800749947 */ /* 0x002fea0003800000 */
.L_x_2199:
        /* <DEDUP_REMOVED lines=22> */
[----:B------:R-:W-:Y:S02]  /*1880*/  UIADD3 UR8, UR5, 0x2, URZ ;  /* 0x0000000205087890 */ /* 0x000fe4000fffe03f */
[----:B------:R-:W-:Y:S01]  /*1890*/  UIADD3 UR10, UR4, 0x2, URZ ;  /* 0x00000002040a7890 */ /* 0x000fe2000fffe03f */
[----:B------:R-:W-:Y:S01]  /*18a0*/  UMOV UR9, 0x40000040 ;  /* 0x4000004000097882 */ /* 0x000fe20000000000 */
        /* <DEDUP_REMOVED lines=70> */
.L_x_2201:
[----:B------:R-:W-:Y:S01]  /*1d10*/  ISETP.NE.AND P4, PT, R171, 0x1, PT ;  /* 0x00000001ab00780c */ /* 0x000fe20003f85270 */
[----:B------:R-:W-:Y:S01]  /*1d20*/  IMAD.IADD R4, R19, 0x1, R16 ;  /* 0x0000000113047824 */ /* 0x000fe200078e0210 */
[----:B------:R-:W2:Y:S01]  /*1d30*/  LDC R5, c[0x0][0x2f0] ;  /* 0x0000bc00ff057b82 */ /* 0x000ea20000000800 */
[----:B------:R-:W-:Y:S01]  /*1d40*/  R2UR UR5, R170 ;  /* 0x00000000aa0572ca */ /* 0x000fe200000e0000 */
[----:B------:R-:W-:-:S06]  /*1d50*/  ULDC UR4, c[0x0][0x988] ;  /* 0x0002620000047ab9 */ /* 0x000fcc0000000800 */
[----:B------:R-:W3:Y:S08]  /*1d60*/  LDC R8, c[0x0][0x288] ;  /* 0x0000a200ff087b82 */ /* 0x000ef00000000800 */
[----:B01----:R-:W0:Y:S08]  /*1d70*/  @P4 LDC R3, c[0x0][0x44c] ;  /* 0x00011300ff034b82 */ /* 0x003e300000000800 */
[----:B------:R-:W1:Y:S01]  /*1d80*/  @P4 LDC R9, c[0x0][0x450] ;  /* 0x00011400ff094b82 */ /* 0x000e620000000800 */
[----:B0-----:R-:W-:-:S05]  /*1d90*/  @P4 IMAD.HI.U32 R2, R4, R3, RZ ;  /* 0x0000000304024227 */ /* 0x001fca00078e00ff */
[----:B-1----:R-:W-:Y:S01]  /*1da0*/  @P4 SHF.R.U32.HI R4, RZ, R9, R2 ;  /* 0x00000009ff044219 */ /* 0x002fe20000011602 */
[----:B------:R-:W-:-:S04]  /*1db0*/  IMAD R2, R72, -0x60, RZ ;  /* 0xffffffa048027824 */ /* 0x000fc800078e02ff */
[----:B------:R-:W3:Y:S01]  /*1dc0*/  SHFL.IDX PT, R9, R4, 0x1, 0x1c1f ;  /* 0x003c1f0004097f89 */ /* 0x000ee200000e0000 */
[----:B------:R-:W-:Y:S02]  /*1dd0*/  VIADD R3, R2, 0x61 ;  /* 0x0000006102037836 */ /* 0x000fe40000000000 */
[----:B--2---:R-:W-:Y:S01]  /*1de0*/  IMAD R2, R5, UR5, R2 ;  /* 0x0000000505027c24 */ /* 0x004fe2000f8e0202 */
[----:B------:R-:W-:Y:S01]  /*1df0*/  SHFL.IDX PT, R4, R4, RZ, 0x1c1f ;  /* 0x001c1fff04047589 */ /* 0x000fe200000e0000 */
[----:B------:R-:W-:-:S03]  /*1e00*/  IMAD R10, R18, -0x2, R3 ;  /* 0xfffffffe120a7824 */ /* 0x000fc600078e0203 */
[----:B------:R-:W-:Y:S01]  /*1e10*/  IADD3 R11, R2, 0x60, RZ ;  /* 0x00000060020b7810 */ /* 0x000fe20007ffe0ff */
[----:B------:R-:W-:-:S04]  /*1e20*/  IMAD R3, R5, UR5, R10 ;  /* 0x0000000505037c24 */ /* 0x000fc8000f8e020a */
[----:B------:R-:W-:Y:S01]  /*1e30*/  IMAD R2, R18, -0x2, R11 ;  /* 0xfffffffe12027824 */ /* 0x000fe200078e020b */
[----:B---3--:R-:W-:Y:S01]  /*1e40*/  IADD3 R9, R9, -R8, R3 ;  /* 0x8000000809097210 */ /* 0x008fe20007ffe003 */
[----:B------:R-:W-:-:S03]  /*1e50*/  IMAD.IADD R3, R3, 0x1, -R8 ;  /* 0x0000000103037824 */ /* 0x000fc600078e0a08 */
[----:B------:R-:W-:-:S04]  /*1e60*/  VIMNMX R9, R2, R9, PT ;  /* 0x0000000902097248 */ /* 0x000fc80003fe0100 */
[C---:B------:R-:W-:Y:S02]  /*1e70*/  ISETP.GT.AND P1, PT, R9.reuse, RZ, PT ;  /* 0x000000ff0900720c */ /* 0x040fe40003f24270 */
[C---:B------:R-:W-:Y:S02]  /*1e80*/  ISETP.GT.AND P2, PT, R9.reuse, 0x1, PT ;  /* 0x000000010900780c */ /* 0x040fe40003f44270 */
[----:B------:R-:W-:Y:S02]  /*1e90*/  ISETP.GT.AND P3, PT, R9, 0x8, PT ;  /* 0x000000080900780c */ /* 0x000fe40003f64270 */
[----:B------:R-:W-:Y:S02]  /*1ea0*/  FSEL R73, R26, -INF , P1 ;  /* 0xff8000001a497808 */ /* 0x000fe40000800000 */
[----:B------:R-:W-:Y:S02]  /*1eb0*/  FSEL R10, R27, -INF , P2 ;  /* 0xff8000001b0a7808 */ /* 0x000fe40001000000 */
        /* <DEDUP_REMOVED lines=26> */
[----:B------:R-:W-:Y:S01]  /*2060*/  FMNMX.FTZ R12, R89, R12, !PT ;  /* 0x0000000c590c7209 */ /* 0x000fe20007810000 */
[----:B------:R-:W0:Y:S01]  /*2070*/  @P4 LDC R46, c[0x0][0x450] ;  /* 0x00011400ff2e4b82 */ /* 0x000e220000000800 */
        /* <DEDUP_REMOVED lines=37> */
[----:B------:R-:W-:-:S04]  /*22d0*/  FMNMX.FTZ R12, R107, R12, !PT ;  /* 0x0000000c6b0c7209 */ /* 0x000fc80007810000 */
[----:B------:R-:W-:-:S05]  /*22e0*/  FMNMX.FTZ R12, R71, R12, !PT ;  /* 0x0000000c470c7209 */ /* 0x000fca0007810000 */
[----:B------:R-:W1:Y:S02]  /*22f0*/  SHFL.BFLY PT, R9, R12, 0x2, 0x1f ;  /* 0x0c401f000c097f89 */ /* 0x000e6400000e0000 */
[----:B-1----:R-:W-:Y:S02]  /*2300*/  FMNMX.FTZ R13, R12, R9, !PT ;  /* 0x000000090c0d7209 */ /* 0x002fe40007810000 */
[----:B------:R-:W-:Y:S01]  /*2310*/  VIADDMNMX R9, R4, R3, R2, PT ;  /* 0x0000000304097246 */ /* 0x000fe20003800102 */
[----:B------:R-:W-:Y:S01]  /*2320*/  IMAD.U32 R2, RZ, RZ, UR4 ;  /* 0x00000004ff027e24 */ /* 0x000fe2000f8e00ff */
[----:B------:R-:W-:Y:S01]  /*2330*/  R2UR UR4, R0 ;  /* 0x00000000000472ca */ /* 0x000fe200000e0000 */
[----:B------:R-:W1:Y:S01]  /*2340*/  SHFL.BFLY PT, R14, R13, 0x1, 0x1f ;  /* 0x0c201f000d0e7f89 */ /* 0x000e6200000e0000 */
[C---:B------:R-:W-:Y:S02]  /*2350*/  ISETP.GT.AND P1, PT, R9.reuse, RZ, PT ;  /* 0x000000ff0900720c */ /* 0x040fe40003f24270 */
[----:B------:R-:W-:-:S02]  /*2360*/  ISETP.GT.AND P2, PT, R9, 0x1, PT ;  /* 0x000000010900780c */ /* 0x000fc40003f44270 */
[----:B------:R-:W-:Y:S02]  /*2370*/  ISETP.GT.AND P3, PT, R9, 0x8, PT ;  /* 0x000000080900780c */ /* 0x000fe40003f64270 */
[----:B------:R-:W-:Y:S02]  /*2380*/  FSEL R11, R24, -INF , P1 ;  /* 0xff800000180b7808 */ /* 0x000fe40000800000 */
[----:B------:R-:W-:Y:S02]  /*2390*/  FSEL R25, R25, -INF , P2 ;  /* 0xff80000019197808 */ /* 0x000fe40001000000 */
[----:B------:R-:W-:Y:S01]  /*23a0*/  ISETP.GT.AND P1, PT, R9, 0x9, PT ;  /* 0x000000090900780c */ /* 0x000fe20003f24270 */
[----:B------:R-:W-:Y:S01]  /*23b0*/  UIADD3 UR4, UR4, 0x2a840, URZ ;  /* 0x0002a84004047890 */ /* 0x000fe2000fffe03f */
[----:B------:R-:W-:Y:S02]  /*23c0*/  FMNMX.FTZ R4, R11, R25, !PT ;  /* 0x000000190b047209 */ /* 0x000fe40007810000 */
[----:B------:R-:W-:-:S02]  /*23d0*/  ISETP.GT.AND P2, PT, R9, 0x10, PT ;  /* 0x000000100900780c */ /* 0x000fc40003f44270 */
[----:B------:R-:W-:Y:S02]  /*23e0*/  FSEL R29, R29, -INF , P1 ;  /* 0xff8000001d1d7808 */ /* 0x000fe40000800000 */
[----:B------:R-:W-:Y:S02]  /*23f0*/  ISETP.GT.AND P1, PT, R9, 0x11, PT ;  /* 0x000000110900780c */ /* 0x000fe40003f24270 */
[----:B------:R-:W-:Y:S02]  /*2400*/  FSEL R15, R32, -INF , P2 ;  /* 0xff800000200f7808 */ /* 0x000fe40001000000 */
[----:B------:R-:W-:Y:S02]  /*2410*/  FSEL R33, R33, -INF , P1 ;  /* 0xff80000021217808 */ /* 0x000fe40000800000 */
[----:B-1----:R-:W-:Y:S02]  /*2420*/  FMNMX.FTZ R3, R13, R14, !PT ;  /* 0x0000000e0d037209 */ /* 0x002fe40007810000 */
[----:B------:R-:W-:-:S02]  /*2430*/  FSEL R13, R28, -INF , P3 ;  /* 0xff8000001c0d7808 */ /* 0x000fc40001800000 */
[----:B------:R-:W-:Y:S01]  /*2440*/  ISETP.GT.AND P3, PT, R9, 0x18, PT ;  /* 0x000000180900780c */ /* 0x000fe20003f64270 */
[----:B------:R-:W-:Y:S01]  /*2450*/  FMUL.FTZ R12, R3, R2 ;  /* 0x00000002030c7220 */ /* 0x000fe20000410000 */
[----:B------:R-:W-:Y:S02]  /*2460*/  FMNMX.FTZ R4, R13, R4, !PT ;  /* 0x000000040d047209 */ /* 0x000fe40007810000 */
[----:B------:R-:W-:Y:S02]  /*2470*/  FSETP.NEU.FTZ.AND P2, PT, R3, -INF , PT ;  /* 0xff8000000300780b */ /* 0x000fe40003f5d000 */
[----:B------:R-:W-:Y:S02]  /*2480*/  FMNMX.FTZ R4, R29, R4, !PT ;  /* 0x000000041d047209 */ /* 0x000fe40007810000 */
[----:B------:R-:W-:Y:S02]  /*2490*/  ISETP.GT.AND P1, PT, R9, 0x19, PT ;  /* 0x000000190900780c */ /* 0x000fe40003f24270 */
[----:B------:R-:W-:-:S02]  /*24a0*/  FMNMX.FTZ R4, R15, R4, !PT ;  /* 0x000000040f047209 */ /* 0x000fc40007810000 */
[----:B------:R-:W-:Y:S02]  /*24b0*/  FSEL R21, R36, -INF , P3 ;  /* 0xff80000024157808 */ /* 0x000fe40001800000 */
[----:B------:R-:W-:Y:S02]  /*24c0*/  FMNMX.FTZ R4, R33, R4, !PT ;  /* 0x0000000421047209 */ /* 0x000fe40007810000 */
[----:B------:R-:W-:Y:S02]  /*24d0*/  FSEL R14, R12, RZ, P2 ;  /* 0x000000ff0c0e7208 */ /* 0x000fe40001000000 */
[----:B------:R-:W-:Y:S02]  /*24e0*/  ISETP.GT.AND P2, PT, R9, 0x20, PT ;  /* 0x000000200900780c */ /* 0x000fe40003f44270 */
[----:B------:R-:W-:Y:S01]  /*24f0*/  FSEL R37, R37, -INF , P1 ;  /* 0xff80000025257808 */ /* 0x000fe20000800000 */
[--C-:B------:R-:W-:Y:S01]  /*2500*/  FFMA.FTZ R157, R73, R2, -R14.reuse ;  /* 0x00000002499d7223 */ /* 0x100fe2000001080e */
[----:B------:R-:W-:Y:S01]  /*2510*/  FMNMX.FTZ R4, R21, R4, !PT ;  /* 0x0000000415047209 */ /* 0x000fe20007810000 */
[-CC-:B------:R-:W-:Y:S01]  /*2520*/  FFMA.FTZ R10, R10, R2.reuse, -R14.reuse ;  /* 0x000000020a0a7223 */ /* 0x180fe2000001080e */
[----:B------:R-:W-:Y:S01]  /*2530*/  ISETP.GT.AND P1, PT, R9, 0x21, PT ;  /* 0x000000210900780c */ /* 0x000fe20003f24270 */
[--C-:B------:R-:W-:Y:S01]  /*2540*/  FFMA.FTZ R159, R75, R2, -R14.reuse ;  /* 0x000000024b9f7223 */ /* 0x100fe2000001080e */
[----:B------:R-:W-:Y:S01]  /*2550*/  FSEL R27, R40, -INF , P2 ;  /* 0xff800000281b7808 */ /* 0x000fe20001000000 */
[----:B------:R-:W-:Y:S01]  /*2560*/  MUFU.EX2 R157, R157 ;  /* 0x0000009d009d7308 */ /* 0x000fe20000000800 */
[----:B------:R-:W-:Y:S01]  /*2570*/  FMNMX.FTZ R4, R37, R4, !PT ;  /* 0x0000000425047209 */ /* 0x000fe20007810000 */
[-CC-:B------:R-:W-:Y:S01]  /*2580*/  FFMA.FTZ R77, R77, R2.reuse, -R14.reuse ;  /* 0x000000024d4d7223 */ /* 0x180fe2000001080e */
[----:B------:R-:W-:Y:S01]  /*2590*/  ISETP.GT.AND P2, PT, R9, 0x28, PT ;  /* 0x000000280900780c */ /* 0x000fe20003f44270 */
[-CC-:B------:R-:W-:Y:S01]  /*25a0*/  FFMA.FTZ R79, R79, R2.reuse, -R14.reuse ;  /* 0x000000024f4f7223 */ /* 0x180fe2000001080e */
[----:B------:R-:W-:Y:S01]  /*25b0*/  FSEL R41, R41, -INF , P1 ;  /* 0xff80000029297808 */ /* 0x000fe20000800000 */
[--C-:B------:R-:W-:Y:S01]  /*25c0*/  FFMA.FTZ R81, R81, R2, -R14.reuse ;  /* 0x0000000251517223 */ /* 0x100fe2000001080e */
[----:B------:R-:W-:Y:S01]  /*25d0*/  FMNMX.FTZ R4, R27, R4, !PT ;  /* 0x000000041b047209 */ /* 0x000fe20007810000 */
[----:B------:R-:W1:Y:S01]  /*25e0*/  MUFU.EX2 R10, R10 ;  /* 0x0000000a000a7308 */ /* 0x000e620000000800 */
[----:B------:R-:W-:Y:S01]  /*25f0*/  ISETP.GT.AND P1, PT, R9, 0x29, PT ;  /* 0x000000290900780c */ /* 0x000fe20003f24270 */
[----:B------:R-:W-:Y:S01]  /*2600*/  FFMA.FTZ R83, R83, R2, -R14 ;  /* 0x0000000253537223 */ /* 0x000fe2000001080e */
[----:B------:R-:W-:Y:S01]  /*2610*/  FSEL R31, R44, -INF , P2 ;  /* 0xff8000002c1f7808 */ /* 0x000fe20001000000 */
[----:B------:R-:W-:Y:S01]  /*2620*/  IMAD R44, R5, UR5, -R8 ;  /* 0x00000005052c7c24 */ /* 0x000fe2000f8e0a08 */
[----:B------:R-:W-:Y:S01]  /*2630*/  FMNMX.FTZ R4, R41, R4, !PT ;  /* 0x0000000429047209 */ /* 0x000fe20007810000 */
[-CC-:B------:R-:W-:Y:S01]  /*2640*/  FFMA.FTZ R85, R85, R2.reuse, -R14.reuse ;  /* 0x0000000255557223 */ /* 0x180fe2000001080e */
[----:B------:R-:W-:Y:S01]  /*2650*/  ISETP.GT.AND P2, PT, R9, 0x30, PT ;  /* 0x000000300900780c */ /* 0x000fe20003f44270 */
[----:B------:R-:W-:Y:S01]  /*2660*/  MUFU.EX2 R159, R159 ;  /* 0x0000009f009f7308 */ /* 0x000fe20000000800 */
[----:B------:R-:W-:Y:S01]  /*2670*/  FSEL R45, R45, -INF , P1 ;  /* 0xff8000002d2d7808 */ /* 0x000fe20000800000 */
[--C-:B------:R-:W-:Y:S01]  /*2680*/  FFMA.FTZ R87, R87, R2, -R14.reuse ;  /* 0x0000000257577223 */ /* 0x100fe2000001080e */
[----:B------:R-:W-:Y:S01]  /*2690*/  FMNMX.FTZ R4, R31, R4, !PT ;  /* 0x000000041f047209 */ /* 0x000fe20007810000 */
[-CC-:B------:R-:W-:Y:S01]  /*26a0*/  FFMA.FTZ R89, R89, R2.reuse, -R14.reuse ;  /* 0x0000000259597223 */ /* 0x180fe2000001080e */
[----:B------:R-:W-:Y:S01]  /*26b0*/  ISETP.GT.AND P1, PT, R9, 0x31, PT ;  /* 0x000000310900780c */ /* 0x000fe20003f24270 */
[----:B------:R-:W-:Y:S01]  /*26c0*/  FFMA.FTZ R91, R91, R2, -R14 ;  /* 0x000000025b5b7223 */ /* 0x000fe2000001080e */
[----:B------:R-:W-:Y:S01]  /*26d0*/  FSEL R35, R48, -INF , P2 ;  /* 0xff80000030237808 */ /* 0x000fe20001000000 */
[----:B------:R-:W-:Y:S01]  /*26e0*/  MUFU.EX2 R20, R77 ;  /* 0x0000004d00147308 */ /* 0x000fe20000000800 */
[----:B------:R-:W-:Y:S01]  /*26f0*/  FMNMX.FTZ R4, R45, R4, !PT ;  /* 0x000000042d047209 */ /* 0x000fe20007810000 */
[----:B-1----:R-:W-:Y:S01]  /*2700*/  FADD.FTZ R42, R157, R10 ;  /* 0x0000000a9d2a7221 */ /* 0x002fe20000010000 */
[----:B------:R-:W-:Y:S01]  /*2710*/  ISETP.GT.AND P2, PT, R9, 0x38, PT ;  /* 0x000000380900780c */ /* 0x000fe20003f44270 */
[-CC-:B------:R-:W-:Y:S01]  /*2720*/  FFMA.FTZ R93, R93, R2.reuse, -R14.reuse ;  /* 0x000000025d5d7223 */ /* 0x180fe2000001080e */
[----:B------:R-:W-:Y:S01]  /*2730*/  FSEL R49, R49, -INF , P1 ;  /* 0xff80000031317808 */ /* 0x000fe20000800000 */
[--C-:B------:R-:W-:Y:S01]  /*2740*/  FFMA.FTZ R95, R95, R2, -R14.reuse ;  /* 0x000000025f5f7223 */ /* 0x100fe2000001080e */
[----:B------:R-:W-:Y:S01]  /*2750*/  FMNMX.FTZ R4, R35, R4, !PT ;  /* 0x0000000423047209 */ /* 0x000fe20007810000 */
[----:B------:R-:W-:Y:S01]  /*2760*/  MUFU.EX2 R79, R79 ;  /* 0x0000004f004f7308 */ /* 0x000fe20000000800 */
[----:B------:R-:W-:Y:S01]  /*2770*/  ISETP.GT.AND P1, PT, R9, 0x39, PT ;  /* 0x000000390900780c */ /* 0x000fe20003f24270 */
[-CC-:B------:R-:W-:Y:S01]  /*2780*/  FFMA.FTZ R97, R97, R2.reuse, -R14.reuse ;  /* 0x0000000261617223 */ /* 0x180fe2000001080e */
[----:B------:R-:W-:Y:S01]  /*2790*/  FSEL R39, R52, -INF , P2 ;  /* 0xff80000034277808 */ /* 0x000fe20001000000 */
[--C-:B------:R-:W-:Y:S01]  /*27a0*/  FFMA.FTZ R99, R99, R2, -R14.reuse ;  /* 0x0000000263637223 */ /* 0x100fe2000001080e */
[----:B------:R-:W-:Y:S01]  /*27b0*/  FMNMX.FTZ R4, R49, R4, !PT ;  /* 0x0000000431047209 */ /* 0x000fe20007810000 */
[-CC-:B------:R-:W-:Y:S01]  /*27c0*/  FFMA.FTZ R55, R55, R2.reuse, -R14.reuse ;  /* 0x0000000237377223 */ /* 0x180fe2000001080e */
[----:B------:R-:W-:Y:S01]  /*27d0*/  ISETP.GT.AND P2, PT, R9, 0x40, PT ;  /* 0x000000400900780c */ /* 0x000fe20003f44270 */
[----:B------:R-:W1:Y:S01]  /*27e0*/  MUFU.EX2 R24, R81 ;  /* 0x0000005100187308 */ /* 0x000e620000000800 */
        /* <DEDUP_REMOVED lines=11> */
[----:B------:R-:W2:Y:S01]  /*28a0*/  S2UR UR5, SR_CgaCtaId ;  /* 0x00000000000579c3 */ /* 0x000ea20000008800 */
[----:B------:R-:W-:Y:S01]  /*28b0*/  FSEL R57, R57, -INF , P1 ;  /* 0xff80000039397808 */ /* 0x000fe20000800000 */
[--C-:B------:R-:W-:Y:S01]  /*28c0*/  FFMA.FTZ R105, R105, R2, -R14.reuse ;  /* 0x0000000269697223 */ /* 0x100fe2000001080e */
[----:B------:R-:W-:Y:S01]  /*28d0*/  FMNMX.FTZ R4, R43, R4, !PT ;  /* 0x000000042b047209 */ /* 0x000fe20007810000 */
[----:B------:R3:W4:Y:S01]  /*28e0*/  MUFU.EX2 R26, R85 ;  /* 0x00000055001a7308 */ /* 0x0007220000000800 */
[----:B------:R-:W-:Y:S01]  /*28f0*/  ISETP.GT.AND P1, PT, R9, 0x49, PT ;  /* 0x000000490900780c */ /* 0x000fe20003f24270 */
[-CC-:B------:R-:W-:Y:S01]  /*2900*/  FFMA.FTZ R67, R67, R2.reuse, -R14.reuse ;  /* 0x0000000243437223 */ /* 0x180fe2000001080e */
[----:B------:R-:W-:Y:S01]  /*2910*/  FSEL R47, R60, -INF , P2 ;  /* 0xff8000003c2f7808 */ /* 0x000fe20001000000 */
[--C-:B------:R-:W-:Y:S01]  /*2920*/  FFMA.FTZ R107, R107, R2, -R14.reuse ;  /* 0x000000026b6b7223 */ /* 0x100fe2000001080e */
[----:B------:R-:W-:Y:S01]  /*2930*/  FMNMX.FTZ R4, R57, R4, !PT ;  /* 0x0000000439047209 */ /* 0x000fe20007810000 */
[----:B------:R-:W-:Y:S01]  /*2940*/  FFMA.FTZ R14, R71, R2, -R14 ;  /* 0x00000002470e7223 */ /* 0x000fe2000001080e */
[----:B------:R-:W-:Y:S01]  /*2950*/  ISETP.GT.AND P2, PT, R9, 0x50, PT ;  /* 0x000000500900780c */ /* 0x000fe20003f44270 */
[----:B------:R-:W-:Y:S01]  /*2960*/  MUFU.EX2 R87, R87 ;  /* 0x0000005700577308 */ /* 0x000fe20000000800 */
[----:B------:R-:W-:-:S02]  /*2970*/  FSEL R61, R61, -INF , P1 ;  /* 0xff8000003d3d7808 */ /* 0x000fc40000800000 */
[----:B---3--:R-:W-:Y:S02]  /*2980*/  CS2R R84, SRZ ;  /* 0x0000000000547805 */ /* 0x008fe4000001ff00 */
[----:B------:R-:W-:Y:S02]  /*2990*/  FMNMX.FTZ R4, R47, R4, !PT ;  /* 0x000000042f047209 */ /* 0x000fe40007810000 */
[----:B------:R-:W-:Y:S02]  /*29a0*/  CS2R R80, SRZ ;  /* 0x0000000000507805 */ /* 0x000fe4000001ff00 */
[----:B------:R-:W-:Y:S02]  /*29b0*/  ISETP.GT.AND P1, PT, R9, 0x51, PT ;  /* 0x000000510900780c */ /* 0x000fe40003f24270 */
[----:B------:R-:W-:Y:S02]  /*29c0*/  CS2R R76, SRZ ;  /* 0x00000000004c7805 */ /* 0x000fe4000001ff00 */
[----:B------:R-:W-:Y:S01]  /*29d0*/  FSEL R51, R64, -INF , P2 ;  /* 0xff80000040337808 */ /* 0x000fe20001000000 */
[----:B------:R-:W3:Y:S01]  /*29e0*/  MUFU.EX2 R28, R89 ;  /* 0x00000059001c7308 */ /* 0x000ee20000000800 */
[----:B------:R-:W-:-:S02]  /*29f0*/  FMNMX.FTZ R4, R61, R4, !PT ;  /* 0x000000043d047209 */ /* 0x000fc40007810000 */
[----:B------:R-:W-:Y:S02]  /*2a00*/  CS2R R74, SRZ ;  /* 0x00000000004a7805 */ /* 0x000fe4000001ff00 */
[----:B------:R-:W-:Y:S01]  /*2a10*/  ISETP.GT.AND P2, PT, R9, 0x58, PT ;  /* 0x000000580900780c */ /* 0x000fe20003f44270 */
[----:B--2---:R-:W-:Y:S01]  /*2a20*/  UPRMT UR4, UR5, 0x654, UR4 ;  /* 0x0000065405047896 */ /* 0x004fe20008000004 */
[----:B------:R-:W-:Y:S02]  /*2a30*/  FSEL R65, R65, -INF , P1 ;  /* 0xff80000041417808 */ /* 0x000fe40000800000 */
[----:B------:R-:W-:Y:S02]  /*2a40*/  CS2R R70, SRZ ;  /* 0x0000000000467805 */ /* 0x000fe4000001ff00 */
[----:B------:R-:W-:Y:S01]  /*2a50*/  FMNMX.FTZ R4, R51, R4, !PT ;  /* 0x0000000433047209 */ /* 0x000fe20007810000 */
[----:B------:R-:W-:Y:S01]  /*2a60*/  MUFU.EX2 R91, R91 ;  /* 0x0000005b005b7308 */ /* 0x000fe20000000800 */
[----:B------:R-:W-:-:S02]  /*2a70*/  ISETP.GT.AND P1, PT, R9, 0x59, PT ;  /* 0x000000590900780c */ /* 0x000fc40003f24270 */
[----:B------:R-:W-:Y:S02]  /*2a80*/  FSEL R9, R68, -INF , P2 ;  /* 0xff80000044097808 */ /* 0x000fe40001000000 */
[----:B------:R-:W-:Y:S01]  /*2a90*/  FMNMX.FTZ R4, R65, R4, !PT ;  /* 0x0000000441047209 */ /* 0x000fe20007810000 */
[----:B------:R-:W-:Y:S01]  /*2aa0*/  SYNCS.ARRIVE.TRANS64.RED.A1T0 RZ, [UR4], RZ ;  /* 0x000000ffffff79a7 */ /* 0x000fe20008100404 */
[----:B------:R-:W-:Y:S01]  /*2ab0*/  FSEL R69, R69, -INF , P1 ;  /* 0xff80000045457808 */ /* 0x000fe20000800000 */
[----:B------:R-:W2:Y:S01]  /*2ac0*/  MUFU.EX2 R30, R93 ;  /* 0x0000005d001e7308 */ /* 0x000ea20000000800 */
[----:B------:R-:W-:Y:S02]  /*2ad0*/  FMNMX.FTZ R4, R9, R4, !PT ;  /* 0x0000000409047209 */ /* 0x000fe40007810000 */
[----:B------:R-:W-:Y:S01]  /*2ae0*/  F2FP.BF16.F32.PACK_AB R157, R10, R157 ;  /* 0x0000009d0a9d723e */ /* 0x000fe200000010ff */
[----:B------:R-:W-:Y:S01]  /*2af0*/  VIADD R10, R72, 0xfffffffe ;  /* 0xfffffffe480a7836 */ /* 0x000fe20000000000 */
[----:B------:R-:W-:-:S02]  /*2b00*/  FMNMX.FTZ R4, R69, R4, !PT ;  /* 0x0000000445047209 */ /* 0x000fc40007810000 */
[----:B-1----:R-:W-:Y:S01]  /*2b10*/  F2FP.BF16.F32.PACK_AB R153, R24, R79 ;  /* 0x0000004f1899723e */ /* 0x002fe200000010ff */
[----:B------:R-:W-:Y:S01]  /*2b20*/  MUFU.EX2 R95, R95 ;  /* 0x0000005f005f7308 */ /* 0x000fe20000000800 */
[----:B----4-:R-:W-:Y:S01]  /*2b30*/  F2FP.BF16.F32.PACK_AB R155, R26, R83 ;  /* 0x000000531a9b723e */ /* 0x010fe200000010ff */
[----:B------:R-:W1:Y:S01]  /*2b40*/  SHFL.BFLY PT, R73, R4, 0x2, 0x1f ;  /* 0x0c401f0004497f89 */ /* 0x000e6200000e0000 */
[----:B---3--:R-:W-:-:S05]  /*2b50*/  F2FP.BF16.F32.PACK_AB R149, R28, R87 ;  /* 0x000000571c95723e */ /* 0x008fca00000010ff */
[----:B------:R-:W3:Y:S01]  /*2b60*/  MUFU.EX2 R32, R97 ;  /* 0x0000006100207308 */ /* 0x000ee20000000800 */
[----:B--2---:R-:W-:-:S07]  /*2b70*/  F2FP.BF16.F32.PACK_AB R151, R30, R91 ;  /* 0x0000005b1e97723e */ /* 0x004fce00000010ff */
[----:B------:R-:W-:Y:S08]  /*2b80*/  MUFU.EX2 R99, R99 ;  /* 0x0000006300637308 */ /* 0x000ff00000000800 */
[----:B------:R2:W4:Y:S01]  /*2b90*/  MUFU.EX2 R34, R55 ;  /* 0x0000003700227308 */ /* 0x0005220000000800 */
[----:B---3--:R-:W-:Y:S02]  /*2ba0*/  F2FP.BF16.F32.PACK_AB R145, R32, R95 ;  /* 0x0000005f2091723e */ /* 0x008fe400000010ff */
[----:B-1----:R-:W-:-:S05]  /*2bb0*/  FMNMX.FTZ R73, R4, R73, !PT ;  /* 0x0000004904497209 */ /* 0x002fca0007810000 */
[----:B------:R-:W1:Y:S01]  /*2bc0*/  SHFL.BFLY PT, R4, R73, 0x1, 0x1f ;  /* 0x0c201f0049047f89 */ /* 0x000e6200000e0000 */
[----:B------:R-:W-:Y:S01]  /*2bd0*/  MUFU.EX2 R101, R101 ;  /* 0x0000006500657308 */ /* 0x000fe20000000800 */
[----:B--2---:R-:W-:-:S07]  /*2be0*/  CS2R R54, SRZ ;  /* 0x0000000000367805 */ /* 0x004fce000001ff00 */
[----:B------:R2:W3:Y:S01]  /*2bf0*/  MUFU.EX2 R36, R59 ;  /* 0x0000003b00247308 */ /* 0x0004e20000000800 */
[----:B----4-:R-:W-:-:S07]  /*2c00*/  F2FP.BF16.F32.PACK_AB R147, R34, R99 ;  /* 0x000000632293723e */ /* 0x010fce00000010ff */
[----:B------:R-:W-:Y:S01]  /*2c10*/  MUFU.EX2 R103, R103 ;  /* 0x0000006700677308 */ /* 0x000fe20000000800 */
[----:B--2---:R-:W-:Y:S02]  /*2c20*/  CS2R R58, SRZ ;  /* 0x00000000003a7805 */ /* 0x004fe4000001ff00 */
[----:B-1----:R-:W-:-:S05]  /*2c30*/  FMNMX.FTZ R4, R73, R4, !PT ;  /* 0x0000000449047209 */ /* 0x002fca0007810000 */
[----:B------:R1:W-:Y:S01]  /*2c40*/  MUFU.EX2 R38, R63 ;  /* 0x0000003f00267308 */ /* 0x0003e20000000800 */
[----:B---3--:R-:W-:Y:S02]  /*2c50*/  F2FP.BF16.F32.PACK_AB R141, R36, R101 ;  /* 0x00000065248d723e */ /* 0x008fe400000010ff */
[----:B------:R-:W-:Y:S02]  /*2c60*/  CS2R R72, SRZ ;  /* 0x0000000000487805 */ /* 0x000fe4000001ff00 */
[C---:B------:R-:W-:Y:S01]  /*2c70*/  FSETP.NEU.FTZ.AND P1, PT, R4.reuse, -INF , PT ;  /* 0xff8000000400780b */ /* 0x040fe20003f3d000 */
[----:B------:R-:W-:Y:S02]  /*2c80*/  FMUL.FTZ R12, R4, R2 ;  /* 0x00000002040c7220 */ /* 0x000fe40000410000 */
[----:B------:R-:W-:Y:S03]  /*2c90*/  MUFU.EX2 R105, R105 ;  /* 0x0000006900697308 */ /* 0x000fe60000000800 */
[----:B------:R-:W-:-:S02]  /*2ca0*/  FSEL R12, R12, RZ, P1 ;  /* 0x000000ff0c0c7208 */ /* 0x000fc40000800000 */
[----:B-1----:R-:W-:-:S03]  /*2cb0*/  CS2R R62, SRZ ;  /* 0x00000000003e7805 */ /* 0x002fc6000001ff00 */
        /* <DEDUP_REMOVED lines=13> */
[----:B-1----:R-:W1:Y:S01]  /*2d90*/  @P4 LDC R25, c[0x0][0x44c] ;  /* 0x00011300ff194b82 */ /* 0x002e620000000800 */
[-CC-:B------:R-:W-:Y:S01]  /*2da0*/  FFMA.FTZ R45, R45, R2.reuse, -R12.reuse ;  /* 0x000000022d2d7223 */ /* 0x180fe2000001080c */
[-CC-:B------:R-:W-:Y:S01]  /*2db0*/  FFMA.FTZ R35, R35, R2.reuse, -R12.reuse ;  /* 0x0000000223237223 */ /* 0x180fe2000001080c */
[-CC-:B------:R-:W-:Y:S01]  /*2dc0*/  FFMA.FTZ R49, R49, R2.reuse, -R12.reuse ;  /* 0x0000000231317223 */ /* 0x180fe2000001080c */
[-CC-:B------:R-:W-:Y:S01]  /*2dd0*/  FFMA.FTZ R39, R39, R2.reuse, -R12.reuse ;  /* 0x0000000227277223 */ /* 0x180fe2000001080c */
[-CC-:B------:R-:W-:Y:S01]  /*2de0*/  FFMA.FTZ R53, R53, R2.reuse, -R12.reuse ;  /* 0x0000000235357223 */ /* 0x180fe2000001080c */
[-CC-:B------:R-:W-:Y:S01]  /*2df0*/  FFMA.FTZ R43, R43, R2.reuse, -R12.reuse ;  /* 0x000000022b2b7223 */ /* 0x180fe2000001080c */
[----:B------:R-:W3:Y:S01]  /*2e00*/  MUFU.EX2 R13, R13 ;  /* 0x0000000d000d7308 */ /* 0x000ee20000000800 */
[-CC-:B------:R-:W-:Y:S01]  /*2e10*/  FFMA.FTZ R57, R57, R2.reuse, -R12.reuse ;  /* 0x0000000239397223 */ /* 0x180fe2000001080c */
[-CC-:B------:R-:W-:Y:S01]  /*2e20*/  FFMA.FTZ R47, R47, R2.reuse, -R12.reuse ;  /* 0x000000022f2f7223 */ /* 0x180fe2000001080c */
[-CC-:B------:R-:W-:Y:S01]  /*2e30*/  FFMA.FTZ R61, R61, R2.reuse, -R12.reuse ;  /* 0x000000023d3d7223 */ /* 0x180fe2000001080c */
[-CC-:B------:R-:W-:Y:S01]  /*2e40*/  FFMA.FTZ R51, R51, R2.reuse, -R12.reuse ;  /* 0x0000000233337223 */ /* 0x180fe2000001080c */
[-CC-:B------:R-:W-:Y:S01]  /*2e50*/  FFMA.FTZ R65, R65, R2.reuse, -R12.reuse ;  /* 0x0000000241417223 */ /* 0x180fe2000001080c */
[-CC-:B------:R-:W-:Y:S01]  /*2e60*/  FFMA.FTZ R9, R9, R2.reuse, -R12.reuse ;  /* 0x0000000209097223 */ /* 0x180fe2000001080c */
[----:B------:R-:W-:Y:S01]  /*2e70*/  FFMA.FTZ R12, R69, R2, -R12 ;  /* 0x00000002450c7223 */ /* 0x000fe2000001080c */
[----:B------:R4:W5:Y:S01]  /*2e80*/  MUFU.EX2 R158, R29 ;  /* 0x0000001d009e7308 */ /* 0x0009620000000800 */
[----:B--2---:R-:W-:Y:S01]  /*2e90*/  FADD.FTZ R8, R11, R156 ;  /* 0x0000009c0b087221 */ /* 0x004fe20000010000 */
[----:B------:R-:W-:-:S02]  /*2ea0*/  F2FP.BF16.F32.PACK_AB R156, R156, R11 ;  /* 0x0000000b9c9c723e */ /* 0x000fc400000010ff */
[----:B------:R-:W-:Y:S02]  /*2eb0*/  CS2R R68, SRZ ;  /* 0x0000000000447805 */ /* 0x000fe4000001ff00 */
[----:B------:R-:W-:Y:S02]  /*2ec0*/  F2FP.BF16.F32.PACK_AB R143, R38, R103 ;  /* 0x00000067268f723e */ /* 0x000fe400000010ff */
[----:B------:R-:W2:Y:S01]  /*2ed0*/  MUFU.EX2 R15, R15 ;  /* 0x0000000f000f7308 */ /* 0x000ea20000000800 */
[----:B-1----:R-:W-:-:S04]  /*2ee0*/  @P4 IMAD.HI.U32 R25, R16, R25, RZ ;  /* 0x0000001910194227 */ /* 0x002fc800078e00ff */
[----:B---3--:R-:W-:Y:S01]  /*2ef0*/  FADD.FTZ R5, R13, R8 ;  /* 0x000000080d057221 */ /* 0x008fe20000010000 */
[----:B----4-:R-:W-:Y:S01]  /*2f00*/  IMAD.MOV.U32 R29, RZ, RZ, R16 ;  /* 0x000000ffff1d7224 */ /* 0x010fe200078e0010 */
[----:B0-----:R-:W-:Y:S01]  /*2f10*/  @P4 SHF.R.U32.HI R29, RZ, R46, R25 ;  /* 0x0000002eff1d4219 */ /* 0x001fe20000011619 */
[----:B------:R-:W-:Y:S01]  /*2f20*/  FADD.FTZ R25, R159, R42 ;  /* 0x0000002a9f197221 */ /* 0x000fe20000010000 */
[----:B------:R-:W0:Y:S01]  /*2f30*/  MUFU.EX2 R152, R33 ;  /* 0x0000002100987308 */ /* 0x000e220000000800 */
[C---:B-----5:R-:W-:Y:S01]  /*2f40*/  FADD.FTZ R0, R158.reuse, R5 ;  /* 0x000000059e007221 */ /* 0x060fe20000010000 */
[----:B------:R-:W-:Y:S01]  /*2f50*/  F2FP.BF16.F32.PACK_AB R158, R158, R13 ;  /* 0x0000000d9e9e723e */ /* 0x000fe200000010ff */
[----:B------:R-:W-:Y:S01]  /*2f60*/  FADD.FTZ R8, R20, R25 ;  /* 0x0000001914087221 */ /* 0x000fe20000010000 */
[----:B------:R-:W-:Y:S01]  /*2f70*/  IMAD.IADD R44, R44, 0x1, R29 ;  /* 0x000000012c2c7824 */ /* 0x000fe200078e021d */
[----:B------:R-:W-:Y:S02]  /*2f80*/  F2FP.BF16.F32.PACK_AB R159, R20, R159 ;  /* 0x0000009f149f723e */ /* 0x000fe400000010ff */
[----:B------:R-:W-:Y:S01]  /*2f90*/  FADD.FTZ R25, R79, R8 ;  /* 0x000000084f197221 */ /* 0x000fe20000010000 */
[----:B------:R-:W1:Y:S01]  /*2fa0*/  MUFU.EX2 R21, R21 ;  /* 0x0000001500157308 */ /* 0x000e620000000800 */
[----:B--2---:R-:W-:Y:S01]  /*2fb0*/  FADD.FTZ R5, R15, R0 ;  /* 0x000000000f057221 */ /* 0x004fe20000010000 */
[----:B------:R-:W-:-:S04]  /*2fc0*/  IMAD.HI R44, R44, 0x2aaaaaab, RZ ;  /* 0x2aaaaaab2c2c7827 */ /* 0x000fc800078e02ff */
[----:B------:R-:W-:Y:S01]  /*2fd0*/  FADD.FTZ R8, R24, R25 ;  /* 0x0000001918087221 */ /* 0x000fe20000010000 */
[----:B------:R-:W-:-:S03]  /*2fe0*/  CS2R R78, SRZ ;  /* 0x00000000004e7805 */ /* 0x000fc6000001ff00 */
[----:B------:R-:W-:Y:S01]  /*2ff0*/  FADD.FTZ R25, R83, R8 ;  /* 0x0000000853197221 */ /* 0x000fe20000010000 */
[----:B------:R-:W2:Y:S01]  /*3000*/  MUFU.EX2 R154, R37 ;  /* 0x00000025009a7308 */ /* 0x000ea20000000800 */
[----:B0-----:R-:W-:Y:S01]  /*3010*/  FADD.FTZ R0, R152, R5 ;  /* 0x0000000598007221 */ /* 0x001fe20000010000 */
[----:B------:R-:W-:Y:S01]  /*3020*/  SHF.R.U32.HI R29, RZ, 0x1f, R44 ;  /* 0x0000001fff1d7819 */ /* 0x000fe2000001162c */
[----:B------:R-:W-:Y:S01]  /*3030*/  FADD.FTZ R8, R26, R25 ;  /* 0x000000191a087221 */ /* 0x000fe20000010000 */
[----:B------:R-:W-:Y:S02]  /*3040*/  F2FP.BF16.F32.PACK_AB R152, R152, R15 ;  /* 0x0000000f9898723e */ /* 0x000fe400000010ff */
[----:B------:R-:W-:Y:S02]  /*3050*/  CS2R R82, SRZ ;  /* 0x0000000000527805 */ /* 0x000fe4000001ff00 */
[----:B------:R-:W-:Y:S01]  /*3060*/  LEA.HI.SX32 R29, R44, R29, 0x1c ;  /* 0x0000001d2c1d7211 */ /* 0x000fe200078fe2ff */
[----:B------:R-:W-:Y:S01]  /*3070*/  FADD.FTZ R25, R87, R8 ;  /* 0x0000000857197221 */ /* 0x000fe20000010000 */
[----:B------:R-:W0:Y:S01]  /*3080*/  MUFU.EX2 R27, R27 ;  /* 0x0000001b001b7308 */ /* 0x000e220000000800 */
[----:B-1----:R-:W-:Y:S01]  /*3090*/  FADD.FTZ R5, R21, R0 ;  /* 0x0000000015057221 */ /* 0x002fe20000010000 */
[----:B------:R-:W-:Y:S01]  /*30a0*/  VIMNMX R13, RZ, R29, !PT ;  /* 0x0000001dff0d7248 */ /* 0x000fe20007fe0100 */
[----:B------:R-:W-:Y:S01]  /*30b0*/  FADD.FTZ R8, R28, R25 ;  /* 0x000000191c087221 */ /* 0x000fe20000010000 */
[----:B------:R-:W-:-:S02]  /*30c0*/  CS2R R86, SRZ ;  /* 0x0000000000567805 */ /* 0x000fc4000001ff00 */
[----:B------:R-:W-:Y:S02]  /*30d0*/  CS2R R28, SRZ ;  /* 0x00000000001c7805 */ /* 0x000fe4000001ff00 */
[----:B------:R-:W-:Y:S01]  /*30e0*/  ISETP.GE.AND P1, PT, R10, R13, PT ;  /* 0x0000000d0a00720c */ /* 0x000fe20003f26270 */
[----:B------:R-:W-:Y:S01]  /*30f0*/  FADD.FTZ R25, R91, R8 ;  /* 0x000000085b197221 */ /* 0x000fe20000010000 */
[----:B------:R-:W1:Y:S01]  /*3100*/  MUFU.EX2 R148, R41 ;  /* 0x0000002900947308 */ /* 0x000e620000000800 */
[C---:B--2---:R-:W-:Y:S01]  /*3110*/  FADD.FTZ R0, R154.reuse, R5 ;  /* 0x000000059a007221 */ /* 0x044fe20000010000 */
[----:B------:R-:W-:Y:S01]  /*3120*/  F2FP.BF16.F32.PACK_AB R154, R154, R21 ;  /* 0x000000159a9a723e */ /* 0x000fe200000010ff */
[----:B------:R-:W-:-:S04]  /*3130*/  FADD.FTZ R8, R30, R25 ;  /* 0x000000191e087221 */ /* 0x000fc80000010000 */
[----:B------:R-:W-:Y:S01]  /*3140*/  FADD.FTZ R25, R95, R8 ;  /* 0x000000085f197221 */ /* 0x000fe20000010000 */
[----:B------:R-:W2:Y:S01]  /*3150*/  MUFU.EX2 R31, R31 ;  /* 0x0000001f001f7308 */ /* 0x000ea20000000800 */
[----:B0-----:R-:W-:Y:S02]  /*3160*/  FADD.FTZ R5, R27, R0 ;  /* 0x000000001b057221 */ /* 0x001fe40000010000 */
[----:B------:R-:W-:Y:S01]  /*3170*/  FADD.FTZ R8, R32, R25 ;  /* 0x0000001920087221 */ /* 0x000fe20000010000 */
[----:B------:R-:W-:-:S03]  /*3180*/  CS2R R32, SRZ ;  /* 0x0000000000207805 */ /* 0x000fc6000001ff00 */
[----:B------:R-:W-:Y:S01]  /*3190*/  FADD.FTZ R25, R99, R8 ;  /* 0x0000000863197221 */ /* 0x000fe20000010000 */
[----:B------:R0:W3:Y:S01]  /*31a0*/  MUFU.EX2 R150, R45 ;  /* 0x0000002d00967308 */ /* 0x0000e20000000800 */
[C---:B-1----:R-:W-:Y:S01]  /*31b0*/  FADD.FTZ R0, R148.reuse, R5 ;  /* 0x0000000594007221 */ /* 0x042fe20000010000 */
[----:B------:R-:W-:Y:S01]  /*31c0*/  F2FP.BF16.F32.PACK_AB R148, R148, R27 ;  /* 0x0000001b9494723e */ /* 0x000fe200000010ff */
[----:B------:R-:W-:Y:S01]  /*31d0*/  FADD.FTZ R8, R34, R25 ;  /* 0x0000001922087221 */ /* 0x000fe20000010000 */
[----:B------:R-:W-:-:S03]  /*31e0*/  CS2R R26, SRZ ;  /* 0x00000000001a7805 */ /* 0x000fc6000001ff00 */
[----:B------:R-:W-:Y:S01]  /*31f0*/  FADD.FTZ R25, R101, R8 ;  /* 0x0000000865197221 */ /* 0x000fe20000010000 */
[----:B------:R-:W1:Y:S01]  /*3200*/  MUFU.EX2 R35, R35 ;  /* 0x0000002300237308 */ /* 0x000e620000000800 */
[----:B--2---:R-:W-:Y:S01]  /*3210*/  FADD.FTZ R5, R31, R0 ;  /* 0x000000001f057221 */ /* 0x004fe20000010000 */
[----:B0-----:R-:W-:Y:S01]  /*3220*/  CS2R R44, SRZ ;  /* 0x00000000002c7805 */ /* 0x001fe2000001ff00 */
[----:B------:R-:W-:Y:S01]  /*3230*/  FADD.FTZ R8, R36, R25 ;  /* 0x0000001924087221 */ /* 0x000fe20000010000 */
[----:B------:R-:W-:Y:S02]  /*3240*/  CS2R R36, SRZ ;  /* 0x0000000000247805 */ /* 0x000fe4000001ff00 */
[----:B------:R-:W-:Y:S01]  /*3250*/  CS2R R24, SRZ ;  /* 0x0000000000187805 */ /* 0x000fe2000001ff00 */
[----:B------:R-:W-:Y:S01]  /*3260*/  FADD.FTZ R11, R103, R8 ;  /* 0x00000008670b7221 */ /* 0x000fe20000010000 */
[----:B------:R0:W2:Y:S01]  /*3270*/  MUFU.EX2 R144, R49 ;  /* 0x0000003100907308 */ /* 0x0000a20000000800 */
[C---:B---3--:R-:W-:Y:S01]  /*3280*/  FADD.FTZ R0, R150.reuse, R5 ;  /* 0x0000000596007221 */ /* 0x048fe20000010000 */
[----:B------:R-:W-:Y:S01]  /*3290*/  F2FP.BF16.F32.PACK_AB R150, R150, R31 ;  /* 0x0000001f9696723e */ /* 0x000fe200000010ff */
[----:B------:R-:W-:Y:S01]  /*32a0*/  FADD.FTZ R8, R38, R11 ;  /* 0x0000000b26087221 */ /* 0x000fe20000010000 */
[----:B------:R-:W-:-:S03]  /*32b0*/  CS2R R30, SRZ ;  /* 0x00000000001e7805 */ /* 0x000fc6000001ff00 */
[----:B------:R-:W-:Y:S01]  /*32c0*/  FADD.FTZ R11, R105, R8 ;  /* 0x00000008690b7221 */ /* 0x000fe20000010000 */
[----:B------:R-:W3:Y:S01]  /*32d0*/  MUFU.EX2 R39, R39 ;  /* 0x0000002700277308 */ /* 0x000ee20000000800 */
[----:B-1----:R-:W-:Y:S01]  /*32e0*/  FADD.FTZ R5, R35, R0 ;  /* 0x0000000023057221 */ /* 0x002fe20000010000 */
[----:B0-----:R-:W-:-:S06]  /*32f0*/  CS2R R48, SRZ ;  /* 0x0000000000307805 */ /* 0x001fcc000001ff00 */
[----:B------:R0:W1:Y:S01]  /*3300*/  MUFU.EX2 R146, R53 ;  /* 0x0000003500927308 */ /* 0x0000620000000800 */
[C---:B--2---:R-:W-:Y:S01]  /*3310*/  FADD.FTZ R0, R144.reuse, R5 ;  /* 0x0000000590007221 */ /* 0x044fe20000010000 */
[----:B------:R-:W-:Y:S02]  /*3320*/  F2FP.BF16.F32.PACK_AB R144, R144, R35 ;  /* 0x000000239090723e */ /* 0x000fe400000010ff */
[----:B------:R-:W-:-:S04]  /*3330*/  CS2R R34, SRZ ;  /* 0x0000000000227805 */ /* 0x000fc8000001ff00 */
[----:B------:R-:W2:Y:S01]  /*3340*/  MUFU.EX2 R43, R43 ;  /* 0x0000002b002b7308 */ /* 0x000ea20000000800 */
[----:B---3--:R-:W-:Y:S01]  /*3350*/  FADD.FTZ R5, R39, R0 ;  /* 0x0000000027057221 */ /* 0x008fe20000010000 */
[----:B0-----:R-:W-:-:S06]  /*3360*/  CS2R R52, SRZ ;  /* 0x0000000000347805 */ /* 0x001fcc000001ff00 */
[----:B------:R0:W3:Y:S01]  /*3370*/  MUFU.EX2 R140, R57 ;  /* 0x00000039008c7308 */ /* 0x0000e20000000800 */
[C---:B-1----:R-:W-:Y:S01]  /*3380*/  FADD.FTZ R0, R146.reuse, R5 ;  /* 0x0000000592007221 */ /* 0x042fe20000010000 */
[----:B------:R-:W-:Y:S02]  /*3390*/  F2FP.BF16.F32.PACK_AB R146, R146, R39 ;  /* 0x000000279292723e */ /* 0x000fe400000010ff */
[----:B------:R-:W-:-:S04]  /*33a0*/  CS2R R38, SRZ ;  /* 0x0000000000267805 */ /* 0x000fc8000001ff00 */
[----:B------:R-:W1:Y:S01]  /*33b0*/  MUFU.EX2 R47, R47 ;  /* 0x0000002f002f7308 */ /* 0x000e620000000800 */
[----:B--2---:R-:W-:Y:S01]  /*33c0*/  FADD.FTZ R5, R43, R0 ;  /* 0x000000002b057221 */ /* 0x004fe20000010000 */
[----:B0-----:R-:W-:-:S06]  /*33d0*/  CS2R R56, SRZ ;  /* 0x0000000000387805 */ /* 0x001fcc000001ff00 */
[----:B------:R0:W2:Y:S01]  /*33e0*/  MUFU.EX2 R142, R61 ;  /* 0x0000003d008e7308 */ /* 0x0000a20000000800 */
[C---:B---3--:R-:W-:Y:S01]  /*33f0*/  FADD.FTZ R0, R140.reuse, R5 ;  /* 0x000000058c007221 */ /* 0x048fe20000010000 */
[----:B------:R-:W-:Y:S02]  /*3400*/  F2FP.BF16.F32.PACK_AB R140, R140, R43 ;  /* 0x0000002b8c8c723e */ /* 0x000fe400000010ff */
[----:B------:R-:W-:-:S04]  /*3410*/  CS2R R42, SRZ ;  /* 0x00000000002a7805 */ /* 0x000fc8000001ff00 */
[----:B------:R-:W3:Y:S01]  /*3420*/  MUFU.EX2 R51, R51 ;  /* 0x0000003300337308 */ /* 0x000ee20000000800 */
[----:B-1----:R-:W-:Y:S01]  /*3430*/  FADD.FTZ R5, R47, R0 ;  /* 0x000000002f057221 */ /* 0x002fe20000010000 */
[----:B0-----:R-:W-:-:S06]  /*3440*/  CS2R R60, SRZ ;  /* 0x00000000003c7805 */ /* 0x001fcc000001ff00 */
[----:B------:R0:W1:Y:S01]  /*3450*/  MUFU.EX2 R136, R65 ;  /* 0x0000004100887308 */ /* 0x0000620000000800 */
[C---:B--2---:R-:W-:Y:S01]  /*3460*/  FADD.FTZ R0, R142.reuse, R5 ;  /* 0x000000058e007221 */ /* 0x044fe20000010000 */
[----:B------:R-:W-:Y:S02]  /*3470*/  F2FP.BF16.F32.PACK_AB R142, R142, R47 ;  /* 0x0000002f8e8e723e */ /* 0x000fe400000010ff */
[----:B------:R-:W-:-:S04]  /*3480*/  CS2R R46, SRZ ;  /* 0x00000000002e7805 */ /* 0x000fc8000001ff00 */
[----:B------:R2:W4:Y:S01]  /*3490*/  MUFU.EX2 R40, R67 ;  /* 0x0000004300287308 */ /* 0x0005220000000800 */
[----:B---3--:R-:W-:Y:S01]  /*34a0*/  FADD.FTZ R5, R51, R0 ;  /* 0x0000000033057221 */ /* 0x008fe20000010000 */
[----:B0-----:R-:W-:-:S06]  /*34b0*/  CS2R R64, SRZ ;  /* 0x0000000000407805 */ /* 0x001fcc000001ff00 */
[----:B------:R-:W0:Y:S01]  /*34c0*/  MUFU.EX2 R9, R9 ;  /* 0x0000000900097308 */ /* 0x000e220000000800 */
[C---:B-1----:R-:W-:Y:S01]  /*34d0*/  FADD.FTZ R0, R136.reuse, R5 ;  /* 0x0000000588007221 */ /* 0x042fe20000010000 */
[----:B------:R-:W-:Y:S02]  /*34e0*/  F2FP.BF16.F32.PACK_AB R136, R136, R51 ;  /* 0x000000338888723e */ /* 0x000fe400000010ff */
[----:B--2---:R-:W-:Y:S02]  /*34f0*/  CS2R R66, SRZ ;  /* 0x0000000000427805 */ /* 0x004fe4000001ff00 */
[----:B------:R-:W-:Y:S02]  /*3500*/  CS2R R50, SRZ ;  /* 0x0000000000327805 */ /* 0x000fe4000001ff00 */
[----:B------:R-:W1:Y:S01]  /*3510*/  MUFU.EX2 R107, R107 ;  /* 0x0000006b006b7308 */ /* 0x000e620000000800 */
[C---:B----4-:R-:W-:Y:S01]  /*3520*/  FADD.FTZ R8, R40.reuse, R11 ;  /* 0x0000000b28087221 */ /* 0x050fe20000010000 */
[----:B------:R-:W-:-:S02]  /*3530*/  F2FP.BF16.F32.PACK_AB R137, R40, R105 ;  /* 0x000000692889723e */ /* 0x000fc400000010ff */
[----:B------:R-:W-:-:S04]  /*3540*/  CS2R R40, SRZ ;  /* 0x0000000000287805 */ /* 0x000fc8000001ff00 */
[----:B------:R-:W2:Y:S01]  /*3550*/  MUFU.EX2 R12, R12 ;  /* 0x0000000c000c7308 */ /* 0x000ea20000000800 */
[----:B0-----:R-:W-:Y:S01]  /*3560*/  FADD.FTZ R5, R9, R0 ;  /* 0x0000000009057221 */ /* 0x001fe20000010000 */
[----:B------:R-:W-:-:S06]  /*3570*/  IMAD.MOV.U32 R0, RZ, RZ, 0x3f800000 ;  /* 0x3f800000ff007424 */ /* 0x000fcc00078e00ff */
[----:B------:R-:W0:Y:S01]  /*3580*/  MUFU.EX2 R14, R14 ;  /* 0x0000000e000e7308 */ /* 0x000e220000000800 */
[----:B-1----:R-:W-:Y:S01]  /*3590*/  FADD.FTZ R11, R107, R8 ;  /* 0x000000086b0b7221 */ /* 0x002fe20000010000 */
[C---:B--2---:R-:W-:Y:S01]  /*35a0*/  FADD.FTZ R8, R12.reuse, R5 ;  /* 0x000000050c087221 */ /* 0x044fe20000010000 */
[----:B------:R-:W-:Y:S02]  /*35b0*/  F2FP.BF16.F32.PACK_AB R138, R12, R9 ;  /* 0x000000090c8a723e */ /* 0x000fe400000010ff */
[----:B------:R-:W-:Y:S01]  /*35c0*/  MOV R9, 0x3f800000 ;  /* 0x3f80000000097802 */ /* 0x000fe20000000f00 */
[C---:B0-----:R-:W-:Y:S01]  /*35d0*/  FADD.FTZ R5, R14.reuse, R11 ;  /* 0x0000000b0e057221 */ /* 0x041fe20000010000 */
[----:B------:R-:W-:Y:S01]  /*35e0*/  F2FP.BF16.F32.PACK_AB R139, R14, R107 ;  /* 0x0000006b0e8b723e */ /* 0x000fe200000010ff */
[----:B------:R-:W-:Y:S06]  /*35f0*/  @!P1 BRA `(.L_x_2202) ;  /* 0x0000002000e89947 */ /* 0x000fec0003800000 */
[----:B------:R-:W-:Y:S01]  /*3600*/  IMAD.MOV.U32 R12, RZ, RZ, R3 ;  /* 0x000000ffff0c7224 */ /* 0x000fe200078e0003 */
[----:B------:R-:W-:Y:S01]  /*3610*/  UMOV UR7, UR60 ;  /* 0x0000003c00077c82 */ /* 0x000fe20008000000 */
[----:B------:R-:W-:Y:S01]  /*3620*/  IMAD.MOV.U32 R11, RZ, RZ, R4 ;  /* 0x000000ffff0b7224 */ /* 0x000fe200078e0004 */
[----:B------:R-:W-:Y:S01]  /*3630*/  UMOV UR4, UR38 ;  /* 0x0000002600047c82 */ /* 0x000fe20008000000 */
[----:B------:R-:W-:Y:S01]  /*3640*/  IMAD.MOV.U32 R0, RZ, RZ, 0x3f800000 ;  /* 0x3f800000ff007424 */ /* 0x000fe200078e00ff */
[----:B------:R-:W-:Y:S01]  /*3650*/  ULDC UR58, c[0x0][0x288] ;  /* 0x0000a200003a7ab9 */ /* 0x000fe20000000800 */
[----:B------:R-:W-:-:S07]  /*3660*/  IMAD.MOV.U32 R87, RZ, RZ, RZ ;  /* 0x000000ffff577224 */ /* 0x000fce00078e00ff */
.L_x_2213:
[----:B------:R-:W-:-:S04]  /*3670*/  UISETP.NE.AND UP0, UPT, UR4, 0x1, UPT ;  /* 0x000000010400788c */ /* 0x000fc8000bf05270 */
[----:B------:R-:W-:-:S04]  /*3680*/  USEL UR60, URZ, 0x1, UP0 ;  /* 0x000000013f3c7887 */ /* 0x000fc80008000000 */
[----:B------:R-:W-:Y:S01]  /*3690*/  ULOP3.LUT UR60, UR7, UR60, URZ, 0x3c, !UPT ;  /* 0x0000003c073c7292 */ /* 0x000fe2000f8e3c3f */
[----:B------:R-:W-:Y:S11]  /*36a0*/  @!P0 BRA `(.L_x_2203) ;  /* 0x0000000000048947 */ /* 0x000ff60003800000 */
[----:B------:R-:W-:Y:S01]  /*36b0*/  BPT.TRAP 0x1 ;  /* 0x000000040000795c */ /* 0x000fe20000300000 */
.L_x_2203:
        /* <DEDUP_REMOVED lines=9> */
.L_x_2204:
[----:B-1----:R-:W-:Y:S05]  /*3750*/  @P1 BRA `(.L_x_2205) ;  /* 0x0000000000081947 */ /* 0x002fea0003800000 */
[----:B------:R-:W1:Y:S02]  /*3760*/  SYNCS.PHASECHK.TRANS64.TRYWAIT P1, [UR6+0x2a830], R2 ;  /* 0x02a83002ff0075a7 */ /* 0x000e640008020146 */
[----:B-1----:R-:W-:Y:S05]  /*3770*/  @!P1 BRA `(.L_x_2206) ;  /* 0x000000a800709947 */ /* 0x002fea0003800000 */
.L_x_2205:
        /* <DEDUP_REMOVED lines=39> */
[----:B------:R-:W-:Y:S01]  /*39f0*/  UMOV UR52, UR56 ;  /* 0x0000003800347c82 */ /* 0x000fe20008000000 */
[----:B------:R-:W-:Y:S01]  /*3a00*/  UMOV UR53, UR57 ;  /* 0x0000003900357c82 */ /* 0x000fe20008000000 */
        /* <DEDUP_REMOVED lines=90> */
.L_x_2207:
[----:B------:R-:W-:Y:S01]  /*3fb0*/  ULEA UR5, UR4, UR39, 0x3 ;  /* 0x0000002704057291 */ /* 0x000fe2000f8e183f */
[----:B------:R-:W-:-:S05]  /*3fc0*/  IMAD.U32 R0, RZ, RZ, UR7 ;  /* 0x00000007ff007e24 */ /* 0x000fca000f8e00ff */
[----:B------:R-:W-:-:S04]  /*3fd0*/  SHF.L.U32 R0, R0, 0x1f, RZ ;  /* 0x0000001f00007819 */ /* 0x000fc800000006ff */
[----:B------:R2:W3:Y:S01]  /*3fe0*/  SYNCS.PHASECHK.TRANS64.TRYWAIT P1, [UR5+0x2a850], R0 ;  /* 0x02a85000ff0075a7 */ /* 0x0004e20008020145 */
[----:B------:R-:W-:Y:S05]  /*3ff0*/  @!P0 BRA `(.L_x_2208) ;  /* 0x0000000000048947 */ /* 0x000fea0003800000 */
[----:B------:R-:W-:Y:S01]  /*4000*/  BPT.TRAP 0x1 ;  /* 0x000000040000795c */ /* 0x000fe20000300000 */
.L_x_2208:
[----:B---3--:R-:W-:Y:S05]  /*4010*/  @P1 BRA `(.L_x_2209) ;  /* 0x0000000000081947 */ /* 0x008fea0003800000 */
[----:B------:R-:W3:Y:S02]  /*4020*/  SYNCS.PHASECHK.TRANS64.TRYWAIT P1, [UR5+0x2a850], R0 ;  /* 0x02a85000ff0075a7 */ /* 0x000ee40008020145 */
[----:B---3--:R-:W-:Y:S05]  /*4030*/  @!P1 BRA `(.L_x_2210) ;  /* 0x000000a000589947 */ /* 0x008fea0003800000 */
.L_x_2209:
        /* <DEDUP_REMOVED lines=38> */
.L_x_2211:
[----:B------:R-:W-:Y:S01]  /*42a0*/  ISETP.NE.AND P1, PT, R171, 0x1, PT ;  /* 0x00000001ab00780c */ /* 0x000fe20003f25270 */
[----:B------:R-:W3:Y:S01]  /*42b0*/  LDC R4, c[0x0][0x2f0] ;  /* 0x0000bc00ff047b82 */ /* 0x000ee20000000800 */
[----:B-12---:R-:W-:Y:S01]  /*42c0*/  IADD3 R0, R19, R16, RZ ;  /* 0x0000001013007210 */ /* 0x006fe20007ffe0ff */
[----:B------:R-:W-:Y:S01]  /*42d0*/  UIADD3 UR6, UR6, 0x2a840, URZ ;  /* 0x0002a84006067890 */ /* 0x000fe2000fffe03f */
[----:B------:R-:W-:-:S09]  /*42e0*/  R2UR UR4, R170 ;  /* 0x00000000aa0472ca */ /* 0x000fd200000e0000 */
[----:B------:R-:W0:Y:S08]  /*42f0*/  @P1 LDC R3, c[0x0][0x44c] ;  /* 0x00011300ff031b82 */ /* 0x000e300000000800 */
[----:B------:R-:W1:Y:S01]  /*4300*/  @P1 LDC R9, c[0x0][0x450] ;  /* 0x00011400ff091b82 */ /* 0x000e620000000800 */
[----:B0-----:R-:W-:-:S04]  /*4310*/  @P1 IMAD.HI.U32 R2, R0, R3, RZ ;  /* 0x0000000300021227 */ /* 0x001fc800078e00ff */
[----:B------:R-:W-:Y:S01]  /*4320*/  IMAD.MOV.U32 R3, RZ, RZ, -0x60 ;  /* 0xffffffa0ff037424 */ /* 0x000fe200078e00ff */
[----:B-1----:R-:W-:-:S03]  /*4330*/  @P1 SHF.R.U32.HI R0, RZ, R9, R2 ;  /* 0x00000009ff001219 */ /* 0x002fc60000011602 */
[----:B------:R-:W-:Y:S02]  /*4340*/  IMAD R3, R10, R3, 0x1 ;  /* 0x000000010a037424 */ /* 0x000fe400078e0203 */
[----:B------:R-:W0:Y:S02]  /*4350*/  SHFL.IDX PT, R9, R0, RZ, 0x1c1f ;  /* 0x001c1fff00097589 */ /* 0x000e2400000e0000 */
[----:B------:R-:W-:Y:S02]  /*4360*/  IMAD R3, R18, -0x2, R3 ;  /* 0xfffffffe12037824 */ /* 0x000fe400078e0203 */
[----:B------:R-:W1:Y:S02]  /*4370*/  SHFL.IDX PT, R143, R0, 0x1, 0x1c1f ;  /* 0x003c1f00008f7f89 */ /* 0x000e6400000e0000 */
[----:B---3--:R-:W-:Y:S01]  /*4380*/  IMAD R4, R4, UR4, R3 ;  /* 0x0000000404047c24 */ /* 0x008fe2000f8e0203 */
[----:B------:R-:W2:Y:S04]  /*4390*/  S2UR UR4, SR_CgaCtaId ;  /* 0x00000000000479c3 */ /* 0x000ea80000008800 */
[----:B0-----:R-:W-:-:S04]  /*43a0*/  IADD3 R2, R9, -UR58, R4 ;  /* 0x8000003a09027c10 */ /* 0x001fc8000fffe004 */
[C---:B------:R-:W-:Y:S02]  /*43b0*/  ISETP.GT.AND P1, PT, R2.reuse, RZ, PT ;  /* 0x000000ff0200720c */ /* 0x040fe40003f24270 */
[----:B------:R-:W-:Y:S01]  /*43c0*/  ISETP.GT.AND P2, PT, R2, 0x1, PT ;  /* 0x000000010200780c */ /* 0x000fe20003f44270 */
[----:B--2---:R-:W-:Y:S01]  /*43d0*/  UPRMT UR6, UR4, 0x654, UR6 ;  /* 0x0000065404067896 */ /* 0x004fe20008000006 */
[----:B------:R-:W-:Y:S02]  /*43e0*/  FSEL R151, R88, -INF , P1 ;  /* 0xff80000058977808 */ /* 0x000fe40000800000 */
[----:B------:R-:W-:Y:S02]  /*43f0*/  ISETP.GT.AND P1, PT, R2, 0x8, PT ;  /* 0x000000080200780c */ /* 0x000fe40003f24270 */
[----:B------:R-:W-:Y:S02]  /*4400*/  FSEL R153, R89, -INF , P2 ;  /* 0xff80000059997808 */ /* 0x000fe40001000000 */
[----:B------:R-:W-:-:S02]  /*4410*/  FMNMX.FTZ R14, R151, R11, !PT ;  /* 0x0000000b970e7209 */ /* 0x000fc40007810000 */
[----:B------:R-:W-:Y:S01]  /*4420*/  ISETP.GT.AND P2, PT, R2, 0x9, PT ;  /* 0x000000090200780c */ /* 0x000fe20003f44270 */
[----:B------:R-:W-:Y:S01]  /*4430*/  SYNCS.ARRIVE.TRANS64.RED.A1T0 RZ, [UR6], RZ ;  /* 0x000000ffffff79a7 */ /* 0x000fe20008100406 */
        /* <DEDUP_REMOVED lines=60> */
[----:B------:R-:W-:Y:S01]  /*4800*/  FSEL R137, R132, -INF , P1 ;  /* 0xff80000084897808 */ /* 0x000fe20000800000 */
[----:B------:R-:W0:Y:S01]  /*4810*/  LDC R2, c[0x0][0x988] ;  /* 0x00026200ff027b82 */ /* 0x000e220000000800 */
[----:B------:R-:W-:Y:S02]  /*4820*/  FMNMX.FTZ R14, R129, R14, !PT ;  /* 0x0000000e810e7209 */ /* 0x000fe40007810000 */
[----:B------:R-:W-:Y:S02]  /*4830*/  FSEL R133, R133, -INF , P2 ;  /* 0xff80000085857808 */ /* 0x000fe40001000000 */
[----:B------:R-:W-:-:S04]  /*4840*/  FMNMX.FTZ R14, R137, R14, !PT ;  /* 0x0000000e890e7209 */ /* 0x000fc80007810000 */
[----:B------:R-:W-:Y:S02]  /*4850*/  FMNMX.FTZ R20, R133, R14, !PT ;  /* 0x0000000e85147209 */ /* 0x000fe40007810000 */
[----:B-1----:R-:W-:-:S03]  /*4860*/  IADD3 R14, R143, -UR58, R4 ;  /* 0x8000003a8f0e7c10 */ /* 0x002fc6000fffe004 */
[----:B------:R-:W1:Y:S01]  /*4870*/  SHFL.BFLY PT, R145, R20, 0x2, 0x1f ;  /* 0x0c401f0014917f89 */ /* 0x000e6200000e0000 */
[C---:B------:R-:W-:Y:S02]  /*4880*/  ISETP.GT.AND P1, PT, R14.reuse, RZ, PT ;  /* 0x000000ff0e00720c */ /* 0x040fe40003f24270 */
[----:B------:R-:W-:Y:S02]  /*4890*/  ISETP.GT.AND P2, PT, R14, 0x1, PT ;  /* 0x000000010e00780c */ /* 0x000fe40003f44270 */
[----:B------:R-:W-:Y:S02]  /*48a0*/  FSEL R143, R90, -INF , P1 ;  /* 0xff8000005a8f7808 */ /* 0x000fe40000800000 */
[C---:B------:R-:W-:Y:S02]  /*48b0*/  ISETP.GT.AND P3, PT, R14.reuse, 0x8, PT ;  /* 0x000000080e00780c */ /* 0x040fe40003f64270 */
[----:B------:R-:W-:Y:S02]  /*48c0*/  FMNMX.FTZ R0, R143, R12, !PT ;  /* 0x0000000c8f007209 */ /* 0x000fe40007810000 */
[----:B------:R-:W-:-:S02]  /*48d0*/  ISETP.GT.AND P4, PT, R14, 0x9, PT ;  /* 0x000000090e00780c */ /* 0x000fc40003f84270 */
[----:B------:R-:W-:Y:S02]  /*48e0*/  FSEL R147, R94, -INF , P3 ;  /* 0xff8000005e937808 */ /* 0x000fe40001800000 */
[----:B------:R-:W-:Y:S02]  /*48f0*/  FSEL R95, R95, -INF , P4 ;  /* 0xff8000005f5f7808 */ /* 0x000fe40002000000 */
[----:B------:R-:W-:-:S04]  /*4900*/  ISETP.GT.AND P3, PT, R14, 0x11, PT ;  /* 0x000000110e00780c */ /* 0x000fc80003f64270 */
[----:B------:R-:W-:Y:S02]  /*4910*/  FSEL R99, R99, -INF , P3 ;  /* 0xff80000063637808 */ /* 0x000fe40001800000 */
[----:B------:R-:W-:Y:S02]  /*4920*/  ISETP.GT.AND P3, PT, R14, 0x19, PT ;  /* 0x000000190e00780c */ /* 0x000fe40003f64270 */
[----:B-1----:R-:W-:-:S05]  /*4930*/  FMNMX.FTZ R88, R20, R145, !PT ;  /* 0x0000009114587209 */ /* 0x002fca0007810000 */
[----:B------:R-:W1:Y:S02]  /*4940*/  SHFL.BFLY PT, R145, R88, 0x1, 0x1f ;  /* 0x0c201f0058917f89 */ /* 0x000e6400000e0000 */
[----:B-1----:R-:W-:Y:S02]  /*4950*/  FMNMX.FTZ R4, R88, R145, !PT ;  /* 0x0000009158047209 */ /* 0x002fe40007810000 */
[----:B------:R-:W-:Y:S02]  /*4960*/  FSEL R145, R91, -INF , P2 ;  /* 0xff8000005b917808 */ /* 0x000fe40001000000 */
[----:B------:R-:W-:Y:S01]  /*4970*/  ISETP.GT.AND P2, PT, R14, 0x10, PT ;  /* 0x000000100e00780c */ /* 0x000fe20003f44270 */
[C---:B0-----:R-:W-:Y:S01]  /*4980*/  FMUL.FTZ R88, R4.reuse, R2 ;  /* 0x0000000204587220 */ /* 0x041fe20000410000 */
[----:B------:R-:W-:Y:S02]  /*4990*/  FMNMX.FTZ R20, R145, R0, !PT ;  /* 0x0000000091147209 */ /* 0x000fe40007810000 */
[----:B------:R-:W-:-:S02]  /*49a0*/  FSETP.NEU.FTZ.AND P1, PT, R4, -INF , PT ;  /* 0xff8000000400780b */ /* 0x000fc40003f3d000 */
[----:B------:R-:W-:Y:S02]  /*49b0*/  FMNMX.FTZ R20, R147, R20, !PT ;  /* 0x0000001493147209 */ /* 0x000fe40007810000 */
[----:B------:R-:W-:Y:S02]  /*49c0*/  FSEL R149, R98, -INF , P2 ;  /* 0xff80000062957808 */ /* 0x000fe40001000000 */
[----:B------:R-:W-:Y:S02]  /*49d0*/  FMNMX.FTZ R20, R95, R20, !PT ;  /* 0x000000145f147209 */ /* 0x000fe40007810000 */
[----:B------:R-:W-:Y:S02]  /*49e0*/  FSEL R0, R88, RZ, P1 ;  /* 0x000000ff58007208 */ /* 0x000fe40000800000 */
[----:B------:R-:W-:Y:S02]  /*49f0*/  ISETP.GT.AND P2, PT, R14, 0x18, PT ;  /* 0x000000180e00780c */ /* 0x000fe40003f44270 */
[----:B------:R-:W-:Y:S01]  /*4a00*/  FMNMX.FTZ R20, R149, R20, !PT ;  /* 0x0000001495147209 */ /* 0x000fe20007810000 */
[-CC-:B------:R-:W-:Y:S01]  /*4a10*/  FFMA.FTZ R156, R151, R2.reuse, -R0.reuse ;  /* 0x00000002979c7223 */ /* 0x180fe20000010800 */
[----:B------:R-:W-:Y:S01]  /*4a20*/  FSEL R151, R102, -INF , P2 ;  /* 0xff80000066977808 */ /* 0x000fe20001000000 */
[--C-:B------:R-:W-:Y:S01]  /*4a30*/  FFMA.FTZ R91, R153, R2, -R0.reuse ;  /* 0x00000002995b7223 */ /* 0x100fe20000010800 */
[----:B------:R-:W-:Y:S01]  /*4a40*/  FMNMX.FTZ R20, R99, R20, !PT ;  /* 0x0000001463147209 */ /* 0x000fe20007810000 */
[-CC-:B------:R-:W-:Y:S01]  /*4a50*/  FFMA.FTZ R158, R157, R2.reuse, -R0.reuse ;  /* 0x000000029d9e7223 */ /* 0x180fe20000010800 */
[C---:B------:R-:W-:Y:S01]  /*4a60*/  ISETP.GT.AND P2, PT, R14.reuse, 0x20, PT ;  /* 0x000000200e00780c */ /* 0x040fe20003f44270 */
[-CC-:B------:R-:W-:Y:S01]  /*4a70*/  FFMA.FTZ R88, R141, R2.reuse, -R0.reuse ;  /* 0x000000028d587223 */ /* 0x180fe20000010800 */
[----:B------:R-:W-:Y:S01]  /*4a80*/  FSEL R153, R103, -INF , P3 ;  /* 0xff80000067997808 */ /* 0x000fe20001800000 */
[--C-:B------:R-:W-:Y:S01]  /*4a90*/  FFMA.FTZ R103, R175, R2, -R0.reuse ;  /* 0x00000002af677223 */ /* 0x100fe20000010800 */
[----:B------:R-:W-:Y:S01]  /*4aa0*/  FMNMX.FTZ R20, R151, R20, !PT ;  /* 0x0000001497147209 */ /* 0x000fe20007810000 */
[-CC-:B------:R-:W-:Y:S01]  /*4ab0*/  FFMA.FTZ R152, R177, R2.reuse, -R0.reuse ;  /* 0x00000002b1987223 */ /* 0x180fe20000010800 */
[----:B------:R-:W-:Y:S01]  /*4ac0*/  ISETP.GT.AND P3, PT, R14, 0x21, PT ;  /* 0x000000210e00780c */ /* 0x000fe20003f64270 */
        /* <DEDUP_REMOVED lines=38> */
[----:B------:R-:W-:Y:S02]  /*4d30*/  FMNMX.FTZ R20, R115, R20, !PT ;  /* 0x0000001473147209 */ /* 0x000fe40007810000 */
[C---:B------:R-:W-:Y:S02]  /*4d40*/  ISETP.GT.AND P2, PT, R14.reuse, 0x40, PT ;  /* 0x000000400e00780c */ /* 0x040fe40003f44270 */
[----:B------:R-:W-:Y:S01]  /*4d50*/  FSEL R141, R119, -INF , P3 ;  /* 0xff800000778d7808 */ /* 0x000fe20001800000 */
[----:B------:R-:W-:Y:S01]  /*4d60*/  MUFU.EX2 R91, R91 ;  /* 0x0000005b005b7308 */ /* 0x000fe20000000800 */
[----:B------:R-:W-:Y:S02]  /*4d70*/  FMNMX.FTZ R20, R175, R20, !PT ;  /* 0x00000014af147209 */ /* 0x000fe40007810000 */
[----:B------:R-:W-:Y:S02]  /*4d80*/  ISETP.GT.AND P3, PT, R14, 0x41, PT ;  /* 0x000000410e00780c */ /* 0x000fe40003f64270 */
[----:B------:R-:W-:-:S02]  /*4d90*/  FSEL R177, R122, -INF , P2 ;  /* 0xff8000007ab17808 */ /* 0x000fc40001000000 */
[----:B------:R-:W-:Y:S01]  /*4da0*/  FMNMX.FTZ R20, R141, R20, !PT ;  /* 0x000000148d147209 */ /* 0x000fe20007810000 */
[----:B------:R-:W-:Y:S01]  /*4db0*/  MUFU.EX2 R158, R158 ;  /* 0x0000009e009e7308 */ /* 0x000fe20000000800 */
[C---:B------:R-:W-:Y:S02]  /*4dc0*/  ISETP.GT.AND P2, PT, R14.reuse, 0x48, PT ;  /* 0x000000480e00780c */ /* 0x040fe40003f44270 */
[----:B------:R-:W-:Y:S02]  /*4dd0*/  FSEL R123, R123, -INF , P3 ;  /* 0xff8000007b7b7808 */ /* 0x000fe40001800000 */
[----:B------:R-:W-:Y:S02]  /*4de0*/  FMNMX.FTZ R20, R177, R20, !PT ;  /* 0x00000014b1147209 */ /* 0x000fe40007810000 */
[----:B------:R-:W-:Y:S01]  /*4df0*/  ISETP.GT.AND P3, PT, R14, 0x49, PT ;  /* 0x000000490e00780c */ /* 0x000fe20003f64270 */
[----:B------:R0:W-:Y:S01]  /*4e00*/  MUFU.EX2 R119, R88 ;  /* 0x0000005800777308 */ /* 0x0001e20000000800 */
        /* <DEDUP_REMOVED lines=14> */
[----:B------:R-:W-:Y:S01]  /*4ef0*/  MUFU.EX2 R154, R154 ;  /* 0x0000009a009a7308 */ /* 0x000fe20000000800 */
[----:B------:R-:W-:-:S02]  /*4f00*/  FSEL R181, R134, -INF , P2 ;  /* 0xff80000086b57808 */ /* 0x000fc40001000000 */
[----:B------:R-:W-:Y:S02]  /*4f10*/  FMNMX.FTZ R20, R131, R20, !PT ;  /* 0x0000001483147209 */ /* 0x000fe40007810000 */
[----:B------:R-:W-:Y:S02]  /*4f20*/  FSEL R135, R135, -INF , P3 ;  /* 0xff80000087877808 */ /* 0x000fe40001800000 */
[----:B------:R-:W-:Y:S01]  /*4f30*/  FMNMX.FTZ R20, R181, R20, !PT ;  /* 0x00000014b5147209 */ /* 0x000fe20007810000 */
[----:B------:R-:W-:Y:S01]  /*4f40*/  MUFU.EX2 R101, R101 ;  /* 0x0000006500657308 */ /* 0x000fe20000000800 */
[----:B------:R-:W-:Y:S02]  /*4f50*/  FSEL R0, R4, RZ, P1 ;  /* 0x000000ff04007208 */ /* 0x000fe40000800000 */
[----:B------:R-:W-:-:S05]  /*4f60*/  FMNMX.FTZ R20, R135, R20, !PT ;  /* 0x0000001487147209 */ /* 0x000fca0007810000 */
[----:B------:R-:W1:Y:S01]  /*4f70*/  SHFL.BFLY PT, R3, R20, 0x2, 0x1f ;  /* 0x0c401f0014037f89 */ /* 0x000e6200000e0000 */
        /* <DEDUP_REMOVED lines=10> */
[----:B------:R-:W-:-:S03]  /*5020*/  FADD.FTZ R9, -R0, R11 ;  /* 0x0000000b00097221 */ /* 0x000fc60000010100 */
[C---:B------:R-:W-:Y:S01]  /*5030*/  FSETP.NEU.FTZ.AND P2, PT, R3.reuse, -INF , PT ;  /* 0xff8000000300780b */ /* 0x040fe20003f5d000 */
[-C--:B------:R-:W-:Y:S01]  /*5040*/  FMUL.FTZ R92, R3, R2.reuse ;  /* 0x00000002035c7220 */ /* 0x080fe20000410000 */
[----:B------:R-:W-:Y:S01]  /*5050*/  FMUL.FTZ R9, R9, R2 ;  /* 0x0000000209097220 */ /* 0x000fe20000410000 */
[----:B------:R-:W-:Y:S01]  /*5060*/  MUFU.EX2 R15, R15 ;  /* 0x0000000f000f7308 */ /* 0x000fe20000000800 */
[----:B------:R-:W-:Y:S02]  /*5070*/  FSEL R11, R3, RZ, P2 ;  /* 0x000000ff030b7208 */ /* 0x000fe40001000000 */
[----:B------:R-:W-:-:S03]  /*5080*/  FSEL R92, R92, RZ, P2 ;  /* 0x000000ff5c5c7208 */ /* 0x000fc60001000000 */
[----:B------:R-:W-:Y:S02]  /*5090*/  FADD.FTZ R11, -R11, R12 ;  /* 0x0000000c0b0b7221 */ /* 0x000fe40000010100 */
[-CC-:B------:R-:W-:Y:S01]  /*50a0*/  FFMA.FTZ R117, R143, R2.reuse, -R92.reuse ;  /* 0x000000028f757223 */ /* 0x180fe2000001085c */
[-CC-:B------:R-:W-:Y:S01]  /*50b0*/  FFMA.FTZ R14, R145, R2.reuse, -R92.reuse ;  /* 0x00000002910e7223 */ /* 0x180fe2000001085c */
[-C--:B------:R-:W-:Y:S01]  /*50c0*/  FMUL.FTZ R11, R11, R2.reuse ;  /* 0x000000020b0b7220 */ /* 0x080fe20000410000 */
[----:B------:R-:W1:Y:S01]  /*50d0*/  MUFU.EX2 R9, R9 ;  /* 0x0000000900097308 */ /* 0x000e620000000800 */
[-CC-:B------:R-:W-:Y:S01]  /*50e0*/  FFMA.FTZ R20, R147, R2.reuse, -R92.reuse ;  /* 0x0000000293147223 */ /* 0x180fe2000001085c */
[-CC-:B------:R-:W-:Y:S01]  /*50f0*/  FFMA.FTZ R95, R95, R2.reuse, -R92.reuse ;  /* 0x000000025f5f7223 */ /* 0x180fe2000001085c */
[-CC-:B0-----:R-:W-:Y:S01]  /*5100*/  FFMA.FTZ R88, R149, R2.reuse, -R92.reuse ;  /* 0x0000000295587223 */ /* 0x181fe2000001085c */
        /* <DEDUP_REMOVED lines=12> */
[----:B------:R0:W2:Y:S01]  /*51d0*/  MUFU.EX2 R0, R11 ;  /* 0x0000000b00007308 */ /* 0x0000a20000000800 */
[----:B-1----:R-:W-:Y:S01]  /*51e0*/  FFMA.FTZ R8, R9, R8, R156 ;  /* 0x0000000809087223 */ /* 0x002fe2000001009c */
[-CC-:B------:R-:W-:Y:S01]  /*51f0*/  FFMA.FTZ R177, R177, R2.reuse, -R92.reuse ;  /* 0x00000002b1b17223 */ /* 0x180fe2000001085c */
[-CC-:B------:R-:W-:Y:S01]  /*5200*/  FFMA.FTZ R123, R123, R2.reuse, -R92.reuse ;  /* 0x000000027b7b7223 */ /* 0x180fe2000001085c */
[-CC-:B------:R-:W-:Y:S01]  /*5210*/  FFMA.FTZ R139, R139, R2.reuse, -R92.reuse ;  /* 0x000000028b8b7223 */ /* 0x180fe2000001085c */
[-CC-:B------:R-:W-:Y:S01]  /*5220*/  FFMA.FTZ R127, R127, R2.reuse, -R92.reuse ;  /* 0x000000027f7f7223 */ /* 0x180fe2000001085c */
[-CC-:B------:R-:W-:Y:S01]  /*5230*/  FFMA.FTZ R179, R179, R2.reuse, -R92.reuse ;  /* 0x00000002b3b37223 */ /* 0x180fe2000001085c */
[-C--:B------:R-:W-:Y:S01]  /*5240*/  FFMA.FTZ R131, R131, R2.reuse, -R92 ;  /* 0x0000000283837223 */ /* 0x080fe2000001085c */
[----:B------:R-:W1:Y:S01]  /*5250*/  MUFU.EX2 R14, R14 ;  /* 0x0000000e000e7308 */ /* 0x000e620000000800 */
[----:B0-----:R-:W-:Y:S01]  /*5260*/  FADD.FTZ R11, R91, R8 ;  /* 0x000000085b0b7221 */ /* 0x001fe20000010000 */
[-CC-:B------:R-:W-:Y:S01]  /*5270*/  FFMA.FTZ R181, R181, R2.reuse, -R92.reuse ;  /* 0x00000002b5b57223 */ /* 0x180fe2000001085c */
[----:B------:R-:W-:-:S02]  /*5280*/  FFMA.FTZ R92, R135, R2, -R92 ;  /* 0x00000002875c7223 */ /* 0x000fc4000001085c */
[----:B------:R-:W-:-:S03]  /*5290*/  FADD.FTZ R8, R158, R11 ;  /* 0x0000000b9e087221 */ /* 0x000fc60000010000 */
[----:B------:R-:W0:Y:S01]  /*52a0*/  MUFU.EX2 R20, R20 ;  /* 0x0000001400147308 */ /* 0x000e220000000800 */
[----:B--2---:R-:W-:-:S07]  /*52b0*/  FFMA.FTZ R5, R0, R5, R117 ;  /* 0x0000000500057223 */ /* 0x004fce0000010075 */
[----:B------:R-:W2:Y:S01]  /*52c0*/  MUFU.EX2 R95, R95 ;  /* 0x0000005f005f7308 */ /* 0x000ea20000000800 */
[----:B-1----:R-:W-:-:S07]  /*52d0*/  FADD.FTZ R5, R14, R5 ;  /* 0x000000050e057221 */ /* 0x002fce0000010000 */
        /* <DEDUP_REMOVED lines=31> */
[----:B0-----:R-:W-:Y:S01]  /*54d0*/  FADD.FTZ R8, R111, R8 ;  /* 0x000000086f087221 */ /* 0x001fe20000010000 */
[----:B------:R-:W-:-:S06]  /*54e0*/  FADD.FTZ R5, R15, R12 ;  /* 0x0000000c0f057221 */ /* 0x000fcc0000010000 */
        /* <DEDUP_REMOVED lines=40> */
.L_x_2212:
[----:B------:R-:W0:Y:S01]  /*5770*/  S2UR UR4, SR_CgaCtaId ;  /* 0x00000000000479c3 */ /* 0x000e220000008800 */
[----:B------:R-:W-:Y:S01]  /*5780*/  UIADD3 UR5, UR5, 0x2a860, URZ ;  /* 0x0002a86005057890 */ /* 0x000fe2000fffe03f */
[C---:B------:R-:W-:Y:S01]  /*5790*/  ISETP.GT.AND P1, PT, R10.reuse, R13, PT ;  /* 0x0000000d0a00720c */ /* 0x040fe20003f24270 */
[----:B------:R-:W-:Y:S01]  /*57a0*/  UMOV UR7, UR60 ;  /* 0x0000003c00077c82 */ /* 0x000fe20008000000 */
[----:B------:R-:W-:Y:S01]  /*57b0*/  F2FP.BF16.F32.PACK_AB R147, R141, R147 ;  /* 0x000000938d93723e */ /* 0x000fe200000010ff */
[----:B------:R-:W-:Y:S01]  /*57c0*/  VIADD R10, R10, 0xffffffff ;  /* 0xffffffff0a0a7836 */ /* 0x000fe20000000000 */
        /* <DEDUP_REMOVED lines=10> */
[----:B------:R-:W-:Y:S01]  /*5870*/  F2FP.BF16.F32.PACK_AB R155, R121, R90 ;  /* 0x0000005a799b723e */ /* 0x000fe200000010ff */
[----:B0-----:R-:W-:Y:S01]  /*5880*/  UPRMT UR5, UR4, 0x654, UR5 ;  /* 0x0000065404057896 */ /* 0x001fe20008000005 */
[----:B------:R-:W-:-:S02]  /*5890*/  F2FP.BF16.F32.PACK_AB R148, R21, R148 ;  /* 0x000000941594723e */ /* 0x000fc400000010ff */
[----:B------:R-:W-:Y:S01]  /*58a0*/  UMOV UR4, UR38 ;  /* 0x0000002600047c82 */ /* 0x000fe20008000000 */
[----:B------:R-:W-:Y:S02]  /*58b0*/  F2FP.BF16.F32.PACK_AB R149, R94, R149 ;  /* 0x000000955e95723e */ /* 0x000fe400000010ff */
[----:B------:R-:W-:Y:S02]  /*58c0*/  F2FP.BF16.F32.PACK_AB R150, R105, R150 ;  /* 0x000000966996723e */ /* 0x000fe400000010ff */
[----:B------:R-:W-:Y:S01]  /*58d0*/  F2FP.BF16.F32.PACK_AB R151, R111, R151 ;  /* 0x000000976f97723e */ /* 0x000fe200000010ff */
[----:B------:R-:W-:Y:S01]  /*58e0*/  SYNCS.ARRIVE.TRANS64.RED.A1T0 RZ, [UR5], RZ ;  /* 0x000000ffffff79a7 */ /* 0x000fe20008100405 */
        /* <DEDUP_REMOVED lines=11> */
.L_x_2202:
[----:B------:R-:W-:-:S13]  /*59a0*/  ISETP.GE.AND P1, PT, R10, RZ, PT ;  /* 0x000000ff0a00720c */ /* 0x000fda0003f26270 */
[----:B------:R-:W-:Y:S05]  /*59b0*/  @!P1 BRA `(.L_x_2214) ;  /* 0x0000001c00189947 */ /* 0x000fea0003800000 */
[----:B------:R-:W-:Y:S01]  /*59c0*/  IMAD.MOV.U32 R11, RZ, RZ, R3 ;  /* 0x000000ffff0b7224 */ /* 0x000fe200078e0003 */
[----:B------:R-:W-:Y:S01]  /*59d0*/  UMOV UR6, UR60 ;  /* 0x0000003c00067c82 */ /* 0x000fe20008000000 */
[----:B------:R-:W-:Y:S01]  /*59e0*/  IMAD.MOV.U32 R13, RZ, RZ, R4 ;  /* 0x000000ffff0d7224 */ /* 0x000fe200078e0004 */
[----:B------:R-:W-:-:S06]  /*59f0*/  UMOV UR4, UR38 ;  /* 0x0000002600047c82 */ /* 0x000fcc0008000000 */
.L_x_2225:
        /* <DEDUP_REMOVED lines=8> */
.L_x_2215:
[----:B------:R-:W-:Y:S01]  /*5a80*/  ULEA UR5, UR38, UR39, 0x3 ;  /* 0x0000002726057291 */ /* 0x000fe2000f8e183f */
[----:B------:R-:W-:-:S04]  /*5a90*/  MOV R2, UR60 ;  /* 0x0000003c00027c02 */ /* 0x000fc80008000f00 */
[----:B------:R-:W-:-:S04]  /*5aa0*/  SHF.L.U32 R2, R2, 0x1f, RZ ;  /* 0x0000001f02027819 */ /* 0x000fc800000006ff */
[----:B------:R0:W1:Y:S01]  /*5ab0*/  SYNCS.PHASECHK.TRANS64.TRYWAIT P1, [UR5+0x2a830], R2 ;  /* 0x02a83002ff0075a7 */ /* 0x0000620008020145 */
[----:B------:R-:W-:Y:S05]  /*5ac0*/  @!P0 BRA `(.L_x_2216) ;  /* 0x0000000000048947 */ /* 0x000fea0003800000 */
[----:B------:R-:W-:Y:S01]  /*5ad0*/  BPT.TRAP 0x1 ;  /* 0x000000040000795c */ /* 0x000fe20000300000 */
.L_x_2216:
[----:B-1----:R-:W-:Y:S05]  /*5ae0*/  @P1 BRA `(.L_x_2217) ;  /* 0x0000000000081947 */ /* 0x002fea0003800000 */
[----:B------:R-:W1:Y:S02]  /*5af0*/  SYNCS.PHASECHK.TRANS64.TRYWAIT P1, [UR5+0x2a830], R2 ;  /* 0x02a83002ff0075a7 */ /* 0x000e640008020145 */
[----:B-1----:R-:W-:Y:S05]  /*5b00*/  @!P1 BRA `(.L_x_2218) ;  /* 0x0000008400bc9947 */ /* 0x002fea0003800000 */
.L_x_2217:
        /* <DEDUP_REMOVED lines=131> */
.L_x_2219:
[----:B------:R-:W-:Y:S01]  /*6340*/  ULEA UR5, UR4, UR39, 0x3 ;  /* 0x0000002704057291 */ /* 0x000fe2000f8e183f */
[----:B------:R-:W-:-:S05]  /*6350*/  IMAD.U32 R0, RZ, RZ, UR6 ;  /* 0x00000006ff007e24 */ /* 0x000fca000f8e00ff */
[----:B------:R-:W-:-:S04]  /*6360*/  SHF.L.U32 R0, R0, 0x1f, RZ ;  /* 0x0000001f00007819 */ /* 0x000fc800000006ff */
[----:B------:R2:W3:Y:S01]  /*6370*/  SYNCS.PHASECHK.TRANS64.TRYWAIT P1, [UR5+0x2a850], R0 ;  /* 0x02a85000ff0075a7 */ /* 0x0004e20008020145 */
[----:B------:R-:W-:Y:S05]  /*6380*/  @!P0 BRA `(.L_x_2220) ;  /* 0x0000000000048947 */ /* 0x000fea0003800000 */
[----:B------:R-:W-:Y:S01]  /*6390*/  BPT.TRAP 0x1 ;  /* 0x000000040000795c */ /* 0x000fe20000300000 */
.L_x_2220:
[----:B---3--:R-:W-:Y:S05]  /*63a0*/  @P1 BRA `(.L_x_2221) ;  /* 0x0000000000081947 */ /* 0x008fea0003800000 */
[----:B------:R-:W3:Y:S02]  /*63b0*/  SYNCS.PHASECHK.TRANS64.TRYWAIT P1, [UR5+0x2a850], R0 ;  /* 0x02a85000ff0075a7 */ /* 0x000ee40008020145 */
[----:B---3--:R-:W-:Y:S05]  /*63c0*/  @!P1 BRA `(.L_x_2222) ;  /* 0x0000007c00a49947 */ /* 0x008fea0003800000 */
.L_x_2221:
[----:B------:R-:W-:Y:S01]  /*63d0*/  UIADD3 UR6, UR39, 0x400, URZ ;  /* 0x0000040027067890 */ /* 0x000fe2000fffe03f */
[----:B------:R-:W-:Y:S01]  /*63e0*/  WARPGROUP.ARRIVE ;  /* 0x00000000000079c5 */ /* 0x000fe20000000000 */
[----:B------:R-:W-:Y:S02]  /*63f0*/  UMOV UR11, 0x40000040 ;  /* 0x40000040000b7882 */ /* 0x000fe40000000000 */
[----:B------:R-:W-:-:S04]  /*6400*/  USHF.R.U32.HI UR6, URZ, 0x4, UR6 ;  /* 0x000000043f067899 */ /* 0x000fc80008011606 */
[----:B------:R-:W-:-:S04]  /*6410*/  ULOP3.LUT UR6, UR6, 0x3fff, URZ, 0xc0, !UPT ;  /* 0x00003fff06067892 */ /* 0x000fc8000f8ec03f */
        /* <DEDUP_REMOVED lines=37> */
.L_x_2223:
[----:B-12---:R-:W-:Y:S01]  /*6670*/  FMNMX.FTZ R0, R88, R13, !PT ;  /* 0x0000000d58007209 */ /* 0x006fe20007810000 */
[----:B------:R-:W1:Y:S01]  /*6680*/  S2UR UR6, SR_CgaCtaId ;  /* 0x00000000000679c3 */ /* 0x000e620000008800 */
[----:B0-----:R-:W-:Y:S01]  /*6690*/  FMNMX.FTZ R2, R90, R11, !PT ;  /* 0x0000000b5a027209 */ /* 0x001fe20007810000 */
[----:B------:R-:W-:Y:S01]  /*66a0*/  ULEA UR4, UR7, UR39, 0x3 ;  /* 0x0000002707047291 */ /* 0x000fe2000f8e183f */
[----:B------:R-:W-:Y:S02]  /*66b0*/  FMNMX.FTZ R3, R89, R0, !PT ;  /* 0x0000000059037209 */ /* 0x000fe40007810000 */
[----:B------:R-:W-:Y:S01]  /*66c0*/  FMNMX.FTZ R9, R91, R2, !PT ;  /* 0x000000025b097209 */ /* 0x000fe20007810000 */
[----:B------:R-:W-:Y:S01]  /*66d0*/  UIADD3 UR4, UR4, 0x2a840, URZ ;  /* 0x0002a84004047890 */ /* 0x000fe2000fffe03f */
        /* <DEDUP_REMOVED lines=8> */
[----:B------:R-:W-:Y:S01]  /*6760*/  FMNMX.FTZ R0, R100, R3, !PT ;  /* 0x0000000364007209 */ /* 0x000fe20007810000 */
[----:B-1----:R-:W-:Y:S01]  /*6770*/  UPRMT UR4, UR6, 0x654, UR4 ;  /* 0x0000065406047896 */ /* 0x002fe20008000004 */
[----:B------:R-:W-:Y:S02]  /*6780*/  FMNMX.FTZ R2, R102, R9, !PT ;  /* 0x0000000966027209 */ /* 0x000fe40007810000 */
[----:B------:R-:W-:Y:S02]  /*6790*/  FMNMX.FTZ R3, R101, R0, !PT ;  /* 0x0000000065037209 */ /* 0x000fe40007810000 */
[----:B------:R-:W-:Y:S02]  /*67a0*/  FMNMX.FTZ R9, R103, R2, !PT ;  /* 0x0000000267097209 */ /* 0x000fe40007810000 */
[----:B------:R-:W-:Y:S02]  /*67b0*/  FMNMX.FTZ R0, R104, R3, !PT ;  /* 0x0000000368007209 */ /* 0x000fe40007810000 */
[----:B------:R-:W-:Y:S01]  /*67c0*/  FMNMX.FTZ R2, R106, R9, !PT ;  /* 0x000000096a027209 */ /* 0x000fe20007810000 */
[----:B------:R-:W-:Y:S01]  /*67d0*/  SYNCS.ARRIVE.TRANS64.RED.A1T0 RZ, [UR4], RZ ;  /* 0x000000ffffff79a7 */ /* 0x000fe20008100404 */
        /* <DEDUP_REMOVED lines=33> */
[----:B-1----:R-:W-:-:S03]  /*69f0*/  FMNMX.FTZ R14, R9, R2, !PT ;  /* 0x00000002090e7209 */ /* 0x002fc60007810000 */
[----:B------:R-:W0:Y:S01]  /*6a00*/  SHFL.BFLY PT, R3, R12, 0x1, 0x1f ;  /* 0x0c201f000c037f89 */ /* 0x000e2200000e0000 */
[----:B------:R-:W1:Y:S03]  /*6a10*/  LDC R2, c[0x0][0x988] ;  /* 0x00026200ff027b82 */ /* 0x000e660000000800 */
[----:B------:R-:W2:Y:S01]  /*6a20*/  SHFL.BFLY PT, R15, R14, 0x1, 0x1f ;  /* 0x0c201f000e0f7f89 */ /* 0x000ea200000e0000 */
[----:B0-----:R-:W-:Y:S02]  /*6a30*/  FMNMX.FTZ R4, R12, R3, !PT ;  /* 0x000000030c047209 */ /* 0x001fe40007810000 */
[----:B--2---:R-:W-:-:S03]  /*6a40*/  FMNMX.FTZ R3, R14, R15, !PT ;  /* 0x0000000f0e037209 */ /* 0x004fc60007810000 */
[CC--:B-1----:R-:W-:Y:S01]  /*6a50*/  FMUL.FTZ R137, R4.reuse, R2.reuse ;  /* 0x0000000204897220 */ /* 0x0c2fe20000410000 */
[----:B------:R-:W-:Y:S01]  /*6a60*/  FADD.FTZ R13, -R4, R13 ;  /* 0x0000000d040d7221 */ /* 0x000fe20000010100 */
[----:B------:R-:W-:Y:S02]  /*6a70*/  FADD.FTZ R11, -R3, R11 ;  /* 0x0000000b030b7221 */ /* 0x000fe40000010100 */
[-CC-:B------:R-:W-:Y:S01]  /*6a80*/  FFMA.FTZ R156, R88, R2.reuse, -R137.reuse ;  /* 0x00000002589c7223 */ /* 0x180fe20000010889 */
[-C--:B------:R-:W-:Y:S01]  /*6a90*/  FMUL.FTZ R13, R13, R2.reuse ;  /* 0x000000020d0d7220 */ /* 0x080fe20000410000 */
[-CC-:B------:R-:W-:Y:S01]  /*6aa0*/  FFMA.FTZ R158, R92, R2.reuse, -R137.reuse ;  /* 0x000000025c9e7223 */ /* 0x180fe20000010889 */
[-C--:B------:R-:W-:Y:S01]  /*6ab0*/  FMUL.FTZ R0, R11, R2.reuse ;  /* 0x000000020b007220 */ /* 0x080fe20000410000 */
[-CC-:B------:R-:W-:Y:S01]  /*6ac0*/  FFMA.FTZ R11, R89, R2.reuse, -R137.reuse ;  /* 0x00000002590b7223 */ /* 0x180fe20000010889 */
[-CC-:B------:R-:W-:Y:S01]  /*6ad0*/  FFMA.FTZ R89, R105, R2.reuse, -R137.reuse ;  /* 0x0000000269597223 */ /* 0x180fe20000010889 */
[-CC-:B------:R-:W-:Y:S01]  /*6ae0*/  FFMA.FTZ R105, R121, R2.reuse, -R137.reuse ;  /* 0x0000000279697223 */ /* 0x180fe20000010889 */
[-C--:B------:R-:W-:Y:S01]  /*6af0*/  FMUL.FTZ R121, R3, R2.reuse ;  /* 0x0000000203797220 */ /* 0x080fe20000410000 */
[----:B------:R-:W-:Y:S01]  /*6b00*/  MUFU.EX2 R9, R13 ;  /* 0x0000000d00097308 */ /* 0x000fe20000000800 */
[-CC-:B------:R-:W-:Y:S01]  /*6b10*/  FFMA.FTZ R93, R93, R2.reuse, -R137.reuse ;  /* 0x000000025d5d7223 */ /* 0x180fe20000010889 */
[-C--:B------:R-:W-:Y:S01]  /*6b20*/  FFMA.FTZ R152, R96, R2.reuse, -R137 ;  /* 0x0000000260987223 */ /* 0x080fe20000010889 */
[-CC-:B------:R-:W-:Y:S01]  /*6b30*/  FFMA.FTZ R157, R90, R2.reuse, -R121.reuse ;  /* 0x000000025a9d7223 */ /* 0x180fe20000010879 */
[-CC-:B------:R-:W-:Y:S01]  /*6b40*/  FFMA.FTZ R12, R91, R2.reuse, -R121.reuse ;  /* 0x000000025b0c7223 */ /* 0x180fe20000010879 */
[-CC-:B------:R-:W-:Y:S01]  /*6b50*/  FFMA.FTZ R159, R94, R2.reuse, -R121.reuse ;  /* 0x000000025e9f7223 */ /* 0x180fe20000010879 */
        /* <DEDUP_REMOVED lines=14> */
[-CC-:B------:R-:W-:Y:S01]  /*6c40*/  FFMA.FTZ R110, R110, R2.reuse, -R121.reuse ;  /* 0x000000026e6e7223 */ /* 0x180fe20000010879 */
[-C--:B------:R-:W-:Y:S01]  /*6c50*/  FFMA.FTZ R111, R111, R2.reuse, -R121 ;  /* 0x000000026f6f7223 */ /* 0x080fe20000010879 */
        /* <DEDUP_REMOVED lines=15> */
[-CC-:B------:R-:W-:Y:S01]  /*6d50*/  FFMA.FTZ R126, R126, R2.reuse, -R121.reuse ;  /* 0x000000027e7e7223 */ /* 0x180fe20000010879 */
[-C--:B------:R-:W-:Y:S01]  /*6d60*/  FFMA.FTZ R127, R127, R2.reuse, -R121 ;  /* 0x000000027f7f7223 */ /* 0x080fe20000010879 */
[-C--:B------:R-:W-:Y:S01]  /*6d70*/  FFMA.FTZ R136, R128, R2.reuse, -R137 ;  /* 0x0000000280887223 */ /* 0x080fe20000010889 */
[----:B------:R-:W2:Y:S01]  /*6d80*/  MUFU.EX2 R12, R12 ;  /* 0x0000000c000c7308 */ /* 0x000ea20000000800 */
[----:B-1----:R-:W-:Y:S01]  /*6d90*/  FFMA.FTZ R5, R0, R5, R157 ;  /* 0x0000000500057223 */ /* 0x002fe2000001009d */
[-C--:B------:R-:W-:Y:S01]  /*6da0*/  FFMA.FTZ R130, R130, R2.reuse, -R121 ;  /* 0x0000000282827223 */ /* 0x080fe20000010879 */
[-C--:B------:R-:W-:Y:S01]  /*6db0*/  FFMA.FTZ R113, R129, R2.reuse, -R137 ;  /* 0x0000000281717223 */ /* 0x080fe20000010889 */
[-C--:B------:R-:W-:Y:S01]  /*6dc0*/  FFMA.FTZ R131, R131, R2.reuse, -R121 ;  /* 0x0000000283837223 */ /* 0x080fe20000010879 */
[-CC-:B------:R-:W-:Y:S01]  /*6dd0*/  FFMA.FTZ R138, R132, R2.reuse, -R137.reuse ;  /* 0x00000002848a7223 */ /* 0x180fe20000010889 */
[-C--:B------:R-:W-:Y:S01]  /*6de0*/  FFMA.FTZ R117, R133, R2.reuse, -R137 ;  /* 0x0000000285757223 */ /* 0x080fe20000010889 */
[-CC-:B------:R-:W-:Y:S01]  /*6df0*/  FFMA.FTZ R134, R134, R2.reuse, -R121.reuse ;  /* 0x0000000286867223 */ /* 0x180fe20000010879 */
[----:B------:R-:W1:Y:S01]  /*6e00*/  MUFU.EX2 R158, R158 ;  /* 0x0000009e009e7308 */ /* 0x000e620000000800 */
[----:B0-----:R-:W-:Y:S01]  /*6e10*/  FADD.FTZ R91, R11, R8 ;  /* 0x000000080b5b7221 */ /* 0x001fe20000010000 */
[----:B------:R-:W-:-:S06]  /*6e20*/  FFMA.FTZ R121, R135, R2, -R121 ;  /* 0x0000000287797223 */ /* 0x000fcc0000010879 */
[----:B------:R-:W0:Y:S01]  /*6e30*/  MUFU.EX2 R159, R159 ;  /* 0x0000009f009f7308 */ /* 0x000e220000000800 */
[----:B--2---:R-:W-:-:S07]  /*6e40*/  FADD.FTZ R8, R12, R5 ;  /* 0x000000050c087221 */ /* 0x004fce0000010000 */
[----:B------:R2:W3:Y:S01]  /*6e50*/  MUFU.EX2 R13, R93 ;  /* 0x0000005d000d7308 */ /* 0x0004e20000000800 */
[----:B-1----:R-:W-:-:S07]  /*6e60*/  FADD.FTZ R88, R158, R91 ;  /* 0x0000005b9e587221 */ /* 0x002fce0000010000 */
[----:B------:R-:W1:Y:S01]  /*6e70*/  MUFU.EX2 R14, R14 ;  /* 0x0000000e000e7308 */ /* 0x000e620000000800 */
[----:B0-----:R-:W-:Y:S01]  /*6e80*/  FADD.FTZ R5, R159, R8 ;  /* 0x000000089f057221 */ /* 0x001fe20000010000 */
[-CC-:B--2---:R-:W-:Y:S01]  /*6e90*/  FFMA.FTZ R93, R109, R2.reuse, -R137.reuse ;  /* 0x000000026d5d7223 */ /* 0x184fe20000010889 */
[----:B------:R-:W-:-:S05]  /*6ea0*/  FFMA.FTZ R109, R125, R2, -R137 ;  /* 0x000000027d6d7223 */ /* 0x000fca0000010889 */
        /* <DEDUP_REMOVED lines=84> */
.L_x_2224:
[----:B------:R-:W0:Y:S01]  /*73f0*/  S2UR UR4, SR_CgaCtaId ;  /* 0x00000000000479c3 */ /* 0x000e220000008800 */
[----:B------:R-:W-:Y:S01]  /*7400*/  UIADD3 UR5, UR5, 0x2a860, URZ ;  /* 0x0002a86005057890 */ /* 0x000fe2000fffe03f */
[C---:B------:R-:W-:Y:S01]  /*7410*/  ISETP.GT.AND P1, PT, R10.reuse, RZ, PT ;  /* 0x000000ff0a00720c */ /* 0x040fe20003f24270 */
        /* <DEDUP_REMOVED lines=32> */
.L_x_2214:
        /* <DEDUP_REMOVED lines=67> */
.L_x_2226:
[----:B------:R-:W-:Y:S01]  /*7a50*/  ULEA UR5, UR38, UR39, 0x3 ;  /* 0x0000002726057291 */ /* 0x000fe2000f8e183f */
[----:B------:R-:W-:-:S05]  /*7a60*/  IMAD.U32 R0, RZ, RZ, UR60 ;  /* 0x0000003cff007e24 */ /* 0x000fca000f8e00ff */
[----:B------:R-:W-:-:S04]  /*7a70*/  SHF.L.U32 R0, R0, 0x1f, RZ ;  /* 0x0000001f00007819 */ /* 0x000fc800000006ff */
[----:B------:R0:W1:Y:S01]  /*7a80*/  SYNCS.PHASECHK.TRANS64.TRYWAIT P1, [UR5+0x2a850], R0 ;  /* 0x02a85000ff0075a7 */ /* 0x0000620008020145 */
[----:B------:R-:W-:Y:S05]  /*7a90*/  @!P0 BRA `(.L_x_2227) ;  /* 0x0000000000048947 */ /* 0x000fea0003800000 */
[----:B------:R-:W-:Y:S01]  /*7aa0*/  BPT.TRAP 0x1 ;  /* 0x000000040000795c */ /* 0x000fe20000300000 */
.L_x_2227:
[----:B-1----:R-:W-:Y:S05]  /*7ab0*/  @P1 BRA `(.L_x_2228) ;  /* 0x0000000000081947 */ /* 0x002fea0003800000 */
[----:B------:R-:W1:Y:S02]  /*7ac0*/  SYNCS.PHASECHK.TRANS64.TRYWAIT P1, [UR5+0x2a850], R0 ;  /* 0x02a85000ff0075a7 */ /* 0x000e640008020145 */
[----:B-1----:R-:W-:Y:S05]  /*7ad0*/  @!P1 BRA `(.L_x_2229) ;  /* 0x0000006400f89947 */ /* 0x002fea0003800000 */
.L_x_2228:
[----:B------:R-:W-:Y:S01]  /*7ae0*/  UIADD3 UR39, UR39, 0x400, URZ ;  /* 0x0000040027277890 */ /* 0x000fe2000fffe03f */
[----:B------:R-:W-:Y:S01]  /*7af0*/  WARPGROUP.ARRIVE ;  /* 0x00000000000079c5 */ /* 0x000fe20000000000 */
[----:B------:R-:W-:Y:S01]  /*7b00*/  UMOV UR7, 0x40000040 ;  /* 0x4000004000077882 */ /* 0x000fe20000000000 */
[----:B-1----:R-:W1:Y:S01]  /*7b10*/  SHFL.BFLY PT, R7, R8, 0x2, 0x1f ;  /* 0x0c401f0008077f89 */ /* 0x002e6200000e0000 */
[----:B------:R-:W-:Y:S01]  /*7b20*/  USHF.R.U32.HI UR39, URZ, 0x4, UR39 ;  /* 0x000000043f277899 */ /* 0x000fe20008011627 */
[----:B------:R-:W-:Y:S02]  /*7b30*/  IMAD.MOV.U32 R88, RZ, RZ, -0x800000 ;  /* 0xff800000ff587424 */ /* 0x000fe400078e00ff */
        /* <DEDUP_REMOVED lines=56> */
.L_x_2230:
[----:B------:R-:W0:Y:S01]  /*7ec0*/  S2UR UR6, SR_CgaCtaId ;  /* 0x00000000000679c3 */ /* 0x000e220000008800 */
[----:B------:R-:W-:Y:S01]  /*7ed0*/  UIADD3 UR4, UR5, 0x2a860, URZ ;  /* 0x0002a86005047890 */ /* 0x000fe2000fffe03f */
[----:B------:R-:W-:Y:S01]  /*7ee0*/  FMUL.FTZ R100, R51, R9 ;  /* 0x0000000933647220 */ /* 0x000fe20000410000 */
[----:B------:R-:W-:Y:S01]  /*7ef0*/  UIADD3 UR38, UR38, 0x1, URZ ;  /* 0x0000000126267890 */ /* 0x000fe2000fffe03f */
[----:B------:R-:W-:Y:S01]  /*7f00*/  FMUL.FTZ R89, R44, R5 ;  /* 0x000000052c597220 */ /* 0x000fe20000410000 */
[----:B------:R-:W-:Y:S01]  /*7f10*/  FMUL.FTZ R51, R55, R9 ;  /* 0x0000000937337220 */ /* 0x000fe20000410000 */
[-C--:B------:R-:W-:Y:S01]  /*7f20*/  FMUL.FTZ R92, R45, R5.reuse ;  /* 0x000000052d5c7220 */ /* 0x080fe20000410000 */
[----:B------:R-:W-:Y:S01]  /*7f30*/  UISETP.NE.AND UP0, UPT, UR38, 0x2, UPT ;  /* 0x000000022600788c */ /* 0x000fe2000bf05270 */
[----:B------:R-:W-:Y:S01]  /*7f40*/  FMUL.FTZ R44, R52, R5 ;  /* 0x00000005342c7220 */ /* 0x000fe20000410000 */
        /* <DEDUP_REMOVED lines=15> */
[----:B0-----:R-:W-:Y:S01]  /*8040*/  UPRMT UR4, UR6, 0x654, UR4 ;  /* 0x0000065406047896 */ /* 0x001fe20008000004 */
        /* <DEDUP_REMOVED lines=50> */
.L_x_2194:
        /* <DEDUP_REMOVED lines=10> */
[----:B------:R-:W-:Y:S01]  /*8410*/  IMAD R9, R162, 0x40, R17 ;  /* 0x00000040a2097824 */ /* 0x000fe200078e0211 */
[----:B------:R-:W-:Y:S01]  /*8420*/  SHF.R.S32.HI R62, RZ, 0x1f, R161 ;  /* 0x0000001fff3e7819 */ /* 0x000fe200000114a1 */
[----:B------:R-:W-:Y:S01]  /*8430*/  ULDC.64 UR4, c[0x0][0xb90] ;  /* 0x0002e40000047ab9 */ /* 0x000fe20000000a00 */
[----:B------:R-:W-:Y:S01]  /*8440*/  F2FP.BF16.F32.PACK_AB R7, R7, R26 ;  /* 0x0000001a0707723e */ /* 0x000fe200000010ff */
[----:B------:R-:W-:Y:S01]  /*8450*/  IMAD.WIDE.U32 R12, R161, UR4, RZ ;  /* 0x00000004a10c7c25 */ /* 0x000fe2000f8e00ff */
[----:B------:R-:W-:Y:S01]  /*8460*/  F2FP.BF16.F32.PACK_AB R6, R29, R6 ;  /* 0x000000061d06723e */ /* 0x000fe200000010ff */
[----:B------:R-:W-:Y:S01]  /*8470*/  ULDC UR6, c[0x0][0xa88] ;  /* 0x0002a20000067ab9 */ /* 0x000fe20000000800 */
[----:B------:R-:W-:Y:S02]  /*8480*/  SHF.R.S32.HI R112, RZ, 0x1f, R23 ;  /* 0x0000001fff707819 */ /* 0x000fe40000011417 */
[----:B------:R-:W-:-:S02]  /*8490*/  F2FP.BF16.F32.PACK_AB R80, R81, R80 ;  /* 0x000000505150723e */ /* 0x000fc400000010ff */
[----:B------:R-:W-:Y:S02]  /*84a0*/  F2FP.BF16.F32.PACK_AB R52, R73, R52 ;  /* 0x000000344934723e */ /* 0x000fe400000010ff */
[----:B------:R-:W-:Y:S02]  /*84b0*/  F2FP.BF16.F32.PACK_AB R55, R78, R55 ;  /* 0x000000374e37723e */ /* 0x000fe400000010ff */
[----:B------:R-:W-:Y:S02]  /*84c0*/  F2FP.BF16.F32.PACK_AB R81, R83, R82 ;  /* 0x000000525351723e */ /* 0x000fe400000010ff */
[----:B------:R-:W-:Y:S02]  /*84d0*/  F2FP.BF16.F32.PACK_AB R82, R85, R84 ;  /* 0x000000545552723e */ /* 0x000fe400000010ff */
[----:B------:R-:W-:Y:S02]  /*84e0*/  F2FP.BF16.F32.PACK_AB R83, R87, R86 ;  /* 0x000000565753723e */ /* 0x000fe400000010ff */
[----:B------:R-:W-:-:S02]  /*84f0*/  MOV R34, R37 ;  /* 0x0000002500227202 */ /* 0x000fc40000000f00 */
[----:B--2---:R-:W-:Y:S01]  /*8500*/  MOV R35, R2 ;  /* 0x0000000200237202 */ /* 0x004fe20000000f00 */
[----:B------:R-:W-:Y:S02]  /*8510*/  IMAD R2, R62, UR4, RZ ;  /* 0x000000043e027c24 */ /* 0x000fe4000f8e02ff */
[----:B------:R-:W-:-:S04]  /*8520*/  IMAD.WIDE R4, R167, 0x2, R34 ;  /* 0x00000002a7047825 */ /* 0x000fc800078e0222 */
[----:B------:R-:W-:Y:S01]  /*8530*/  IMAD.WIDE R34, R9, 0x2, R34 ;  /* 0x0000000209227825 */ /* 0x000fe200078e0222 */
[C---:B------:R-:W-:Y:S02]  /*8540*/  IADD3 R33, P2, R4.reuse, 0x4020, RZ ;  /* 0x0000402004217810 */ /* 0x040fe40007f5e0ff */
[C---:B------:R-:W-:Y:S01]  /*8550*/  IADD3 R21, P6, R4.reuse, 0x20, RZ ;  /* 0x0000002004157810 */ /* 0x040fe20007fde0ff */
[----:B------:R-:W-:Y:S01]  /*8560*/  IMAD R11, R161, UR5, R2 ;  /* 0x00000005a10b7c24 */ /* 0x000fe2000f8e0202 */
[----:B------:R-:W-:Y:S01]  /*8570*/  LOP3.LUT R10, R33, 0x380, RZ, 0xc0, !PT ;  /* 0x00000380210a7812 */ /* 0x000fe200078ec0ff */
[--C-:B------:R-:W-:Y:S01]  /*8580*/  IMAD.X R41, RZ, RZ, R5.reuse, P2 ;  /* 0x000000ffff297224 */ /* 0x100fe200010e0605 */
[----:B------:R-:W-:Y:S01]  /*8590*/  IADD3 R107, P1, R4, 0x4040, RZ ;  /* 0x00004040046b7810 */ /* 0x000fe20007f3e0ff */
[----:B------:R-:W-:Y:S01]  /*85a0*/  IMAD.X R15, RZ, RZ, R5, P6 ;  /* 0x000000ffff0f7224 */ /* 0x000fe200030e0605 */
[----:B------:R-:W-:Y:S01]  /*85b0*/  SHF.R.U64 R10, R10, 0x3, RZ ;  /* 0x000000030a0a7819 */ /* 0x000fe200000012ff */
[----:B------:R-:W-:Y:S01]  /*85c0*/  IMAD.IADD R13, R13, 0x1, R11 ;  /* 0x000000010d0d7824 */ /* 0x000fe200078e020b */
[----:B------:R-:W-:Y:S01]  /*85d0*/  IADD3 R31, P3, R4, 0x4000, RZ ;  /* 0x00004000041f7810 */ /* 0x000fe20007f7e0ff */
[----:B------:R-:W-:Y:S01]  /*85e0*/  ULDC.64 UR4, c[0x0][0xb98] ;  /* 0x0002e60000047ab9 */ /* 0x000fe20000000a00 */
[----:B------:R-:W-:Y:S01]  /*85f0*/  LOP3.LUT R40, R10, R33, RZ, 0x3c, !PT ;  /* 0x000000210a287212 */ /* 0x000fe200078e3cff */
[----:B------:R-:W-:Y:S01]  /*8600*/  IMAD.WIDE.U32 R12, R23, UR4, R12 ;  /* 0x00000004170c7c25 */ /* 0x000fe2000f8e000c */
[----:B------:R-:W-:-:S02]  /*8610*/  IADD3 R33, P6, R34, 0x1000, RZ ;  /* 0x0000100022217810 */ /* 0x000fc40007fde0ff */
[----:B------:R-:W-:Y:S01]  /*8620*/  IADD3 R79, P4, R4, 0x60, RZ ;  /* 0x00000060044f7810 */ /* 0x000fe20007f9e0ff */
[--C-:B------:R-:W-:Y:S01]  /*8630*/  IMAD.X R39, RZ, RZ, R5.reuse, P3 ;  /* 0x000000ffff277224 */ /* 0x100fe200018e0605 */
[----:B------:R-:W-:Y:S02]  /*8640*/  LOP3.LUT R32, R33, 0x380, RZ, 0xc0, !PT ;  /* 0x0000038021207812 */ /* 0x000fe400078ec0ff */
[----:B------:R-:W-:Y:S01]  /*8650*/  IADD3.X R43, RZ, R5, RZ, P1, !PT ;  /* 0x00000005ff2b7210 */ /* 0x000fe20000ffe4ff */
[----:B------:R-:W-:Y:S01]  /*8660*/  IMAD.X R11, RZ, RZ, R5, P4 ;  /* 0x000000ffff0b7224 */ /* 0x000fe200020e0605 */
[----:B------:R-:W-:Y:S02]  /*8670*/  SHF.R.U64 R32, R32, 0x3, RZ ;  /* 0x0000000320207819 */ /* 0x000fe400000012ff */
[----:B---3--:R-:W-:Y:S02]  /*8680*/  ISETP.NE.AND P1, PT, R61, 0x1, PT ;  /* 0x000000013d00780c */ /* 0x008fe40003f25270 */
[----:B------:R-:W-:-:S02]  /*8690*/  LOP3.LUT R8, R31, 0x380, RZ, 0xc0, !PT ;  /* 0x000003801f087812 */ /* 0x000fc400078ec0ff */
[----:B------:R-:W-:Y:S02]  /*86a0*/  LOP3.LUT R32, R32, R33, RZ, 0x3c, !PT ;  /* 0x0000002120207212 */ /* 0x000fe400078e3cff */
[----:B------:R-:W-:Y:S02]  /*86b0*/  SHF.R.U64 R8, R8, 0x3, RZ ;  /* 0x0000000308087819 */ /* 0x000fe400000012ff */
[----:B------:R-:W-:Y:S02]  /*86c0*/  IADD3 R33, P4, R34, 0x3000, RZ ;  /* 0x0000300022217810 */ /* 0x000fe40007f9e0ff */
[----:B------:R-:W-:Y:S02]  /*86d0*/  LOP3.LUT R38, R8, R31, RZ, 0x3c, !PT ;  /* 0x0000001f08267212 */ /* 0x000fe400078e3cff */
[----:B------:R-:W-:Y:S01]  /*86e0*/  LOP3.LUT R28, R33, 0x380, RZ, 0xc0, !PT ;  /* 0x00000380211c7812 */ /* 0x000fe200078ec0ff */
[----:B------:R-:W2:Y:S01]  /*86f0*/  @P1 LDC R109, c[0x0][0xbec] ;  /* 0x0002fb00ff6d1b82 */ /* 0x000ea20000000800 */
[----:B------:R-:W-:Y:S01]  /*8700*/  LOP3.LUT R8, R79, 0x380, RZ, 0xc0, !PT ;  /* 0x000003804f087812 */ /* 0x000fe200078ec0ff */
[----:B------:R-:W-:Y:S01]  /*8710*/  IMAD.X R29, RZ, RZ, R35, P4 ;  /* 0x000000ffff1d7224 */ /* 0x000fe200020e0623 */
[----:B------:R-:W-:-:S02]  /*8720*/  SHF.R.U64 R28, R28, 0x3, RZ ;  /* 0x000000031c1c7819 */ /* 0x000fc400000012ff */
[----:B------:R-:W-:Y:S02]  /*8730*/  IADD3 R47, P0, R4, 0x4060, RZ ;  /* 0x00004060042f7810 */ /* 0x000fe40007f1e0ff */
[----:B------:R-:W-:Y:S01]  /*8740*/  SHF.R.U64 R8, R8, 0x3, RZ ;  /* 0x0000000308087819 */ /* 0x000fe200000012ff */
[----:B------:R-:W3:Y:S01]  /*8750*/  @P1 LDC R111, c[0x0][0xbf0] ;  /* 0x0002fc00ff6f1b82 */ /* 0x000ee20000000800 */
[----:B------:R-:W-:Y:S01]  /*8760*/  LOP3.LUT R28, R28, R33, RZ, 0x3c, !PT ;  /* 0x000000211c1c7212 */ /* 0x000fe200078e3cff */
[----:B------:R-:W-:Y:S01]  /*8770*/  IMAD.X R33, RZ, RZ, R35, P6 ;  /* 0x000000ffff217224 */ /* 0x000fe200030e0623 */
[----:B------:R-:W-:Y:S02]  /*8780*/  LOP3.LUT R46, R47, 0x380, RZ, 0xc0, !PT ;  /* 0x000003802f2e7812 */ /* 0x000fe400078ec0ff */
[----:B------:R-:W-:Y:S02]  /*8790*/  LOP3.LUT R10, R8, R79, RZ, 0x3c, !PT ;  /* 0x0000004f080a7212 */ /* 0x000fe400078e3cff */
[----:B------:R-:W-:-:S02]  /*87a0*/  IADD3 R79, P6, R34, 0x7000, RZ ;  /* 0x00007000224f7810 */ /* 0x000fc40007fde0ff */
[----:B------:R-:W-:Y:S02]  /*87b0*/  SHF.R.U64 R46, R46, 0x3, RZ ;  /* 0x000000032e2e7819 */ /* 0x000fe400000012ff */
[----:B------:R-:W-:Y:S02]  /*87c0*/  LOP3.LUT R26, R79, 0x380, RZ, 0xc0, !PT ;  /* 0x000003804f1a7812 */ /* 0x000fe400078ec0ff */
[----:B------:R-:W-:Y:S01]  /*87d0*/  LOP3.LUT R46, R46, R47, RZ, 0x3c, !PT ;  /* 0x0000002f2e2e7212 */ /* 0x000fe200078e3cff */
[----:B------:R-:W-:Y:S01]  /*87e0*/  IMAD.X R47, RZ, RZ, R5, P0 ;  /* 0x000000ffff2f7224 */ /* 0x000fe200000e0605 */
[----:B------:R-:W-:Y:S02]  /*87f0*/  LOP3.LUT R14, R107, 0x380, RZ, 0xc0, !PT ;  /* 0x000003806b0e7812 */ /* 0x000fe400078ec0ff */
[----:B------:R-:W-:Y:S02]  /*8800*/  SHF.R.U64 R26, R26, 0x3, RZ ;  /* 0x000000031a1a7819 */ /* 0x000fe400000012ff */
[----:B------:R-:W-:-:S02]  /*8810*/  LOP3.LUT R9, R4, 0x380, RZ, 0xc0, !PT ;  /* 0x0000038004097812 */ /* 0x000fc400078ec0ff */
[----:B------:R-:W-:Y:S02]  /*8820*/  SHF.R.U64 R14, R14, 0x3, RZ ;  /* 0x000000030e0e7819 */ /* 0x000fe400000012ff */
[----:B------:R-:W-:Y:S02]  /*8830*/  LOP3.LUT R26, R26, R79, RZ, 0x3c, !PT ;  /* 0x0000004f1a1a7212 */ /* 0x000fe400078e3cff */
[----:B------:R-:W-:Y:S02]  /*8840*/  SHF.R.U64 R9, R9, 0x3, RZ ;  /* 0x0000000309097819 */ /* 0x000fe400000012ff */
[----:B------:R-:W-:Y:S01]  /*8850*/  MOV R79, R46 ;  /* 0x0000002e004f7202 */ /* 0x000fe20000000f00 */
[----:B------:R-:W-:Y:S01]  /*8860*/  IMAD.IADD R46, R19, 0x1, R16 ;  /* 0x00000001132e7824 */ /* 0x000fe200078e0210 */
[----:B------:R-:W-:Y:S01]  /*8870*/  BAR.SYNC.DEFER_BLOCKING 0x1, 0x100 ;  /* 0x0044000000007b1d */ /* 0x000fe20000010000 */
[----:B------:R-:W-:Y:S02]  /*8880*/  IADD3 R25, P5, R4, 0x40, RZ ;  /* 0x0000004004197810 */ /* 0x000fe40007fbe0ff */
[----:B------:R-:W-:-:S02]  /*8890*/  LOP3.LUT R2, R21, 0x380, RZ, 0xc0, !PT ;  /* 0x0000038015027812 */ /* 0x000fc400078ec0ff */
[----:B------:R-:W-:Y:S02]  /*88a0*/  LOP3.LUT R42, R14, R107, RZ, 0x3c, !PT ;  /* 0x0000006b0e2a7212 */ /* 0x000fe400078e3cff */
[----:B------:R-:W-:Y:S01]  /*88b0*/  LOP3.LUT R4, R9, R4, RZ, 0x3c, !PT ;  /* 0x0000000409047212 */ /* 0x000fe200078e3cff */
[----:B------:R-:W-:Y:S01]  /*88c0*/  IMAD.X R9, RZ, RZ, R5, P5 ;  /* 0x000000ffff097224 */ /* 0x000fe200028e0605 */
[----:B------:R-:W-:Y:S01]  /*88d0*/  MOV R107, R40 ;  /* 0x00000028006b7202 */ /* 0x000fe20000000f00 */
[----:B--2---:R-:W-:Y:S01]  /*88e0*/  @P1 IMAD.HI.U32 R40, R46, R109, RZ ;  /* 0x0000006d2e281227 */ /* 0x004fe200078e00ff */
[----:B------:R-:W-:Y:S02]  /*88f0*/  SHF.R.U64 R2, R2, 0x3, RZ ;  /* 0x0000000302027819 */ /* 0x000fe400000012ff */
[----:B------:R-:W-:Y:S02]  /*8900*/  IADD3 R31, P5, R34, 0x2000, RZ ;  /* 0x00002000221f7810 */ /* 0x000fe40007fbe0ff */
[----:B------:R-:W-:-:S02]  /*8910*/  MOV R72, R4 ;  /* 0x0000000400487202 */ /* 0x000fc40000000f00 */
[----:B------:R-:W-:Y:S02]  /*8920*/  F2FP.BF16.F32.PACK_AB R4, R98, R3 ;  /* 0x000000036204723e */ /* 0x000fe400000010ff */
[----:B------:R-:W-:Y:S01]  /*8930*/  F2FP.BF16.F32.PACK_AB R5, R27, R110 ;  /* 0x0000006e1b05723e */ /* 0x000fe200000010ff */
[----:B------:R-:W-:Y:S01]  /*8940*/  IMAD.X R27, RZ, RZ, R35, P6 ;  /* 0x000000ffff1b7224 */ /* 0x000fe200030e0623 */
[----:B------:R-:W-:Y:S02]  /*8950*/  MOV R41, R46 ;  /* 0x0000002e00297202 */ /* 0x000fe40000000f00 */
[----:B---3--:R-:W-:Y:S01]  /*8960*/  @P1 SHF.R.U32.HI R41, RZ, R111, R40 ;  /* 0x0000006fff291219 */ /* 0x008fe20000011628 */
[----:B------:R2:W-:Y:S01]  /*8970*/  STSM.16.M88.4 [R72], R4 ;  /* 0x0000000448007844 */ /* 0x0005e20000000200 */
[----:B------:R-:W-:Y:S02]  /*8980*/  LOP3.LUT R14, R2, R21, RZ, 0x3c, !PT ;  /* 0x00000015020e7212 */ /* 0x000fe400078e3cff */
[----:B------:R-:W-:-:S02]  /*8990*/  LOP3.LUT R2, R25, 0x380, RZ, 0xc0, !PT ;  /* 0x0000038019027812 */ /* 0x000fc400078ec0ff */
[----:B------:R-:W-:Y:S02]  /*89a0*/  LOP3.LUT R30, R31, 0x380, RZ, 0xc0, !PT ;  /* 0x000003801f1e7812 */ /* 0x000fe400078ec0ff */
[----:B------:R-:W-:Y:S02]  /*89b0*/  LOP3.LUT R3, R34, 0x380, RZ, 0xc0, !PT ;  /* 0x0000038022037812 */ /* 0x000fe400078ec0ff */
[----:B------:R-:W-:Y:S02]  /*89c0*/  SHF.R.U64 R2, R2, 0x3, RZ ;  /* 0x0000000302027819 */ /* 0x000fe400000012ff */
[----:B------:R-:W-:Y:S02]  /*89d0*/  SHF.R.U64 R30, R30, 0x3, RZ ;  /* 0x000000031e1e7819 */ /* 0x000fe400000012ff */
[----:B------:R-:W-:Y:S02]  /*89e0*/  IADD3 R21, P0, R34, 0x6000, RZ ;  /* 0x0000600022157810 */ /* 0x000fe40007f1e0ff */
[----:B------:R-:W-:Y:S01]  /*89f0*/  SHF.R.U64 R3, R3, 0x3, RZ ;  /* 0x0000000303037819 */ /* 0x000fe200000012ff */
[----:B--2---:R-:W-:Y:S01]  /*8a00*/  IMAD.MOV R6, RZ, RZ, -R41 ;  /* 0x000000ffff067224 */ /* 0x004fe200078e0a29 */
[----:B------:R-:W-:Y:S01]  /*8a10*/  MOV R110, R10 ;  /* 0x0000000a006e7202 */ /* 0x000fe20000000f00 */
[----:B------:R-:W-:Y:S01]  /*8a20*/  IMAD R4, R112, UR4, RZ ;  /* 0x0000000470047c24 */ /* 0x000fe2000f8e02ff */
[----:B------:R-:W-:Y:S01]  /*8a30*/  LOP3.LUT R8, R2, R25, RZ, 0x3c, !PT ;  /* 0x0000001902087212 */ /* 0x000fe200078e3cff */
[----:B------:R-:W-:Y:S01]  /*8a40*/  IMAD R11, R61, R6, R46 ;  /* 0x000000063d0b7224 */ /* 0x000fe200078e022e */
[----:B------:R-:W-:Y:S01]  /*8a50*/  LOP3.LUT R30, R30, R31, RZ, 0x3c, !PT ;  /* 0x0000001f1e1e7212 */ /* 0x000fe200078e3cff */
[----:B------:R-:W-:Y:S01]  /*8a60*/  IMAD R4, R23, UR5, R4 ;  /* 0x0000000517047c24 */ /* 0x000fe2000f8e0204 */
[C---:B------:R-:W-:Y:S01]  /*8a70*/  IADD3 R31, P3, R34.reuse, 0x4000, RZ ;  /* 0x00004000221f7810 */ /* 0x040fe20007f7e0ff */
[----:B------:R-:W-:Y:S01]  /*8a80*/  ULDC.64 UR4, c[0x0][0xb88] ;  /* 0x0002e20000047ab9 */ /* 0x000fe20000000a00 */
[----:B------:R-:W-:Y:S01]  /*8a90*/  IADD3 R25, P2, R34, 0x5000, RZ ;  /* 0x0000500022197810 */ /* 0x000fe20007f5e0ff */
[----:B------:R-:W-:Y:S01]  /*8aa0*/  IMAD R72, R61, UR6, RZ ;  /* 0x000000063d487c24 */ /* 0x000fe2000f8e02ff */
[----:B------:R-:W-:Y:S01]  /*8ab0*/  LOP3.LUT R34, R3, R34, RZ, 0x3c, !PT ;  /* 0x0000002203227212 */ /* 0x000fe200078e3cff */
[----:B------:R-:W-:Y:S01]  /*8ac0*/  IMAD.X R3, RZ, RZ, R35, P0 ;  /* 0x000000ffff037224 */ /* 0x000fe200000e0623 */
[----:B------:R-:W-:-:S02]  /*8ad0*/  SHF.R.S32.HI R5, RZ, 0x1f, R41 ;  /* 0x0000001fff057819 */ /* 0x000fc40000011429 */
[----:B------:R-:W-:Y:S01]  /*8ae0*/  IADD3 R12, P0, R41, R12, RZ ;  /* 0x0000000c290c7210 */ /* 0x000fe20007f1e0ff */
[----:B------:R-:W-:Y:S01]  /*8af0*/  IMAD.IADD R41, R166, 0x1, R16 ;  /* 0x00000001a6297824 */ /* 0x000fe200078e0210 */
[----:B------:R-:W-:Y:S02]  /*8b00*/  SHF.R.S32.HI R10, RZ, 0x1f, R11 ;  /* 0x0000001fff0a7819 */ /* 0x000fe4000001140b */
[----:B------:R-:W-:Y:S02]  /*8b10*/  LOP3.LUT R2, R21, 0x380, RZ, 0xc0, !PT ;  /* 0x0000038015027812 */ /* 0x000fe400078ec0ff */
[----:B------:R-:W-:Y:S01]  /*8b20*/  IADD3.X R13, R5, R13, R4, P0, !PT ;  /* 0x0000000d050d7210 */ /* 0x000fe200007fe404 */
[----:B------:R-:W-:Y:S01]  /*8b30*/  IMAD R10, R10, UR4, RZ ;  /* 0x000000040a0a7c24 */ /* 0x000fe2000f8e02ff */
[----:B------:R-:W-:Y:S02]  /*8b40*/  LOP3.LUT R24, R25, 0x380, RZ, 0xc0, !PT ;  /* 0x0000038019187812 */ /* 0x000fe400078ec0ff */
[----:B------:R-:W-:Y:S01]  /*8b50*/  MOV R15, R14 ;  /* 0x0000000e000f7202 */ /* 0x000fe20000000f00 */
[----:B------:R-:W-:Y:S01]  /*8b60*/  IMAD.WIDE.U32 R12, R11, UR4, R12 ;  /* 0x000000040b0c7c25 */ /* 0x000fe2000f8e000c */
[----:B------:R-:W-:-:S02]  /*8b70*/  F2FP.BF16.F32.PACK_AB R4, R94, R95 ;  /* 0x0000005f5e04723e */ /* 0x000fc400000010ff */
[----:B------:R-:W-:Y:S02]  /*8b80*/  F2FP.BF16.F32.PACK_AB R5, R108, R105 ;  /* 0x000000696c05723e */ /* 0x000fe400000010ff */
[----:B------:R-:W-:Y:S02]  /*8b90*/  F2FP.BF16.F32.PACK_AB R6, R96, R93 ;  /* 0x0000005d6006723e */ /* 0x000fe400000010ff */
[----:B------:R-:W-:Y:S02]  /*8ba0*/  F2FP.BF16.F32.PACK_AB R7, R106, R103 ;  /* 0x000000676a07723e */ /* 0x000fe400000010ff */
[----:B------:R-:W-:Y:S02]  /*8bb0*/  SHF.R.U64 R2, R2, 0x3, RZ ;  /* 0x0000000302027819 */ /* 0x000fe400000012ff */
[----:B------:R-:W-:Y:S01]  /*8bc0*/  MOV R109, R38 ;  /* 0x00000026006d7202 */ /* 0x000fe20000000f00 */
[----:B------:R-:W-:Y:S01]  /*8bd0*/  IMAD R39, R11, UR5, R10 ;  /* 0x000000050b277c24 */ /* 0x000fe2000f8e020a */
[----:B------:R-:W-:Y:S01]  /*8be0*/  SHF.R.U64 R24, R24, 0x3, RZ ;  /* 0x0000000318187819 */ /* 0x000fe200000012ff */
[----:B------:R2:W-:Y:S01]  /*8bf0*/  STSM.16.M88.4 [R15], R4 ;  /* 0x000000040f007844 */ /* 0x0005e20000000200 */
[----:B------:R-:W-:Y:S01]  /*8c00*/  LOP3.LUT R2, R2, R21, RZ, 0x3c, !PT ;  /* 0x0000001502027212 */ /* 0x000fe200078e3cff */
[----:B------:R-:W-:Y:S01]  /*8c10*/  ULDC.64 UR4, c[0x0][0xb50] ;  /* 0x0002d40000047ab9 */ /* 0x000fe20000000a00 */
[----:B------:R-:W-:Y:S01]  /*8c20*/  IMAD.X R21, RZ, RZ, R35, P3 ;  /* 0x000000ffff157224 */ /* 0x000fe200018e0623 */
[----:B------:R-:W-:-:S02]  /*8c30*/  MOV R14, R8 ;  /* 0x00000008000e7202 */ /* 0x000fc40000000f00 */
[----:B------:R-:W-:Y:S02]  /*8c40*/  LOP3.LUT P0, RZ, R164, 0x3, RZ, 0xc0, !PT ;  /* 0x00000003a4ff7812 */ /* 0x000fe4000780c0ff */
[----:B------:R-:W-:Y:S02]  /*8c50*/  F2FP.BF16.F32.PACK_AB R8, R91, R90 ;  /* 0x0000005a5b08723e */ /* 0x000fe400000010ff */
[----:B------:R-:W-:Y:S02]  /*8c60*/  F2FP.BF16.F32.PACK_AB R9, R104, R101 ;  /* 0x000000656809723e */ /* 0x000fe400000010ff */
[----:B------:R-:W-:Y:S02]  /*8c70*/  F2FP.BF16.F32.PACK_AB R10, R92, R89 ;  /* 0x000000595c0a723e */ /* 0x000fe400000010ff */
[----:B------:R-:W-:Y:S01]  /*8c80*/  F2FP.BF16.F32.PACK_AB R11, R102, R99 ;  /* 0x00000063660b723e */ /* 0x000fe200000010ff */
[----:B--2---:R-:W-:Y:S01]  /*8c90*/  VIADD R5, R41, 0x8 ;  /* 0x0000000829057836 */ /* 0x004fe20000000000 */
[----:B------:R-:W-:Y:S01]  /*8ca0*/  LEA R40, P3, R12, UR4, 0x2 ;  /* 0x000000040c287c11 */ /* 0x000fe2000f8610ff */
[----:B------:R-:W-:Y:S01]  /*8cb0*/  IMAD.IADD R7, R13, 0x1, R39 ;  /* 0x000000010d077824 */ /* 0x000fe200078e0227 */
[----:B------:R-:W-:Y:S01]  /*8cc0*/  LOP3.LUT R24, R24, R25, RZ, 0x3c, !PT ;  /* 0x0000001918187212 */ /* 0x000fe200078e3cff */
[----:B------:R-:W-:Y:S01]  /*8cd0*/  IMAD.X R25, RZ, RZ, R35, P2 ;  /* 0x000000ffff197224 */ /* 0x000fe200010e0623 */
[-C--:B------:R-:W-:Y:S01]  /*8ce0*/  ISETP.GE.OR P2, PT, R41, R72.reuse, P0 ;  /* 0x000000482900720c */ /* 0x080fe20000746670 */
[----:B------:R2:W-:Y:S01]  /*8cf0*/  STSM.16.M88.4 [R14], R8 ;  /* 0x000000080e007844 */ /* 0x0005e20000000200 */
[----:B------:R-:W-:-:S02]  /*8d00*/  ISETP.GE.OR P0, PT, R5, R72, P0 ;  /* 0x000000480500720c */ /* 0x000fc40000706670 */
[----:B------:R-:W-:Y:S01]  /*8d10*/  LEA.HI.X R41, R12, UR5, R7, 0x2, P3 ;  /* 0x000000050c297c11 */ /* 0x000fe200098f1407 */
[----:B------:R-:W-:Y:S01]  /*8d20*/  SHFL.IDX PT, R38, R40, RZ, 0x1c1f ;  /* 0x001c1fff28267589 */ /* 0x000fe200000e0000 */
[----:B------:R-:W-:Y:S01]  /*8d30*/  F2FP.BF16.F32.PACK_AB R4, R49, R48 ;  /* 0x000000303104723e */ /* 0x000fe200000010ff */
[----:B------:R-:W-:Y:S01]  /*8d40*/  ULDC.64 UR4, c[0x0][0xae8] ;  /* 0x0002ba0000047ab9 */ /* 0x000fe20000000a00 */
[----:B------:R-:W-:Y:S01]  /*8d50*/  F2FP.BF16.F32.PACK_AB R5, R100, R97 ;  /* 0x000000616405723e */ /* 0x000fe200000010ff */
[----:B------:R-:W3:Y:S01]  /*8d60*/  SHFL.IDX PT, R39, R41, RZ, 0x1c1f ;  /* 0x001c1fff29277589 */ /* 0x000ee200000e0000 */
[----:B------:R-:W-:Y:S02]  /*8d70*/  F2FP.BF16.F32.PACK_AB R6, R53, R44 ;  /* 0x0000002c3506723e */ /* 0x000fe400000010ff */
[----:B------:R-:W-:Y:S01]  /*8d80*/  F2FP.BF16.F32.PACK_AB R7, R51, R54 ;  /* 0x000000363307723e */ /* 0x000fe200000010ff */
[----:B------:R-:W-:Y:S01]  /*8d90*/  SHFL.IDX PT, R90, R40, 0x1, 0x1c1f ;  /* 0x003c1f00285a7f89 */ /* 0x000fe200000e0000 */
        /* <DEDUP_REMOVED lines=19> */
[----:B------:R-:W-:Y:S02]  /*8ed0*/  LOP3.LUT R20, R20, R31, RZ, 0x3c, !PT ;  /* 0x0000001f14147212 */ /* 0x000fe400078e3cff */
[----:B------:R-:W-:Y:S01]  /*8ee0*/  IADD3.X R31, RZ, R35, RZ, P5, !PT ;  /* 0x00000023ff1f7210 */ /* 0x000fe20002ffe4ff */
[----:B------:R-:W-:Y:S08]  /*8ef0*/  BAR.SYNC.DEFER_BLOCKING 0x1, 0x100 ;  /* 0x0044000000007b1d */ /* 0x000ff00000010000 */
[----:B----4-:R-:W4:Y:S01]  /*8f00*/  @P1 LDC R52, c[0x0][0xbec] ;  /* 0x0002fb00ff341b82 */ /* 0x010f220000000800 */
[----:B---3--:R3:W-:Y:S04]  /*8f10*/  @!P2 ST.E desc[UR36][R38.64], R88 ;  /* 0x000000582600a985 */ /* 0x0087e8000c101924 */
[----:B--2---:R4:W-:Y:S04]  /*8f20*/  @!P0 ST.E desc[UR36][R90.64], R0 ;  /* 0x000000005a008985 */ /* 0x0049e8000c101924 */
[----:B------:R2:W5:Y:S01]  /*8f30*/  LD.E.128 R44, desc[UR36][R32.64] ;  /* 0x00000024202c7980 */ /* 0x000562000c101d00 */
[----:B---3--:R-:W3:Y:S01]  /*8f40*/  @P1 LDC R39, c[0x0][0xbf0] ;  /* 0x0002fc00ff271b82 */ /* 0x008ee20000000800 */
[----:B------:R-:W-:-:S02]  /*8f50*/  IMAD R62, R62, UR4, RZ ;  /* 0x000000043e3e7c24 */ /* 0x000fc4000f8e02ff */
[----:B------:R0:W5:Y:S01]  /*8f60*/  LD.E.128 R40, desc[UR36][R30.64] ;  /* 0x000000241e287980 */ /* 0x000162000c101d00 */
[----:B--2---:R-:W-:-:S03]  /*8f70*/  IMAD R33, R160, 0x20, R162 ;  /* 0x00000020a0217824 */ /* 0x004fc600078e02a2 */
[----:B------:R2:W5:Y:S01]  /*8f80*/  LD.E.128 R4, desc[UR36][R28.64] ;  /* 0x000000241c047980 */ /* 0x000562000c101d00 */
[----:B------:R-:W-:-:S03]  /*8f90*/  IMAD.IADD R33, R16, 0x1, R33 ;  /* 0x0000000110217824 */ /* 0x000fc600078e0221 */
[----:B------:R1:W5:Y:S01]  /*8fa0*/  LD.E.128 R64, desc[UR36][R20.64] ;  /* 0x0000002414407980 */ /* 0x000362000c101d00 */
[----:B0-----:R-:W-:Y:S02]  /*8fb0*/  IMAD R31, R161, UR5, R62 ;  /* 0x00000005a11f7c24 */ /* 0x001fe4000f8e023e */
[----:B----4-:R-:W-:Y:S01]  /*8fc0*/  @P1 IMAD.HI.U32 R0, R33, R52, RZ ;  /* 0x0000003421001227 */ /* 0x010fe200078e00ff */
[----:B------:R0:W5:Y:S03]  /*8fd0*/  LD.E.128 R12, desc[UR36][R2.64] ;  /* 0x00000024020c7980 */ /* 0x000166000c101d00 */
[----:B--2---:R-:W-:Y:S01]  /*8fe0*/  IMAD.WIDE.U32 R28, R161, UR4, RZ ;  /* 0x00000004a11c7c25 */ /* 0x004fe2000f8e00ff */
[----:B------:R-:W-:Y:S01]  /*8ff0*/  ULDC.64 UR4, c[0x0][0xaf0] ;  /* 0x0002bc0000047ab9 */ /* 0x000fe20000000a00 */
[----:B------:R2:W5:Y:S02]  /*9000*/  LD.E.128 R56, desc[UR36][R24.64] ;  /* 0x0000002418387980 */ /* 0x000564000c101d00 */
[----:B-1----:R-:W-:-:S02]  /*9010*/  IMAD.MOV.U32 R21, RZ, RZ, R33 ;  /* 0x000000ffff157224 */ /* 0x002fc400078e0021 */
[----:B------:R-:W-:Y:S01]  /*9020*/  IMAD R20, R112, UR4, RZ ;  /* 0x0000000470147c24 */ /* 0x000fe2000f8e02ff */
[----:B---3--:R-:W-:Y:S01]  /*9030*/  @P1 SHF.R.U32.HI R21, RZ, R39, R0 ;  /* 0x00000027ff151219 */ /* 0x008fe20000011600 */
[----:B0-----:R-:W-:Y:S01]  /*9040*/  IMAD.MOV.U32 R2, RZ, RZ, R28 ;  /* 0x000000ffff027224 */ /* 0x001fe200078e001c */
[----:B------:R-:W-:Y:S01]  /*9050*/  IADD3 R3, R29, R31, RZ ;  /* 0x0000001f1d037210 */ /* 0x000fe20007ffe0ff */
[----:B------:R0:W5:Y:S01]  /*9060*/  LD.E.128 R48, desc[UR36][R34.64] ;  /* 0x0000002422307980 */ /* 0x000162000c101d00 */
[--C-:B------:R-:W-:Y:S01]  /*9070*/  SHF.R.S32.HI R0, RZ, 0x1f, R21.reuse ;  /* 0x0000001fff007819 */ /* 0x100fe20000011415 */
[C---:B--2---:R-:W-:Y:S02]  /*9080*/  IMAD R25, R23.reuse, UR5, R20 ;  /* 0x0000000517197c24 */ /* 0x044fe4000f8e0214 */
[----:B------:R-:W-:Y:S01]  /*9090*/  IMAD.MOV R20, RZ, RZ, -R21 ;  /* 0x000000ffff147224 */ /* 0x000fe200078e0a15 */
[----:B------:R0:W5:Y:S01]  /*90a0*/  LD.E.128 R8, desc[UR36][R26.64] ;  /* 0x000000241a087980 */ /* 0x000162000c101d00 */
[----:B------:R-:W-:Y:S01]  /*90b0*/  IMAD.WIDE.U32 R2, R23, UR4, R2 ;  /* 0x0000000417027c25 */ /* 0x000fe2000f8e0002 */
[----:B------:R-:W-:Y:S01]  /*90c0*/  ULDC.64 UR4, c[0x0][0xae0] ;  /* 0x0002b80000047ab9 */ /* 0x000fe20000000a00 */
[----:B------:R-:W-:Y:S01]  /*90d0*/  @!PT LDS RZ, [RZ] ;  /* 0x00000000fffff984 */ /* 0x000fe20000000800 */
[----:B------:R-:W-:Y:S01]  /*90e0*/  @!PT LDS RZ, [RZ] ;  /* 0x00000000fffff984 */ /* 0x000fe20000000800 */
[----:B------:R-:W-:Y:S01]  /*90f0*/  @!PT LDS RZ, [RZ] ;  /* 0x00000000fffff984 */ /* 0x000fe20000000800 */
[----:B------:R-:W-:Y:S01]  /*9100*/  @!PT LDS RZ, [RZ] ;  /* 0x00000000fffff984 */ /* 0x000fe20000000800 */
[----:B------:R1:W-:Y:S06]  /*9110*/  MEMBAR.ALL.CTA ;  /* 0x0000000000007992 */ /* 0x0003ec0000008000 */
[----:B-1----:R-:W1:Y:S01]  /*9120*/  FENCE.VIEW.ASYNC.S ;  /* 0x00000000000073c6 */ /* 0x002e620000000000 */
[----:B------:R-:W-:-:S02]  /*9130*/  IMAD R0, R0, UR4, RZ ;  /* 0x0000000400007c24 */ /* 0x000fc4000f8e02ff */
        /* <DEDUP_REMOVED lines=9> */
[C---:B------:R-:W-:Y:S02]  /*91d0*/  IMAD R23, R61.reuse, UR5, R0 ;  /* 0x000000053d177c24 */ /* 0x040fe4000f8e0200 */
[----:B------:R-:W-:Y:S01]  /*91e0*/  IMAD.WIDE.U32 R2, R61, UR4, R2 ;  /* 0x000000043d027c25 */ /* 0x000fe2000f8e0002 */
[CC--:B------:R-:W-:Y:S01]  /*91f0*/  ISETP.GE.AND P2, PT, R25.reuse, R72.reuse, PT ;  /* 0x000000481900720c */ /* 0x0c0fe20003f46270 */
[----:B------:R-:W-:Y:S01]  /*9200*/  ULDC.64 UR4, c[0x0][0xa80] ;  /* 0x0002a00000047ab9 */ /* 0x000fe20000000a00 */
[----:B------:R-:W-:Y:S01]  /*9210*/  IADD3 R21, R25, 0x20, RZ ;  /* 0x0000002019157810 */ /* 0x000fe20007ffe0ff */
[----:B------:R-:W-:Y:S01]  /*9220*/  IMAD.IADD R3, R3, 0x1, R23 ;  /* 0x0000000103037824 */ /* 0x000fe200078e0217 */
[C---:B------:R-:W-:Y:S01]  /*9230*/  LEA R0, P3, R2.reuse, UR4, 0x1 ;  /* 0x0000000402007c11 */ /* 0x040fe2000f8608ff */
[----:B------:R-:W-:Y:S01]  /*9240*/  VIADD R37, R37, 0x2a820 ;  /* 0x0002a82025257836 */ /* 0x000fe20000000000 */
[----:B------:R-:W-:Y:S01]  /*9250*/  ISETP.GE.AND P0, PT, R21, R72, PT ;  /* 0x000000481500720c */ /* 0x000fe20003f06270 */
[----:B------:R-:W-:Y:S01]  /*9260*/  VIADD R21, R25, 0x40 ;  /* 0x0000004019157836 */ /* 0x000fe20000000000 */
[----:B------:R-:W-:-:S02]  /*9270*/  LEA.HI.X R16, R2, UR5, R3, 0x1, P3 ;  /* 0x0000000502107c11 */ /* 0x000fc400098f0c03 */
        /* <DEDUP_REMOVED lines=16> */
.L_x_2234:
[----:B------:R-:W-:Y:S05]  /*9380*/  BSYNC B1 ;  /* 0x0000000000017941 */ /* 0x000fea0003800000 */
.L_x_2233:
[----:B--23--:R2:W3:Y:S01]  /*9390*/  SHFL.IDX PT, R21, R16, 0x1, 0x181f ;  /* 0x00381f0010157f89 */ /* 0x00c4e200000e0000 */
[----:B------:R-:W-:Y:S03]  /*93a0*/  BSSY B1, `(.L_x_2235) ;  /* 0x000000c000017945 */ /* 0x000fe60003800000 */
[----:B-1----:R2:W1:Y:S01]  /*93b0*/  SHFL.IDX PT, R20, R0, 0x1, 0x181f ;  /* 0x00381f0000147f89 */ /* 0x00246200000e0000 */
        /* <DEDUP_REMOVED lines=10> */
.L_x_2236:
[----:B------:R-:W-:Y:S05]  /*9460*/  BSYNC B1 ;  /* 0x0000000000017941 */ /* 0x000fea0003800000 */
.L_x_2235:
[----:B---34-:R3:W4:Y:S01]  /*9470*/  SHFL.IDX PT, R21, R16, 0x2, 0x181f ;  /* 0x00581f0010157f89 */ /* 0x01872200000e0000 */
        /* <DEDUP_REMOVED lines=12> */
.L_x_2238:
[----:B------:R-:W-:Y:S05]  /*9540*/  BSYNC B1 ;  /* 0x0000000000017941 */ /* 0x000fea0003800000 */
.L_x_2237:
[----:B-1----:R-:W-:Y:S01]  /*9550*/  VIADD R3, R25, 0x60 ;  /* 0x0000006019037836 */ /* 0x002fe20000000000 */
[----:B0-23--:R-:W0:Y:S04]  /*9560*/  SHFL.IDX PT, R16, R16, 0x3, 0x181f ;  /* 0x00781f0010107f89 */ /* 0x00de2800000e0000 */
[----:B------:R-:W-:Y:S01]  /*9570*/  ISETP.GE.AND P0, PT, R3, R72, PT ;  /* 0x000000480300720c */ /* 0x000fe20003f06270 */
[----:B------:R-:W1:-:S12]  /*9580*/  SHFL.IDX PT, R0, R0, 0x3, 0x181f ;  /* 0x00781f0000007f89 */ /* 0x000e5800000e0000 */
[----:B------:R-:W-:Y:S05]  /*9590*/  @P0 BRA `(.L_x_2239) ;  /* 0x00000008006c0947 */ /* 0x000fea0003800000 */
[----:B------:R-:W-:Y:S02]  /*95a0*/  ULDC UR4, c[0x0][0xac8] ;  /* 0x0002b20000047ab9 */ /* 0x000fe40000000800 */
[----:B------:R-:W-:-:S13]  /*95b0*/  ISETP.GE.AND P1, PT, R17, UR4, PT ;  /* 0x0000000411007c0c */ /* 0x000fda000bf26270 */
[----:B-1----:R-:W-:-:S04]  /*95c0*/  @!P1 LEA R2, P0, R17, R0, 0x1 ;  /* 0x0000000011029211 */ /* 0x002fc800078008ff */
[----:B0-----:R-:W-:Y:S02]  /*95d0*/  @!P1 LEA.HI.X R3, R17, R16, R172, 0x1, P0 ;  /* 0x0000001011039211 */ /* 0x001fe400000f0cac */
[----:B------:R-:W-:-:S03]  /*95e0*/  ISETP.GE.AND P0, PT, R22, UR4, PT ;  /* 0x0000000416007c0c */ /* 0x000fc6000bf06270 */
[----:B-----5:R0:W-:Y:S10]  /*95f0*/  @!P1 ST.E.128 desc[UR36][R2.64], R4 ;  /* 0x0000000402009985 */ /* 0x0201f4000c101d24 */
[----:B------:R-:W-:Y:S05]  /*9600*/  @P0 BRA `(.L_x_2239) ;  /* 0x0000000800500947 */ /* 0x000fea0003800000 */
[----:B0-----:R-:W-:-:S04]  /*9610*/  LEA R2, P0, R22, R0, 0x1 ;  /* 0x0000000016027211 */ /* 0x001fc800078008ff */
[----:B------:R-:W-:-:S05]  /*9620*/  LEA.HI.X R3, R22, R16, R169, 0x1, P0 ;  /* 0x0000001016037211 */ /* 0x000fca00000f0ca9 */
[----:B------:R0:W-:Y:S01]  /*9630*/  ST.E.128 desc[UR36][R2.64], R8 ;  /* 0x0000000802007985 */ /* 0x0001e2000c101d24 */
[----:B------:R-:W-:Y:S05]  /*9640*/  BRA `(.L_x_2239) ;  /* 0x0000000800407947 */ /* 0x000fea0003800000 */
.L_x_2232:
        /* <DEDUP_REMOVED lines=20> */
[----:B------:R-:W-:Y:S01]  /*9790*/  MOV R5, R6 ;  /* 0x0000000600057202 */ /* 0x000fe20000000f00 */
[----:B------:R-:W-:-:S04]  /*97a0*/  IMAD R4, R8, UR4, RZ ;  /* 0x0000000408047c24 */ /* 0x000fc8000f8e02ff */
[----:B------:R-:W-:-:S06]  /*97b0*/  IMAD R7, R161, UR5, R4 ;  /* 0x00000005a1077c24 */ /* 0x000fcc000f8e0204 */
        /* <DEDUP_REMOVED lines=26> */
.L_x_2241:
[----:B------:R-:W-:Y:S05]  /*9960*/  BSYNC B1 ;  /* 0x0000000000017941 */ /* 0x000fea0003800000 */
.L_x_2240:
[----:B------:R-:W-:Y:S01]  /*9970*/  ULDC.64 UR4, c[0x0][0xae8] ;  /* 0x0002ba0000047ab9 */ /* 0x000fe20000000a00 */
[----:B--2---:R-:W-:Y:S01]  /*9980*/  @P1 IMAD.HI.U32 R0, R13, R14, RZ ;  /* 0x0000000e0d001227 */ /* 0x004fe200078e00ff */
[----:B------:R-:W-:Y:S01]  /*9990*/  ULDC UR6, c[0x0][0xa88] ;  /* 0x0002a20000067ab9 */ /* 0x000fe20000000800 */
[----:B------:R-:W-:Y:S02]  /*99a0*/  BSSY B1, `(.L_x_2242) ;  /* 0x0000030000017945 */ /* 0x000fe40003800000 */
[----:B------:R-:W-:Y:S02]  /*99b0*/  IMAD R2, R8, UR4, RZ ;  /* 0x0000000408027c24 */ /* 0x000fe4000f8e02ff */
[----:B----4-:R-:W-:Y:S01]  /*99c0*/  IMAD.MOV.U32 R5, RZ, RZ, R13 ;  /* 0x000000ffff057224 */ /* 0x010fe200078e000d */
[----:B---3--:R-:W-:Y:S01]  /*99d0*/  @P1 SHF.R.U32.HI R5, RZ, R15, R0 ;  /* 0x0000000fff051219 */ /* 0x008fe20000011600 */
[C---:B------:R-:W-:Y:S02]  /*99e0*/  IMAD R7, R161.reuse, UR5, R2 ;  /* 0x00000005a1077c24 */ /* 0x040fe4000f8e0202 */
[----:B------:R-:W-:Y:S01]  /*99f0*/  IMAD.WIDE.U32 R2, R161, UR4, RZ ;  /* 0x00000004a1027c25 */ /* 0x000fe2000f8e00ff */
[----:B------:R-:W-:Y:S01]  /*9a00*/  ULDC.64 UR4, c[0x0][0xaf0] ;  /* 0x0002bc0000047ab9 */ /* 0x000fe20000000a00 */
[----:B------:R-:W-:-:S02]  /*9a10*/  SHF.R.S32.HI R0, RZ, 0x1f, R5 ;  /* 0x0000001fff007819 */ /* 0x000fc40000011405 */
[----:B------:R-:W-:Y:S02]  /*9a20*/  IMAD R4, R10, UR4, RZ ;  /* 0x000000040a047c24 */ /* 0x000fe4000f8e02ff */
[----:B------:R-:W-:Y:S02]  /*9a30*/  IMAD.IADD R3, R3, 0x1, R7 ;  /* 0x0000000103037824 */ /* 0x000fe400078e0207 */
[----:B------:R-:W-:Y:S01]  /*9a40*/  IMAD R7, R23, UR5, R4 ;  /* 0x0000000517077c24 */ /* 0x000fe2000f8e0204 */
[----:B------:R-:W-:Y:S01]  /*9a50*/  IADD3 R4, -R5, RZ, RZ ;  /* 0x000000ff05047210 */ /* 0x000fe20007ffe1ff */
[----:B------:R-:W-:Y:S01]  /*9a60*/  IMAD.WIDE.U32 R2, R23, UR4, R2 ;  /* 0x0000000417027c25 */ /* 0x000fe2000f8e0002 */
[----:B------:R-:W-:-:S03]  /*9a70*/  ULDC.64 UR4, c[0x0][0xae0] ;  /* 0x0002b80000047ab9 */ /* 0x000fc60000000a00 */
        /* <DEDUP_REMOVED lines=34> */
.L_x_2243:
[----:B------:R-:W-:Y:S05]  /*9ca0*/  BSYNC B1 ;  /* 0x0000000000017941 */ /* 0x000fea0003800000 */
.L_x_2242:
        /* <DEDUP_REMOVED lines=13> */
.L_x_2245:
[----:B------:R-:W-:Y:S05]  /*9d80*/  BSYNC B1 ;  /* 0x0000000000017941 */ /* 0x000fea0003800000 */
.L_x_2244:
        /* <DEDUP_REMOVED lines=13> */
.L_x_2247:
[----:B------:R-:W-:Y:S05]  /*9e60*/  BSYNC B1 ;  /* 0x0000000000017941 */ /* 0x000fea0003800000 */
.L_x_2246:
[----:B0-----:R-:W-:Y:S01]  /*9e70*/  IADD3 R0, R16, 0x60, RZ ;  /* 0x0000006010007810 */ /* 0x001fe20007ffe0ff */
[----:B--2-4-:R-:W0:Y:S03]  /*9e80*/  SHFL.IDX PT, R5, R5, 0x3, 0x181f ;  /* 0x00781f0005057f89 */ /* 0x014e2600000e0000 */
        /* <DEDUP_REMOVED lines=12> */
.L_x_2239:
[----:B------:R-:W-:Y:S05]  /*9f50*/  BSYNC B0 ;  /* 0x0000000000007941 */ /* 0x000fea0003800000 */
.L_x_2231:
[----:B------:R-:W-:Y:S02]  /*9f60*/  ULDC UR4, c[0x0][0xc38] ;  /* 0x00030e0000047ab9 */ /* 0x000fe40000000800 */
[----:B-1----:R-:W-:-:S13]  /*9f70*/  ISETP.GE.AND P0, PT, R36, UR4, PT ;  /* 0x0000000424007c0c */ /* 0x002fda000bf06270 */
[----:B------:R-:W-:Y:S05]  /*9f80*/  @!P0 BRA `(.L_x_2248) ;  /* 0xffffff6c005c8947 */ /* 0x000fea000383ffff */
[----:B------:R-:W-:Y:S05]  /*9f90*/  EXIT ;  /* 0x000000000000794d */ /* 0x000fea0003800000 */
.L_x_2190:
[----:B------:R-:W-:-:S08]  /*9fa0*/  NOP ;  /* 0x0000000000007918 */ /* 0x000fd00000000000 */
[----:B0-----:R-:W0:-:S00]  /*9fb0*/  USETMAXREG.DEALLOC.CTAPOOL 0x28 ;  /* 0x00000028000079c8 */ /* 0x001e0000080e0500 */
[----:B0-----:R-:W-:-:S06]  /*9fc0*/  LOP3.LUT R0, R0, 0x3, RZ, 0xc0, !PT ;  /* 0x0000000300007812 */ /* 0x001fcc00078ec0ff */
[----:B------:R-:W0:Y:S01]  /*9fd0*/  S2UR UR9, SR_CTAID.X ;  /* 0x00000000000979c3 */ /* 0x000e220000002500 */
[----:B------:R-:W-:Y:S01]  /*9fe0*/  LOP3.LUT R16, R16, 0xfffff7ff, RZ, 0xc0, !PT ;  /* 0xfffff7ff10107812 */ /* 0x000fe200078ec0ff */
[----:B------:R-:W-:Y:S01]  /*9ff0*/  STL [R1], RZ ;  /* 0x000000ff01007387 */ /* 0x000fe20000100800 */
[----:B------:R-:W-:Y:S02]  /*a000*/  IMAD.MOV.U32 R26, RZ, RZ, 0x1 ;  /* 0x00000001ff1a7424 */ /* 0x000fe400078e00ff */
[----:B------:R-:W-:Y:S01]  /*a010*/  IMAD.MOV.U32 R23, RZ, RZ, RZ ;  /* 0x000000ffff177224 */ /* 0x000fe200078e00ff */
        /* <DEDUP_REMOVED lines=23> */
[----:B------:R-:W-:Y:S01]  /*a190*/  MOV R23, RZ ;  /* 0x000000ff00177202 */ /* 0x000fe20000000f00 */
[----:B------:R-:W-:Y:S01]  /*a1a0*/  UMOV UR5, 0x400 ;  /* 0x0000040000057882 */ /* 0x000fe20000000000 */
[----:B------:R-:W-:Y:S01]  /*a1b0*/  USEL UR4, UR4, 0x1, UP0 ;  /* 0x0000000104047887 */ /* 0x000fe20008000000 */
[----:B------:R-:W-:-:S03]  /*a1c0*/  ULDC UR46, c[0x0][0xc] ;  /* 0x00000300002e7ab9 */ /* 0x000fc60000000800 */
[----:B------:R-:W-:-:S04]  /*a1d0*/  UIMAD UR38, UR4, UR38, URZ ;  /* 0x00000026042672a4 */ /* 0x000fc8000f8e023f */
[----:B------:R-:W-:Y:S02]  /*a1e0*/  UIADD3 UR4, UR38, 0x5f, URZ ;  /* 0x0000005f26047890 */ /* 0x000fe4000fffe03f */
        /* <DEDUP_REMOVED lines=30> */
[C---:B------:R-:W-:Y:S01]  /*a3d0*/  ISETP.GE.AND P0, PT, R37.reuse, UR39, PT ;  /* 0x0000002725007c0c */ /* 0x040fe2000bf06270 */
[----:B------:R-:W-:Y:S01]  /*a3e0*/  ULDC UR39, c[0x0][0x448] ;  /* 0x0001120000277ab9 */ /* 0x000fe20000000800 */
[----:B------:R-:W-:Y:S01]  /*a3f0*/  LOP3.LUT R16, R16, 0xfffffeff, RZ, 0xc0, !PT ;  /* 0xfffffeff10107812 */ /* 0x000fe200078ec0ff */
[----:B------:R-:W-:Y:S02]  /*a400*/  UIMAD UR39, UR39, UR40, URZ ;  /* 0x00000028272772a4 */ /* 0x000fe4000f8e023f */
[----:B------:R-:W-:Y:S01]  /*a410*/  UIADD3 UR40, UR38, 0x60, -UR40 ;  /* 0x0000006026287890 */ /* 0x000fe2000fffe828 */
        /* <DEDUP_REMOVED lines=9> */
.L_x_2298:
        /* <DEDUP_REMOVED lines=22> */
.L_x_2250:
[----:B------:R-:W-:Y:S01]  /*a610*/  ULDC UR8, c[0x0][0xc54] ;  /* 0x0003150000087ab9 */ /* 0x000fe20000000800 */
[----:B------:R-:W-:Y:S01]  /*a620*/  UMOV UR6, UR7 ;  /* 0x0000000700067c82 */ /* 0x000fe20008000000 */
[----:B------:R-:W-:-:S11]  /*a630*/  UISETP.NE.AND UP0, UPT, UR8, 0x1, UPT ;  /* 0x000000010800788c */ /* 0x000fd6000bf05270 */
[----:B------:R-:W-:Y:S02]  /*a640*/  @UP0 ULDC.64 UR10, c[0x0][0xc58] ;  /* 0x00031600000a0ab9 */ /* 0x000fe40000000a00 */
[----:B------:R-:W-:-:S04]  /*a650*/  UIMAD.WIDE.U32 UR4, UR7, UR10, URZ ;  /* 0x0000000a070472a5 */ /* 0x000fc8000f8e003f */
[----:B------:R-:W-:-:S04]  /*a660*/  @UP0 USHF.R.U32.HI UR6, URZ, UR11, UR5 ;  /* 0x0000000b3f060299 */ /* 0x000fc80008011605 */
[----:B------:R-:W-:-:S12]  /*a670*/  UIMAD UR4, UR6, UR8, URZ ;  /* 0x00000008060472a4 */ /* 0x000fd8000f8e023f */
.L_x_2251:
        /* <DEDUP_REMOVED lines=25> */
[----:B------:R-:W-:Y:S01]  /*a810*/  UP2UR UR48, UPR, URZ, 0x4 ;  /* 0x000000043f307883 */ /* 0x000fe20008000000 */
[----:B------:R-:W-:Y:S01]  /*a820*/  BSSY B7, `(.L_x_2252) ;  /* 0x0000331000077945 */ /* 0x000fe20003800000 */
[----:B------:R-:W-:-:S04]  /*a830*/  USHF.L.U32 UR6, UR44, 0x7, URZ ;  /* 0x000000072c067899 */ /* 0x000fc8000800063f */
[----:B------:R-:W-:Y:S01]  /*a840*/  UIADD3 UR6, UR6, 0x7f, URZ ;  /* 0x0000007f06067890 */ /* 0x000fe2000fffe03f */
[----:B------:R-:W-:Y:S01]  /*a850*/  @UP2 ULDC UR4, c[0x0][0x44c] ;  /* 0x0001130000042ab9 */ /* 0x000fe20000000800 */
[----:B------:R-:W-:Y:S02]  /*a860*/  @UP2 ULDC UR7, c[0x0][0x450] ;  /* 0x0001140000072ab9 */ /* 0x000fe40000000800 */
[----:B------:R-:W-:-:S04]  /*a870*/  UIMAD.WIDE.U32 UR4, UR6, UR4, URZ ;  /* 0x00000004060472a5 */ /* 0x000fc8000f8e003f */
[----:B------:R-:W-:-:S04]  /*a880*/  @UP2 USHF.R.U32.HI UR6, URZ, UR7, UR5 ;  /* 0x000000073f062299 */ /* 0x000fc80008011605 */
[----:B------:R-:W-:-:S04]  /*a890*/  UIADD3 UR4, UR40, UR6, URZ ;  /* 0x0000000628047290 */ /* 0x000fc8000fffe03f */
[----:B------:R-:W-:-:S04]  /*a8a0*/  UIMAD.WIDE UR4, UR4, 0x2aaaaaab, URZ ;  /* 0x2aaaaaab040478a5 */ /* 0x000fc8000f8e023f */
[----:B------:R-:W-:-:S04]  /*a8b0*/  USHF.R.U32.HI UR4, URZ, 0x1f, UR5 ;  /* 0x0000001f3f047899 */ /* 0x000fc80008011605 */
[----:B------:R-:W-:-:S04]  /*a8c0*/  ULEA.HI.SX32 UR4, UR5, UR4, 0x1c ;  /* 0x0000000405047291 */ /* 0x000fc8000f8fe23f */
[----:B------:R-:W-:-:S04]  /*a8d0*/  UISETP.LT.AND UP0, UPT, UR41, UR4, UPT ;  /* 0x000000042900728c */ /* 0x000fc8000bf01270 */
[----:B------:R-:W-:-:S06]  /*a8e0*/  USEL UR45, UR41, UR4, UP0 ;  /* 0x00000004292d7287 */ /* 0x000fcc0008000000 */
[----:B------:R-:W-:-:S13]  /*a8f0*/  ISETP.LT.AND P0, PT, RZ, UR45, PT ;  /* 0x0000002dff007c0c */ /* 0x000fda000bf01270 */
[----:B0-----:R-:W-:Y:S05]  /*a900*/  @P0 BRA `(.L_x_2253) ;  /* 0x0000000000440947 */ /* 0x001fea0003800000 */
        /* <DEDUP_REMOVED lines=17> */
.L_x_2253:
[----:B------:R-:W-:Y:S01]  /*aa20*/  VIADD R0, R17, 0x18400 ;  /* 0x0001840011007836 */ /* 0x000fe20000000000 */
[----:B------:R-:W-:Y:S04]  /*aa30*/  BSSY B6, `(.L_x_2255) ;  /* 0x0000013000067945 */ /* 0x000fe80003800000 */
[----:B------:R-:W-:-:S13]  /*aa40*/  LOP3.LUT P0, RZ, R0, 0x3ff, RZ, 0xc0, !PT ;  /* 0x000003ff00ff7812 */ /* 0x000fda000780c0ff */
[----:B------:R-:W-:Y:S05]  /*aa50*/  @!P0 BRA `(.L_x_2256) ;  /* 0x0000000000408947 */ /* 0x000fea0003800000 */
[----:B------:R-:W-:Y:S01]  /*aa60*/  MOV R2, 0x0 ;  /* 0x0000000000027802 */ /* 0x000fe20000000f00 */
[----:B------:R-:W-:Y:S01]  /*aa70*/  ULDC.64 UR4, c[0x4][0x90] ;  /* 0x0100240000047ab9 */ /* 0x000fe20000000a00 */
[----:B------:R-:W-:Y:S01]  /*aa80*/  ULDC.64 UR6, c[0x4][0x98] ;  /* 0x0100260000067ab9 */ /* 0x000fe20000000a00 */
[----:B------:R-:W-:Y:S01]  /*aa90*/  MOV R4, UR4 ;  /* 0x0000000400047c02 */ /* 0x000fe20008000f00 */
[----:B------:R-:W-:Y:S01]  /*aaa0*/  IMAD.U32 R5, RZ, RZ, UR5 ;  /* 0x00000005ff057e24 */ /* 0x000fe2000f8e00ff */
[----:B------:R-:W-:Y:S01]  /*aab0*/  ULDC.64 UR4, c[0x4][0x8] ;  /* 0x0100020000047ab9 */ /* 0x000fe20000000a00 */
[----:B------:R-:W0:Y:S01]  /*aac0*/  LDC.64 R2, c[0x4][R2] ;  /* 0x0100000002027b82 */ /* 0x000e220000000a00 */
        /* <DEDUP_REMOVED lines=8> */
[----:B0----5:R-:W-:Y:S05]  /*ab50*/  CALL.ABS.NOINC R2 ;  /* 0x0000000002007343 */ /* 0x021fea0003c00000 */
.L_x_2256:
[----:B------:R-:W-:Y:S05]  /*ab60*/  BSYNC B6 ;  /* 0x0000000000067941 */ /* 0x000fea0003800000 */
.L_x_2255:
        /* <DEDUP_REMOVED lines=20> */
.L_x_2259:
[----:B------:R0:W1:Y:S01]  /*acb0*/  LDC.64 R2, c[0x4][R18] ;  /* 0x0100000012027b82 */ /* 0x0000620000000a00 */
[----:B------:R-:W-:Y:S01]  /*acc0*/  ULDC.64 UR4, c[0x4][0x90] ;  /* 0x0100240000047ab9 */ /* 0x000fe20000000a00 */
[----:B------:R-:W-:Y:S01]  /*acd0*/  ULDC.64 UR6, c[0x4][0x98] ;  /* 0x0100260000067ab9 */ /* 0x000fe20000000a00 */
[----:B------:R-:W-:Y:S01]  /*ace0*/  IMAD.U32 R4, RZ, RZ, UR4 ;  /* 0x00000004ff047e24 */ /* 0x000fe2000f8e00ff */
[----:B------:R-:W-:Y:S01]  /*acf0*/  MOV R6, UR6 ;  /* 0x0000000600067c02 */ /* 0x000fe20008000f00 */
[----:B------:R-:W-:Y:S01]  /*ad00*/  IMAD.U32 R5, RZ, RZ, UR5 ;  /* 0x00000005ff057e24 */ /* 0x000fe2000f8e00ff */
[----:B------:R-:W-:Y:S01]  /*ad10*/  ULDC.64 UR4, c[0x4][0x18] ;  /* 0x0100060000047ab9 */ /* 0x000fe20000000a00 */
[----:B------:R-:W-:Y:S02]  /*ad20*/  IMAD.U32 R7, RZ, RZ, UR7 ;  /* 0x00000007ff077e24 */ /* 0x000fe4000f8e00ff */
[----:B------:R-:W-:Y:S02]  /*ad30*/  IMAD.U32 R10, RZ, RZ, UR4 ;  /* 0x00000004ff0a7e24 */ /* 0x000fe4000f8e00ff */
[----:B------:R-:W-:-:S02]  /*ad40*/  IMAD.U32 R11, RZ, RZ, UR5 ;  /* 0x00000005ff0b7e24 */ /* 0x000fc4000f8e00ff */
[----:B------:R-:W-:Y:S02]  /*ad50*/  IMAD.MOV.U32 R8, RZ, RZ, 0x70 ;  /* 0x00000070ff087424 */ /* 0x000fe400078e00ff */
[----:B------:R-:W-:Y:S02]  /*ad60*/  IMAD.MOV.U32 R12, RZ, RZ, 0x1 ;  /* 0x00000001ff0c7424 */ /* 0x000fe400078e00ff */
[----:B0-----:R-:W-:-:S07]  /*ad70*/  IMAD.MOV.U32 R13, RZ, RZ, RZ ;  /* 0x000000ffff0d7224 */ /* 0x001fce00078e00ff */
[----:B------:R-:W-:-:S07]  /*ad80*/  LEPC R20, `(.L_x_2258) ;  /* 0x000000001014794e */ /* 0x000fce0000000000 */
[----:B-1----:R-:W-:Y:S05]  /*ad90*/  CALL.ABS.NOINC R2 ;  /* 0x0000000002007343 */ /* 0x002fea0003c00000 */
.L_x_2258:
[----:B------:R-:W-:Y:S05]  /*ada0*/  BSYNC B6 ;  /* 0x0000000000067941 */ /* 0x000fea0003800000 */
.L_x_2257:
[----:B------:R-:W-:Y:S01]  /*adb0*/  ULDC.64 UR4, c[0x0][0x9f8] ;  /* 0x00027e0000047ab9 */ /* 0x000fe20000000a00 */
[----:B------:R-:W-:Y:S01]  /*adc0*/  MOV R29, UR43 ;  /* 0x0000002b001d7c02 */ /* 0x000fe20008000f00 */
        /* <DEDUP_REMOVED lines=13> */
.L_x_2314:
        /* <DEDUP_REMOVED lines=15> */
[----:B------:R-:W-:Y:S02]  /*af90*/  ISETP.GT.U32.OR P0, PT, R8, 0x5f, P0 ;  /* 0x0000005f0800780c */ /* 0x000fe40000704470 */
[----:B------:R-:W-:Y:S02]  /*afa0*/  MOV R9, R0 ;  /* 0x0000000000097202 */ /* 0x000fe40000000f00 */
        /* <DEDUP_REMOVED lines=16> */
[----:B------:R-:W-:Y:S02]  /*b0b0*/  LOP3.LUT R16, R16, 0xffffffbf, RZ, 0xc0, !PT ;  /* 0xffffffbf10107812 */ /* 0x000fe400078ec0ff */
[----:B------:R-:W-:Y:S01]  /*b0c0*/  MOV R24, UR4 ;  /* 0x0000000400187c02 */ /* 0x000fe20008000f00 */
        /* <DEDUP_REMOVED lines=10> */
.L_x_2261:
        /* <DEDUP_REMOVED lines=21> */
[----:B------:R-:W-:-:S04]  /*b2c0*/  SHF.L.U32 R3, R26, 0x1f, RZ ;  /* 0x0000001f1a037819 */ /* 0x000fc800000006ff */
[----:B------:R-:W-:-:S06]  /*b2d0*/  LEA.HI.X R19, R2, UR5, R19, 0x1, P0 ;  /* 0x0000000502137c11 */ /* 0x000fcc00080f0c13 */
[----:B------:R-:W0:Y:S02]  /*b2e0*/  SYNCS.PHASECHK.TRANS64.TRYWAIT P0, [R0+URZ+0x2a840], R3 ;  /* 0x02a84003000075a7 */ /* 0x000e24000800017f */
[----:B0-----:R-:W-:Y:S05]  /*b2f0*/  @!P0 BRA `(.L_x_2263) ;  /* 0x0000003000348947 */ /* 0x001fea0003800000 */
.L_x_2315:
[----:B------:R-:W-:Y:S05]  /*b300*/  BSYNC B0 ;  /* 0x0000000000007941 */ /* 0x000fea0003800000 */
.L_x_2262:
        /* <DEDUP_REMOVED lines=21> */
[----:B------:R-:W-:Y:S01]  /*b460*/  UMOV UR4, 0xffffffff ;  /* 0xffffffff00047882 */ /* 0x000fe20000000000 */
[----:B------:R-:W-:Y:S01]  /*b470*/  IADD3 R3, R3, R5, RZ ;  /* 0x0000000503037210 */ /* 0x000fe20007ffe0ff */
        /* <DEDUP_REMOVED lines=17> */
[----:B0-----:R-:W-:Y:S02]  /*b590*/  @P0 LEA R14, P1, R37, R14, 0x1 ;  /* 0x0000000e250e0211 */ /* 0x001fe400078208ff */
[----:B------:R-:W-:-:S03]  /*b5a0*/  @P0 LEA R25, R5, R17, 0x1 ;  /* 0x0000001105190211 */ /* 0x000fc600078e08ff */
        /* <DEDUP_REMOVED lines=21> */
[----:B------:R-:W-:-:S03]  /*b700*/  @P0 IMAD R25, R5, 0x2, R17 ;  /* 0x0000000205190824 */ /* 0x000fc600078e0211 */
[----:B------:R-:W-:Y:S01]  /*b710*/  @P0 IADD3.X R9, RZ, R8, RZ, P1, !PT ;  /* 0x00000008ff090210 */ /* 0x000fe20000ffe4ff */
[----:B-1----:R-:W-:Y:S01]  /*b720*/  @P0 IMAD.MOV.U32 R2, RZ, RZ, R14 ;  /* 0x000000ffff020224 */ /* 0x002fe200078e000e */
[----:B------:R-:W-:Y:S03]  /*b730*/  SHFL.IDX PT, R8, R6, 0x4, 0x181f ;  /* 0x00981f0006087f89 */ /* 0x000fe600000e0000 */
[----:B------:R-:W-:Y:S01]  /*b740*/  @P0 IMAD.MOV.U32 R3, RZ, RZ, R9 ;  /* 0x000000ffff030224 */ /* 0x000fe200078e0009 */
        /* <DEDUP_REMOVED lines=9> */
[----:B------:R0:W1:Y:S02]  /*b7e0*/  SHFL.IDX PT, R8, R6, 0x5, 0x181f ;  /* 0x00b81f0006087f89 */ /* 0x00006400000e0000 */
[----:B------:R-:W-:Y:S02]  /*b7f0*/  @P0 MOV R3, R9 ;  /* 0x0000000900030202 */ /* 0x000fe40000000f00 */
[----:B------:R0:W2:Y:S04]  /*b800*/  SHFL.IDX PT, R14, R4, 0x5, 0x181f ;  /* 0x00b81f00040e7f89 */ /* 0x0000a800000e0000 */
[----:B------:R0:W-:Y:S04]  /*b810*/  @P0 LDGSTS.E.BYPASS.LTC128B.128 [R21+0x1a400], desc[UR36][R2.64], !P4 ;  /* 0x1a40000002150fae */ /* 0x0001e8000e101d64 */
[----:B------:R0:W-:Y:S04]  /*b820*/  @P0 LDGSTS.E.BYPASS.LTC128B.128 [R21+0x1d400], desc[UR36][R2.64+0x80], !P3 ;  /* 0x1d40008002150fae */ /* 0x0001e8000d901d64 */
[----:B------:R0:W-:Y:S02]  /*b830*/  @P0 LDGSTS.E.BYPASS.LTC128B.128 [R21+0x20400], desc[UR36][R2.64+0x100], !P2 ;  /* 0x2040010002150fae */ /* 0x0001e4000d101d64 */
.L_x_2329:
        /* <DEDUP_REMOVED lines=12> */
.L_x_2265:
        /* <DEDUP_REMOVED lines=10> */
.L_x_2266:
        /* <DEDUP_REMOVED lines=11> */
[----:B------:R-:W-:Y:S01]  /*ba50*/  IMAD.U32 R4, RZ, RZ, UR6 ;  /* 0x00000006ff047e24 */ /* 0x000fe2000f8e00ff */
[----:B------:R-:W-:Y:S01]  /*ba60*/  MOV R7, UR9 ;  /* 0x0000000900077c02 */ /* 0x000fe20008000f00 */
[----:B------:R-:W0:Y:S01]  /*ba70*/  LDC.64 R2, c[0x4][R2] ;  /* 0x0100000002027b82 */ /* 0x000e220000000a00 */
        /* <DEDUP_REMOVED lines=9> */
.L_x_2268:
[----:B------:R-:W-:Y:S05]  /*bb10*/  BSYNC B6 ;  /* 0x0000000000067941 */ /* 0x000fea0003800000 */
.L_x_2267:
[----:B0-----:R-:W0:Y:S01]  /*bb20*/  S2R R2, SR_TID.X ;  /* 0x0000000000027919 */ /* 0x001e220000002100 */
[----:B------:R-:W-:Y:S01]  /*bb30*/  UISETP.NE.AND UP0, UPT, UR48, URZ, UPT ;  /* 0x0000003f3000728c */ /* 0x000fe2000bf05270 */
[----:B------:R-:W-:Y:S01]  /*bb40*/  MOV R0, UR44 ;  /* 0x0000002c00007c02 */ /* 0x000fe20008000f00 */
[----:B------:R-:W-:Y:S01]  /*bb50*/  ULDC.64 UR8, c[0x0][0x2d8] ;  /* 0x0000b60000087ab9 */ /* 0x000fe20000000a00 */
[----:B------:R-:W-:Y:S02]  /*bb60*/  R2UR UR6, R28 ;  /* 0x000000001c0672ca */ /* 0x000fe400000e0000 */
[----:B------:R-:W-:Y:S02]  /*bb70*/  R2UR UR7, R22 ;  /* 0x00000000160772ca */ /* 0x000fe400000e0000 */
[----:B------:R-:W-:Y:S02]  /*bb80*/  PLOP3.LUT P0, PT, PT, PT, UP0, 0x80, 0x0 ;  /* 0x000000000000781c */ /* 0x000fe40003f0f008 */
[----:B------:R-:W-:-:S02]  /*bb90*/  LOP3.LUT P3, RZ, R16, 0x400, RZ, 0xc0, !PT ;  /* 0x0000040010ff7812 */ /* 0x000fc4000786c0ff */
[----:B------:R-:W-:Y:S01]  /*bba0*/  @UP0 ULDC UR4, c[0x0][0x44c] ;  /* 0x0001130000040ab9 */ /* 0x000fe20000000800 */
[C---:B------:R-:W-:Y:S02]  /*bbb0*/  LOP3.LUT P4, RZ, R16.reuse, 0x200, RZ, 0xc0, !PT ;  /* 0x0000020010ff7812 */ /* 0x040fe4000788c0ff */
[----:B------:R-:W-:Y:S02]  /*bbc0*/  LOP3.LUT P5, RZ, R16, 0x100, RZ, 0xc0, !PT ;  /* 0x0000010010ff7812 */ /* 0x000fe400078ac0ff */
[----:B------:R-:W-:-:S04]  /*bbd0*/  UIMAD UR6, UR6, UR8, URZ ;  /* 0x00000008060672a4 */ /* 0x000fc8000f8e023f */
[----:B------:R-:W-:Y:S02]  /*bbe0*/  UIMAD UR7, UR7, UR9, UR6 ;  /* 0x00000009070772a4 */ /* 0x000fe4000f8e0206 */
[----:B------:R-:W-:Y:S01]  /*bbf0*/  USHF.R.S32.HI UR6, URZ, 0x1f, UR43 ;  /* 0x0000001f3f067899 */ /* 0x000fe2000801142b */
[----:B0-----:R-:W-:-:S05]  /*bc00*/  IMAD.SHL.U32 R2, R2, 0x10, RZ ;  /* 0x0000001002027824 */ /* 0x001fca00078e00ff */
[----:B------:R-:W-:-:S05]  /*bc10*/  LOP3.LUT R2, R36, 0x70, R2, 0xf8, !PT ;  /* 0x0000007024027812 */ /* 0x000fca00078ef802 */
[----:B------:R-:W-:-:S04]  /*bc20*/  IMAD R0, R0, 0x80, R2 ;  /* 0x0000008000007824 */ /* 0x000fc800078e0202 */
        /* <DEDUP_REMOVED lines=35> */
[----:B------:R-:W-:-:S03]  /*be60*/  MOV R3, UR44 ;  /* 0x0000002c00037c02 */ /* 0x000fc60008000f00 */
[----:B------:R-:W1:Y:S02]  /*be70*/  SHFL.IDX PT, R2, R5, RZ, 0x181f ;  /* 0x00181fff05027589 */ /* 0x000e6400000e0000 */
[----:B------:R-:W-:Y:S02]  /*be80*/  IMAD R4, R3, 0x80, R36 ;  /* 0x0000008003047824 */ /* 0x000fe400078e0224 */
[----:B------:R-:W-:Y:S02]  /*be90*/  SHFL.IDX PT, R6, R5, 0x1, 0x181f ;  /* 0x00381f0005067f89 */ /* 0x000fe400000e0000 */
[C---:B------:R-:W-:Y:S01]  /*bea0*/  VIADD R7, R4.reuse, 0x10 ;  /* 0x0000001004077836 */ /* 0x040fe20000000000 */
[----:B------:R-:W-:-:S13]  /*beb0*/  ISETP.GE.AND P0, PT, R4, UR39, PT ;  /* 0x0000002704007c0c */ /* 0x000fda000bf06270 */
        /* <DEDUP_REMOVED lines=11> */
[----:B------:R-:W-:Y:S02]  /*bf70*/  SHFL.IDX PT, R6, R5, 0x2, 0x181f ;  /* 0x00581f0005067f89 */ /* 0x000fe400000e0000 */
[----:B------:R-:W-:Y:S01]  /*bf80*/  @!P0 MOV R3, R7 ;  /* 0x0000000700038202 */ /* 0x000fe20000000f00 */
        /* <DEDUP_REMOVED lines=17> */
[----:B0-----:R-:W-:-:S04]  /*c0a0*/  @!P0 LEA R14, P1, R37, R14, 0x1 ;  /* 0x0000000e250e8211 */ /* 0x001fc800078208ff */
[----:B-1----:R-:W-:Y:S01]  /*c0b0*/  @!P0 MOV R2, R14 ;  /* 0x0000000e00028202 */ /* 0x002fe20000000f00 */
[----:B------:R-:W-:Y:S01]  /*c0c0*/  @!P0 IMAD.X R7, RZ, RZ, R6, P1 ;  /* 0x000000ffff078224 */ /* 0x000fe200008e0606 */
[----:B------:R-:W0:Y:S03]  /*c0d0*/  SHFL.IDX PT, R14, R0, 0x4, 0x181f ;  /* 0x00981f00000e7f89 */ /* 0x000e2600000e0000 */
[----:B------:R-:W-:Y:S01]  /*c0e0*/  @!P0 IMAD.MOV.U32 R3, RZ, RZ, R7 ;  /* 0x000000ffff038224 */ /* 0x000fe200078e0007 */
[----:B------:R-:W1:Y:S01]  /*c0f0*/  SHFL.IDX PT, R6, R5, 0x4, 0x181f ;  /* 0x00981f0005067f89 */ /* 0x000e6200000e0000 */
[----:B------:R-:W-:-:S03]  /*c100*/  VIADD R7, R4, 0x40 ;  /* 0x0000004004077836 */ /* 0x000fc60000000000 */
[----:B------:R-:W-:Y:S04]  /*c110*/  @!P0 LDGSTS.E.BYPASS.LTC128B.128 [R31+0xdc00], desc[UR36][R2.64], !P3 ;  /* 0x0dc00000021f8fae */ /* 0x000fe8000d901d64 */
[----:B------:R-:W-:Y:S04]  /*c120*/  @!P0 LDGSTS.E.BYPASS.LTC128B.128 [R31+0x11c00], desc[UR36][R2.64+0x80], !P4 ;  /* 0x11c00080021f8fae */ /* 0x000fe8000e101d64 */
[----:B------:R2:W-:Y:S01]  /*c130*/  @!P0 LDGSTS.E.BYPASS.LTC128B.128 [R31+0x15c00], desc[UR36][R2.64+0x100], !P5 ;  /* 0x15c00100021f8fae */ /* 0x0005e2000e901d64 */
[----:B------:R-:W-:-:S13]  /*c140*/  ISETP.GE.AND P0, PT, R7, UR39, PT ;  /* 0x0000002707007c0c */ /* 0x000fda000bf06270 */
[----:B0-----:R-:W-:-:S05]  /*c150*/  @!P0 LEA R14, P1, R37, R14, 0x1 ;  /* 0x0000000e250e8211 */ /* 0x001fca00078208ff */
[----:B-1----:R-:W-:Y:S02]  /*c160*/  @!P0 IMAD.X R7, RZ, RZ, R6, P1 ;  /* 0x000000ffff078224 */ /* 0x002fe400008e0606 */
[----:B--2---:R-:W-:Y:S01]  /*c170*/  @!P0 IMAD.MOV.U32 R2, RZ, RZ, R14 ;  /* 0x000000ffff028224 */ /* 0x004fe200078e000e */
        /* <DEDUP_REMOVED lines=9> */
[----:B------:R-:W-:Y:S01]  /*c210*/  @!P0 IADD3.X R7, RZ, R6, RZ, P1, !PT ;  /* 0x00000006ff078210 */ /* 0x000fe20000ffe4ff */
[----:B-1----:R-:W-:Y:S01]  /*c220*/  @!P0 IMAD.MOV.U32 R2, RZ, RZ, R14 ;  /* 0x000000ffff028224 */ /* 0x002fe200078e000e */
[----:B------:R-:W-:Y:S03]  /*c230*/  SHFL.IDX PT, R6, R5, 0x6, 0x181f ;  /* 0x00d81f0005067f89 */ /* 0x000fe600000e0000 */
[----:B------:R-:W-:Y:S01]  /*c240*/  @!P0 IMAD.MOV.U32 R3, RZ, RZ, R7 ;  /* 0x000000ffff038224 */ /* 0x000fe200078e0007 */
[----:B------:R-:W0:Y:S01]  /*c250*/  SHFL.IDX PT, R14, R0, 0x6, 0x181f ;  /* 0x00d81f00000e7f89 */ /* 0x000e2200000e0000 */
[----:B------:R-:W-:-:S03]  /*c260*/  VIADD R7, R4, 0x60 ;  /* 0x0000006004077836 */ /* 0x000fc60000000000 */
        /* <DEDUP_REMOVED lines=13> */
.L_x_2346:
[----:B------:R-:W-:-:S04]  /*c340*/  IADD3 R4, R4, 0x70, RZ ;  /* 0x0000007004047810 */ /* 0x000fc80007ffe0ff */
        /* <DEDUP_REMOVED lines=11> */
.L_x_2270:
        /* <DEDUP_REMOVED lines=18> */
.L_x_2347:
[----:B------:R-:W-:Y:S05]  /*c520*/  BSYNC B0 ;  /* 0x0000000000007941 */ /* 0x000fea0003800000 */
.L_x_2271:
[----:B------:R-:W-:-:S06]  /*c530*/  UISETP.GE.AND UP0, UPT, UR45, 0x2, UPT ;  /* 0x000000022d00788c */ /* 0x000fcc000bf06270 */
[----:B------:R-:W-:-:S13]  /*c540*/  PLOP3.LUT P0, PT, PT, PT, UP0, 0x40, 0x0 ;  /* 0x000000000000781c */ /* 0x000fda0003f0e808 */
[----:B------:R-:W-:Y:S05]  /*c550*/  @P0 BRA `(.L_x_2273) ;  /* 0x0000000c00cc0947 */ /* 0x000fea0003800000 */
[----:B------:R-:W-:Y:S01]  /*c560*/  UIADD3 UR4, UR45, -0x2, URZ ;  /* 0xfffffffe2d047890 */ /* 0x000fe2000fffe03f */
[----:B------:R-:W-:Y:S01]  /*c570*/  BSSY B0, `(.L_x_2273) ;  /* 0x00000f1000007945 */ /* 0x000fe20003800000 */
[----:B------:R-:W-:Y:S02]  /*c580*/  IMAD.MOV.U32 R20, RZ, RZ, R26 ;  /* 0x000000ffff147224 */ /* 0x000fe400078e001a */
[----:B------:R-:W-:Y:S02]  /*c590*/  IMAD.MOV.U32 R9, RZ, RZ, R23 ;  /* 0x000000ffff097224 */ /* 0x000fe400078e0017 */
[----:B------:R-:W-:Y:S01]  /*c5a0*/  IMAD.MOV.U32 R27, RZ, RZ, R24 ;  /* 0x000000ffff1b7224 */ /* 0x000fe200078e0018 */
[----:B------:R-:W-:-:S07]  /*c5b0*/  MOV R8, UR4 ;  /* 0x0000000400087c02 */ /* 0x000fce0008000f00 */
.L_x_2286:
[----:B------:R-:W1:Y:S01]  /*c5c0*/  LDC R3, c[0x0][0x430] ;  /* 0x00010c00ff037b82 */ /* 0x000e620000000800 */
[----:B0-----:R-:W0:Y:S01]  /*c5d0*/  S2R R0, SR_TID.X ;  /* 0x0000000000007919 */ /* 0x001e220000002100 */
[----:B------:R-:W-:Y:S01]  /*c5e0*/  IMAD R10, R8, 0x60, R32 ;  /* 0x00000060080a7824 */ /* 0x000fe200078e0220 */
[----:B------:R-:W-:Y:S01]  /*c5f0*/  LOP3.LUT P1, RZ, R16, 0x40, RZ, 0xc0, !PT ;  /* 0x0000004010ff7812 */ /* 0x000fe2000782c0ff */
[----:B------:R-:W-:Y:S01]  /*c600*/  VIADD R23, R9, 0x1 ;  /* 0x0000000109177836 */ /* 0x000fe20000000000 */
[----:B-1----:R-:W-:Y:S01]  /*c610*/  ISETP.NE.AND P0, PT, R3, 0x1, PT ;  /* 0x000000010300780c */ /* 0x002fe20003f05270 */
[----:B0-----:R-:W-:-:S12]  /*c620*/  IMAD.SHL.U32 R0, R0, 0x10, RZ ;  /* 0x0000001000007824 */ /* 0x001fd800078e00ff */
        /* <DEDUP_REMOVED lines=17> */
[----:B------:R-:W-:Y:S02]  /*c740*/  @!P2 LEA.HI.X R5, R2, R5, R0, 0x2, P0 ;  /* 0x000000050205a211 */ /* 0x000fe400000f1400 */
[----:B------:R-:W-:Y:S01]  /*c750*/  MOV R0, RZ ;  /* 0x000000ff00007202 */ /* 0x000fe20000000f00 */
[----:B------:R-:W-:Y:S01]  /*c760*/  IMAD.MOV R7, RZ, RZ, -R11 ;  /* 0x000000ffff077224 */ /* 0x000fe200078e0a0b */
[C---:B------:R-:W-:Y:S01]  /*c770*/  ISETP.NE.AND P0, PT, R23.reuse, 0x2, PT ;  /* 0x000000021700780c */ /* 0x040fe20003f05270 */
        /* <DEDUP_REMOVED lines=10> */
.L_x_2274:
[----:B------:R-:W-:Y:S01]  /*c820*/  IMAD R6, R23, 0x8, R17 ;  /* 0x0000000817067824 */ /* 0x000fe200078e0211 */
[----:B------:R-:W-:Y:S01]  /*c830*/  SHF.L.U32 R3, R26, 0x1f, RZ ;  /* 0x0000001f1a037819 */ /* 0x000fe200000006ff */
[----:B------:R-:W-:Y:S03]  /*c840*/  BSSY B1, `(.L_x_2275) ;  /* 0x0000003000017945 */ /* 0x000fe60003800000 */
[----:B------:R-:W0:Y:S02]  /*c850*/  SYNCS.PHASECHK.TRANS64.TRYWAIT P0, [R6+URZ+0x2a840], R3 ;  /* 0x02a84003060075a7 */ /* 0x000e24000800017f */
[----:B0-----:R-:W-:Y:S05]  /*c860*/  @!P0 BRA `(.L_x_2276) ;  /* 0x0000002c00948947 */ /* 0x001fea0003800000 */
.L_x_2348:
[----:B------:R-:W-:Y:S05]  /*c870*/  BSYNC B1 ;  /* 0x0000000000017941 */ /* 0x000fea0003800000 */
.L_x_2275:
        /* <DEDUP_REMOVED lines=27> */
[----:B------:R-:W-:Y:S01]  /*ca30*/  SHF.L.U32 R5, R37, 0x1, RZ ;  /* 0x0000000125057819 */ /* 0x000fe200000006ff */
[----:B------:R-:W-:Y:S02]  /*ca40*/  IMAD R8, R8, 0x2, R17 ;  /* 0x0000000208087824 */ /* 0x000fe400078e0211 */
        /* <DEDUP_REMOVED lines=36> */
.L_x_2362:
        /* <DEDUP_REMOVED lines=10> */
.L_x_2278:
        /* <DEDUP_REMOVED lines=10> */
.L_x_2279:
[----:B------:R1:W-:Y:S01]  /*cdd0*/  SYNCS.ARRIVE.TRANS64.A1T0 RZ, [R6+URZ+0x2a830], RZ ;  /* 0x02a830ff06ff79a7 */ /* 0x0003e2000810003f */
[----:B------:R-:W-:Y:S05]  /*cde0*/  @!P2 BRA `(.L_x_2280) ;  /* 0x000000000004a947 */ /* 0x000fea0003800000 */
[----:B------:R-:W-:Y:S01]  /*cdf0*/  BPT.TRAP 0x1 ;  /* 0x000000040000795c */ /* 0x000fe20000300000 */
.L_x_2280:
[----:B0-----:R-:W-:Y:S01]  /*ce00*/  SHF.L.U32 R3, R20, 0x1f, RZ ;  /* 0x0000001f14037819 */ /* 0x001fe200000006ff */
[----:B-1----:R-:W-:Y:S01]  /*ce10*/  IMAD R6, R9, 0x8, R17 ;  /* 0x0000000809067824 */ /* 0x002fe200078e0211 */
[----:B------:R-:W-:Y:S03]  /*ce20*/  BSSY B1, `(.L_x_2281) ;  /* 0x0000003000017945 */ /* 0x000fe60003800000 */
[----:B------:R-:W0:Y:S02]  /*ce30*/  SYNCS.PHASECHK.TRANS64.TRYWAIT P0, [R6+URZ+0x2a860], R3 ;  /* 0x02a86003060075a7 */ /* 0x000e24000800017f */
[----:B0-----:R-:W-:Y:S05]  /*ce40*/  @!P0 BRA `(.L_x_2282) ;  /* 0x0000002c00e88947 */ /* 0x001fea0003800000 */
.L_x_2363:
[----:B------:R-:W-:Y:S05]  /*ce50*/  BSYNC B1 ;  /* 0x0000000000017941 */ /* 0x000fea0003800000 */
.L_x_2281:
[----:B------:R-:W-:Y:S01]  /*ce60*/  IMAD.MOV.U32 R2, RZ, RZ, -0x60 ;  /* 0xffffffa0ff027424 */ /* 0x000fe200078e00ff */
[----:B------:R-:W-:Y:S01]  /*ce70*/  UMOV UR4, 0xffffffff ;  /* 0xffffffff00047882 */ /* 0x000fe20000000000 */
[C---:B------:R-:W-:Y:S01]  /*ce80*/  LOP3.LUT P2, RZ, R16.reuse, 0x2, RZ, 0xc0, !PT ;  /* 0x0000000210ff7812 */ /* 0x040fe2000784c0ff */
        /* <DEDUP_REMOVED lines=17> */
[----:B------:R-:W0:Y:S01]  /*cfa0*/  SHFL.IDX PT, R14, R18, 0x2, 0x181f ;  /* 0x00581f00120e7f89 */ /* 0x000e2200000e0000 */
[----:B-1----:R-:W-:Y:S02]  /*cfb0*/  IADD3.X R3, RZ, R3, RZ, P0, !PT ;  /* 0x00000003ff037210 */ /* 0x002fe400007fe4ff */
        /* <DEDUP_REMOVED lines=22> */
[----:B------:R-:W0:Y:S04]  /*d120*/  SHFL.IDX PT, R19, R19, 0x5, 0x181f ;  /* 0x00b81f0013137f89 */ /* 0x000e2800000e0000 */
[----:B------:R2:W3:Y:S01]  /*d130*/  SHFL.IDX PT, R14, R18, 0x5, 0x181f ;  /* 0x00b81f00120e7f89 */ /* 0x0004e200000e0000 */
[----:B-1----:R-:W-:Y:S01]  /*d140*/  IMAD.X R3, RZ, RZ, R3, P0 ;  /* 0x000000ffff037224 */ /* 0x002fe200000e0603 */
[----:B------:R-:W-:-:S13]  /*d150*/  ISETP.LT.OR P0, PT, R8, 0x41, P2 ;  /* 0x000000410800780c */ /* 0x000fda0001701670 */
[----:B------:R2:W-:Y:S01]  /*d160*/  LDGSTS.E.BYPASS.LTC128B.128 [R7+0x2400], desc[UR36][R2.64], !P0 ;  /* 0x0240000002077fae */ /* 0x0005e2000c101d64 */
[----:B------:R-:W-:-:S13]  /*d170*/  ISETP.LT.OR P0, PT, R8, 0x41, P1 ;  /* 0x000000410800780c */ /* 0x000fda0000f01670 */
[----:B0--3--:R2:W-:Y:S02]  /*d180*/  LDGSTS.E.BYPASS.LTC128B.128 [R7+0x5400], desc[UR36][R2.64+0x80], !P0 ;  /* 0x0540008002077fae */ /* 0x0095e4000c101d64 */
.L_x_2377:
[----:B0-2---:R-:W-:Y:S01]  /*d190*/  IADD3 R2, P0, R14, R5, RZ ;  /* 0x000000050e027210 */ /* 0x005fe20007f1e0ff */
        /* <DEDUP_REMOVED lines=18> */
[----:B------:R-:W-:-:S05]  /*d2c0*/  IMAD R25, R0, UR5, R25 ;  /* 0x0000000500197c24 */ /* 0x000fca000f8e0219 */
[----:B------:R-:W-:-:S07]  /*d2d0*/  IADD3 R25, R3, R25, RZ ;  /* 0x0000001903197210 */ /* 0x000fce0007ffe0ff */
.L_x_2284:
        /* <DEDUP_REMOVED lines=10> */
.L_x_2285:
        /* <DEDUP_REMOVED lines=13> */
[----:B------:R-:W-:Y:S02]  /*d450*/  LEA.HI.X R19, R2, UR5, R19, 0x1, P0 ;  /* 0x0000000502137c11 */ /* 0x000fe400080f0c13 */
[----:B------:R-:W-:-:S13]  /*d460*/  ISETP.GT.AND P0, PT, R24, RZ, PT ;  /* 0x000000ff1800720c */ /* 0x000fda0003f04270 */
[----:B-1----:R-:W-:Y:S05]  /*d470*/  @P0 BRA `(.L_x_2286) ;  /* 0xfffffff000500947 */ /* 0x002fea000383ffff */
[----:B------:R-:W-:Y:S05]  /*d480*/  BSYNC B0 ;  /* 0x0000000000007941 */ /* 0x000fea0003800000 */
.L_x_2273:
        /* <DEDUP_REMOVED lines=16> */
[----:B0-----:R-:W-:-:S07]  /*d590*/  IADD3 R34, R0, UR46, R7 ;  /* 0x0000002e00227c10 */ /* 0x001fce000fffe007 */
.L_x_2288:
[----:B------:R-:W-:Y:S05]  /*d5a0*/  BSYNC B0 ;  /* 0x0000000000007941 */ /* 0x000fea0003800000 */
.L_x_2287:
[----:B------:R-:W-:-:S13]  /*d5b0*/  LOP3.LUT P0, RZ, R16, 0x40, RZ, 0xc0, !PT ;  /* 0x0000004010ff7812 */ /* 0x000fda000780c0ff */
[----:B------:R-:W-:Y:S05]  /*d5c0*/  @!P0 BRA `(.L_x_2289) ;  /* 0x0000000000048947 */ /* 0x000fea0003800000 */
[----:B------:R-:W-:Y:S01]  /*d5d0*/  BPT.TRAP 0x1 ;  /* 0x000000040000795c */ /* 0x000fe20000300000 */
.L_x_2289:
[----:B------:R-:W-:Y:S01]  /*d5e0*/  IMAD R4, R23, 0x8, R17 ;  /* 0x0000000817047824 */ /* 0x000fe200078e0211 */
[----:B------:R-:W-:Y:S01]  /*d5f0*/  SHF.L.U32 R3, R26, 0x1f, RZ ;  /* 0x0000001f1a037819 */ /* 0x000fe200000006ff */
[----:B------:R-:W-:Y:S01]  /*d600*/  IMAD.MOV.U32 R5, RZ, RZ, -0x60 ;  /* 0xffffffa0ff057424 */ /* 0x000fe200078e00ff */
[----:B------:R-:W-:Y:S02]  /*d610*/  BSSY B0, `(.L_x_2290) ;  /* 0x0000004000007945 */ /* 0x000fe40003800000 */
[----:B------:R-:W0:Y:S01]  /*d620*/  SYNCS.PHASECHK.TRANS64.TRYWAIT P0, [R4+URZ+0x2a860], R3 ;  /* 0x02a86003040075a7 */ /* 0x000e22000800017f */
[----:B------:R-:W-:Y:S01]  /*d630*/  IMAD R5, R24, R5, UR38 ;  /* 0x0000002618057e24 */ /* 0x000fe2000f8e0205 */
[----:B0-----:R-:W-:Y:S06]  /*d640*/  @!P0 BRA `(.L_x_2291) ;  /* 0x0000002c00d08947 */ /* 0x001fec0003800000 */
.L_x_2378:
[----:B------:R-:W-:Y:S05]  /*d650*/  BSYNC B0 ;  /* 0x0000000000007941 */ /* 0x000fea0003800000 */
.L_x_2290:
[----:B------:R-:W-:Y:S01]  /*d660*/  UMOV UR4, 0xffffffff ;  /* 0xffffffff00047882 */ /* 0x000fe20000000000 */
[C---:B------:R-:W-:Y:S01]  /*d670*/  LOP3.LUT P3, RZ, R16.reuse, 0x2, RZ, 0xc0, !PT ;  /* 0x0000000210ff7812 */ /* 0x040fe2000786c0ff */
[----:B------:R-:W-:Y:S01]  /*d680*/  IMAD R8, R23, 0x3000, R30 ;  /* 0x0000300017087824 */ /* 0x000fe200078e021e */
[----:B------:R-:W-:Y:S01]  /*d690*/  LOP3.LUT P1, RZ, R16, 0x1, RZ, 0xc0, !PT ;  /* 0x0000000110ff7812 */ /* 0x000fe2000782c0ff */
[----:B------:R-:W-:Y:S01]  /*d6a0*/  IMAD.IADD R5, R5, 0x1, -R36 ;  /* 0x0000000105057824 */ /* 0x000fe200078e0a24 */
[----:B------:R-:W-:Y:S11]  /*d6b0*/  BRA.DIV UR4, `(.L_x_2292) ;  /* 0x0000002e04c87947 */ /* 0x000ff6000b800000 */
[----:B------:R-:W1:Y:S01]  /*d6c0*/  SHFL.IDX PT, R14, R18, RZ, 0x181f ;  /* 0x00181fff120e7589 */ /* 0x000e6200000e0000 */
[----:B------:R-:W-:-:S03]  /*d6d0*/  IMAD.SHL.U32 R6, R37, 0x2, RZ ;  /* 0x0000000225067824 */ /* 0x000fc600078e00ff */
[----:B------:R-:W0:Y:S04]  /*d6e0*/  SHFL.IDX PT, R0, R19, RZ, 0x181f ;  /* 0x00181fff13007589 */ /* 0x000e2800000e0000 */
[----:B------:R-:W-:Y:S01]  /*d6f0*/  SHFL.IDX PT, R7, R19, 0x1, 0x181f ;  /* 0x00381f0013077f89 */ /* 0x000fe200000e0000 */
[----:B-1----:R-:W-:-:S03]  /*d700*/  IADD3 R2, P0, R14, R6, RZ ;  /* 0x000000060e027210 */ /* 0x002fc60007f1e0ff */
[----:B------:R-:W1:Y:S02]  /*d710*/  SHFL.IDX PT, R14, R18, 0x1, 0x181f ;  /* 0x00381f00120e7f89 */ /* 0x000e6400000e0000 */
[----:B0-----:R-:W-:Y:S01]  /*d720*/  IMAD.X R3, RZ, RZ, R0, P0 ;  /* 0x000000ffff037224 */ /* 0x001fe200000e0600 */
[----:B------:R-:W-:Y:S02]  /*d730*/  ISETP.LT.OR P0, PT, R5, 0x1, P3 ;  /* 0x000000010500780c */ /* 0x000fe40001f01670 */
[----:B------:R-:W-:-:S11]  /*d740*/  LEA R0, R8, R17, 0x1 ;  /* 0x0000001108007211 */ /* 0x000fd600078e08ff */
[----:B------:R-:W-:Y:S01]  /*d750*/  LDGSTS.E.BYPASS.LTC128B.128 [R0+0x400], desc[UR36][R2.64], !P0 ;  /* 0x0040000002007fae */ /* 0x000fe2000c101d64 */
[----:B------:R-:W-:-:S13]  /*d760*/  ISETP.LT.OR P0, PT, R5, 0x1, P1 ;  /* 0x000000010500780c */ /* 0x000fda0000f01670 */
[----:B------:R1:W-:Y:S02]  /*d770*/  LDGSTS.E.BYPASS.LTC128B.128 [R0+0x3400], desc[UR36][R2.64+0x80], !P0 ;  /* 0x0340008002007fae */ /* 0x0003e4000c101d64 */
[----:B-1----:R-:W-:Y:S02]  /*d780*/  IADD3 R2, P0, R14, R6, RZ ;  /* 0x000000060e027210 */ /* 0x002fe40007f1e0ff */
[----:B------:R-:W0:Y:S03]  /*d790*/  SHFL.IDX PT, R14, R18, 0x2, 0x181f ;  /* 0x00581f00120e7f89 */ /* 0x000e2600000e0000 */
[----:B------:R-:W-:Y:S01]  /*d7a0*/  IMAD.X R3, RZ, RZ, R7, P0 ;  /* 0x000000ffff037224 */ /* 0x000fe200000e0607 */
[----:B------:R-:W-:Y:S01]  /*d7b0*/  ISETP.LT.OR P0, PT, R5, 0x11, P3 ;  /* 0x000000110500780c */ /* 0x000fe20001f01670 */
[----:B------:R-:W1:-:S12]  /*d7c0*/  SHFL.IDX PT, R7, R19, 0x2, 0x181f ;  /* 0x00581f0013077f89 */ /* 0x000e5800000e0000 */
[----:B------:R-:W-:Y:S01]  /*d7d0*/  LDGSTS.E.BYPASS.LTC128B.128 [R0+0xc00], desc[UR36][R2.64], !P0 ;  /* 0x00c0000002007fae */ /* 0x000fe2000c101d64 */
[----:B------:R-:W-:-:S13]  /*d7e0*/  ISETP.LT.OR P0, PT, R5, 0x11, P1 ;  /* 0x000000110500780c */ /* 0x000fda0000f01670 */
[----:B------:R0:W-:Y:S02]  /*d7f0*/  LDGSTS.E.BYPASS.LTC128B.128 [R0+0x3c00], desc[UR36][R2.64+0x80], !P0 ;  /* 0x03c0008002007fae */ /* 0x0001e4000c101d64 */
[----:B0-----:R-:W-:Y:S02]  /*d800*/  IADD3 R2, P0, R14, R6, RZ ;  /* 0x000000060e027210 */ /* 0x001fe40007f1e0ff */
[----:B------:R-:W0:Y:S03]  /*d810*/  SHFL.IDX PT, R14, R18, 0x3, 0x181f ;  /* 0x00781f00120e7f89 */ /* 0x000e2600000e0000 */
[----:B-1----:R-:W-:Y:S01]  /*d820*/  IMAD.X R3, RZ, RZ, R7, P0 ;  /* 0x000000ffff037224 */ /* 0x002fe200000e0607 */
        /* <DEDUP_REMOVED lines=14> */
[----:B------:R0:W2:Y:S03]  /*d910*/  SHFL.IDX PT, R14, R18, 0x5, 0x181f ;  /* 0x00b81f00120e7f89 */ /* 0x0000a600000e0000 */
[----:B-1----:R-:W-:Y:S01]  /*d920*/  IMAD.X R3, RZ, RZ, R7, P0 ;  /* 0x000000ffff037224 */ /* 0x002fe200000e0607 */
[----:B------:R-:W-:Y:S01]  /*d930*/  ISETP.LT.OR P0, PT, R5, 0x41, P3 ;  /* 0x000000410500780c */ /* 0x000fe20001f01670 */
[----:B------:R0:W1:-:S12]  /*d940*/  SHFL.IDX PT, R7, R19, 0x5, 0x181f ;  /* 0x00b81f0013077f89 */ /* 0x00005800000e0000 */
[----:B------:R0:W-:Y:S01]  /*d950*/  LDGSTS.E.BYPASS.LTC128B.128 [R0+0x2400], desc[UR36][R2.64], !P0 ;  /* 0x0240000002007fae */ /* 0x0001e2000c101d64 */
[----:B------:R-:W-:-:S13]  /*d960*/  ISETP.LT.OR P0, PT, R5, 0x41, P1 ;  /* 0x000000410500780c */ /* 0x000fda0000f01670 */
[----:B-12---:R0:W-:Y:S02]  /*d970*/  LDGSTS.E.BYPASS.LTC128B.128 [R0+0x5400], desc[UR36][R2.64+0x80], !P0 ;  /* 0x0540008002007fae */ /* 0x0061e4000c101d64 */
.L_x_2392:
        /* <DEDUP_REMOVED lines=11> */
.L_x_2293:
        /* <DEDUP_REMOVED lines=10> */
.L_x_2294:
[----:B------:R1:W-:Y:S01]  /*dad0*/  SYNCS.ARRIVE.TRANS64.A1T0 RZ, [R4+URZ+0x2a850], RZ ;  /* 0x02a850ff04ff79a7 */ /* 0x0003e2000810003f */
[----:B------:R-:W-:-:S04]  /*dae0*/  IADD3 R23, R23, 0x1, RZ ;  /* 0x0000000117177810 */ /* 0x000fc80007ffe0ff */
[----:B------:R-:W-:-:S04]  /*daf0*/  ISETP.NE.AND P0, PT, R23, 0x2, PT ;  /* 0x000000021700780c */ /* 0x000fc80003f05270 */
[----:B0-----:R-:W-:Y:S02]  /*db00*/  SEL R3, RZ, 0x1, P0 ;  /* 0x00000001ff037807 */ /* 0x001fe40000000000 */
[----:B------:R-:W-:Y:S02]  /*db10*/  SEL R23, R23, RZ, P0 ;  /* 0x000000ff17177207 */ /* 0x000fe40000000000 */
[----:B-1----:R-:W-:-:S07]  /*db20*/  LOP3.LUT R26, R26, R3, RZ, 0x3c, !PT ;  /* 0x000000031a1a7212 */ /* 0x002fce00078e3cff */
.L_x_2254:
[----:B------:R-:W-:Y:S05]  /*db30*/  BSYNC B7 ;  /* 0x0000000000077941 */ /* 0x000fea0003800000 */
.L_x_2252:
        /* <DEDUP_REMOVED lines=11> */
.L_x_2295:
[----:B------:R-:W-:-:S03]  /*dbf0*/  UMOV UR4, 0xffffffff ;  /* 0xffffffff00047882 */ /* 0x000fc60000000000 */
[----:B------:R-:W-:Y:S05]  /*dc00*/  BRA.DIV UR4, `(.L_x_2297) ;  /* 0x00000032047c7947 */ /* 0x000fea000b800000 */
[----:B------:R0:W1:Y:S02]  /*dc10*/  SHFL.IDX PT, R14, R34, RZ, 0x1f ;  /* 0x00001fff220e7589 */ /* 0x00006400000e0000 */
.L_x_2395:
        /* <DEDUP_REMOVED lines=8> */
.L_x_2296:
[----:B------:R-:W-:Y:S02]  /*dca0*/  ULDC UR4, c[0x0][0xc38] ;  /* 0x00030e0000047ab9 */ /* 0x000fe40000000800 */
[----:B-1----:R-:W-:-:S13]  /*dcb0*/  ISETP.GE.AND P0, PT, R34, UR4, PT ;  /* 0x0000000422007c0c */ /* 0x002fda000bf06270 */
[----:B------:R-:W-:Y:S05]  /*dcc0*/  @!P0 BRA `(.L_x_2298) ;  /* 0xffffffc400f88947 */ /* 0x000fea000383ffff */
.L_x_2249:
        /* <DEDUP_REMOVED lines=12> */
.L_x_2396:
[----:B------:R-:W-:Y:S05]  /*dd90*/  BSYNC B0 ;  /* 0x0000000000007941 */ /* 0x000fea0003800000 */
.L_x_2299:
[----:B------:R-:W-:-:S03]  /*dda0*/  UMOV UR4, 0xffffffff ;  /* 0xffffffff00047882 */ /* 0x000fc60000000000 */
[----:B------:R-:W-:Y:S05]  /*ddb0*/  BRA.DIV UR4, `(.L_x_2301) ;  /* 0x00000032044c7947 */ /* 0x000fea000b800000 */
[----:B-1----:R-:W1:Y:S02]  /*ddc0*/  S2R R0, SR_TID.X ;  /* 0x0000000000007919 */ /* 0x002e640000002100 */
[----:B-1----:R-:W-:-:S04]  /*ddd0*/  SHF.R.U32.HI R0, RZ, 0x5, R0 ;  /* 0x00000005ff007819 */ /* 0x002fc80000011600 */
[----:B------:R-:W-:-:S05]  /*dde0*/  LOP3.LUT R0, R0, 0x3, RZ, 0xc0, !PT ;  /* 0x0000000300007812 */ /* 0x000fca00078ec0ff */
[----:B------:R1:W2:Y:S02]  /*ddf0*/  SHFL.IDX PT, R14, R0, RZ, 0x1f ;  /* 0x00001fff000e7589 */ /* 0x0002a400000e0000 */
.L_x_2399:
[----:B--2---:R-:W-:Y:S01]  /*de00*/  ISETP.NE.AND P0, PT, R14, RZ, PT ;  /* 0x000000ff0e00720c */ /* 0x004fe20003f05270 */
[----:B------:R-:W-:-:S12]  /*de10*/  BSSY B0, `(.L_x_2302) ;  /* 0x0000026000007945 */ /* 0x000fd80003800000 */
[----:B------:R-:W-:Y:S05]  /*de20*/  @P0 BRA `(.L_x_2303) ;  /* 0x0000000000900947 */ /* 0x000fea0003800000 */
[----:B------:R-:W-:-:S03]  /*de30*/  UMOV UR4, 0xffffffff ;  /* 0xffffffff00047882 */ /* 0x000fc60000000000 */
[----:B------:R-:W-:Y:S05]  /*de40*/  BRA.DIV UR4, `(.L_x_2304) ;  /* 0x00000032045c7947 */ /* 0x000fea000b800000 */
[----:B------:R-:W-:-:S13]  /*de50*/  ELECT P6, URZ, PT ;  /* 0x00000000003f782f */ /* 0x000fda00038c0000 */
.L_x_2402:
        /* <DEDUP_REMOVED lines=8> */
.L_x_2305:
[C---:B------:R-:W-:Y:S01]  /*dee0*/  LEA R5, R23.reuse, R4, 0x3 ;  /* 0x0000000417057211 */ /* 0x040fe200078e18ff */
[----:B------:R-:W-:Y:S01]  /*def0*/  VIADD R23, R23, 0x1 ;  /* 0x0000000117177836 */ /* 0x000fe20000000000 */
[----:B------:R-:W-:-:S04]  /*df00*/  SHF.L.U32 R0, R26, 0x1f, RZ ;  /* 0x0000001f1a007819 */ /* 0x000fc800000006ff */
[----:B------:R-:W1:Y:S01]  /*df10*/  SYNCS.PHASECHK.TRANS64.TRYWAIT P1, [R5+URZ+0x2a840], R0 ;  /* 0x02a84000050075a7 */ /* 0x000e62000802017f */
[----:B------:R-:W-:-:S04]  /*df20*/  ISETP.NE.AND P2, PT, R23, 0x2, PT ;  /* 0x000000021700780c */ /* 0x000fc80003f45270 */
[----:B------:R-:W-:Y:S01]  /*df30*/  SEL R3, RZ, 0x1, P2 ;  /* 0x00000001ff037807 */ /* 0x000fe20001000000 */
[----:B-1----:R-:W-:Y:S08]  /*df40*/  @!P1 BRA `(.L_x_2306) ;  /* 0x00000030003c9947 */ /* 0x002ff00003800000 */
.L_x_2403:
[----:B------:R-:W-:Y:S02]  /*df50*/  SEL R23, R23, RZ, P2 ;  /* 0x000000ff17177207 */ /* 0x000fe40001000000 */
[----:B------:R-:W-:Y:S01]  /*df60*/  LOP3.LUT R2, R26, R3, RZ, 0x3c, !PT ;  /* 0x000000031a027212 */ /* 0x000fe200078e3cff */
[----:B------:R-:W-:Y:S06]  /*df70*/  @!P0 BRA `(.L_x_2307) ;  /* 0x0000000000048947 */ /* 0x000fec0003800000 */
[----:B------:R-:W-:Y:S01]  /*df80*/  BPT.TRAP 0x1 ;  /* 0x000000040000795c */ /* 0x000fe20000300000 */
.L_x_2307:
[----:B------:R-:W-:Y:S01]  /*df90*/  IMAD R23, R23, 0x8, R4 ;  /* 0x0000000817177824 */ /* 0x000fe200078e0204 */
[----:B------:R-:W-:-:S04]  /*dfa0*/  SHF.L.U32 R2, R2, 0x1f, RZ ;  /* 0x0000001f02027819 */ /* 0x000fc800000006ff */
[----:B------:R-:W2:Y:S02]  /*dfb0*/  SYNCS.PHASECHK.TRANS64.TRYWAIT P1, [R23+URZ+0x2a840], R2 ;  /* 0x02a84002170075a7 */ /* 0x000ea4000802017f */
[----:B--2---:R-:W-:Y:S05]  /*dfc0*/  @!P1 BRA `(.L_x_2308) ;  /* 0x0000003000309947 */ /* 0x004fea0003800000 */
.L_x_2404:
[----:B------:R-:W-:Y:S05]  /*dfd0*/  @!P0 BRA `(.L_x_2309) ;  /* 0x0000000000048947 */ /* 0x000fea0003800000 */
[----:B------:R-:W-:Y:S01]  /*dfe0*/  BPT.TRAP 0x1 ;  /* 0x000000040000795c */ /* 0x000fe20000300000 */
.L_x_2309:
[----:B------:R-:W3:Y:S02]  /*dff0*/  SYNCS.PHASECHK.TRANS64.TRYWAIT P1, [R5+URZ+0x2a860], R0 ;  /* 0x02a86000050075a7 */ /* 0x000ee4000802017f */
[----:B---3--:R-:W-:Y:S05]  /*e000*/  @!P1 BRA `(.L_x_2310) ;  /* 0x0000003000349947 */ /* 0x008fea0003800000 */
.L_x_2405:
[----:B------:R-:W-:Y:S05]  /*e010*/  @!P0 BRA `(.L_x_2311) ;  /* 0x0000000000048947 */ /* 0x000fea0003800000 */
[----:B------:R-:W-:Y:S01]  /*e020*/  BPT.TRAP 0x1 ;  /* 0x000000040000795c */ /* 0x000fe20000300000 */
.L_x_2311:
[----:B----4-:R4:W0:Y:S02]  /*e030*/  SYNCS.PHASECHK.TRANS64.TRYWAIT P0, [R23+URZ+0x2a860], R2 ;  /* 0x02a86002170075a7 */ /* 0x010824000800017f */
[----:B0-----:R-:W-:Y:S05]  /*e040*/  @!P0 NANOSLEEP.SYNCS 0x989680 ;  /* 0x009896800000895d */ /* 0x001fea0003900000 */
[----:B------:R-:W0:Y:S02]  /*e050*/  @!P0 SYNCS.PHASECHK.TRANS64 P0, [R23+URZ+0x2a860], R2 ;  /* 0x02a86002170085a7 */ /* 0x000e24000800007f */
[----:B0-----:R-:W-:Y:S05]  /*e060*/  @!P0 BRA `(.L_x_2311) ;  /* 0xfffffffc00f08947 */ /* 0x001fea000383ffff */
.L_x_2303:
[----:B------:R-:W-:Y:S05]  /*e070*/  BSYNC B0 ;  /* 0x0000000000007941 */ /* 0x000fea0003800000 */
.L_x_2302:
[----:B------:R-:W-:Y:S05]  /*e080*/  EXIT ;  /* 0x000000000000794d */ /* 0x000fea0003800000 */
.L_x_2196:
[----:B0-----:R-:W-:-:S04]  /*e090*/  IMAD.U32 R3, RZ, RZ, UR39 ;  /* 0x00000027ff037e24 */ /* 0x001fc8000f8e00ff */
[----:B------:R0:W1:Y:S03]  /*e0a0*/  SYNCS.PHASECHK.TRANS64.TRYWAIT P1, [R3+URZ+0x2a800], R0 ;  /* 0x02a80000030075a7 */ /* 0x000066000802017f */
[----:B-1----:R-:W-:Y:S05]  /*e0b0*/  @!P1 NANOSLEEP.SYNCS 0x989680 ;  /* 0x009896800000995d */ /* 0x002fea0003900000 */
[----:B------:R-:W1:Y:S02]  /*e0c0*/  @!P1 SYNCS.PHASECHK.TRANS64 P1, [R3+URZ+0x2a800], R0 ;  /* 0x02a80000030095a7 */ /* 0x000e64000802007f */
[----:B-1----:R-:W-:Y:S05]  /*e0d0*/  @!P1 BRA `(.L_x_2196) ;  /* 0xfffffffc00ec9947 */ /* 0x002fea000383ffff */
[----:B------:R-:W-:Y:S05]  /*e0e0*/  BRA `(.L_x_2312) ;  /* 0xffffff34005c7947 */ /* 0x000fea000383ffff */
.L_x_2200:
[----:B-1----:R1:W2:Y:S02]  /*e0f0*/  SYNCS.PHASECHK.TRANS64.TRYWAIT P1, [R0+URZ+0x2a830], R3 ;  /* 0x02a83003000075a7 */ /* 0x0022a4000802017f */
[----:B--2---:R-:W-:Y:S05]  /*e100*/  @!P1 NANOSLEEP.SYNCS 0x989680 ;  /* 0x009896800000995d */ /* 0x004fea0003900000 */
[----:B------:R-:W2:Y:S02]  /*e110*/  @!P1 SYNCS.PHASECHK.TRANS64 P1, [R0+URZ+0x2a830], R3 ;  /* 0x02a83003000095a7 */ /* 0x000ea4000802007f */
[----:B--2---:R-:W-:Y:S05]  /*e120*/  @!P1 BRA `(.L_x_2200) ;  /* 0xfffffffc00f09947 */ /* 0x004fea000383ffff */
[----:B------:R-:W-:Y:S05]  /*e130*/  BRA `(.L_x_2199) ;  /* 0xffffff3400787947 */ /* 0x000fea000383ffff */
.L_x_2206:
[----:B-1----:R-:W-:-:S04]  /*e140*/  IMAD.U32 R3, RZ, RZ, UR6 ;  /* 0x00000006ff037e24 */ /* 0x002fc8000f8e00ff */
[----:B------:R1:W2:Y:S03]  /*e150*/  SYNCS.PHASECHK.TRANS64.TRYWAIT P1, [R3+URZ+0x2a830], R2 ;  /* 0x02a83002030075a7 */ /* 0x0002a6000802017f */
[----:B--2---:R-:W-:Y:S05]  /*e160*/  @!P1 NANOSLEEP.SYNCS 0x989680 ;  /* 0x009896800000995d */ /* 0x004fea0003900000 */
[----:B------:R-:W2:Y:S02]  /*e170*/  @!P1 SYNCS.PHASECHK.TRANS64 P1, [R3+URZ+0x2a830], R2 ;  /* 0x02a83002030095a7 */ /* 0x000ea4000802007f */
[----:B--2---:R-:W-:Y:S05]  /*e180*/  @!P1 BRA `(.L_x_2206) ;  /* 0xfffffffc00ec9947 */ /* 0x004fea000383ffff */
[----:B------:R-:W-:Y:S05]  /*e190*/  BRA `(.L_x_2205) ;  /* 0xffffff5400787947 */ /* 0x000fea000383ffff */
.L_x_2210:
[----:B-1----:R-:W-:-:S04]  /*e1a0*/  IMAD.U32 R3, RZ, RZ, UR5 ;  /* 0x00000005ff037e24 */ /* 0x002fc8000f8e00ff */
[----:B------:R1:W3:Y:S03]  /*e1b0*/  SYNCS.PHASECHK.TRANS64.TRYWAIT P1, [R3+URZ+0x2a850], R0 ;  /* 0x02a85000030075a7 */ /* 0x0002e6000802017f */
[----:B---3--:R-:W-:Y:S05]  /*e1c0*/  @!P1 NANOSLEEP.SYNCS 0x989680 ;  /* 0x009896800000995d */ /* 0x008fea0003900000 */
[----:B------:R-:W3:Y:S02]  /*e1d0*/  @!P1 SYNCS.PHASECHK.TRANS64 P1, [R3+URZ+0x2a850], R0 ;  /* 0x02a85000030095a7 */ /* 0x000ee4000802007f */
[----:B---3--:R-:W-:Y:S05]  /*e1e0*/  @!P1 BRA `(.L_x_2210) ;  /* 0xfffffffc00ec9947 */ /* 0x008fea000383ffff */
[----:B------:R-:W-:Y:S05]  /*e1f0*/  BRA `(.L_x_2209) ;  /* 0xffffff5c00907947 */ /* 0x000fea000383ffff */
.L_x_2218:
[----:B-1----:R-:W-:-:S04]  /*e200*/  MOV R3, UR5 ;  /* 0x0000000500037c02 */ /* 0x002fc80008000f00 */
[----:B------:R1:W2:Y:S03]  /*e210*/  SYNCS.PHASECHK.TRANS64.TRYWAIT P1, [R3+URZ+0x2a830], R2 ;  /* 0x02a83002030075a7 */ /* 0x0002a6000802017f */
[----:B--2---:R-:W-:Y:S05]  /*e220*/  @!P1 NANOSLEEP.SYNCS 0x989680 ;  /* 0x009896800000995d */ /* 0x004fea0003900000 */
[----:B------:R-:W2:Y:S02]  /*e230*/  @!P1 SYNCS.PHASECHK.TRANS64 P1, [R3+URZ+0x2a830], R2 ;  /* 0x02a83002030095a7 */ /* 0x000ea4000802007f */
[----:B--2---:R-:W-:Y:S05]  /*e240*/  @!P1 BRA `(.L_x_2218) ;  /* 0xfffffffc00ec9947 */ /* 0x004fea000383ffff */
[----:B------:R-:W-:Y:S05]  /*e250*/  BRA `(.L_x_2217) ;  /* 0xffffff78002c7947 */ /* 0x000fea000383ffff */
.L_x_2222:
[----:B-1----:R-:W-:-:S04]  /*e260*/  IMAD.U32 R3, RZ, RZ, UR5 ;  /* 0x00000005ff037e24 */ /* 0x002fc8000f8e00ff */
[----:B------:R1:W3:Y:S03]  /*e270*/  SYNCS.PHASECHK.TRANS64.TRYWAIT P1, [R3+URZ+0x2a850], R0 ;  /* 0x02a85000030075a7 */ /* 0x0002e6000802017f */
[----:B---3--:R-:W-:Y:S05]  /*e280*/  @!P1 NANOSLEEP.SYNCS 0x989680 ;  /* 0x009896800000995d */ /* 0x008fea0003900000 */
[----:B------:R-:W3:Y:S02]  /*e290*/  @!P1 SYNCS.PHASECHK.TRANS64 P1, [R3+URZ+0x2a850], R0 ;  /* 0x02a85000030095a7 */ /* 0x000ee4000802007f */
[----:B---3--:R-:W-:Y:S05]  /*e2a0*/  @!P1 BRA `(.L_x_2222) ;  /* 0xfffffffc00ec9947 */ /* 0x008fea000383ffff */
[----:B------:R-:W-:Y:S05]  /*e2b0*/  BRA `(.L_x_2221) ;  /* 0xffffff8000447947 */ /* 0x000fea000383ffff */
.L_x_2229:
[----:B-1----:R-:W-:-:S04]  /*e2c0*/  IMAD.U32 R7, RZ, RZ, UR5 ;  /* 0x00000005ff077e24 */ /* 0x002fc8000f8e00ff */
[----:B------:R1:W2:Y:S03]  /*e2d0*/  SYNCS.PHASECHK.TRANS64.TRYWAIT P1, [R7+URZ+0x2a850], R0 ;  /* 0x02a85000070075a7 */ /* 0x0002a6000802017f */
[----:B--2---:R-:W-:Y:S05]  /*e2e0*/  @!P1 NANOSLEEP.SYNCS 0x989680 ;  /* 0x009896800000995d */ /* 0x004fea0003900000 */
[----:B------:R-:W2:Y:S02]  /*e2f0*/  @!P1 SYNCS.PHASECHK.TRANS64 P1, [R7+URZ+0x2a850], R0 ;  /* 0x02a85000070095a7 */ /* 0x000ea4000802007f */
[----:B--2---:R-:W-:Y:S05]  /*e300*/  @!P1 BRA `(.L_x_2229) ;  /* 0xfffffffc00ec9947 */ /* 0x004fea000383ffff */
[----:B------:R-:W-:Y:S05]  /*e310*/  BRA `(.L_x_2228) ;  /* 0xffffff9400f07947 */ /* 0x000fea000383ffff */
.L_x_2260:
[----:B------:R-:W2:Y:S01]  /*e320*/  S2R R18, SR_TID.X ;  /* 0x0000000000127919 */ /* 0x000ea20000002100 */
[----:B------:R-:W-:Y:S01]  /*e330*/  IMAD.MOV.U32 R12, RZ, RZ, RZ ;  /* 0x000000ffff0c7224 */ /* 0x000fe200078e00ff */
[----:B------:R-:W-:Y:S01]  /*e340*/  MOV R15, 0xffffffff ;  /* 0xffffffff000f7802 */ /* 0x000fe20000000f00 */
[----:B------:R-:W-:Y:S01]  /*e350*/  IMAD.MOV.U32 R11, RZ, RZ, 0x1f ;  /* 0x0000001fff0b7424 */ /* 0x000fe200078e00ff */
[----:B--2---:R-:W-:-:S04]  /*e360*/  SHF.R.U32.HI R18, RZ, 0x5, R18 ;  /* 0x00000005ff127819 */ /* 0x004fc80000011612 */
[----:B------:R-:W-:-:S05]  /*e370*/  LOP3.LUT R18, R18, 0x3, RZ, 0xc0, !PT ;  /* 0x0000000312127812 */ /* 0x000fca00078ec0ff */
[----:B------:R-:W-:-:S07]  /*e380*/  IMAD.MOV.U32 R13, RZ, RZ, R18 ;  /* 0x000000ffff0d7224 */ /* 0x000fce00078e0012 */
[----:B01---5:R-:W-:Y:S05]  /*e390*/  WARPSYNC.COLLECTIVE R15, `(.L_x_2313) ;  /* 0x000000000f087348 */ /* 0x023fea0003c00000 */
[----:B------:R2:W3:Y:S02]  /*e3a0*/  SHFL.IDX P6, R14, R13, R12, R11 ;  /* 0x0000000c0d0e7389 */ /* 0x0004e400000c000b */
[----:B0123-5:R-:W-:Y:S01]  /*e3b0*/  ENDCOLLECTIVE ;  /* 0x000000000000791b */ /* 0x02ffe20003800000 */
.L_x_2313:
[----:B------:R-:W-:Y:S05]  /*e3c0*/  BRA `(.L_x_2314) ;  /* 0xffffffc800b47947 */ /* 0x000fea000383ffff */
.L_x_2263:
[----:B0-----:R0:W1:Y:S02]  /*e3d0*/  SYNCS.PHASECHK.TRANS64.TRYWAIT P0, [R0+URZ+0x2a840], R3 ;  /* 0x02a84003000075a7 */ /* 0x001064000800017f */
[----:B-1----:R-:W-:Y:S05]  /*e3e0*/  @!P0 NANOSLEEP.SYNCS 0x989680 ;  /* 0x009896800000895d */ /* 0x002fea0003900000 */
[----:B------:R-:W1:Y:S02]  /*e3f0*/  @!P0 SYNCS.PHASECHK.TRANS64 P0, [R0+URZ+0x2a840], R3 ;  /* 0x02a84003000085a7 */ /* 0x000e64000800007f */
[----:B-1----:R-:W-:Y:S05]  /*e400*/  @!P0 BRA `(.L_x_2263) ;  /* 0xfffffffc00f08947 */ /* 0x002fea000383ffff */
[----:B------:R-:W-:Y:S05]  /*e410*/  BRA `(.L_x_2315) ;  /* 0xffffffcc00b87947 */ /* 0x000fea000383ffff */
.L_x_2264:
        /* <DEDUP_REMOVED lines=8> */
.L_x_2317:
[----:B------:R-:W-:Y:S05]  /*e4a0*/  BSYNC B0 ;  /* 0x0000000000007941 */ /* 0x000fea0003800000 */
.L_x_2316:
[----:B------:R-:W-:Y:S01]  /*e4b0*/  MOV R13, R4 ;  /* 0x00000004000d7202 */ /* 0x000fe20000000f00 */
        /* <DEDUP_REMOVED lines=8> */
.L_x_2318:
[----:B------:R-:W-:Y:S02]  /*e540*/  IMAD.MOV.U32 R13, RZ, RZ, R6 ;  /* 0x000000ffff0d7224 */ /* 0x000fe400078e0006 */
[----:B------:R-:W-:Y:S01]  /*e550*/  IMAD.MOV.U32 R12, RZ, RZ, 0x1 ;  /* 0x00000001ff0c7424 */ /* 0x000fe200078e00ff */
[----:B------:R-:W-:-:S05]  /*e560*/  @P0 LEA R14, P1, R37, R14, 0x1 ;  /* 0x0000000e250e0211 */ /* 0x000fca00078208ff */
[----:B------:R-:W-:Y:S01]  /*e570*/  @P0 IMAD.X R3, RZ, RZ, R2, P1 ;  /* 0x000000ffff030224 */ /* 0x000fe200008e0602 */
[----:B------:R-:W-:-:S07]  /*e580*/  @P0 MOV R2, R14 ;  /* 0x0000000e00020202 */ /* 0x000fce0000000f00 */
[----:B------:R-:W-:Y:S05]  /*e590*/  WARPSYNC.COLLECTIVE R15, `(.L_x_2319) ;  /* 0x000000000f087348 */ /* 0x000fea0003c00000 */
[----:B------:R0:W1:Y:S02]  /*e5a0*/  SHFL.IDX P6, R14, R13, R12, R11 ;  /* 0x0000000c0d0e7389 */ /* 0x00006400000c000b */
[----:B01----:R-:W-:Y:S01]  /*e5b0*/  ENDCOLLECTIVE ;  /* 0x000000000000791b */ /* 0x003fe20003800000 */
.L_x_2319:
        /* <DEDUP_REMOVED lines=12> */
.L_x_2320:
[----:B------:R-:W-:Y:S01]  /*e680*/  @P0 LEA R25, R5, R17, 0x1 ;  /* 0x0000001105190211 */ /* 0x000fe200078e08ff */
[----:B------:R-:W-:Y:S02]  /*e690*/  IMAD.MOV.U32 R13, RZ, RZ, R6 ;  /* 0x000000ffff0d7224 */ /* 0x000fe400078e0006 */
[----:B------:R-:W-:Y:S01]  /*e6a0*/  IMAD.MOV.U32 R12, RZ, RZ, 0x2 ;  /* 0x00000002ff0c7424 */ /* 0x000fe200078e00ff */
[----:B------:R-:W-:-:S05]  /*e6b0*/  @P0 LEA R14, P1, R37, R14, 0x1 ;  /* 0x0000000e250e0211 */ /* 0x000fca00078208ff */
[----:B------:R-:W-:-:S08]  /*e6c0*/  @P0 IMAD.MOV.U32 R2, RZ, RZ, R14 ;  /* 0x000000ffff020224 */ /* 0x000fd000078e000e */
[----:B------:R-:W-:Y:S05]  /*e6d0*/  WARPSYNC.COLLECTIVE R15, `(.L_x_2321) ;  /* 0x000000000f087348 */ /* 0x000fea0003c00000 */
[----:B------:R0:W1:Y:S02]  /*e6e0*/  SHFL.IDX P6, R14, R13, R12, R11 ;  /* 0x0000000c0d0e7389 */ /* 0x00006400000c000b */
[----:B01----:R-:W-:Y:S01]  /*e6f0*/  ENDCOLLECTIVE ;  /* 0x000000000000791b */ /* 0x003fe20003800000 */
.L_x_2321:
[----:B------:R-:W-:-:S04]  /*e700*/  @P0 IMAD.X R21, RZ, RZ, R8, P1 ;  /* 0x000000ffff150224 */ /* 0x000fc800008e0608 */
[----:B------:R-:W-:-:S05]  /*e710*/  @P0 IMAD.MOV.U32 R3, RZ, RZ, R21 ;  /* 0x000000ffff030224 */ /* 0x000fca00078e0015 */
        /* <DEDUP_REMOVED lines=12> */
.L_x_2322:
[----:B------:R-:W-:Y:S02]  /*e7e0*/  @P0 IMAD R21, R5, 0x2, R17 ;  /* 0x0000000205150824 */ /* 0x000fe400078e0211 */
[----:B------:R-:W-:Y:S01]  /*e7f0*/  IMAD.MOV.U32 R13, RZ, RZ, R6 ;  /* 0x000000ffff0d7224 */ /* 0x000fe200078e0006 */
[----:B------:R-:W-:Y:S02]  /*e800*/  MOV R12, 0x3 ;  /* 0x00000003000c7802 */ /* 0x000fe40000000f00 */
[----:B------:R-:W-:-:S05]  /*e810*/  @P0 LEA R14, P1, R37, R14, 0x1 ;  /* 0x0000000e250e0211 */ /* 0x000fca00078208ff */
[----:B------:R-:W-:-:S08]  /*e820*/  @P0 IMAD.MOV.U32 R2, RZ, RZ, R14 ;  /* 0x000000ffff020224 */ /* 0x000fd000078e000e */
[----:B------:R-:W-:Y:S05]  /*e830*/  WARPSYNC.COLLECTIVE R15, `(.L_x_2323) ;  /* 0x000000000f087348 */ /* 0x000fea0003c00000 */
[----:B------:R0:W1:Y:S02]  /*e840*/  SHFL.IDX P6, R14, R13, R12, R11 ;  /* 0x0000000c0d0e7389 */ /* 0x00006400000c000b */
[----:B01----:R-:W-:Y:S01]  /*e850*/  ENDCOLLECTIVE ;  /* 0x000000000000791b */ /* 0x003fe20003800000 */
.L_x_2323:
        /* <DEDUP_REMOVED lines=14> */
.L_x_2324:
        /* <DEDUP_REMOVED lines=8> */
.L_x_2325:
[----:B------:R-:W-:-:S05]  /*e9c0*/  @P0 IMAD.X R9, RZ, RZ, R8, P1 ;  /* 0x000000ffff090224 */ /* 0x000fca00008e0608 */
[----:B------:R-:W-:-:S05]  /*e9d0*/  @P0 MOV R3, R9 ;  /* 0x0000000900030202 */ /* 0x000fca0000000f00 */
        /* <DEDUP_REMOVED lines=12> */
.L_x_2326:
        /* <DEDUP_REMOVED lines=8> */
.L_x_2327:
        /* <DEDUP_REMOVED lines=9> */
[----:B------:R-:W-:-:S07]  /*ebb0*/  IMAD.MOV.U32 R8, RZ, RZ, R14 ;  /* 0x000000ffff087224 */ /* 0x000fce00078e000e */
[----:B0-----:R-:W-:Y:S05]  /*ebc0*/  WARPSYNC.COLLECTIVE R15, `(.L_x_2328) ;  /* 0x000000000f087348 */ /* 0x001fea0003c00000 */
[----:B------:R1:W2:Y:S02]  /*ebd0*/  SHFL.IDX P6, R14, R13, R12, R11 ;  /* 0x0000000c0d0e7389 */ /* 0x0002a400000c000b */
[----:B012---:R-:W-:Y:S01]  /*ebe0*/  ENDCOLLECTIVE ;  /* 0x000000000000791b */ /* 0x007fe20003800000 */
.L_x_2328:
[----:B------:R-:W-:Y:S05]  /*ebf0*/  BRA `(.L_x_2329) ;  /* 0xffffffcc00107947 */ /* 0x000fea000383ffff */
.L_x_2269:
[----:B------:R-:W-:Y:S02]  /*ec00*/  IMAD.MOV.U32 R13, RZ, RZ, R5 ;  /* 0x000000ffff0d7224 */ /* 0x000fe400078e0005 */
[----:B------:R-:W-:Y:S02]  /*ec10*/  IMAD.MOV.U32 R12, RZ, RZ, RZ ;  /* 0x000000ffff0c7224 */ /* 0x000fe400078e00ff */
[----:B------:R-:W-:Y:S02]  /*ec20*/  IMAD.MOV.U32 R11, RZ, RZ, 0x181f ;  /* 0x0000181fff0b7424 */ /* 0x000fe400078e00ff */
[----:B------:R-:W-:Y:S02]  /*ec30*/  IMAD.MOV.U32 R15, RZ, RZ, -0x1 ;  /* 0xffffffffff0f7424 */ /* 0x000fe400078e00ff */
[----:B------:R-:W-:-:S07]  /*ec40*/  IMAD.U32 R3, RZ, RZ, UR44 ;  /* 0x0000002cff037e24 */ /* 0x000fce000f8e00ff */
[----:B------:R-:W-:Y:S05]  /*ec50*/  WARPSYNC.COLLECTIVE R15, `(.L_x_2330) ;  /* 0x000000000f087348 */ /* 0x000fea0003c00000 */
[----:B------:R0:W1:Y:S02]  /*ec60*/  SHFL.IDX P6, R14, R13, R12, R11 ;  /* 0x0000000c0d0e7389 */ /* 0x00006400000c000b */
[----:B01----:R-:W-:Y:S01]  /*ec70*/  ENDCOLLECTIVE ;  /* 0x000000000000791b */ /* 0x003fe20003800000 */
.L_x_2330:
[----:B------:R-:W-:-:S04]  /*ec80*/  IMAD R4, R3, 0x80, R36 ;  /* 0x0000008003047824 */ /* 0x000fc800078e0224 */
[C---:B------:R-:W-:Y:S01]  /*ec90*/  VIADD R6, R4.reuse, 0x10 ;  /* 0x0000001004067836 */ /* 0x040fe20000000000 */
[----:B------:R-:W-:Y:S02]  /*eca0*/  ISETP.GE.AND P0, PT, R4, UR39, PT ;  /* 0x0000002704007c0c */ /* 0x000fe4000bf06270 */
[----:B------:R-:W-:Y:S01]  /*ecb0*/  MOV R13, R0 ;  /* 0x00000000000d7202 */ /* 0x000fe20000000f00 */
[----:B------:R-:W-:-:S10]  /*ecc0*/  IMAD.MOV.U32 R2, RZ, RZ, R14 ;  /* 0x000000ffff027224 */ /* 0x000fd400078e000e */
[----:B------:R-:W-:Y:S05]  /*ecd0*/  WARPSYNC.COLLECTIVE R15, `(.L_x_2331) ;  /* 0x000000000f087348 */ /* 0x000fea0003c00000 */
[----:B------:R0:W1:Y:S02]  /*ece0*/  SHFL.IDX P6, R14, R13, R12, R11 ;  /* 0x0000000c0d0e7389 */ /* 0x00006400000c000b */
[----:B01----:R-:W-:Y:S01]  /*ecf0*/  ENDCOLLECTIVE ;  /* 0x000000000000791b */ /* 0x003fe20003800000 */
.L_x_2331:
[----:B------:R-:W-:Y:S01]  /*ed00*/  MOV R13, R5 ;  /* 0x00000005000d7202 */ /* 0x000fe20000000f00 */
[----:B------:R-:W-:Y:S01]  /*ed10*/  IMAD.MOV.U32 R12, RZ, RZ, 0x1 ;  /* 0x00000001ff0c7424 */ /* 0x000fe200078e00ff */
[----:B------:R-:W-:-:S05]  /*ed20*/  @!P0 LEA R14, P1, R37, R14, 0x1 ;  /* 0x0000000e250e8211 */ /* 0x000fca00078208ff */
[----:B------:R-:W-:Y:S02]  /*ed30*/  @!P0 IMAD.X R3, RZ, RZ, R2, P1 ;  /* 0x000000ffff038224 */ /* 0x000fe400008e0602 */
[----:B------:R-:W-:-:S07]  /*ed40*/  @!P0 IMAD.MOV.U32 R2, RZ, RZ, R14 ;  /* 0x000000ffff028224 */ /* 0x000fce00078e000e */
[----:B------:R-:W-:Y:S05]  /*ed50*/  WARPSYNC.COLLECTIVE R15, `(.L_x_2332) ;  /* 0x000000000f087348 */ /* 0x000fea0003c00000 */
[----:B------:R0:W1:Y:S02]  /*ed60*/  SHFL.IDX P6, R14, R13, R12, R11 ;  /* 0x0000000c0d0e7389 */ /* 0x00006400000c000b */
[----:B01----:R-:W-:Y:S01]  /*ed70*/  ENDCOLLECTIVE ;  /* 0x000000000000791b */ /* 0x003fe20003800000 */
.L_x_2332:
        /* <DEDUP_REMOVED lines=12> */
.L_x_2333:
[----:B------:R-:W-:Y:S02]  /*ee40*/  IMAD.MOV.U32 R13, RZ, RZ, R5 ;  /* 0x000000ffff0d7224 */ /* 0x000fe400078e0005 */
[----:B------:R-:W-:Y:S01]  /*ee50*/  IMAD.MOV.U32 R12, RZ, RZ, 0x2 ;  /* 0x00000002ff0c7424 */ /* 0x000fe200078e00ff */
[----:B------:R-:W-:-:S05]  /*ee60*/  @!P0 LEA R14, P1, R37, R14, 0x1 ;  /* 0x0000000e250e8211 */ /* 0x000fca00078208ff */
[----:B------:R-:W-:-:S08]  /*ee70*/  @!P0 IMAD.MOV.U32 R2, RZ, RZ, R14 ;  /* 0x000000ffff028224 */ /* 0x000fd000078e000e */
[----:B------:R-:W-:Y:S05]  /*ee80*/  WARPSYNC.COLLECTIVE R15, `(.L_x_2334) ;  /* 0x000000000f087348 */ /* 0x000fea0003c00000 */
[----:B------:R0:W1:Y:S02]  /*ee90*/  SHFL.IDX P6, R14, R13, R12, R11 ;  /* 0x0000000c0d0e7389 */ /* 0x00006400000c000b */
[----:B01----:R-:W-:Y:S01]  /*eea0*/  ENDCOLLECTIVE ;  /* 0x000000000000791b */ /* 0x003fe20003800000 */
.L_x_2334:
        /* <DEDUP_REMOVED lines=15> */
.L_x_2335:
[----:B------:R-:W-:Y:S02]  /*efa0*/  IMAD.MOV.U32 R13, RZ, RZ, R5 ;  /* 0x000000ffff0d7224 */ /* 0x000fe400078e0005 */
[----:B------:R-:W-:Y:S01]  /*efb0*/  IMAD.MOV.U32 R12, RZ, RZ, 0x3 ;  /* 0x00000003ff0c7424 */ /* 0x000fe200078e00ff */
[----:B------:R-:W-:-:S04]  /*efc0*/  @!P0 LEA R14, P1, R37, R14, 0x1 ;  /* 0x0000000e250e8211 */ /* 0x000fc800078208ff */
[----:B------:R-:W-:Y:S01]  /*efd0*/  @!P0 IADD3.X R7, RZ, R6, RZ, P1, !PT ;  /* 0x00000006ff078210 */ /* 0x000fe20000ffe4ff */
[----:B------:R-:W-:-:S08]  /*efe0*/  @!P0 IMAD.MOV.U32 R2, RZ, RZ, R14 ;  /* 0x000000ffff028224 */ /* 0x000fd000078e000e */
[----:B------:R-:W-:Y:S05]  /*eff0*/  WARPSYNC.COLLECTIVE R15, `(.L_x_2336) ;  /* 0x000000000f087348 */ /* 0x000fea0003c00000 */
[----:B------:R0:W1:Y:S02]  /*f000*/  SHFL.IDX P6, R14, R13, R12, R11 ;  /* 0x0000000c0d0e7389 */ /* 0x00006400000c000b */
[----:B01----:R-:W-:Y:S01]  /*f010*/  ENDCOLLECTIVE ;  /* 0x000000000000791b */ /* 0x003fe20003800000 */
.L_x_2336:
[----:B------:R-:W-:Y:S02]  /*f020*/  VIADD R6, R4, 0x30 ;  /* 0x0000003004067836 */ /* 0x000fe40000000000 */
[----:B------:R-:W-:-:S05]  /*f030*/  @!P0 IMAD.MOV.U32 R3, RZ, RZ, R7 ;  /* 0x000000ffff038224 */ /* 0x000fca00078e0007 */
[----:B------:R-:W-:Y:S01]  /*f040*/  @!PT LDS RZ, [RZ] ;  /* 0x00000000fffff984 */ /* 0x000fe20000000800 */
[----:B------:R-:W-:Y:S01]  /*f050*/  @!PT LDS RZ, [RZ] ;  /* 0x00000000fffff984 */ /* 0x000fe20000000800 */
[----:B------:R-:W-:Y:S01]  /*f060*/  @!PT LDS RZ, [RZ] ;  /* 0x00000000fffff984 */ /* 0x000fe20000000800 */
[----:B------:R0:W-:Y:S04]  /*f070*/  @!P0 LDGSTS.E.BYPASS.LTC128B.128 [R31+0xd400], desc[UR36][R2.64], !P3 ;  /* 0x0d400000021f8fae */ /* 0x0001e8000d901d64 */
[----:B------:R0:W-:Y:S01]  /*f080*/  @!P0 LDGSTS.E.BYPASS.LTC128B.128 [R31+0x11400], desc[UR36][R2.64+0x80], !P4 ;  /* 0x11400080021f8fae */ /* 0x0001e2000e101d64 */
[----:B------:R-:W-:-:S03]  /*f090*/  IMAD.MOV.U32 R13, RZ, RZ, R0 ;  /* 0x000000ffff0d7224 */ /* 0x000fc600078e0000 */
[----:B------:R0:W-:Y:S01]  /*f0a0*/  @!P0 LDGSTS.E.BYPASS.LTC128B.128 [R31+0x15400], desc[UR36][R2.64+0x100], !P5 ;  /* 0x15400100021f8fae */ /* 0x0001e2000e901d64 */
[----:B------:R-:W-:Y:S02]  /*f0b0*/  ISETP.GE.AND P0, PT, R6, UR39, PT ;  /* 0x0000002706007c0c */ /* 0x000fe4000bf06270 */
[----:B------:R-:W-:-:S11]  /*f0c0*/  MOV R6, R14 ;  /* 0x0000000e00067202 */ /* 0x000fd60000000f00 */
[----:B0-----:R-:W-:Y:S05]  /*f0d0*/  WARPSYNC.COLLECTIVE R15, `(.L_x_2337) ;  /* 0x000000000f087348 */ /* 0x001fea0003c00000 */
[----:B------:R1:W2:Y:S02]  /*f0e0*/  SHFL.IDX P6, R14, R13, R12, R11 ;  /* 0x0000000c0d0e7389 */ /* 0x0002a400000c000b */
[----:B012---:R-:W-:Y:S01]  /*f0f0*/  ENDCOLLECTIVE ;  /* 0x000000000000791b */ /* 0x007fe20003800000 */
.L_x_2337:
[----:B------:R-:W-:Y:S01]  /*f100*/  MOV R13, R5 ;  /* 0x00000005000d7202 */ /* 0x000fe20000000f00 */
[----:B------:R-:W-:Y:S01]  /*f110*/  IMAD.MOV.U32 R12, RZ, RZ, 0x4 ;  /* 0x00000004ff0c7424 */ /* 0x000fe200078e00ff */
[----:B------:R-:W-:-:S05]  /*f120*/  @!P0 LEA R14, P1, R37, R14, 0x1 ;  /* 0x0000000e250e8211 */ /* 0x000fca00078208ff */
[----:B------:R-:W-:-:S08]  /*f130*/  @!P0 IMAD.MOV.U32 R2, RZ, RZ, R14 ;  /* 0x000000ffff028224 */ /* 0x000fd000078e000e */
[----:B------:R-:W-:Y:S05]  /*f140*/  WARPSYNC.COLLECTIVE R15, `(.L_x_2338) ;  /* 0x000000000f087348 */ /* 0x000fea0003c00000 */
[----:B------:R0:W1:Y:S02]  /*f150*/  SHFL.IDX P6, R14, R13, R12, R11 ;  /* 0x0000000c0d0e7389 */ /* 0x00006400000c000b */
[----:B01----:R-:W-:Y:S01]  /*f160*/  ENDCOLLECTIVE ;  /* 0x000000000000791b */ /* 0x003fe20003800000 */
.L_x_2338:
        /* <DEDUP_REMOVED lines=15> */
.L_x_2339:
[----:B------:R-:W-:Y:S02]  /*f260*/  IMAD.MOV.U32 R13, RZ, RZ, R5 ;  /* 0x000000ffff0d7224 */ /* 0x000fe400078e0005 */
[----:B------:R-:W-:Y:S01]  /*f270*/  IMAD.MOV.U32 R12, RZ, RZ, 0x5 ;  /* 0x00000005ff0c7424 */ /* 0x000fe200078e00ff */
[----:B------:R-:W-:-:S05]  /*f280*/  @!P0 LEA R14, P1, R37, R14, 0x1 ;  /* 0x0000000e250e8211 */ /* 0x000fca00078208ff */
[----:B------:R-:W-:-:S08]  /*f290*/  @!P0 IMAD.MOV.U32 R2, RZ, RZ, R14 ;  /* 0x000000ffff028224 */ /* 0x000fd000078e000e */
[----:B------:R-:W-:Y:S05]  /*f2a0*/  WARPSYNC.COLLECTIVE R15, `(.L_x_2340) ;  /* 0x000000000f087348 */ /* 0x000fea0003c00000 */
[----:B------:R0:W1:Y:S02]  /*f2b0*/  SHFL.IDX P6, R14, R13, R12, R11 ;  /* 0x0000000c0d0e7389 */ /* 0x00006400000c000b */
[----:B01----:R-:W-:Y:S01]  /*f2c0*/  ENDCOLLECTIVE ;  /* 0x000000000000791b */ /* 0x003fe20003800000 */
.L_x_2340:
        /* <DEDUP_REMOVED lines=15> */
.L_x_2341:
        /* <DEDUP_REMOVED lines=8> */
.L_x_2342:
        /* <DEDUP_REMOVED lines=14> */
.L_x_2343:
[----:B------:R-:W-:Y:S01]  /*f520*/  IMAD.MOV.U32 R13, RZ, RZ, R5 ;  /* 0x000000ffff0d7224 */ /* 0x000fe200078e0005 */
[----:B------:R-:W-:Y:S02]  /*f530*/  MOV R12, 0x7 ;  /* 0x00000007000c7802 */ /* 0x000fe40000000f00 */
[----:B------:R-:W-:-:S05]  /*f540*/  @!P0 LEA R14, P1, R37, R14, 0x1 ;  /* 0x0000000e250e8211 */ /* 0x000fca00078208ff */
[----:B------:R-:W-:-:S08]  /*f550*/  @!P0 IMAD.MOV.U32 R2, RZ, RZ, R14 ;  /* 0x000000ffff028224 */ /* 0x000fd000078e000e */
[----:B------:R-:W-:Y:S05]  /*f560*/  WARPSYNC.COLLECTIVE R15, `(.L_x_2344) ;  /* 0x000000000f087348 */ /* 0x000fea0003c00000 */
[----:B------:R0:W1:Y:S02]  /*f570*/  SHFL.IDX P6, R14, R13, R12, R11 ;  /* 0x0000000c0d0e7389 */ /* 0x00006400000c000b */
[----:B01----:R-:W-:Y:S01]  /*f580*/  ENDCOLLECTIVE ;  /* 0x000000000000791b */ /* 0x003fe20003800000 */
.L_x_2344:
        /* <DEDUP_REMOVED lines=13> */
.L_x_2345:
[----:B------:R-:W-:Y:S05]  /*f660*/  BRA `(.L_x_2346) ;  /* 0xffffffcc00347947 */ /* 0x000fea000383ffff */
.L_x_2272:
[----:B0-----:R0:W1:Y:S02]  /*f670*/  SYNCS.PHASECHK.TRANS64.TRYWAIT P0, [R17+URZ+0x2a820], R0 ;  /* 0x02a82000110075a7 */ /* 0x001064000800017f */
[----:B-1----:R-:W-:Y:S05]  /*f680*/  @!P0 NANOSLEEP.SYNCS 0x989680 ;  /* 0x009896800000895d */ /* 0x002fea0003900000 */
[----:B------:R-:W1:Y:S02]  /*f690*/  @!P0 SYNCS.PHASECHK.TRANS64 P0, [R17+URZ+0x2a820], R0 ;  /* 0x02a82000110085a7 */ /* 0x000e64000800007f */
[----:B-1----:R-:W-:Y:S05]  /*f6a0*/  @!P0 BRA `(.L_x_2272) ;  /* 0xfffffffc00f08947 */ /* 0x002fea000383ffff */
[----:B------:R-:W-:Y:S05]  /*f6b0*/  BRA `(.L_x_2347) ;  /* 0xffffffcc00987947 */ /* 0x000fea000383ffff */
.L_x_2276:
[----:B0-----:R0:W1:Y:S02]  /*f6c0*/  SYNCS.PHASECHK.TRANS64.TRYWAIT P0, [R6+URZ+0x2a840], R3 ;  /* 0x02a84003060075a7 */ /* 0x001064000800017f */
[----:B-1----:R-:W-:Y:S05]  /*f6d0*/  @!P0 NANOSLEEP.SYNCS 0x989680 ;  /* 0x009896800000895d */ /* 0x002fea0003900000 */
[----:B------:R-:W1:Y:S02]  /*f6e0*/  @!P0 SYNCS.PHASECHK.TRANS64 P0, [R6+URZ+0x2a840], R3 ;  /* 0x02a84003060085a7 */ /* 0x000e64000800007f */
[----:B-1----:R-:W-:Y:S05]  /*f6f0*/  @!P0 BRA `(.L_x_2276) ;  /* 0xfffffffc00f08947 */ /* 0x002fea000383ffff */
[----:B------:R-:W-:Y:S05]  /*f700*/  BRA `(.L_x_2348) ;  /* 0xffffffd000587947 */ /* 0x000fea000383ffff */
.L_x_2277:
        /* <DEDUP_REMOVED lines=8> */
.L_x_2350:
[----:B------:R-:W-:Y:S05]  /*f790*/  BSYNC B1 ;  /* 0x0000000000017941 */ /* 0x000fea0003800000 */
.L_x_2349:
[----:B------:R-:W-:Y:S01]  /*f7a0*/  IMAD.MOV.U32 R13, RZ, RZ, R7 ;  /* 0x000000ffff0d7224 */ /* 0x000fe200078e0007 */
[----:B------:R-:W-:Y:S01]  /*f7b0*/  SHF.L.U32 R5, R37, 0x1, RZ ;  /* 0x0000000125057819 */ /* 0x000fe200000006ff */
        /* <DEDUP_REMOVED lines=8> */
.L_x_2351:
[----:B------:R-:W-:Y:S02]  /*f840*/  IMAD.MOV.U32 R13, RZ, RZ, R10 ;  /* 0x000000ffff0d7224 */ /* 0x000fe400078e000a */
[----:B------:R-:W-:Y:S01]  /*f850*/  IMAD.MOV.U32 R12, RZ, RZ, 0x1 ;  /* 0x00000001ff0c7424 */ /* 0x000fe200078e00ff */
[----:B------:R-:W-:-:S13]  /*f860*/  IADD3 R2, P0, R14, R5, RZ ;  /* 0x000000050e027210 */ /* 0x000fda0007f1e0ff */
[----:B------:R-:W-:Y:S05]  /*f870*/  WARPSYNC.COLLECTIVE R15, `(.L_x_2352) ;  /* 0x000000000f087348 */ /* 0x000fea0003c00000 */
[----:B------:R0:W1:Y:S02]  /*f880*/  SHFL.IDX P6, R14, R13, R12, R11 ;  /* 0x0000000c0d0e7389 */ /* 0x00006400000c000b */
[----:B01----:R-:W-:Y:S01]  /*f890*/  ENDCOLLECTIVE ;  /* 0x000000000000791b */ /* 0x003fe20003800000 */
.L_x_2352:
[----:B------:R-:W-:-:S05]  /*f8a0*/  IMAD.X R3, RZ, RZ, R3, P0 ;  /* 0x000000ffff037224 */ /* 0x000fca00000e0603 */
        /* <DEDUP_REMOVED lines=11> */
.L_x_2353:
[----:B------:R-:W-:Y:S02]  /*f960*/  IMAD.MOV.U32 R13, RZ, RZ, R10 ;  /* 0x000000ffff0d7224 */ /* 0x000fe400078e000a */
[----:B------:R-:W-:Y:S01]  /*f970*/  IMAD.MOV.U32 R12, RZ, RZ, 0x2 ;  /* 0x00000002ff0c7424 */ /* 0x000fe200078e00ff */
[----:B------:R-:W-:-:S13]  /*f980*/  IADD3 R2, P0, R14, R5, RZ ;  /* 0x000000050e027210 */ /* 0x000fda0007f1e0ff */
[----:B------:R-:W-:Y:S05]  /*f990*/  WARPSYNC.COLLECTIVE R15, `(.L_x_2354) ;  /* 0x000000000f087348 */ /* 0x000fea0003c00000 */
[----:B------:R0:W1:Y:S02]  /*f9a0*/  SHFL.IDX P6, R14, R13, R12, R11 ;  /* 0x0000000c0d0e7389 */ /* 0x00006400000c000b */
[----:B01----:R-:W-:Y:S01]  /*f9b0*/  ENDCOLLECTIVE ;  /* 0x000000000000791b */ /* 0x003fe20003800000 */
.L_x_2354:
        /* <DEDUP_REMOVED lines=12> */
.L_x_2355:
[----:B------:R-:W-:Y:S02]  /*fa80*/  IMAD.MOV.U32 R13, RZ, RZ, R10 ;  /* 0x000000ffff0d7224 */ /* 0x000fe400078e000a */
[----:B------:R-:W-:Y:S01]  /*fa90*/  IMAD.MOV.U32 R12, RZ, RZ, 0x3 ;  /* 0x00000003ff0c7424 */ /* 0x000fe200078e00ff */
[----:B------:R-:W-:-:S13]  /*faa0*/  IADD3 R2, P0, R14, R5, RZ ;  /* 0x000000050e027210 */ /* 0x000fda0007f1e0ff */
[----:B------:R-:W-:Y:S05]  /*fab0*/  WARPSYNC.COLLECTIVE R15, `(.L_x_2356) ;  /* 0x000000000f087348 */ /* 0x000fea0003c00000 */
[----:B------:R0:W1:Y:S02]  /*fac0*/  SHFL.IDX P6, R14, R13, R12, R11 ;  /* 0x0000000c0d0e7389 */ /* 0x00006400000c000b */
[----:B01----:R-:W-:Y:S01]  /*fad0*/  ENDCOLLECTIVE ;  /* 0x000000000000791b */ /* 0x003fe20003800000 */
.L_x_2356:
[----:B------:R-:W-:-:S05]  /*fae0*/  IADD3.X R3, RZ, R35, RZ, P0, !PT ;  /* 0x00000023ff037210 */ /* 0x000fca00007fe4ff */
        /* <DEDUP_REMOVED lines=11> */
.L_x_2357:
[----:B------:R-:W-:Y:S01]  /*fba0*/  MOV R13, R10 ;  /* 0x0000000a000d7202 */ /* 0x000fe20000000f00 */
[----:B------:R-:W-:Y:S01]  /*fbb0*/  IMAD.MOV.U32 R12, RZ, RZ, 0x4 ;  /* 0x00000004ff0c7424 */ /* 0x000fe200078e00ff */
[----:B------:R-:W-:-:S13]  /*fbc0*/  IADD3 R2, P0, R14, R5, RZ ;  /* 0x000000050e027210 */ /* 0x000fda0007f1e0ff */
[----:B------:R-:W-:Y:S05]  /*fbd0*/  WARPSYNC.COLLECTIVE R15, `(.L_x_2358) ;  /* 0x000000000f087348 */ /* 0x000fea0003c00000 */
[----:B------:R0:W1:Y:S02]  /*fbe0*/  SHFL.IDX P6, R14, R13, R12, R11 ;  /* 0x0000000c0d0e7389 */ /* 0x00006400000c000b */
[----:B01----:R-:W-:Y:S01]  /*fbf0*/  ENDCOLLECTIVE ;  /* 0x000000000000791b */ /* 0x003fe20003800000 */
.L_x_2358:
        /* <DEDUP_REMOVED lines=12> */
.L_x_2359:
[----:B------:R-:W-:Y:S01]  /*fcc0*/  IMAD.MOV.U32 R13, RZ, RZ, R10 ;  /* 0x000000ffff0d7224 */ /* 0x000fe200078e000a */
[----:B------:R-:W-:Y:S02]  /*fcd0*/  MOV R12, 0x5 ;  /* 0x00000005000c7802 */ /* 0x000fe40000000f00 */
[----:B------:R-:W-:-:S13]  /*fce0*/  IADD3 R2, P0, R14, R5, RZ ;  /* 0x000000050e027210 */ /* 0x000fda0007f1e0ff */
[----:B------:R-:W-:Y:S05]  /*fcf0*/  WARPSYNC.COLLECTIVE R15, `(.L_x_2360) ;  /* 0x000000000f087348 */ /* 0x000fea0003c00000 */
[----:B------:R0:W1:Y:S02]  /*fd00*/  SHFL.IDX P6, R14, R13, R12, R11 ;  /* 0x0000000c0d0e7389 */ /* 0x00006400000c000b */
[----:B01----:R-:W-:Y:S01]  /*fd10*/  ENDCOLLECTIVE ;  /* 0x000000000000791b */ /* 0x003fe20003800000 */
.L_x_2360:
        /* <DEDUP_REMOVED lines=12> */
.L_x_2361:
[----:B------:R-:W-:Y:S05]  /*fde0*/  BRA `(.L_x_2362) ;  /* 0xffffffcc00a87947 */ /* 0x000fea000383ffff */
.L_x_2282:
[----:B0-----:R0:W1:Y:S02]  /*fdf0*/  SYNCS.PHASECHK.TRANS64.TRYWAIT P0, [R6+URZ+0x2a860], R3 ;  /* 0x02a86003060075a7 */ /* 0x001064000800017f */
[----:B-1----:R-:W-:Y:S05]  /*fe00*/  @!P0 NANOSLEEP.SYNCS 0x989680 ;  /* 0x009896800000895d */ /* 0x002fea0003900000 */
[----:B------:R-:W1:Y:S02]  /*fe10*/  @!P0 SYNCS.PHASECHK.TRANS64 P0, [R6+URZ+0x2a860], R3 ;  /* 0x02a86003060085a7 */ /* 0x000e64000800007f */
[----:B-1----:R-:W-:Y:S05]  /*fe20*/  @!P0 BRA `(.L_x_2282) ;  /* 0xfffffffc00f08947 */ /* 0x002fea000383ffff */
[----:B------:R-:W-:Y:S05]  /*fe30*/  BRA `(.L_x_2363) ;  /* 0xffffffd000047947 */ /* 0x000fea000383ffff */
.L_x_2283:
        /* <DEDUP_REMOVED lines=8> */
.L_x_2365:
[----:B------:R-:W-:Y:S05]  /*fec0*/  BSYNC B1 ;  /* 0x0000000000017941 */ /* 0x000fea0003800000 */
.L_x_2364:
        /* <DEDUP_REMOVED lines=9> */
.L_x_2366:
[----:B------:R-:W-:Y:S02]  /*ff60*/  IMAD.MOV.U32 R13, RZ, RZ, R19 ;  /* 0x000000ffff0d7224 */ /* 0x000fe400078e0013 */
[----:B------:R-:W-:Y:S01]  /*ff70*/  IMAD.MOV.U32 R12, RZ, RZ, 0x1 ;  /* 0x00000001ff0c7424 */ /* 0x000fe200078e00ff */
[----:B------:R-:W-:-:S13]  /*ff80*/  IADD3 R2, P0, R14, R5, RZ ;  /* 0x000000050e027210 */ /* 0x000fda0007f1e0ff */
[----:B------:R-:W-:Y:S05]  /*ff90*/  WARPSYNC.COLLECTIVE R15, `(.L_x_2367) ;  /* 0x000000000f087348 */ /* 0x000fea0003c00000 */
[----:B------:R0:W1:Y:S02]  /*ffa0*/  SHFL.IDX P6, R14, R13, R12, R11 ;  /* 0x0000000c0d0e7389 */ /* 0x00006400000c000b */
[----:B01----:R-:W-:Y:S01]  /*ffb0*/  ENDCOLLECTIVE ;  /* 0x000000000000791b */ /* 0x003fe20003800000 */
.L_x_2367:
[----:B------:R-:W-:Y:S02]  /*ffc0*/  IADD3.X R3, RZ, R3, RZ, P0, !PT ;  /* 0x00000003ff037210 */ /* 0x000fe400007fe4ff */
        /* <DEDUP_REMOVED lines=12> */
.L_x_2368:
[----:B------:R-:W-:Y:S02]  /*10090*/  IMAD.MOV.U32 R13, RZ, RZ, R19 ;  /* 0x000000ffff0d7224 */ /* 0x000fe400078e0013 */
[----:B------:R-:W-:Y:S01]  /*100a0*/  IMAD.MOV.U32 R12, RZ, RZ, 0x2 ;  /* 0x00000002ff0c7424 */ /* 0x000fe200078e00ff */
[----:B------:R-:W-:-:S13]  /*100b0*/  IADD3 R2, P0, R14, R5, RZ ;  /* 0x000000050e027210 */ /* 0x000fda0007f1e0ff */
[----:B------:R-:W-:Y:S05]  /*100c0*/  WARPSYNC.COLLECTIVE R15, `(.L_x_2369) ;  /* 0x000000000f087348 */ /* 0x000fea0003c00000 */
[----:B------:R0:W1:Y:S02]  /*100d0*/  SHFL.IDX P6, R14, R13, R12, R11 ;  /* 0x0000000c0d0e7389 */ /* 0x00006400000c000b */
[----:B01----:R-:W-:Y:S01]  /*100e0*/  ENDCOLLECTIVE ;  /* 0x000000000000791b */ /* 0x003fe20003800000 */
.L_x_2369:
        /* <DEDUP_REMOVED lines=13> */
.L_x_2370:
[----:B------:R-:W-:Y:S01]  /*101c0*/  MOV R13, R19 ;  /* 0x00000013000d7202 */ /* 0x000fe20000000f00 */
[----:B------:R-:W-:Y:S01]  /*101d0*/  IMAD.MOV.U32 R12, RZ, RZ, 0x3 ;  /* 0x00000003ff0c7424 */ /* 0x000fe200078e00ff */
[----:B------:R-:W-:-:S13]  /*101e0*/  IADD3 R2, P0, R14, R5, RZ ;  /* 0x000000050e027210 */ /* 0x000fda0007f1e0ff */
[----:B------:R-:W-:Y:S05]  /*101f0*/  WARPSYNC.COLLECTIVE R15, `(.L_x_2371) ;  /* 0x000000000f087348 */ /* 0x000fea0003c00000 */
[----:B------:R0:W1:Y:S02]  /*10200*/  SHFL.IDX P6, R14, R13, R12, R11 ;  /* 0x0000000c0d0e7389 */ /* 0x00006400000c000b */
[----:B01----:R-:W-:Y:S01]  /*10210*/  ENDCOLLECTIVE ;  /* 0x000000000000791b */ /* 0x003fe20003800000 */
.L_x_2371:
        /* <DEDUP_REMOVED lines=13> */
.L_x_2372:
[----:B------:R-:W-:Y:S01]  /*102f0*/  IMAD.MOV.U32 R13, RZ, RZ, R19 ;  /* 0x000000ffff0d7224 */ /* 0x000fe200078e0013 */
[----:B------:R-:W-:Y:S02]  /*10300*/  MOV R12, 0x4 ;  /* 0x00000004000c7802 */ /* 0x000fe40000000f00 */
[----:B------:R-:W-:-:S13]  /*10310*/  IADD3 R2, P0, R14, R5, RZ ;  /* 0x000000050e027210 */ /* 0x000fda0007f1e0ff */
[----:B------:R-:W-:Y:S05]  /*10320*/  WARPSYNC.COLLECTIVE R15, `(.L_x_2373) ;  /* 0x000000000f087348 */ /* 0x000fea0003c00000 */
[----:B------:R0:W1:Y:S02]  /*10330*/  SHFL.IDX P6, R14, R13, R12, R11 ;  /* 0x0000000c0d0e7389 */ /* 0x00006400000c000b */
[----:B01----:R-:W-:Y:S01]  /*10340*/  ENDCOLLECTIVE ;  /* 0x000000000000791b */ /* 0x003fe20003800000 */
.L_x_2373:
        /* <DEDUP_REMOVED lines=13> */
.L_x_2374:
[----:B------:R-:W-:Y:S02]  /*10420*/  IMAD.MOV.U32 R13, RZ, RZ, R19 ;  /* 0x000000ffff0d7224 */ /* 0x000fe400078e0013 */
[----:B------:R-:W-:Y:S01]  /*10430*/  IMAD.MOV.U32 R12, RZ, RZ, 0x5 ;  /* 0x00000005ff0c7424 */ /* 0x000fe200078e00ff */
[----:B------:R-:W-:-:S13]  /*10440*/  IADD3 R2, P0, R14, R5, RZ ;  /* 0x000000050e027210 */ /* 0x000fda0007f1e0ff */
[----:B------:R-:W-:Y:S05]  /*10450*/  WARPSYNC.COLLECTIVE R15, `(.L_x_2375) ;  /* 0x000000000f087348 */ /* 0x000fea0003c00000 */
[----:B------:R0:W1:Y:S02]  /*10460*/  SHFL.IDX P6, R14, R13, R12, R11 ;  /* 0x0000000c0d0e7389 */ /* 0x00006400000c000b */
[----:B01----:R-:W-:Y:S01]  /*10470*/  ENDCOLLECTIVE ;  /* 0x000000000000791b */ /* 0x003fe20003800000 */
.L_x_2375:
        /* <DEDUP_REMOVED lines=12> */
.L_x_2376:
[----:B------:R-:W-:Y:S01]  /*10540*/  @!PT LDS RZ, [RZ] ;  /* 0x00000000fffff984 */ /* 0x000fe20000000800 */
[----:B------:R-:W-:Y:S01]  /*10550*/  @!PT LDS RZ, [RZ] ;  /* 0x00000000fffff984 */ /* 0x000fe20000000800 */
[----:B------:R-:W-:Y:S01]  /*10560*/  @!PT LDS RZ, [RZ] ;  /* 0x00000000fffff984 */ /* 0x000fe20000000800 */
[----:B------:R0:W-:Y:S01]  /*10570*/  LDGSTS.E.BYPASS.LTC128B.128 [R7+0x5400], desc[UR36][R2.64+0x80], !P0 ;  /* 0x0540008002077fae */ /* 0x0001e2000c101d64 */
[----:B------:R-:W-:Y:S05]  /*10580*/  BRA `(.L_x_2377) ;  /* 0xffffffcc00007947 */ /* 0x000fea000383ffff */
.L_x_2291:
[----:B0-----:R0:W1:Y:S02]  /*10590*/  SYNCS.PHASECHK.TRANS64.TRYWAIT P0, [R4+URZ+0x2a860], R3 ;  /* 0x02a86003040075a7 */ /* 0x001064000800017f */
[----:B-1----:R-:W-:Y:S05]  /*105a0*/  @!P0 NANOSLEEP.SYNCS 0x989680 ;  /* 0x009896800000895d */ /* 0x002fea0003900000 */
[----:B------:R-:W1:Y:S02]  /*105b0*/  @!P0 SYNCS.PHASECHK.TRANS64 P0, [R4+URZ+0x2a860], R3 ;  /* 0x02a86003040085a7 */ /* 0x000e64000800007f */
[----:B-1----:R-:W-:Y:S05]  /*105c0*/  @!P0 BRA `(.L_x_2291) ;  /* 0xfffffffc00f08947 */ /* 0x002fea000383ffff */
[----:B------:R-:W-:Y:S05]  /*105d0*/  BRA `(.L_x_2378) ;  /* 0xffffffd0001c7947 */ /* 0x000fea000383ffff */
.L_x_2292:
        /* <DEDUP_REMOVED lines=8> */
.L_x_2380:
[----:B------:R-:W-:Y:S05]  /*10660*/  BSYNC B0 ;  /* 0x0000000000007941 */ /* 0x000fea0003800000 */
.L_x_2379:
[----:B------:R-:W-:Y:S01]  /*10670*/  IMAD.MOV.U32 R13, RZ, RZ, R18 ;  /* 0x000000ffff0d7224 */ /* 0x000fe200078e0012 */
[----:B------:R-:W-:Y:S01]  /*10680*/  MOV R0, R14 ;  /* 0x0000000e00007202 */ /* 0x000fe20000000f00 */
[----:B------:R-:W-:Y:S02]  /*10690*/  IMAD.MOV.U32 R12, RZ, RZ, RZ ;  /* 0x000000ffff0c7224 */ /* 0x000fe400078e00ff */
[----:B------:R-:W-:Y:S02]  /*106a0*/  IMAD.MOV.U32 R11, RZ, RZ, 0x181f ;  /* 0x0000181fff0b7424 */ /* 0x000fe400078e00ff */
[----:B------:R-:W-:Y:S02]  /*106b0*/  IMAD.MOV.U32 R15, RZ, RZ, -0x1 ;  /* 0xffffffffff0f7424 */ /* 0x000fe400078e00ff */
[----:B------:R-:W-:-:S07]  /*106c0*/  IMAD.SHL.U32 R6, R37, 0x2, RZ ;  /* 0x0000000225067824 */ /* 0x000fce00078e00ff */
[----:B------:R-:W-:Y:S05]  /*106d0*/  WARPSYNC.COLLECTIVE R15, `(.L_x_2381) ;  /* 0x000000000f087348 */ /* 0x000fea0003c00000 */
[----:B------:R0:W1:Y:S02]  /*106e0*/  SHFL.IDX P6, R14, R13, R12, R11 ;  /* 0x0000000c0d0e7389 */ /* 0x00006400000c000b */
[----:B01----:R-:W-:Y:S01]  /*106f0*/  ENDCOLLECTIVE ;  /* 0x000000000000791b */ /* 0x003fe20003800000 */
.L_x_2381:
[----:B------:R-:W-:Y:S02]  /*10700*/  IMAD.MOV.U32 R13, RZ, RZ, R19 ;  /* 0x000000ffff0d7224 */ /* 0x000fe400078e0013 */
[----:B------:R-:W-:Y:S01]  /*10710*/  IMAD.MOV.U32 R12, RZ, RZ, 0x1 ;  /* 0x00000001ff0c7424 */ /* 0x000fe200078e00ff */
[----:B------:R-:W-:-:S13]  /*10720*/  IADD3 R2, P0, R14, R6, RZ ;  /* 0x000000060e027210 */ /* 0x000fda0007f1e0ff */
[----:B------:R-:W-:Y:S05]  /*10730*/  WARPSYNC.COLLECTIVE R15, `(.L_x_2382) ;  /* 0x000000000f087348 */ /* 0x000fea0003c00000 */
[----:B------:R0:W1:Y:S02]  /*10740*/  SHFL.IDX P6, R14, R13, R12, R11 ;  /* 0x0000000c0d0e7389 */ /* 0x00006400000c000b */
[----:B01----:R-:W-:Y:S01]  /*10750*/  ENDCOLLECTIVE ;  /* 0x000000000000791b */ /* 0x003fe20003800000 */
.L_x_2382:
[----:B------:R-:W-:Y:S01]  /*10760*/  IADD3.X R3, RZ, R0, RZ, P0, !PT ;  /* 0x00000000ff037210 */ /* 0x000fe200007fe4ff */
[----:B------:R-:W-:Y:S01]  /*10770*/  IMAD R0, R8, 0x2, R17 ;  /* 0x0000000208007824 */ /* 0x000fe200078e0211 */
        /* <DEDUP_REMOVED lines=11> */
.L_x_2383:
        /* <DEDUP_REMOVED lines=10> */
.L_x_2384:
[----:B------:R-:W-:Y:S02]  /*108d0*/  IADD3.X R3, RZ, R7, RZ, P0, !PT ;  /* 0x00000007ff037210 */ /* 0x000fe400007fe4ff */
        /* <DEDUP_REMOVED lines=11> */
.L_x_2385:
        /* <DEDUP_REMOVED lines=10> */
.L_x_2386:
        /* <DEDUP_REMOVED lines=12> */
.L_x_2387:
        /* <DEDUP_REMOVED lines=10> */
.L_x_2388:
        /* <DEDUP_REMOVED lines=12> */
.L_x_2389:
        /* <DEDUP_REMOVED lines=10> */
.L_x_2390:
        /* <DEDUP_REMOVED lines=12> */
.L_x_2391:
[----:B------:R-:W-:Y:S01]  /*10db0*/  @!PT LDS RZ, [RZ] ;  /* 0x00000000fffff984 */ /* 0x000fe20000000800 */
[----:B------:R-:W-:Y:S01]  /*10dc0*/  @!PT LDS RZ, [RZ] ;  /* 0x00000000fffff984 */ /* 0x000fe20000000800 */
[----:B------:R-:W-:Y:S01]  /*10dd0*/  @!PT LDS RZ, [RZ] ;  /* 0x00000000fffff984 */ /* 0x000fe20000000800 */
[----:B------:R1:W-:Y:S01]  /*10de0*/  LDGSTS.E.BYPASS.LTC128B.128 [R0+0x5400], desc[UR36][R2.64+0x80], !P0 ;  /* 0x0540008002007fae */ /* 0x0003e2000c101d64 */
[----:B------:R-:W-:Y:S05]  /*10df0*/  BRA `(.L_x_2392) ;  /* 0xffffffc800e07947 */ /* 0x000fea000383ffff */
.L_x_2297:
        /* <DEDUP_REMOVED lines=8> */
.L_x_2394:
[----:B------:R-:W-:Y:S05]  /*10e80*/  BSYNC B0 ;  /* 0x0000000000007941 */ /* 0x000fea0003800000 */
.L_x_2393:
[----:B------:R-:W-:Y:S05]  /*10e90*/  BRA `(.L_x_2395) ;  /* 0xffffffcc00607947 */ /* 0x000fea000383ffff */
.L_x_2300:
[----:B-1----:R1:W2:Y:S02]  /*10ea0*/  SYNCS.PHASECHK.TRANS64.TRYWAIT P0, [R4+URZ+0x2a820], R0 ;  /* 0x02a82000040075a7 */ /* 0x0022a4000800017f */
[----:B--2---:R-:W-:Y:S05]  /*10eb0*/  @!P0 NANOSLEEP.SYNCS 0x989680 ;  /* 0x009896800000895d */ /* 0x004fea0003900000 */
[----:B------:R-:W2:Y:S02]  /*10ec0*/  @!P0 SYNCS.PHASECHK.TRANS64 P0, [R4+URZ+0x2a820], R0 ;  /* 0x02a82000040085a7 */ /* 0x000ea4000800007f */
[----:B--2---:R-:W-:Y:S05]  /*10ed0*/  @!P0 BRA `(.L_x_2300) ;  /* 0xfffffffc00f08947 */ /* 0x004fea000383ffff */
[----:B------:R-:W-:Y:S05]  /*10ee0*/  BRA `(.L_x_2396) ;  /* 0xffffffcc00a87947 */ /* 0x000fea000383ffff */
.L_x_2301:
[----:B------:R-:W2:Y:S01]  /*10ef0*/  S2R R2, SR_TID.X ;  /* 0x0000000000027919 */ /* 0x000ea20000002100 */
[----:B------:R-:W-:Y:S01]  /*10f00*/  BSSY B0, `(.L_x_2397) ;  /* 0x000000a000007945 */ /* 0x000fe20003800000 */
[----:B------:R-:W-:Y:S02]  /*10f10*/  IMAD.MOV.U32 R12, RZ, RZ, RZ ;  /* 0x000000ffff0c7224 */ /* 0x000fe400078e00ff */
[----:B------:R-:W-:Y:S02]  /*10f20*/  IMAD.MOV.U32 R11, RZ, RZ, 0x1f ;  /* 0x0000001fff0b7424 */ /* 0x000fe400078e00ff */
[----:B------:R-:W-:Y:S01]  /*10f30*/  IMAD.MOV.U32 R15, RZ, RZ, -0x1 ;  /* 0xffffffffff0f7424 */ /* 0x000fe200078e00ff */
[----:B--2---:R-:W-:-:S04]  /*10f40*/  SHF.R.U32.HI R2, RZ, 0x5, R2 ;  /* 0x00000005ff027819 */ /* 0x004fc80000011602 */
[----:B------:R-:W-:-:S04]  /*10f50*/  LOP3.LUT R2, R2, 0x3, RZ, 0xc0, !PT ;  /* 0x0000000302027812 */ /* 0x000fc800078ec0ff */
[----:B------:R-:W-:-:S07]  /*10f60*/  MOV R13, R2 ;  /* 0x00000002000d7202 */ /* 0x000fce0000000f00 */
[----:B01---5:R-:W-:Y:S05]  /*10f70*/  WARPSYNC.COLLECTIVE R15, `(.L_x_2398) ;  /* 0x000000000f087348 */ /* 0x023fea0003c00000 */
[----:B------:R2:W3:Y:S02]  /*10f80*/  SHFL.IDX P6, R14, R13, R12, R11 ;  /* 0x0000000c0d0e7389 */ /* 0x0004e400000c000b */
[----:B0123-5:R-:W-:Y:S01]  /*10f90*/  ENDCOLLECTIVE ;  /* 0x000000000000791b */ /* 0x02ffe20003800000 */
.L_x_2398:
[----:B------:R-:W-:Y:S05]  /*10fa0*/  BSYNC B0 ;  /* 0x0000000000007941 */ /* 0x000fea0003800000 */
.L_x_2397:
[----:B------:R-:W-:Y:S05]  /*10fb0*/  BRA `(.L_x_2399) ;  /* 0xffffffcc00907947 */ /* 0x000fea000383ffff */
.L_x_2304:
[----:B------:R-:W-:Y:S01]  /*10fc0*/  BSSY B1, `(.L_x_2400) ;  /* 0x0000006000017945 */ /* 0x000fe20003800000 */
[----:B------:R-:W-:-:S07]  /*10fd0*/  IMAD.MOV.U32 R15, RZ, RZ, -0x1 ;  /* 0xffffffffff0f7424 */ /* 0x000fce00078e00ff */
[----:B01---5:R-:W-:Y:S05]  /*10fe0*/  WARPSYNC.COLLECTIVE R15, `(.L_x_2401) ;  /* 0x000000000f0c7348 */ /* 0x023fea0003c00000 */
[----:B------:R-:W-:Y:S02]  /*10ff0*/  ELECT P6, UR62, PT ;  /* 0x00000000003e782f */ /* 0x000fe400038c0000 */
[----:B------:R-:W-:Y:S01]  /*11000*/  MOV R14, UR62 ;  /* 0x0000003e000e7c02 */ /* 0x000fe20008000f00 */
[----:B01---5:R-:W-:Y:S10]  /*11010*/  ENDCOLLECTIVE ;  /* 0x000000000000791b */ /* 0x023ff40003800000 */
.L_x_2401:
[----:B------:R-:W-:Y:S05]  /*11020*/  BSYNC B1 ;  /* 0x0000000000017941 */ /* 0x000fea0003800000 */
.L_x_2400:
[----:B------:R-:W-:Y:S05]  /*11030*/  BRA `(.L_x_2402) ;  /* 0xffffffcc00887947 */ /* 0x000fea000383ffff */
.L_x_2306:
[----:B-1----:R1:W2:Y:S02]  /*11040*/  SYNCS.PHASECHK.TRANS64.TRYWAIT P1, [R5+URZ+0x2a840], R0 ;  /* 0x02a84000050075a7 */ /* 0x0022a4000802017f */
[----:B--2---:R-:W-:Y:S05]  /*11050*/  @!P1 NANOSLEEP.SYNCS 0x989680 ;  /* 0x009896800000995d */ /* 0x004fea0003900000 */
[----:B------:R-:W2:Y:S02]  /*11060*/  @!P1 SYNCS.PHASECHK.TRANS64 P1, [R5+URZ+0x2a840], R0 ;  /* 0x02a84000050095a7 */ /* 0x000ea4000802007f */
[----:B--2---:R-:W-:Y:S05]  /*11070*/  @!P1 BRA `(.L_x_2306) ;  /* 0xfffffffc00f09947 */ /* 0x004fea000383ffff */
[----:B------:R-:W-:Y:S05]  /*11080*/  BRA `(.L_x_2403) ;  /* 0xffffffcc00b07947 */ /* 0x000fea000383ffff */
.L_x_2308:
[----:B--2---:R2:W3:Y:S02]  /*11090*/  SYNCS.PHASECHK.TRANS64.TRYWAIT P1, [R23+URZ+0x2a840], R2 ;  /* 0x02a84002170075a7 */ /* 0x0044e4000802017f */
[----:B---3--:R-:W-:Y:S05]  /*110a0*/  @!P1 NANOSLEEP.SYNCS 0x989680 ;  /* 0x009896800000995d */ /* 0x008fea0003900000 */
[----:B------:R-:W3:Y:S02]  /*110b0*/  @!P1 SYNCS.PHASECHK.TRANS64 P1, [R23+URZ+0x2a840], R2 ;  /* 0x02a84002170095a7 */ /* 0x000ee4000802007f */
[----:B---3--:R-:W-:Y:S05]  /*110c0*/  @!P1 BRA `(.L_x_2308) ;  /* 0xfffffffc00f09947 */ /* 0x008fea000383ffff */
[----:B------:R-:W-:Y:S05]  /*110d0*/  BRA `(.L_x_2404) ;  /* 0xffffffcc00bc7947 */ /* 0x000fea000383ffff */
.L_x_2310:
[----:B---3--:R3:W4:Y:S02]  /*110e0*/  SYNCS.PHASECHK.TRANS64.TRYWAIT P1, [R5+URZ+0x2a860], R0 ;  /* 0x02a86000050075a7 */ /* 0x008724000802017f */
[----:B----4-:R-:W-:Y:S05]  /*110f0*/  @!P1 NANOSLEEP.SYNCS 0x989680 ;  /* 0x009896800000995d */ /* 0x010fea0003900000 */
[----:B------:R-:W4:Y:S02]  /*11100*/  @!P1 SYNCS.PHASECHK.TRANS64 P1, [R5+URZ+0x2a860], R0 ;  /* 0x02a86000050095a7 */ /* 0x000f24000802007f */
[----:B----4-:R-:W-:Y:S05]  /*11110*/  @!P1 BRA `(.L_x_2310) ;  /* 0xfffffffc00f09947 */ /* 0x010fea000383ffff */
[----:B------:R-:W-:Y:S05]  /*11120*/  BRA `(.L_x_2405) ;  /* 0xffffffcc00b87947 */ /* 0x000fea000383ffff */
.L_x_2406:
        /* <DEDUP_REMOVED lines=13> */
.L_x_3232:


//--------------------- .text._ZN7cutlass13device_kernelIN5flash11enable_sm90INS1_16FlashAttnFwdSm90INS1_25CollectiveMainloopFwdSm90ILi2EN4cute5tupleIJNS5_1CILi1EEES8_S8_EEENS6_IJNS7_ILi128EEENS7_ILi96EEENS7_ILi192EEEEEELi128ENS_10bfloat16_tEfNS_4arch4Sm90ELb1ELb0ELb0ELb1ELb1ELb0ELb0ELb1ELb1ELb1ELb0ELb0EEENS1_21CollectiveEpilogueFwdINS6_IJSA_SA_SB_EEES9_SE_SG_Li256ELb1ELb1ELb0ELb0EEENS1_36VarlenDynamicPersistentTileSchedulerILi128ELi96ELi256ELi128ELb0ELb1ELb1ELb1ELb1ELb1EEEEEEEEEvNT_6ParamsE --------------------------
	.section	.text._ZN7cutlass13device_kernelIN5flash11enable_sm90INS1_16FlashAttnFwdSm90INS1_25CollectiveMainloopFwdSm90ILi2EN4cute5tupleIJNS5_1CILi1EEES8_S8_EEENS6_IJNS7_ILi128EEENS7_ILi96EEENS7_ILi192EEEEEELi128ENS_10bfloat16_tEfNS_4arch4Sm90ELb1ELb0ELb0ELb1ELb1ELb0ELb0ELb1ELb1ELb1ELb0ELb0EEENS1_21CollectiveEpilogueFwdINS6_IJSA_SA_SB_EEES9_SE_SG_Li256ELb1ELb1ELb0ELb0EEENS1_36VarlenDynamicPersistentTileSchedulerILi128ELi96ELi256ELi128ELb0ELb1ELb1ELb1ELb1ELb1EEEEEEEEEvNT_6ParamsE,"ax",@progbits
	.align	128
.text._ZN7cutlass13device_kernelIN5flash11enable_sm90INS1_16FlashAttnFwdSm90INS1_25CollectiveMainloopFwdSm90ILi2EN4cute5tupleIJNS5_1CILi1EEES8_S8_EEENS6_IJNS7_ILi128EEENS7_ILi96EEENS7_ILi192EEEEEELi128ENS_10bfloat16_tEfNS_4arch4Sm90ELb1ELb0ELb0ELb1ELb1ELb0ELb0ELb1ELb1ELb1ELb0ELb0EEENS1_21CollectiveEpilogueFwdINS6_IJSA_SA_SB_EEES9_SE_SG_Li256ELb1ELb1ELb0ELb0EEENS1_36VarlenDynamicPersistentTileSchedulerILi128ELi96ELi256ELi128ELb0ELb1ELb1ELb1ELb1ELb1EEEEEEEEEvNT_6ParamsE:
        .type           _ZN7cutlass13device_kernelIN5flash11enable_sm90INS1_16FlashAttnFwdSm90INS1_25CollectiveMainloopFwdSm90ILi2EN4cute5tupleIJNS5_1CILi1EEES8_S8_EEENS6_IJNS7_ILi128EEENS7_ILi96EEENS7_ILi192EEEEEELi128ENS_10bfloat16_tEfNS_4arch4Sm90ELb1ELb0ELb0ELb1ELb1ELb0ELb0ELb1ELb1ELb1ELb0ELb0EEENS1_21CollectiveEpilogueFwdINS6_IJSA_SA_SB_EEES9_SE_SG_Li256ELb1ELb1ELb0ELb0EEENS1_36VarlenDynamicPersistentTileSchedulerILi128ELi96ELi256ELi128ELb0ELb1ELb1ELb1ELb1ELb1EEEEEEEEEvNT_6ParamsE,@function
        .size           _ZN7cutlass13device_kernelIN5flash11enable_sm90INS1_16FlashAttnFwdSm90INS1_25CollectiveMainloopFwdSm90ILi2EN4cute5tupleIJNS5_1CILi1EEES8_S8_EEENS6_IJNS7_ILi128EEENS7_ILi96EEENS7_ILi192EEEEEELi128ENS_10bfloat16_tEfNS_4arch4Sm90ELb1ELb0ELb0ELb1ELb1ELb0ELb0ELb1ELb1ELb1ELb0ELb0EEENS1_21CollectiveEpilogueFwdINS6_IJSA_SA_SB_EEES9_SE_SG_Li256ELb1ELb1ELb0ELb0EEENS1_36VarlenDynamicPersistentTileSchedulerILi128ELi96ELi256ELi128ELb0ELb1ELb1ELb1ELb1ELb1EEEEEEEEEvNT_6ParamsE,(.L_x_3233 - _ZN7cutlass13device_kernelIN5flash11enable_sm90INS1_16FlashAttnFwdSm90INS1_25CollectiveMainloopFwdSm90ILi2EN4cute5tupleIJNS5_1CILi1EEES8_S8_EEENS6_IJNS7_ILi128EEENS7_ILi96EEENS7_ILi192EEEEEELi128ENS_10bfloat16_tEfNS_4arch4Sm90ELb1ELb0ELb0ELb1ELb1ELb0ELb0ELb1ELb1ELb1ELb0ELb0EEENS1_21CollectiveEpilogueFwdINS6_IJSA_SA_SB_EEES9_SE_SG_Li256ELb1ELb1ELb0ELb0EEENS1_36VarlenDynamicPersistentTileSchedulerILi128ELi96ELi256ELi128ELb0ELb1ELb1ELb1ELb1ELb1EEEEEEEEEvNT_6ParamsE)
        .other          _ZN7cutlass13device_kernelIN5flash11enable_sm90INS1_16FlashAttnFwdSm90INS1_25CollectiveMainloopFwdSm90ILi2EN4cute5tupleIJNS5_1CILi1EEES8_S8_EEENS6_IJNS7_ILi128EEENS7_ILi96EEENS7_ILi192EEEEEELi128ENS_10bfloat16_tEfNS_4arch4Sm90ELb1ELb0ELb0ELb1ELb1ELb0ELb0ELb1ELb1ELb1ELb0ELb0EEENS1_21CollectiveEpilogueFwdINS6_IJSA_SA_SB_EEES9_SE_SG_Li256ELb1ELb1ELb0ELb0EEENS1_36VarlenDynamicPersistentTileSchedulerILi128ELi96ELi256ELi128ELb0ELb1ELb1ELb1ELb1ELb1EEEEEEEEEvNT_6ParamsE,@"STO_CUDA_ENTRY STV_DEFAULT"
_ZN7cutlass13device_kernelIN5flash11enable_sm90INS1_16FlashAttnFwdSm90INS1_25CollectiveMainloopFwdSm90ILi2EN4cute5tupleIJNS5_1CILi1EEES8_S8_EEENS6_IJNS7_ILi128EEENS7_ILi96EEENS7_ILi192EEEEEELi128ENS_10bfloat16_tEfNS_4arch4Sm90ELb1ELb0ELb0ELb1ELb1ELb0ELb0ELb1ELb1ELb1ELb0ELb0EEENS1_21CollectiveEpilogueFwdINS6_IJSA_SA_SB_EEES9_SE_SG_Li256ELb1ELb1ELb0ELb0EEENS1_36VarlenDynamicPersistentTileSchedulerILi128ELi96ELi256ELi128ELb0ELb1ELb1ELb1ELb1ELb1EEEEEEEEEvNT_6ParamsE:
        /* <DEDUP_REMOVED lines=45> */
.L_x_2407:
        /* <DEDUP_REMOVED lines=22> */
.L_x_2408:
        /* <DEDUP_REMOVED lines=18> */
.L_x_2409:
        /* <DEDUP_REMOVED lines=22> */
.L_x_2410:
        /* <DEDUP_REMOVED lines=23> */
.L_x_2411:
        /* <DEDUP_REMOVED lines=10> */
.L_x_2413:
        /* <DEDUP_REMOVED lines=15> */
[----:B------:R-:W-:Y:S01]  /*09b0*/  MOV R164, RZ ;  /* 0x000000ff00a47202 */ /* 0x000fe20000000f00 */
[----:B------:R-:W-:Y:S01]  /*09c0*/  UMOV UR60, URZ ;  /* 0x0000003f003c7c82 */ /* 0x000fe20008000000 */
[----:B------:R-:W-:Y:S01]  /*09d0*/  UMOV UR38, URZ ;  /* 0x0000003f00267c82 */ /* 0x000fe20008000000 */
[----:B------:R-:W0:Y:S02]  /*09e0*/  S2R R0, SR_TID.X ;  /* 0x0000000000007919 */ /* 0x000e240000002100 */
[----:B0-----:R-:W-:-:S05]  /*09f0*/  VIADD R175, R0, 0xffffff80 ;  /* 0xffffff8000af7836 */ /* 0x001fca0000000000 */
[----:B------:R-:W-:-:S04]  /*0a00*/  SHF.R.S32.HI R0, RZ, 0x1f, R175 ;  /* 0x0000001fff007819 */ /* 0x000fc800000114af */
[CC--:B------:R-:W-:Y:S02]  /*0a10*/  LEA.HI R3, R0.reuse, R175.reuse, RZ, 0x7 ;  /* 0x000000af00037211 */ /* 0x0c0fe400078f38ff */
[CC--:B------:R-:W-:Y:S02]  /*0a20*/  LEA.HI R4, R0.reuse, R175.reuse, RZ, 0x5 ;  /* 0x000000af00047211 */ /* 0x0c0fe400078f28ff */
[----:B------:R-:W-:Y:S02]  /*0a30*/  LEA.HI R10, R0, R175, RZ, 0x2 ;  /* 0x000000af000a7211 */ /* 0x000fe400078f10ff */
[----:B------:R-:W-:Y:S01]  /*0a40*/  SHF.R.S32.HI R166, RZ, 0x7, R3 ;  /* 0x00000007ffa67819 */ /* 0x000fe20000011403 */
[----:B------:R-:W-:Y:S01]  /*0a50*/  IMAD.SHL.U32 R6, R4, 0x20, RZ ;  /* 0x0000002004067824 */ /* 0x000fe200078e00ff */
[----:B------:R-:W-:-:S04]  /*0a60*/  LOP3.LUT R10, R10, 0xfffffffc, RZ, 0xc0, !PT ;  /* 0xfffffffc0a0a7812 */ /* 0x000fc800078ec0ff */
[----:B------:R-:W-:Y:S02]  /*0a70*/  LOP3.LUT R7, R6, 0xfffffc00, RZ, 0xc0, !PT ;  /* 0xfffffc0006077812 */ /* 0x000fe400078ec0ff */
[----:B------:R-:W-:Y:S02]  /*0a80*/  IADD3 R10, R175, -R10, RZ ;  /* 0x8000000aaf0a7210 */ /* 0x000fe40007ffe0ff */
[----:B--2---:R-:W-:Y:S02]  /*0a90*/  R2UR UR4, R2 ;  /* 0x00000000020472ca */ /* 0x004fe400000e0000 */
[C---:B------:R-:W-:Y:S02]  /*0aa0*/  LOP3.LUT R2, R3.reuse, 0xffffff80, RZ, 0xc0, !PT ;  /* 0xffffff8003027812 */ /* 0x040fe400078ec0ff */
[----:B------:R-:W-:-:S03]  /*0ab0*/  LEA.HI R3, R3, R166, RZ, 0x1 ;  /* 0x000000a603037211 */ /* 0x000fc600078f08ff */
[----:B------:R-:W-:Y:S01]  /*0ac0*/  IMAD.IADD R165, R175, 0x1, -R2 ;  /* 0x00000001afa57824 */ /* 0x000fe200078e0a02 */
[CC--:B------:R-:W-:Y:S02]  /*0ad0*/  LEA.HI R2, R0.reuse, R175.reuse, RZ, 0x4 ;  /* 0x000000af00027211 */ /* 0x0c0fe400078f20ff */
[----:B------:R-:W-:Y:S02]  /*0ae0*/  LEA.HI R0, R0, R175, RZ, 0x3 ;  /* 0x000000af00007211 */ /* 0x000fe400078f18ff */
[----:B------:R-:W-:Y:S01]  /*0af0*/  SHF.R.S32.HI R8, RZ, 0x1f, R165 ;  /* 0x0000001fff087819 */ /* 0x000fe200000114a5 */
[----:B------:R-:W-:Y:S01]  /*0b00*/  ULOP3.LUT UR4, UR4, 0x1, URZ, 0xfc, !UPT ;  /* 0x0000000104047892 */ /* 0x000fe2000f8efc3f */
[----:B------:R-:W-:Y:S02]  /*0b10*/  SHF.R.S32.HI R5, RZ, 0x4, R2 ;  /* 0x00000004ff057819 */ /* 0x000fe40000011402 */
[----:B------:R-:W-:Y:S02]  /*0b20*/  LEA.HI R9, R8, R165, RZ, 0x2 ;  /* 0x000000a508097211 */ /* 0x000fe400078f10ff */
[----:B------:R-:W-:Y:S01]  /*0b30*/  LOP3.LUT R4, R2, 0x3fffff0, RZ, 0xc0, !PT ;  /* 0x03fffff002047812 */ /* 0x000fe200078ec0ff */
[----:B------:R-:W-:Y:S01]  /*0b40*/  IMAD.U32 R169, RZ, RZ, UR4 ;  /* 0x00000004ffa97e24 */ /* 0x000fe2000f8e00ff */
[----:B------:R-:W-:-:S02]  /*0b50*/  SHF.R.S32.HI R6, RZ, 0x2, R9 ;  /* 0x00000002ff067819 */ /* 0x000fc40000011409 */
[----:B------:R-:W-:Y:S01]  /*0b60*/  SHF.R.S32.HI R11, RZ, 0x1f, R9 ;  /* 0x0000001fff0b7819 */ /* 0x000fe20000011409 */
[----:B------:R-:W-:Y:S01]  /*0b70*/  IMAD.IADD R4, R175, 0x1, -R4 ;  /* 0x00000001af047824 */ /* 0x000fe200078e0a04 */
[----:B------:R-:W-:Y:S02]  /*0b80*/  LEA.HI R2, R2, R5, RZ, 0x1 ;  /* 0x0000000502027211 */ /* 0x000fe400078f08ff */
[----:B------:R-:W-:Y:S01]  /*0b90*/  LEA.HI R11, R11, R6, RZ, 0x3 ;  /* 0x000000060b0b7211 */ /* 0x000fe200078f18ff */
[----:B------:R-:W-:Y:S01]  /*0ba0*/  IMAD R7, R4, 0x40, R7 ;  /* 0x0000004004077824 */ /* 0x000fe200078e0207 */
[----:B------:R-:W-:Y:S02]  /*0bb0*/  LOP3.LUT R160, R0, 0xfffffff8, RZ, 0xc0, !PT ;  /* 0xfffffff800a07812 */ /* 0x000fe400078ec0ff */
[----:B------:R-:W-:Y:S02]  /*0bc0*/  LOP3.LUT R11, R11, 0xfffffff8, RZ, 0xc0, !PT ;  /* 0xfffffff80b0b7812 */ /* 0x000fe400078ec0ff */
[----:B------:R-:W-:Y:S01]  /*0bd0*/  LEA.HI R8, R8, R165, RZ, 0x5 ;  /* 0x000000a508087211 */ /* 0x000fe200078f28ff */
[----:B------:R-:W-:Y:S01]  /*0be0*/  IMAD.IADD R160, R175, 0x1, -R160 ;  /* 0x00000001afa07824 */ /* 0x000fe200078e0aa0 */
[----:B------:R-:W-:Y:S01]  /*0bf0*/  LOP3.LUT R2, R2, 0x1ffffffe, RZ, 0xc0, !PT ;  /* 0x1ffffffe02027812 */ /* 0x000fe200078ec0ff */
[----:B------:R-:W-:Y:S01]  /*0c00*/  IMAD.IADD R11, R6, 0x1, -R11 ;  /* 0x00000001060b7824 */ /* 0x000fe200078e0a0b */
[----:B------:R-:W-:Y:S01]  /*0c10*/  SHF.R.S32.HI R8, RZ, 0x5, R8 ;  /* 0x00000005ff087819 */ /* 0x000fe20000011408 */
[----:B------:R-:W-:Y:S01]  /*0c20*/  IMAD.SHL.U32 R17, R160, 0x8, RZ ;  /* 0x00000008a0117824 */ /* 0x000fe200078e00ff */
[----:B------:R-:W-:Y:S01]  /*0c30*/  LEA.HI R4, R10, R10, RZ, 0x1 ;  /* 0x0000000a0a047211 */ /* 0x000fe200078f08ff */
[----:B------:R-:W-:Y:S01]  /*0c40*/  IMAD.IADD R2, R5, 0x1, -R2 ;  /* 0x0000000105027824 */ /* 0x000fe200078e0a02 */
[----:B------:R-:W-:Y:S01]  /*0c50*/  LOP3.LUT R3, R3, 0x3fffffe, RZ, 0xc0, !PT ;  /* 0x03fffffe03037812 */ /* 0x000fe200078ec0ff */
[----:B------:R-:W-:Y:S01]  /*0c60*/  IMAD R8, R8, 0x10, R11 ;  /* 0x0000001008087824 */ /* 0x000fe200078e020b */
[----:B------:R-:W-:Y:S01]  /*0c70*/  LOP3.LUT R5, R4, 0x1ffffffe, RZ, 0xc0, !PT ;  /* 0x1ffffffe04057812 */ /* 0x000fe200078ec0ff */
[----:B------:R-:W-:Y:S01]  /*0c80*/  VIADD R23, R17, 0x40 ;  /* 0x0000004011177836 */ /* 0x000fe20000000000 */
[----:B------:R-:W-:Y:S01]  /*0c90*/  LOP3.LUT R18, R9, 0x7ffffffc, RZ, 0xc0, !PT ;  /* 0x7ffffffc09127812 */ /* 0x000fe200078ec0ff */
[----:B------:R-:W-:Y:S01]  /*0ca0*/  IMAD.IADD R3, R166, 0x1, -R3 ;  /* 0x00000001a6037824 */ /* 0x000fe200078e0a03 */
[----:B------:R-:W-:Y:S01]  /*0cb0*/  SHF.R.S32.HI R163, RZ, 0x3, R0 ;  /* 0x00000003ffa37819 */ /* 0x000fe20000011400 */
[----:B------:R-:W-:Y:S01]  /*0cc0*/  IMAD.IADD R10, R10, 0x1, -R5 ;  /* 0x000000010a0a7824 */ /* 0x000fe200078e0a05 */
[----:B------:R-:W-:Y:S01]  /*0cd0*/  SHF.R.S32.HI R174, RZ, 0x1f, R17 ;  /* 0x0000001fffae7819 */ /* 0x000fe20000011411 */
[----:B------:R-:W-:Y:S01]  /*0ce0*/  IMAD R167, R3, 0x40, R8 ;  /* 0x0000004003a77824 */ /* 0x000fe200078e0208 */
[----:B------:R-:W-:Y:S01]  /*0cf0*/  SHF.R.S32.HI R173, RZ, 0x1f, R23 ;  /* 0x0000001fffad7819 */ /* 0x000fe20000011417 */
[----:B------:R-:W-:-:S02]  /*0d00*/  IMAD R168, R2, 0x8, R7 ;  /* 0x0000000802a87824 */ /* 0x000fc400078e0207 */
[----:B------:R-:W-:Y:S02]  /*0d10*/  IMAD.IADD R18, R165, 0x1, -R18 ;  /* 0x00000001a5127824 */ /* 0x000fe400078e0a12 */
[----:B------:R-:W-:-:S07]  /*0d20*/  IMAD R19, R10, 0x8, R167 ;  /* 0x000000080a137824 */ /* 0x000fce00078e02a7 */
.L_x_2473:
[----:B0---4-:R-:W0:Y:S01]  /*0d30*/  LDC.64 R2, c[0x0][0xc88] ;  /* 0x00032200ff027b82 */ /* 0x011e220000000a00 */
[----:B------:R-:W-:Y:S01]  /*0d40*/  ULDC.64 UR4, c[0x0][0xa28] ;  /* 0x00028a0000047ab9 */ /* 0x000fe20000000a00 */
[----:B------:R-:W-:Y:S01]  /*0d50*/  ULDC.64 UR6, c[0x0][0xa18] ;  /* 0x0002860000067ab9 */ /* 0x000fe20000000a00 */
[----:B------:R-:W-:Y:S01]  /*0d60*/  IMAD.MOV.U32 R7, RZ, RZ, RZ ;  /* 0x000000ffff077224 */ /* 0x000fe200078e00ff */
[----:B------:R-:W-:Y:S01]  /*0d70*/  ULDC.64 UR8, c[0x0][0xa20] ;  /* 0x0002880000087ab9 */ /* 0x000fe20000000a00 */
[----:B0-----:R-:W-:-:S05]  /*0d80*/  IMAD.WIDE R2, R47, 0x4, R2 ;  /* 0x000000042f027825 */ /* 0x001fca00078e0202 */
[----:B--2---:R-:W2:Y:S01]  /*0d90*/  LDG.E R22, desc[UR36][R2.64] ;  /* 0x0000002402167981 */ /* 0x004ea2000c1e1900 */
[----:B------:R-:W-:Y:S02]  /*0da0*/  ISETP.NE.U32.AND P0, PT, RZ, UR4, PT ;  /* 0x00000004ff007c0c */ /* 0x000fe4000bf05070 */
[----:B------:R-:W-:Y:S02]  /*0db0*/  ISETP.NE.U32.AND P1, PT, RZ, UR6, PT ;  /* 0x00000006ff007c0c */ /* 0x000fe4000bf25070 */
[----:B------:R-:W-:Y:S02]  /*0dc0*/  ISETP.NE.AND.EX P0, PT, RZ, UR5, PT, P0 ;  /* 0x00000005ff007c0c */ /* 0x000fe4000bf05300 */
[----:B------:R-:W-:Y:S02]  /*0dd0*/  ISETP.NE.AND.EX P1, PT, RZ, UR7, PT, P1 ;  /* 0x00000007ff007c0c */ /* 0x000fe4000bf25310 */
[----:B--2---:R-:W-:-:S09]  /*0de0*/  SHF.R.S32.HI R162, RZ, 0x1f, R22 ;  /* 0x0000001fffa27819 */ /* 0x004fd20000011416 */
[----:B---3--:R-:W-:-:S04]  /*0df0*/  @P0 LEA R4, P2, R22, UR4, 0x2 ;  /* 0x0000000416040c11 */ /* 0x008fc8000f8410ff */
[C---:B------:R-:W-:Y:S01]  /*0e00*/  @P0 LEA.HI.X R5, R22.reuse, UR5, R162, 0x2, P2 ;  /* 0x0000000516050c11 */ /* 0x040fe200090f14a2 */
[----:B------:R-:W-:Y:S01]  /*0e10*/  ULDC.64 UR4, c[0x0][0x418] ;  /* 0x0001060000047ab9 */ /* 0x000fe20000000a00 */
[----:B------:R-:W-:-:S03]  /*0e20*/  @P1 LEA R2, P2, R22, UR6, 0x2 ;  /* 0x0000000616021c11 */ /* 0x000fc6000f8410ff */
[----:B------:R0:W5:Y:S01]  /*0e30*/  @P0 LDG.E R7, desc[UR36][R4.64] ;  /* 0x0000002404070981 */ /* 0x000162000c1e1900 */
[----:B------:R-:W-:-:S05]  /*0e40*/  @P1 LEA.HI.X R3, R22, UR7, R162, 0x2, P2 ;  /* 0x0000000716031c11 */ /* 0x000fca00090f14a2 */
[----:B------:R0:W5:Y:S01]  /*0e50*/  @P1 LDG.E R171, desc[UR36][R2.64] ;  /* 0x0000002402ab1981 */ /* 0x000162000c1e1900 */
[----:B------:R-:W-:Y:S01]  /*0e60*/  UISETP.NE.U32.AND UP0, UPT, UR4, URZ, UPT ;  /* 0x0000003f0400728c */ /* 0x000fe2000bf05070 */
[----:B------:R-:W-:Y:S02]  /*0e70*/  ISETP.NE.U32.AND P2, PT, RZ, UR8, PT ;  /* 0x00000008ff007c0c */ /* 0x000fe4000bf45070 */
[----:B------:R-:W-:Y:S01]  /*0e80*/  ULDC UR4, c[0x0][0x424] ;  /* 0x0001090000047ab9 */ /* 0x000fe20000000800 */
[----:B------:R-:W-:Y:S01]  /*0e90*/  UISETP.NE.AND.EX UP0, UPT, UR5, URZ, UPT, UP0 ;  /* 0x0000003f0500728c */ /* 0x000fe2000bf05300 */
[----:B------:R-:W-:Y:S02]  /*0ea0*/  ISETP.NE.AND.EX P2, PT, RZ, UR9, PT, P2 ;  /* 0x00000009ff007c0c */ /* 0x000fe4000bf45320 */
[----:B------:R-:W-:Y:S01]  /*0eb0*/  ULDC UR5, c[0x0][0x2f0] ;  /* 0x0000bc0000057ab9 */ /* 0x000fe20000000800 */
[----:B------:R-:W-:-:S04]  /*0ec0*/  USEL UR4, UR4, 0x1, UP0 ;  /* 0x0000000104047887 */ /* 0x000fc80008000000 */
[----:B------:R-:W-:Y:S01]  /*0ed0*/  UIMAD UR4, UR4, UR5, URZ ;  /* 0x00000005040472a4 */ /* 0x000fe2000f8e023f */
[----:B0-----:R-:W-:Y:S11]  /*0ee0*/  @P1 BRA `(.L_x_2414) ;  /* 0x0000000000281947 */ /* 0x001ff60003800000 */
        /* <DEDUP_REMOVED lines=10> */
.L_x_2414:
[----:B------:R-:W-:Y:S02]  /*0f90*/  IMAD.U32 R170, RZ, RZ, UR4 ;  /* 0x00000004ffaa7e24 */ /* 0x000fe4000f8e00ff */
[----:B------:R-:W-:Y:S01]  /*0fa0*/  IMAD.MOV.U32 R161, RZ, RZ, R46 ;  /* 0x000000ffffa17224 */ /* 0x000fe200078e002e */
[----:B------:R-:W-:Y:S06]  /*0fb0*/  @!P2 BRA `(.L_x_2415) ;  /* 0x000000000010a947 */ /* 0x000fec0003800000 */
[----:B------:R-:W-:-:S04]  /*0fc0*/  LEA R2, P0, R22, UR8, 0x2 ;  /* 0x0000000816027c11 */ /* 0x000fc8000f8010ff */
[----:B------:R-:W-:-:S05]  /*0fd0*/  LEA.HI.X R3, R22, UR9, R162, 0x2, P0 ;  /* 0x0000000916037c11 */ /* 0x000fca00080f14a2 */
[----:B------:R1:W5:Y:S01]  /*0fe0*/  LDG.E R170, desc[UR36][R2.64] ;  /* 0x0000002402aa7981 */ /* 0x000362000c1e1900 */
[----:B------:R-:W-:Y:S05]  /*0ff0*/  BRA `(.L_x_2416) ;  /* 0x0000000000247947 */ /* 0x000fea0003800000 */
.L_x_2415:
        /* <DEDUP_REMOVED lines=8> */
[----:B--2---:R-:W-:-:S07]  /*1080*/  IADD3 R170, -R170, R5, RZ ;  /* 0x00000005aaaa7210 */ /* 0x004fce0007ffe1ff */
.L_x_2416:
[----:B------:R-:W2:Y:S01]  /*1090*/  LDC R172, c[0x0][0x448] ;  /* 0x00011200ffac7b82 */ /* 0x000ea20000000800 */
[----:B------:R-:W-:Y:S01]  /*10a0*/  IMAD.SHL.U32 R16, R45, 0x80, RZ ;  /* 0x000000802d107824 */ /* 0x000fe200078e00ff */
[----:B------:R-:W-:Y:S01]  /*10b0*/  CS2R R86, SRZ ;  /* 0x0000000000567805 */ /* 0x000fe2000001ff00 */
[----:B-----5:R-:W-:Y:S01]  /*10c0*/  IMAD.IADD R170, R170, 0x1, -R7 ;  /* 0x00000001aaaa7824 */ /* 0x020fe200078e0a07 */
[----:B------:R-:W-:Y:S01]  /*10d0*/  CS2R R84, SRZ ;  /* 0x0000000000547805 */ /* 0x000fe2000001ff00 */
[----:B------:R-:W-:Y:S01]  /*10e0*/  VIADD R0, R16, 0x7f ;  /* 0x0000007f10007836 */ /* 0x000fe20000000000 */
[----:B------:R-:W-:Y:S01]  /*10f0*/  CS2R R82, SRZ ;  /* 0x0000000000527805 */ /* 0x000fe2000001ff00 */
[----:B------:R-:W-:Y:S01]  /*1100*/  IMAD.MOV.U32 R20, RZ, RZ, RZ ;  /* 0x000000ffff147224 */ /* 0x000fe200078e00ff */
[----:B------:R-:W-:Y:S02]  /*1110*/  CS2R R80, SRZ ;  /* 0x0000000000507805 */ /* 0x000fe4000001ff00 */
[----:B------:R-:W-:-:S02]  /*1120*/  CS2R R78, SRZ ;  /* 0x00000000004e7805 */ /* 0x000fc4000001ff00 */
[----:B------:R-:W-:Y:S02]  /*1130*/  CS2R R76, SRZ ;  /* 0x00000000004c7805 */ /* 0x000fe4000001ff00 */
[----:B------:R-:W-:Y:S02]  /*1140*/  CS2R R74, SRZ ;  /* 0x00000000004a7805 */ /* 0x000fe4000001ff00 */
[----:B------:R-:W-:Y:S02]  /*1150*/  CS2R R32, SRZ ;  /* 0x0000000000207805 */ /* 0x000fe4000001ff00 */
        /* <DEDUP_REMOVED lines=11> */
[----:B--2---:R-:W-:Y:S02]  /*1210*/  ISETP.NE.AND P0, PT, R172, 0x1, PT ;  /* 0x00000001ac00780c */ /* 0x004fe40003f05270 */
        /* <DEDUP_REMOVED lines=11> */
[----:B------:R-:W-:Y:S01]  /*12d0*/  MOV R8, RZ ;  /* 0x000000ff00087202 */ /* 0x000fe20000000f00 */
[----:B-1----:R-:W1:Y:S01]  /*12e0*/  @P0 LDC R3, c[0x0][0x44c] ;  /* 0x00011300ff030b82 */ /* 0x002e620000000800 */
[----:B------:R-:W-:Y:S02]  /*12f0*/  IMAD.MOV.U32 R95, RZ, RZ, RZ ;  /* 0x000000ffff5f7224 */ /* 0x000fe400078e00ff */
[----:B------:R-:W-:Y:S02]  /*1300*/  IMAD.MOV.U32 R10, RZ, RZ, RZ ;  /* 0x000000ffff0a7224 */ /* 0x000fe400078e00ff */
[----:B------:R-:W-:Y:S02]  /*1310*/  IMAD.MOV.U32 R97, RZ, RZ, RZ ;  /* 0x000000ffff617224 */ /* 0x000fe400078e00ff */
[----:B------:R-:W-:Y:S01]  /*1320*/  IMAD.MOV.U32 R99, RZ, RZ, RZ ;  /* 0x000000ffff637224 */ /* 0x000fe200078e00ff */
[----:B------:R-:W2:Y:S01]  /*1330*/  @P0 LDC R5, c[0x0][0x450] ;  /* 0x00011400ff050b82 */ /* 0x000ea20000000800 */
[----:B-1----:R-:W-:Y:S01]  /*1340*/  @P0 IMAD.HI.U32 R2, R0, R3, RZ ;  /* 0x0000000300020227 */ /* 0x002fe200078e00ff */
[----:B0-----:R-:W-:-:S04]  /*1350*/  IADD3 R3, R170, 0x60, -R171 ;  /* 0x00000060aa037810 */ /* 0x001fc80007ffe8ab */
[----:B--2---:R-:W-:Y:S01]  /*1360*/  @P0 SHF.R.U32.HI R0, RZ, R5, R2 ;  /* 0x00000005ff000219 */ /* 0x004fe20000011602 */
[----:B------:R-:W-:Y:S01]  /*1370*/  VIADD R2, R170, 0x5f ;  /* 0x0000005faa027836 */ /* 0x000fe20000000000 */
[----:B------:R-:W-:-:S03]  /*1380*/  PLOP3.LUT P0, PT, PT, PT, PT, 0x80, 0x0 ;  /* 0x000000000000781c */ /* 0x000fc60003f0f070 */
[----:B------:R-:W-:Y:S02]  /*1390*/  IMAD.IADD R0, R3, 0x1, R0 ;  /* 0x0000000103007824 */ /* 0x000fe400078e0200 */
[----:B------:R-:W-:-:S04]  /*13a0*/  IMAD.HI R2, R2, 0x2aaaaaab, RZ ;  /* 0x2aaaaaab02027827 */ /* 0x000fc800078e02ff */
[----:B------:R-:W-:Y:S01]  /*13b0*/  IMAD.HI R0, R0, 0x2aaaaaab, RZ ;  /* 0x2aaaaaab00007827 */ /* 0x000fe200078e02ff */
[----:B------:R-:W-:-:S04]  /*13c0*/  SHF.R.U32.HI R3, RZ, 0x1f, R2 ;  /* 0x0000001fff037819 */ /* 0x000fc80000011602 */
[----:B------:R-:W-:Y:S02]  /*13d0*/  SHF.R.U32.HI R5, RZ, 0x1f, R0 ;  /* 0x0000001fff057819 */ /* 0x000fe40000011600 */
[----:B------:R-:W-:Y:S02]  /*13e0*/  LEA.HI.SX32 R3, R2, R3, 0x1c ;  /* 0x0000000302037211 */ /* 0x000fe400078fe2ff */
[----:B------:R-:W-:Y:S01]  /*13f0*/  LEA.HI.SX32 R2, R0, R5, 0x1c ;  /* 0x0000000500027211 */ /* 0x000fe200078fe2ff */
[----:B------:R-:W-:-:S03]  /*1400*/  IMAD.MOV.U32 R0, RZ, RZ, RZ ;  /* 0x000000ffff007224 */ /* 0x000fc600078e00ff */
[----:B------:R-:W-:-:S04]  /*1410*/  VIMNMX R73, R3, R2, PT ;  /* 0x0000000203497248 */ /* 0x000fc80003fe0100 */
[----:B------:R-:W-:-:S13]  /*1420*/  ISETP.GE.AND P1, PT, R73, 0x1, PT ;  /* 0x000000014900780c */ /* 0x000fda0003f26270 */
        /* <DEDUP_REMOVED lines=23> */
[----:B------:R-:W-:Y:S01]  /*15a0*/  MOV R10, UR6 ;  /* 0x00000006000a7c02 */ /* 0x000fe20008000f00 */
        /* <DEDUP_REMOVED lines=8> */
.L_x_2418:
[----:B------:R-:W-:Y:S02]  /*1630*/  LEA.HI R0, R164, R164, RZ, 0x1 ;  /* 0x000000a4a4007211 */ /* 0x000fe400078f08ff */
[----:B------:R-:W-:Y:S02]  /*1640*/  R2UR UR4, R169 ;  /* 0x00000000a90472ca */ /* 0x000fe400000e0000 */
[----:B------:R-:W-:-:S05]  /*1650*/  LOP3.LUT R3, R0, 0xfffffffe, RZ, 0xc0, !PT ;  /* 0xfffffffe00037812 */ /* 0x000fca00078ec0ff */
[----:B------:R-:W-:-:S05]  /*1660*/  IMAD.IADD R0, R164, 0x1, -R3 ;  /* 0x00000001a4007824 */ /* 0x000fca00078e0a03 */
[----:B------:R-:W-:Y:S01]  /*1670*/  SHF.L.U32 R0, R0, 0x1f, RZ ;  /* 0x0000001f00007819 */ /* 0x000fe200000006ff */
[----:B------:R-:W-:-:S03]  /*1680*/  IMAD.U32 R2, RZ, RZ, UR4 ;  /* 0x00000004ff027e24 */ /* 0x000fc6000f8e00ff */
[----:B------:R-:W0:Y:S02]  /*1690*/  SYNCS.PHASECHK.TRANS64.TRYWAIT P1, [UR39+0x2a800], R0 ;  /* 0x02a80000ff0075a7 */ /* 0x000e240008020167 */
[----:B------:R-:W-:Y:S01]  /*16a0*/  ISETP.NE.AND P0, PT, R2, 0x3, PT ;  /* 0x000000030200780c */ /* 0x000fe20003f05270 */
[----:B0-----:R-:W-:-:S12]  /*16b0*/  @!P1 BRA `(.L_x_2419) ;  /* 0x000000e400509947 */ /* 0x001fd80003800000 */
.L_x_2560:
[----:B------:R-:W-:Y:S05]  /*16c0*/  @!P0 BRA `(.L_x_2420) ;  /* 0x0000000000048947 */ /* 0x000fea0003800000 */
[----:B------:R-:W-:Y:S01]  /*16d0*/  BPT.TRAP 0x1 ;  /* 0x000000040000795c */ /* 0x000fe20000300000 */
.L_x_2420:
[----:B0-----:R-:W-:Y:S02]  /*16e0*/  IMAD.U32 R0, RZ, RZ, UR38 ;  /* 0x00000026ff007e24 */ /* 0x001fe4000f8e00ff */
[----:B------:R-:W-:-:S03]  /*16f0*/  IMAD.U32 R3, RZ, RZ, UR60 ;  /* 0x0000003cff037e24 */ /* 0x000fc6000f8e00ff */
[----:B------:R-:W-:Y:S02]  /*1700*/  LEA R0, R0, UR39, 0x3 ;  /* 0x0000002700007c11 */ /* 0x000fe4000f8e18ff */
[----:B------:R-:W-:-:S04]  /*1710*/  SHF.L.U32 R3, R3, 0x1f, RZ ;  /* 0x0000001f03037819 */ /* 0x000fc800000006ff */
[----:B------:R0:W1:Y:S01]  /*1720*/  SYNCS.PHASECHK.TRANS64.TRYWAIT P1, [R0+URZ+0x2a830], R3 ;  /* 0x02a83003000075a7 */ /* 0x000062000802017f */
[----:B------:R-:W-:Y:S05]  /*1730*/  @!P0 BRA `(.L_x_2421) ;  /* 0x0000000000048947 */ /* 0x000fea0003800000 */
[----:B------:R-:W-:Y:S01]  /*1740*/  BPT.TRAP 0x1 ;  /* 0x000000040000795c */ /* 0x000fe20000300000 */
.L_x_2421:
[----:B-1----:R-:W-:Y:S05]  /*1750*/  @P1 BRA `(.L_x_2422) ;  /* 0x0000000000081947 */ /* 0x002fea0003800000 */
[----:B------:R-:W1:Y:S02]  /*1760*/  SYNCS.PHASECHK.TRANS64.TRYWAIT P1, [R0+URZ+0x2a830], R3 ;  /* 0x02a83003000075a7 */ /* 0x000e64000802017f */
[----:B-1----:R-:W-:Y:S05]  /*1770*/  @!P1 BRA `(.L_x_2423) ;  /* 0x000000e400389947 */ /* 0x002fea0003800000 */
.L_x_2422:
        /* <DEDUP_REMOVED lines=11> */
[----:B------:R-:W-:Y:S01]  /*1830*/  MOV R6, UR8 ;  /* 0x0000000800067c02 */ /* 0x000fe20008000f00 */
        /* <DEDUP_REMOVED lines=83> */
.L_x_2424:
[----:B------:R-:W-:Y:S01]  /*1d70*/  ISETP.NE.AND P4, PT, R172, 0x1, PT ;  /* 0x00000001ac00780c */ /* 0x000fe20003f85270 */
[----:B------:R-:W-:Y:S01]  /*1d80*/  IMAD.IADD R2, R19, 0x1, R16 ;  /* 0x0000000113027824 */ /* 0x000fe200078e0210 */
[----:B------:R-:W-:Y:S01]  /*1d90*/  ULDC UR4, c[0x0][0x988] ;  /* 0x0002620000047ab9 */ /* 0x000fe20000000800 */
[----:B------:R-:W2:Y:S10]  /*1da0*/  S2UR UR5, SR_CgaCtaId ;  /* 0x00000000000579c3 */ /* 0x000eb40000008800 */
[----:B01----:R-:W0:Y:S08]  /*1db0*/  @P4 LDC R3, c[0x0][0x44c] ;  /* 0x00011300ff034b82 */ /* 0x003e300000000800 */
[----:B------:R-:W1:Y:S01]  /*1dc0*/  @P4 LDC R4, c[0x0][0x450] ;  /* 0x00011400ff044b82 */ /* 0x000e620000000800 */
[----:B0-----:R-:W-:-:S05]  /*1dd0*/  @P4 IMAD.HI.U32 R3, R2, R3, RZ ;  /* 0x0000000302034227 */ /* 0x001fca00078e00ff */
[----:B-1----:R-:W-:Y:S01]  /*1de0*/  @P4 SHF.R.U32.HI R2, RZ, R4, R3 ;  /* 0x00000004ff024219 */ /* 0x002fe20000011603 */
[----:B------:R-:W-:Y:S02]  /*1df0*/  IMAD.MOV.U32 R4, RZ, RZ, -0x60 ;  /* 0xffffffa0ff047424 */ /* 0x000fe400078e00ff */
[C---:B------:R-:W-:Y:S02]  /*1e00*/  IMAD R3, R73.reuse, -0x60, R170 ;  /* 0xffffffa049037824 */ /* 0x040fe400078e02aa */
[----:B------:R-:W0:Y:S01]  /*1e10*/  SHFL.IDX PT, R8, R2, 0x1, 0x1c1f ;  /* 0x003c1f0002087f89 */ /* 0x000e2200000e0000 */
[----:B------:R-:W-:Y:S02]  /*1e20*/  IMAD R5, R73, R4, 0x61 ;  /* 0x0000006149057424 */ /* 0x000fe400078e0204 */
[----:B------:R-:W-:Y:S01]  /*1e30*/  VIADD R3, R3, 0x60 ;  /* 0x0000006003037836 */ /* 0x000fe20000000000 */
[----:B------:R-:W1:Y:S01]  /*1e40*/  SHFL.IDX PT, R2, R2, RZ, 0x1c1f ;  /* 0x001c1fff02027589 */ /* 0x000e6200000e0000 */
[----:B------:R-:W-:-:S02]  /*1e50*/  IMAD R5, R18, -0x2, R5 ;  /* 0xfffffffe12057824 */ /* 0x000fc400078e0205 */
[----:B------:R-:W-:-:S03]  /*1e60*/  IMAD R3, R18, -0x2, R3 ;  /* 0xfffffffe12037824 */ /* 0x000fc600078e0203 */
[----:B------:R-:W-:-:S04]  /*1e70*/  IADD3 R4, -R171, R5, R170 ;  /* 0x00000005ab047210 */ /* 0x000fc80007ffe1aa */
[----:B0-----:R-:W-:-:S04]  /*1e80*/  VIADDMNMX R8, R8, R4, R3, PT ;  /* 0x0000000408087246 */ /* 0x001fc80003800103 */
        /* <DEDUP_REMOVED lines=8> */
[C---:B------:R-:W-:Y:S02]  /*1f10*/  ISETP.GT.AND P2, PT, R8.reuse, 0x10, PT ;  /* 0x000000100800780c */ /* 0x040fe40003f44270 */
[----:B------:R-:W-:Y:S02]  /*1f20*/  FSEL R31, R31, -INF , P1 ;  /* 0xff8000001f1f7808 */ /* 0x000fe40000800000 */
[----:B------:R-:W-:Y:S02]  /*1f30*/  FMNMX.FTZ R10, R75, R10, !PT ;  /* 0x0000000a4b0a7209 */ /* 0x000fe40007810000 */
        /* <DEDUP_REMOVED lines=57> */
[----:B------:R-:W-:Y:S02]  /*22d0*/  FSEL R71, R71, -INF , P1 ;  /* 0xff80000047477808 */ /* 0x000fe40000800000 */
[----:B------:R-:W-:Y:S02]  /*22e0*/  FMNMX.FTZ R10, R103, R10, !PT ;  /* 0x0000000a670a7209 */ /* 0x000fe40007810000 */
[----:B-1----:R-:W-:Y:S01]  /*22f0*/  VIADDMNMX R4, R2, R4, R3, PT ;  /* 0x0000000402047246 */ /* 0x002fe20003800103 */
[----:B------:R-:W-:Y:S01]  /*2300*/  IMAD.U32 R2, RZ, RZ, UR4 ;  /* 0x00000004ff027e24 */ /* 0x000fe2000f8e00ff */
[----:B------:R-:W-:-:S02]  /*2310*/  FMNMX.FTZ R10, R71, R10, !PT ;  /* 0x0000000a470a7209 */ /* 0x000fc40007810000 */
[C---:B------:R-:W-:Y:S02]  /*2320*/  ISETP.GT.AND P1, PT, R4.reuse, RZ, PT ;  /* 0x000000ff0400720c */ /* 0x040fe40003f24270 */
[C---:B------:R-:W-:Y:S01]  /*2330*/  ISETP.GT.AND P2, PT, R4.reuse, 0x1, PT ;  /* 0x000000010400780c */ /* 0x040fe20003f44270 */
[----:B------:R-:W0:Y:S01]  /*2340*/  SHFL.BFLY PT, R5, R10, 0x2, 0x1f ;  /* 0x0c401f000a057f89 */ /* 0x000e2200000e0000 */
[----:B------:R-:W-:Y:S02]  /*2350*/  ISETP.GT.AND P3, PT, R4, 0x8, PT ;  /* 0x000000080400780c */ /* 0x000fe40003f64270 */
[----:B------:R-:W-:Y:S02]  /*2360*/  FSEL R25, R25, -INF , P2 ;  /* 0xff80000019197808 */ /* 0x000fe40001000000 */
[----:B------:R-:W-:Y:S02]  /*2370*/  FSEL R9, R28, -INF , P3 ;  /* 0xff8000001c097808 */ /* 0x000fe40001800000 */
[----:B------:R-:W-:-:S02]  /*2380*/  ISETP.GT.AND P2, PT, R4, 0x10, PT ;  /* 0x000000100400780c */ /* 0x000fc40003f44270 */
[----:B------:R-:W-:Y:S02]  /*2390*/  ISETP.GT.AND P3, PT, R4, 0x18, PT ;  /* 0x000000180400780c */ /* 0x000fe40003f64270 */
[----:B------:R-:W-:Y:S02]  /*23a0*/  FSEL R11, R32, -INF , P2 ;  /* 0xff800000200b7808 */ /* 0x000fe40001000000 */
[----:B------:R-:W-:Y:S02]  /*23b0*/  FSEL R13, R36, -INF , P3 ;  /* 0xff800000240d7808 */ /* 0x000fe40001800000 */
[----:B------:R-:W-:Y:S02]  /*23c0*/  R2UR UR4, R0 ;  /* 0x00000000000472ca */ /* 0x000fe400000e0000 */
[----:B0-----:R-:W-:-:S11]  /*23d0*/  FMNMX.FTZ R8, R10, R5, !PT ;  /* 0x000000050a087209 */ /* 0x001fd60007810000 */
[----:B------:R-:W-:Y:S01]  /*23e0*/  UIADD3 UR4, UR4, 0x2a840, URZ ;  /* 0x0002a84004047890 */ /* 0x000fe2000fffe03f */
[----:B------:R-:W0:Y:S03]  /*23f0*/  SHFL.BFLY PT, R5, R8, 0x1, 0x1f ;  /* 0x0c201f0008057f89 */ /* 0x000e2600000e0000 */
[----:B--2---:R-:W-:-:S09]  /*2400*/  UPRMT UR4, UR5, 0x654, UR4 ;  /* 0x0000065405047896 */ /* 0x004fd20008000004 */
[----:B------:R-:W-:Y:S01]  /*2410*/  SYNCS.ARRIVE.TRANS64.RED.A1T0 RZ, [UR4], RZ ;  /* 0x000000ffffff79a7 */ /* 0x000fe20008100404 */
[----:B0-----:R-:W-:Y:S02]  /*2420*/  FMNMX.FTZ R3, R8, R5, !PT ;  /* 0x0000000508037209 */ /* 0x001fe40007810000 */
[----:B------:R-:W-:Y:S02]  /*2430*/  FSEL R5, R24, -INF , P1 ;  /* 0xff80000018057808 */ /* 0x000fe40000800000 */
[----:B------:R-:W-:Y:S01]  /*2440*/  ISETP.GT.AND P1, PT, R4, 0x9, PT ;  /* 0x000000090400780c */ /* 0x000fe20003f24270 */
[----:B------:R-:W-:Y:S01]  /*2450*/  FMUL.FTZ R10, R3, R2 ;  /* 0x00000002030a7220 */ /* 0x000fe20000410000 */
[----:B------:R-:W-:Y:S02]  /*2460*/  FMNMX.FTZ R8, R5, R25, !PT ;  /* 0x0000001905087209 */ /* 0x000fe40007810000 */
[----:B------:R-:W-:Y:S02]  /*2470*/  FSEL R29, R29, -INF , P1 ;  /* 0xff8000001d1d7808 */ /* 0x000fe40000800000 */
[----:B------:R-:W-:-:S02]  /*2480*/  FMNMX.FTZ R8, R9, R8, !PT ;  /* 0x0000000809087209 */ /* 0x000fc40007810000 */
[C---:B------:R-:W-:Y:S02]  /*2490*/  ISETP.GT.AND P1, PT, R4.reuse, 0x11, PT ;  /* 0x000000110400780c */ /* 0x040fe40003f24270 */
[----:B------:R-:W-:Y:S02]  /*24a0*/  FMNMX.FTZ R8, R29, R8, !PT ;  /* 0x000000081d087209 */ /* 0x000fe40007810000 */
[----:B------:R-:W-:Y:S02]  /*24b0*/  FSEL R33, R33, -INF , P1 ;  /* 0xff80000021217808 */ /* 0x000fe40000800000 */
[----:B------:R-:W-:Y:S02]  /*24c0*/  FMNMX.FTZ R8, R11, R8, !PT ;  /* 0x000000080b087209 */ /* 0x000fe40007810000 */
[----:B------:R-:W-:Y:S02]  /*24d0*/  FSETP.NEU.FTZ.AND P2, PT, R3, -INF , PT ;  /* 0xff8000000300780b */ /* 0x000fe40003f5d000 */
[----:B------:R-:W-:-:S02]  /*24e0*/  ISETP.GT.AND P1, PT, R4, 0x19, PT ;  /* 0x000000190400780c */ /* 0x000fc40003f24270 */
[----:B------:R-:W-:Y:S02]  /*24f0*/  FMNMX.FTZ R8, R33, R8, !PT ;  /* 0x0000000821087209 */ /* 0x000fe40007810000 */
[----:B------:R-:W-:Y:S02]  /*2500*/  FSEL R10, R10, RZ, P2 ;  /* 0x000000ff0a0a7208 */ /* 0x000fe40001000000 */
[C---:B------:R-:W-:Y:S02]  /*2510*/  ISETP.GT.AND P2, PT, R4.reuse, 0x20, PT ;  /* 0x000000200400780c */ /* 0x040fe40003f44270 */
        /* <DEDUP_REMOVED lines=9> */
[----:B------:R-:W0:Y:S01]  /*25b0*/  @P4 LDC R40, c[0x0][0x450] ;  /* 0x00011400ff284b82 */ /* 0x000e220000000800 */
[C---:B------:R-:W-:Y:S01]  /*25c0*/  ISETP.GT.AND P2, PT, R4.reuse, 0x28, PT ;  /* 0x000000280400780c */ /* 0x040fe20003f44270 */
[----:B------:R-:W-:Y:S01]  /*25d0*/  MUFU.EX2 R159, R75 ;  /* 0x0000004b009f7308 */ /* 0x000fe20000000800 */
        /* <DEDUP_REMOVED lines=10> */
[C---:B------:R-:W-:Y:S01]  /*2680*/  ISETP.GT.AND P2, PT, R4.reuse, 0x30, PT ;  /* 0x000000300400780c */ /* 0x040fe20003f44270 */
        /* <DEDUP_REMOVED lines=28> */
[----:B------:R1:W2:Y:S01]  /*2850*/  MUFU.EX2 R20, R79 ;  /* 0x0000004f00147308 */ /* 0x0002a20000000800 */
        /* <DEDUP_REMOVED lines=11> */
[----:B------:R-:W-:Y:S01]  /*2910*/  FFMA.FTZ R10, R71, R2, -R10 ;  /* 0x00000002470a7223 */ /* 0x000fe2000001080a */
[----:B------:R-:W-:-:S02]  /*2920*/  ISETP.GT.AND P1, PT, R4, 0x49, PT ;  /* 0x000000490400780c */ /* 0x000fc40003f24270 */
[----:B-1----:R-:W-:Y:S02]  /*2930*/  CS2R R78, SRZ ;  /* 0x00000000004e7805 */ /* 0x002fe4000001ff00 */
[----:B------:R-:W-:Y:S01]  /*2940*/  FSEL R39, R60, -INF , P2 ;  /* 0xff8000003c277808 */ /* 0x000fe20001000000 */
[----:B------:R1:W3:Y:S01]  /*2950*/  MUFU.EX2 R24, R83 ;  /* 0x0000005300187308 */ /* 0x0002e20000000800 */
[----:B------:R-:W-:Y:S02]  /*2960*/  FMNMX.FTZ R8, R57, R8, !PT ;  /* 0x0000000839087209 */ /* 0x000fe40007810000 */
[----:B------:R-:W-:Y:S02]  /*2970*/  CS2R R70, SRZ ;  /* 0x0000000000467805 */ /* 0x000fe4000001ff00 */
[----:B------:R-:W-:Y:S02]  /*2980*/  ISETP.GT.AND P2, PT, R4, 0x50, PT ;  /* 0x000000500400780c */ /* 0x000fe40003f44270 */
[----:B------:R-:W-:-:S02]  /*2990*/  FSEL R61, R61, -INF , P1 ;  /* 0xff8000003d3d7808 */ /* 0x000fc40000800000 */
[----:B------:R-:W-:Y:S01]  /*29a0*/  FMNMX.FTZ R8, R39, R8, !PT ;  /* 0x0000000827087209 */ /* 0x000fe20007810000 */
[----:B------:R-:W-:Y:S01]  /*29b0*/  MUFU.EX2 R85, R85 ;  /* 0x0000005500557308 */ /* 0x000fe20000000800 */
[----:B------:R-:W-:Y:S02]  /*29c0*/  ISETP.GT.AND P1, PT, R4, 0x51, PT ;  /* 0x000000510400780c */ /* 0x000fe40003f24270 */
[----:B-1----:R-:W-:Y:S02]  /*29d0*/  CS2R R82, SRZ ;  /* 0x0000000000527805 */ /* 0x002fe4000001ff00 */
[----:B------:R-:W-:Y:S02]  /*29e0*/  FSEL R43, R64, -INF , P2 ;  /* 0xff800000402b7808 */ /* 0x000fe40001000000 */
[----:B------:R-:W-:Y:S02]  /*29f0*/  FMNMX.FTZ R8, R61, R8, !PT ;  /* 0x000000083d087209 */ /* 0x000fe40007810000 */
[----:B------:R-:W-:Y:S01]  /*2a00*/  ISETP.GT.AND P2, PT, R4, 0x58, PT ;  /* 0x000000580400780c */ /* 0x000fe20003f44270 */
[----:B------:R1:W4:Y:S01]  /*2a10*/  MUFU.EX2 R26, R87 ;  /* 0x00000057001a7308 */ /* 0x0003220000000800 */
[----:B------:R-:W-:-:S02]  /*2a20*/  FSEL R65, R65, -INF , P1 ;  /* 0xff80000041417808 */ /* 0x000fc40000800000 */
[----:B------:R-:W-:Y:S02]  /*2a30*/  FMNMX.FTZ R8, R43, R8, !PT ;  /* 0x000000082b087209 */ /* 0x000fe40007810000 */
[----:B------:R-:W-:Y:S02]  /*2a40*/  ISETP.GT.AND P1, PT, R4, 0x59, PT ;  /* 0x000000590400780c */ /* 0x000fe40003f24270 */
[----:B------:R-:W-:Y:S01]  /*2a50*/  FSEL R47, R68, -INF , P2 ;  /* 0xff800000442f7808 */ /* 0x000fe20001000000 */
[----:B------:R-:W-:Y:S01]  /*2a60*/  MUFU.EX2 R89, R89 ;  /* 0x0000005900597308 */ /* 0x000fe20000000800 */
[----:B------:R-:W-:Y:S02]  /*2a70*/  FMNMX.FTZ R8, R65, R8, !PT ;  /* 0x0000000841087209 */ /* 0x000fe40007810000 */
[----:B-1----:R-:W-:Y:S02]  /*2a80*/  CS2R R86, SRZ ;  /* 0x0000000000567805 */ /* 0x002fe4000001ff00 */
[----:B------:R-:W-:-:S02]  /*2a90*/  FSEL R69, R69, -INF , P1 ;  /* 0xff80000045457808 */ /* 0x000fc40000800000 */
[----:B------:R-:W-:Y:S02]  /*2aa0*/  FMNMX.FTZ R8, R47, R8, !PT ;  /* 0x000000082f087209 */ /* 0x000fe40007810000 */
[----:B--2---:R-:W-:Y:S01]  /*2ab0*/  F2FP.BF16.F32.PACK_AB R153, R20, R77 ;  /* 0x0000004d1499723e */ /* 0x004fe200000010ff */
[----:B------:R-:W1:Y:S01]  /*2ac0*/  MUFU.EX2 R28, R91 ;  /* 0x0000005b001c7308 */ /* 0x000e620000000800 */
[----:B------:R-:W-:Y:S02]  /*2ad0*/  FMNMX.FTZ R8, R69, R8, !PT ;  /* 0x0000000845087209 */ /* 0x000fe40007810000 */
[----:B---3--:R-:W-:Y:S02]  /*2ae0*/  F2FP.BF16.F32.PACK_AB R155, R24, R81 ;  /* 0x00000051189b723e */ /* 0x008fe400000010ff */
[----:B----4-:R-:W-:Y:S01]  /*2af0*/  F2FP.BF16.F32.PACK_AB R149, R26, R85 ;  /* 0x000000551a95723e */ /* 0x010fe200000010ff */
[----:B------:R-:W2:Y:S02]  /*2b00*/  SHFL.BFLY PT, R75, R8, 0x2, 0x1f ;  /* 0x0c401f00084b7f89 */ /* 0x000ea400000e0000 */
[----:B------:R-:W-:Y:S08]  /*2b10*/  MUFU.EX2 R93, R93 ;  /* 0x0000005d005d7308 */ /* 0x000ff00000000800 */
[----:B------:R3:W4:Y:S01]  /*2b20*/  MUFU.EX2 R30, R51 ;  /* 0x00000033001e7308 */ /* 0x0007220000000800 */
[----:B-1----:R-:W-:-:S07]  /*2b30*/  F2FP.BF16.F32.PACK_AB R151, R28, R89 ;  /* 0x000000591c97723e */ /* 0x002fce00000010ff */
[----:B------:R-:W-:Y:S01]  /*2b40*/  MUFU.EX2 R95, R95 ;  /* 0x0000005f005f7308 */ /* 0x000fe20000000800 */
[----:B---3--:R-:W-:Y:S02]  /*2b50*/  CS2R R50, SRZ ;  /* 0x0000000000327805 */ /* 0x008fe4000001ff00 */
[----:B--2---:R-:W-:-:S05]  /*2b60*/  FMNMX.FTZ R75, R8, R75, !PT ;  /* 0x0000004b084b7209 */ /* 0x004fca0007810000 */
[----:B------:R1:W2:Y:S01]  /*2b70*/  MUFU.EX2 R32, R55 ;  /* 0x0000003700207308 */ /* 0x0002a20000000800 */
[----:B----4-:R-:W-:Y:S01]  /*2b80*/  F2FP.BF16.F32.PACK_AB R145, R30, R93 ;  /* 0x0000005d1e91723e */ /* 0x010fe200000010ff */
[----:B------:R-:W3:Y:S06]  /*2b90*/  SHFL.BFLY PT, R4, R75, 0x1, 0x1f ;  /* 0x0c201f004b047f89 */ /* 0x000eec00000e0000 */
[----:B------:R-:W-:Y:S01]  /*2ba0*/  MUFU.EX2 R97, R97 ;  /* 0x0000006100617308 */ /* 0x000fe20000000800 */
[----:B-1----:R-:W-:-:S07]  /*2bb0*/  CS2R R54, SRZ ;  /* 0x0000000000367805 */ /* 0x002fce000001ff00 */
[----:B------:R1:W4:Y:S01]  /*2bc0*/  MUFU.EX2 R34, R59 ;  /* 0x0000003b00227308 */ /* 0x0003220000000800 */
[----:B--2---:R-:W-:-:S07]  /*2bd0*/  F2FP.BF16.F32.PACK_AB R147, R32, R95 ;  /* 0x0000005f2093723e */ /* 0x004fce00000010ff */
[----:B------:R-:W-:Y:S01]  /*2be0*/  MUFU.EX2 R99, R99 ;  /* 0x0000006300637308 */ /* 0x000fe20000000800 */
[----:B-1----:R-:W-:Y:S02]  /*2bf0*/  CS2R R58, SRZ ;  /* 0x00000000003a7805 */ /* 0x002fe4000001ff00 */
[----:B---3--:R-:W-:Y:S02]  /*2c00*/  FMNMX.FTZ R4, R75, R4, !PT ;  /* 0x000000044b047209 */ /* 0x008fe40007810000 */
[----:B------:R-:W-:Y:S02]  /*2c10*/  CS2R R74, SRZ ;  /* 0x00000000004a7805 */ /* 0x000fe4000001ff00 */
[C---:B------:R-:W-:Y:S01]  /*2c20*/  FSETP.NEU.FTZ.AND P1, PT, R4.reuse, -INF , PT ;  /* 0xff8000000400780b */ /* 0x040fe20003f3d000 */
[----:B------:R-:W-:Y:S01]  /*2c30*/  FMUL.FTZ R8, R4, R2 ;  /* 0x0000000204087220 */ /* 0x000fe20000410000 */
[----:B------:R-:W1:Y:S01]  /*2c40*/  MUFU.EX2 R36, R63 ;  /* 0x0000003f00247308 */ /* 0x000e620000000800 */
[----:B----4-:R-:W-:-:S03]  /*2c50*/  F2FP.BF16.F32.PACK_AB R141, R34, R97 ;  /* 0x00000061228d723e */ /* 0x010fc600000010ff */
[----:B------:R-:W-:-:S04]  /*2c60*/  FSEL R8, R8, RZ, P1 ;  /* 0x000000ff08087208 */ /* 0x000fc80000800000 */
        /* <DEDUP_REMOVED lines=17> */
[----:B--2---:R-:W2:Y:S01]  /*2d80*/  @P4 LDC R29, c[0x0][0x44c] ;  /* 0x00011300ff1d4b82 */ /* 0x004ea20000000800 */
[-CC-:B------:R-:W-:Y:S01]  /*2d90*/  FFMA.FTZ R31, R31, R2.reuse, -R8.reuse ;  /* 0x000000021f1f7223 */ /* 0x180fe20000010808 */
[-CC-:B------:R-:W-:Y:S01]  /*2da0*/  FFMA.FTZ R53, R53, R2.reuse, -R8.reuse ;  /* 0x0000000235357223 */ /* 0x180fe20000010808 */
[-CC-:B------:R-:W-:Y:S01]  /*2db0*/  FFMA.FTZ R35, R35, R2.reuse, -R8.reuse ;  /* 0x0000000223237223 */ /* 0x180fe20000010808 */
[-CC-:B------:R-:W-:Y:S01]  /*2dc0*/  FFMA.FTZ R57, R57, R2.reuse, -R8.reuse ;  /* 0x0000000239397223 */ /* 0x180fe20000010808 */
[-CC-:B------:R-:W-:Y:S01]  /*2dd0*/  FFMA.FTZ R39, R39, R2.reuse, -R8.reuse ;  /* 0x0000000227277223 */ /* 0x180fe20000010808 */
[-CC-:B------:R-:W-:Y:S01]  /*2de0*/  FFMA.FTZ R61, R61, R2.reuse, -R8.reuse ;  /* 0x000000023d3d7223 */ /* 0x180fe20000010808 */
[----:B------:R3:W4:Y:S01]  /*2df0*/  MUFU.EX2 R156, R25 ;  /* 0x00000019009c7308 */ /* 0x0007220000000800 */
[-CC-:B------:R-:W-:Y:S01]  /*2e00*/  FFMA.FTZ R43, R43, R2.reuse, -R8.reuse ;  /* 0x000000022b2b7223 */ /* 0x180fe20000010808 */
[-CC-:B------:R-:W-:Y:S01]  /*2e10*/  FFMA.FTZ R65, R65, R2.reuse, -R8.reuse ;  /* 0x0000000241417223 */ /* 0x180fe20000010808 */
[-CC-:B------:R-:W-:Y:S01]  /*2e20*/  FFMA.FTZ R47, R47, R2.reuse, -R8.reuse ;  /* 0x000000022f2f7223 */ /* 0x180fe20000010808 */
[----:B------:R-:W-:Y:S01]  /*2e30*/  FFMA.FTZ R8, R69, R2, -R8 ;  /* 0x0000000245087223 */ /* 0x000fe20000010808 */
[----:B-1----:R-:W-:-:S02]  /*2e40*/  F2FP.BF16.F32.PACK_AB R143, R36, R99 ;  /* 0x00000063248f723e */ /* 0x002fc400000010ff */
[----:B------:R-:W-:Y:S02]  /*2e50*/  CS2R R68, SRZ ;  /* 0x0000000000447805 */ /* 0x000fe4000001ff00 */
[----:B------:R-:W-:Y:S01]  /*2e60*/  CS2R R62, SRZ ;  /* 0x00000000003e7805 */ /* 0x000fe2000001ff00 */
[----:B------:R-:W1:Y:S01]  /*2e70*/  MUFU.EX2 R9, R9 ;  /* 0x0000000900097308 */ /* 0x000e620000000800 */
[----:B---3--:R-:W-:-:S07]  /*2e80*/  IMAD.MOV.U32 R25, RZ, RZ, R16 ;  /* 0x000000ffff197224 */ /* 0x008fce00078e0010 */
[----:B------:R-:W3:Y:S01]  /*2e90*/  MUFU.EX2 R11, R11 ;  /* 0x0000000b000b7308 */ /* 0x000ee20000000800 */
[----:B--2---:R-:W-:-:S04]  /*2ea0*/  @P4 IMAD.HI.U32 R29, R16, R29, RZ ;  /* 0x0000001d101d4227 */ /* 0x004fc800078e00ff */
[----:B----4-:R-:W-:Y:S01]  /*2eb0*/  FADD.FTZ R0, R5, R156 ;  /* 0x0000009c05007221 */ /* 0x010fe20000010000 */
[----:B------:R-:W-:Y:S02]  /*2ec0*/  F2FP.BF16.F32.PACK_AB R156, R156, R5 ;  /* 0x000000059c9c723e */ /* 0x000fe400000010ff */
[----:B0-----:R-:W-:Y:S01]  /*2ed0*/  @P4 SHF.R.U32.HI R25, RZ, R40, R29 ;  /* 0x00000028ff194219 */ /* 0x001fe2000001161d */
[----:B------:R-:W-:Y:S01]  /*2ee0*/  FADD.FTZ R40, R157, R12 ;  /* 0x0000000c9d287221 */ /* 0x000fe20000010000 */
[----:B------:R0:W2:Y:S01]  /*2ef0*/  MUFU.EX2 R152, R33 ;  /* 0x0000002100987308 */ /* 0x0000a20000000800 */
[----:B------:R-:W-:Y:S02]  /*2f00*/  F2FP.BF16.F32.PACK_AB R157, R12, R157 ;  /* 0x0000009d0c9d723e */ /* 0x000fe400000010ff */
[----:B------:R-:W-:Y:S01]  /*2f10*/  IADD3 R25, R25, R170, -R171 ;  /* 0x000000aa19197210 */ /* 0x000fe20007ffe8ab */
[----:B------:R-:W-:Y:S01]  /*2f20*/  FADD.FTZ R29, R159, R40 ;  /* 0x000000289f1d7221 */ /* 0x000fe20000010000 */
[----:B------:R-:W-:-:S03]  /*2f30*/  F2FP.BF16.F32.PACK_AB R159, R14, R159 ;  /* 0x0000009f0e9f723e */ /* 0x000fc600000010ff */
[----:B------:R-:W4:Y:S01]  /*2f40*/  MUFU.EX2 R13, R13 ;  /* 0x0000000d000d7308 */ /* 0x000f220000000800 */
[----:B0-----:R-:W-:-:S04]  /*2f50*/  IMAD.HI R33, R25, 0x2aaaaaab, RZ ;  /* 0x2aaaaaab19217827 */ /* 0x001fc800078e02ff */
[----:B-1----:R-:W-:Y:S01]  /*2f60*/  FADD.FTZ R25, R9, R0 ;  /* 0x0000000009197221 */ /* 0x002fe20000010000 */
[----:B------:R-:W-:-:S03]  /*2f70*/  FADD.FTZ R40, R14, R29 ;  /* 0x0000001d0e287221 */ /* 0x000fc60000010000 */
[C---:B------:R-:W-:Y:S01]  /*2f80*/  FADD.FTZ R0, R158.reuse, R25 ;  /* 0x000000199e007221 */ /* 0x040fe20000010000 */
[----:B------:R-:W-:Y:S01]  /*2f90*/  FADD.FTZ R29, R77, R40 ;  /* 0x000000284d1d7221 */ /* 0x000fe20000010000 */
[----:B------:R-:W0:Y:S01]  /*2fa0*/  MUFU.EX2 R154, R37 ;  /* 0x00000025009a7308 */ /* 0x000e220000000800 */
[----:B------:R-:W-:Y:S01]  /*2fb0*/  F2FP.BF16.F32.PACK_AB R158, R158, R9 ;  /* 0x000000099e9e723e */ /* 0x000fe200000010ff */
[----:B---3--:R-:W-:Y:S01]  /*2fc0*/  FADD.FTZ R25, R11, R0 ;  /* 0x000000000b197221 */ /* 0x008fe20000010000 */
[----:B------:R-:W-:Y:S01]  /*2fd0*/  FADD.FTZ R40, R20, R29 ;  /* 0x0000001d14287221 */ /* 0x000fe20000010000 */
[----:B------:R-:W-:Y:S02]  /*2fe0*/  SHF.R.U32.HI R42, RZ, 0x1f, R33 ;  /* 0x0000001fff2a7819 */ /* 0x000fe40000011621 */
[----:B------:R-:W-:Y:S01]  /*2ff0*/  CS2R R76, SRZ ;  /* 0x00000000004c7805 */ /* 0x000fe2000001ff00 */
[----:B--2---:R-:W-:Y:S01]  /*3000*/  FADD.FTZ R0, R152, R25 ;  /* 0x0000001998007221 */ /* 0x004fe20000010000 */
[----:B------:R-:W-:Y:S01]  /*3010*/  FADD.FTZ R29, R81, R40 ;  /* 0x00000028511d7221 */ /* 0x000fe20000010000 */
[----:B------:R-:W1:Y:S01]  /*3020*/  MUFU.EX2 R15, R15 ;  /* 0x0000000f000f7308 */ /* 0x000e620000000800 */
[----:B------:R-:W-:Y:S01]  /*3030*/  LEA.HI.SX32 R88, R33, R42, 0x1c ;  /* 0x0000002a21587211 */ /* 0x000fe200078fe2ff */
[----:B----4-:R-:W-:Y:S01]  /*3040*/  FADD.FTZ R25, R13, R0 ;  /* 0x000000000d197221 */ /* 0x010fe20000010000 */
[----:B------:R-:W-:Y:S01]  /*3050*/  FADD.FTZ R40, R24, R29 ;  /* 0x0000001d18287221 */ /* 0x000fe20000010000 */
[----:B------:R-:W-:-:S02]  /*3060*/  F2FP.BF16.F32.PACK_AB R152, R152, R11 ;  /* 0x0000000b9898723e */ /* 0x000fc400000010ff */
[----:B------:R-:W-:Y:S01]  /*3070*/  CS2R R80, SRZ ;  /* 0x0000000000507805 */ /* 0x000fe2000001ff00 */
[----:B------:R-:W-:Y:S01]  /*3080*/  FADD.FTZ R29, R85, R40 ;  /* 0x00000028551d7221 */ /* 0x000fe20000010000 */
[----:B------:R2:W3:Y:S01]  /*3090*/  MUFU.EX2 R148, R41 ;  /* 0x0000002900947308 */ /* 0x0004e20000000800 */
[C---:B0-----:R-:W-:Y:S01]  /*30a0*/  FADD.FTZ R0, R154.reuse, R25 ;  /* 0x000000199a007221 */ /* 0x041fe20000010000 */
[----:B------:R-:W-:Y:S01]  /*30b0*/  F2FP.BF16.F32.PACK_AB R154, R154, R13 ;  /* 0x0000000d9a9a723e */ /* 0x000fe200000010ff */
[----:B------:R-:W-:Y:S01]  /*30c0*/  FADD.FTZ R40, R26, R29 ;  /* 0x0000001d1a287221 */ /* 0x000fe20000010000 */
[----:B------:R-:W-:Y:S02]  /*30d0*/  VIMNMX R13, RZ, R88, !PT ;  /* 0x00000058ff0d7248 */ /* 0x000fe40007fe0100 */
[----:B------:R-:W-:Y:S01]  /*30e0*/  CS2R R84, SRZ ;  /* 0x0000000000547805 */ /* 0x000fe2000001ff00 */
[----:B------:R-:W-:Y:S01]  /*30f0*/  FADD.FTZ R29, R89, R40 ;  /* 0x00000028591d7221 */ /* 0x000fe20000010000 */
[----:B------:R-:W0:Y:S01]  /*3100*/  MUFU.EX2 R21, R21 ;  /* 0x0000001500157308 */ /* 0x000e220000000800 */
[----:B-1----:R-:W-:Y:S01]  /*3110*/  FADD.FTZ R25, R15, R0 ;  /* 0x000000000f197221 */ /* 0x002fe20000010000 */
[----:B--2---:R-:W-:Y:S01]  /*3120*/  CS2R R40, SRZ ;  /* 0x0000000000287805 */ /* 0x004fe2000001ff00 */
[----:B------:R-:W-:-:S04]  /*3130*/  FADD.FTZ R12, R28, R29 ;  /* 0x0000001d1c0c7221 */ /* 0x000fc80000010000 */
        /* <DEDUP_REMOVED lines=8> */
[----:B0-----:R-:W-:Y:S01]  /*31c0*/  FADD.FTZ R25, R21, R0 ;  /* 0x0000000015197221 */ /* 0x001fe20000010000 */
[----:B-1----:R-:W-:Y:S01]  /*31d0*/  CS2R R44, SRZ ;  /* 0x00000000002c7805 */ /* 0x002fe2000001ff00 */
[----:B------:R-:W-:Y:S01]  /*31e0*/  FADD.FTZ R12, R32, R5 ;  /* 0x00000005200c7221 */ /* 0x000fe20000010000 */
[----:B------:R-:W-:-:S03]  /*31f0*/  CS2R R32, SRZ ;  /* 0x0000000000207805 */ /* 0x000fc6000001ff00 */
[----:B------:R-:W-:Y:S01]  /*3200*/  FADD.FTZ R9, R97, R12 ;  /* 0x0000000c61097221 */ /* 0x000fe20000010000 */
[----:B------:R0:W1:Y:S01]  /*3210*/  MUFU.EX2 R144, R49 ;  /* 0x0000003100907308 */ /* 0x0000620000000800 */
[C---:B--2---:R-:W-:Y:S01]  /*3220*/  FADD.FTZ R0, R150.reuse, R25 ;  /* 0x0000001996007221 */ /* 0x044fe20000010000 */
[----:B------:R-:W-:Y:S01]  /*3230*/  F2FP.BF16.F32.PACK_AB R150, R150, R21 ;  /* 0x000000159696723e */ /* 0x000fe200000010ff */
[----:B------:R-:W-:-:S04]  /*3240*/  FADD.FTZ R12, R34, R9 ;  /* 0x00000009220c7221 */ /* 0x000fc80000010000 */
[----:B------:R-:W-:Y:S01]  /*3250*/  FADD.FTZ R9, R99, R12 ;  /* 0x0000000c63097221 */ /* 0x000fe20000010000 */
[----:B------:R-:W2:Y:S01]  /*3260*/  MUFU.EX2 R31, R31 ;  /* 0x0000001f001f7308 */ /* 0x000ea20000000800 */
[----:B---3--:R-:W-:Y:S01]  /*3270*/  FADD.FTZ R25, R27, R0 ;  /* 0x000000001b197221 */ /* 0x008fe20000010000 */
[----:B0-----:R-:W-:Y:S01]  /*3280*/  CS2R R48, SRZ ;  /* 0x0000000000307805 */ /* 0x001fe2000001ff00 */
[----:B------:R-:W-:Y:S01]  /*3290*/  FADD.FTZ R12, R36, R9 ;  /* 0x00000009240c7221 */ /* 0x000fe20000010000 */
[----:B------:R-:W-:-:S03]  /*32a0*/  CS2R R36, SRZ ;  /* 0x0000000000247805 */ /* 0x000fc6000001ff00 */
[----:B------:R-:W-:Y:S01]  /*32b0*/  FADD.FTZ R9, R101, R12 ;  /* 0x0000000c65097221 */ /* 0x000fe20000010000 */
        /* <DEDUP_REMOVED lines=10> */
[----:B------:R-:W-:Y:S02]  /*3360*/  CS2R R30, SRZ ;  /* 0x00000000001e7805 */ /* 0x000fe4000001ff00 */
[----:B------:R-:W-:Y:S02]  /*3370*/  CS2R R24, SRZ ;  /* 0x0000000000187805 */ /* 0x000fe4000001ff00 */
        /* <DEDUP_REMOVED lines=12> */
[----:B------:R-:W-:-:S06]  /*3440*/  F2FP.BF16.F32.PACK_AB R142, R142, R39 ;  /* 0x000000278e8e723e */ /* 0x000fcc00000010ff */
[----:B------:R1:W4:Y:S01]  /*3450*/  MUFU.EX2 R38, R67 ;  /* 0x0000004300267308 */ /* 0x0003220000000800 */
[----:B--2---:R-:W-:Y:S01]  /*3460*/  FADD.FTZ R5, R43, R0 ;  /* 0x000000002b057221 */ /* 0x004fe20000010000 */
[----:B0-----:R-:W-:-:S06]  /*3470*/  CS2R R64, SRZ ;  /* 0x0000000000407805 */ /* 0x001fcc000001ff00 */
[----:B------:R-:W0:Y:S01]  /*3480*/  MUFU.EX2 R47, R47 ;  /* 0x0000002f002f7308 */ /* 0x000e220000000800 */
[C---:B---3--:R-:W-:Y:S01]  /*3490*/  FADD.FTZ R0, R136.reuse, R5 ;  /* 0x0000000588007221 */ /* 0x048fe20000010000 */
[----:B------:R-:W-:Y:S02]  /*34a0*/  F2FP.BF16.F32.PACK_AB R136, R136, R43 ;  /* 0x0000002b8888723e */ /* 0x000fe400000010ff */
[----:B-1----:R-:W-:Y:S02]  /*34b0*/  CS2R R66, SRZ ;  /* 0x0000000000427805 */ /* 0x002fe4000001ff00 */
[----:B------:R-:W-:Y:S02]  /*34c0*/  CS2R R42, SRZ ;  /* 0x00000000002a7805 */ /* 0x000fe4000001ff00 */
[----:B------:R-:W1:Y:S01]  /*34d0*/  MUFU.EX2 R103, R103 ;  /* 0x0000006700677308 */ /* 0x000e620000000800 */
[----:B----4-:R-:W-:-:S07]  /*34e0*/  F2FP.BF16.F32.PACK_AB R137, R38, R101 ;  /* 0x000000652689723e */ /* 0x010fce00000010ff */
[----:B------:R2:W3:Y:S01]  /*34f0*/  MUFU.EX2 R138, R8 ;  /* 0x00000008008a7308 */ /* 0x0004e20000000800 */
[----:B0-----:R-:W-:Y:S01]  /*3500*/  FADD.FTZ R5, R47, R0 ;  /* 0x000000002f057221 */ /* 0x001fe20000010000 */
[----:B------:R-:W-:-:S06]  /*3510*/  IMAD.MOV.U32 R0, RZ, RZ, 0x3f800000 ;  /* 0x3f800000ff007424 */ /* 0x000fcc00078e00ff */
[----:B------:R-:W0:Y:S01]  /*3520*/  MUFU.EX2 R10, R10 ;  /* 0x0000000a000a7308 */ /* 0x000e220000000800 */
[----:B--2---:R-:W-:Y:S01]  /*3530*/  FADD.FTZ R8, R38, R9 ;  /* 0x0000000926087221 */ /* 0x004fe20000010000 */
[----:B------:R-:W-:-:S03]  /*3540*/  CS2R R38, SRZ ;  /* 0x0000000000267805 */ /* 0x000fc6000001ff00 */
[----:B-1----:R-:W-:Y:S01]  /*3550*/  FADD.FTZ R9, R103, R8 ;  /* 0x0000000867097221 */ /* 0x002fe20000010000 */
[C---:B---3--:R-:W-:Y:S01]  /*3560*/  FADD.FTZ R8, R138.reuse, R5 ;  /* 0x000000058a087221 */ /* 0x048fe20000010000 */
[----:B------:R-:W-:Y:S02]  /*3570*/  F2FP.BF16.F32.PACK_AB R138, R138, R47 ;  /* 0x0000002f8a8a723e */ /* 0x000fe400000010ff */
[----:B------:R-:W-:Y:S01]  /*3580*/  CS2R R46, SRZ ;  /* 0x00000000002e7805 */ /* 0x000fe2000001ff00 */
[C---:B0-----:R-:W-:Y:S01]  /*3590*/  FADD.FTZ R5, R10.reuse, R9 ;  /* 0x000000090a057221 */ /* 0x041fe20000010000 */
[----:B------:R-:W-:Y:S01]  /*35a0*/  F2FP.BF16.F32.PACK_AB R139, R10, R103 ;  /* 0x000000670a8b723e */ /* 0x000fe200000010ff */
[----:B------:R-:W-:Y:S01]  /*35b0*/  VIADD R10, R73, 0xfffffffe ;  /* 0xfffffffe490a7836 */ /* 0x000fe20000000000 */
[----:B------:R-:W-:Y:S02]  /*35c0*/  MOV R9, 0x3f800000 ;  /* 0x3f80000000097802 */ /* 0x000fe40000000f00 */
[----:B------:R-:W-:-:S02]  /*35d0*/  CS2R R72, SRZ ;  /* 0x0000000000487805 */ /* 0x000fc4000001ff00 */
[----:B------:R-:W-:-:S13]  /*35e0*/  ISETP.GE.AND P1, PT, R10, R13, PT ;  /* 0x0000000d0a00720c */ /* 0x000fda0003f26270 */
[----:B------:R-:W-:Y:S05]  /*35f0*/  @!P1 BRA `(.L_x_2425) ;  /* 0x0000002000dc9947 */ /* 0x000fea0003800000 */
[----:B------:R-:W-:Y:S01]  /*3600*/  IMAD.MOV.U32 R12, RZ, RZ, R3 ;  /* 0x000000ffff0c7224 */ /* 0x000fe200078e0003 */
[----:B------:R-:W-:Y:S01]  /*3610*/  UMOV UR7, UR60 ;  /* 0x0000003c00077c82 */ /* 0x000fe20008000000 */
[----:B------:R-:W-:Y:S01]  /*3620*/  IMAD.MOV.U32 R11, RZ, RZ, R4 ;  /* 0x000000ffff0b7224 */ /* 0x000fe200078e0004 */
[----:B------:R-:W-:Y:S01]  /*3630*/  UMOV UR4, UR38 ;  /* 0x0000002600047c82 */ /* 0x000fe20008000000 */
[----:B------:R-:W-:Y:S02]  /*3640*/  IMAD.MOV.U32 R0, RZ, RZ, 0x3f800000 ;  /* 0x3f800000ff007424 */ /* 0x000fe400078e00ff */
[----:B------:R-:W-:-:S07]  /*3650*/  IMAD.MOV.U32 R87, RZ, RZ, RZ ;  /* 0x000000ffff577224 */ /* 0x000fce00078e00ff */
.L_x_2436:
[----:B------:R-:W-:-:S04]  /*3660*/  UISETP.NE.AND UP0, UPT, UR4, 0x1, UPT ;  /* 0x000000010400788c */ /* 0x000fc8000bf05270 */
[----:B------:R-:W-:-:S04]  /*3670*/  USEL UR60, URZ, 0x1, UP0 ;  /* 0x000000013f3c7887 */ /* 0x000fc80008000000 */
[----:B------:R-:W-:Y:S01]  /*3680*/  ULOP3.LUT UR60, UR7, UR60, URZ, 0x3c, !UPT ;  /* 0x0000003c073c7292 */ /* 0x000fe2000f8e3c3f */
[----:B------:R-:W-:Y:S11]  /*3690*/  @!P0 BRA `(.L_x_2426) ;  /* 0x0000000000048947 */ /* 0x000ff60003800000 */
[----:B------:R-:W-:Y:S01]  /*36a0*/  BPT.TRAP 0x1 ;  /* 0x000000040000795c */ /* 0x000fe20000300000 */
.L_x_2426:
        /* <DEDUP_REMOVED lines=9> */
.L_x_2427:
[----:B-1----:R-:W-:Y:S05]  /*3740*/  @P1 BRA `(.L_x_2428) ;  /* 0x0000000000081947 */ /* 0x002fea0003800000 */
[----:B------:R-:W1:Y:S02]  /*3750*/  SYNCS.PHASECHK.TRANS64.TRYWAIT P1, [UR6+0x2a830], R2 ;  /* 0x02a83002ff0075a7 */ /* 0x000e640008020146 */
[----:B-1----:R-:W-:Y:S05]  /*3760*/  @!P1 BRA `(.L_x_2429) ;  /* 0x000000c400509947 */ /* 0x002fea0003800000 */
.L_x_2428:
        /* <DEDUP_REMOVED lines=131> */
.L_x_2430:
[----:B------:R-:W-:Y:S01]  /*3fa0*/  ULEA UR5, UR4, UR39, 0x3 ;  /* 0x0000002704057291 */ /* 0x000fe2000f8e183f */
[----:B------:R-:W-:-:S05]  /*3fb0*/  IMAD.U32 R0, RZ, RZ, UR7 ;  /* 0x00000007ff007e24 */ /* 0x000fca000f8e00ff */
[----:B------:R-:W-:-:S04]  /*3fc0*/  SHF.L.U32 R0, R0, 0x1f, RZ ;  /* 0x0000001f00007819 */ /* 0x000fc800000006ff */
[----:B------:R2:W3:Y:S01]  /*3fd0*/  SYNCS.PHASECHK.TRANS64.TRYWAIT P1, [UR5+0x2a850], R0 ;  /* 0x02a85000ff0075a7 */ /* 0x0004e20008020145 */
[----:B------:R-:W-:Y:S05]  /*3fe0*/  @!P0 BRA `(.L_x_2431) ;  /* 0x0000000000048947 */ /* 0x000fea0003800000 */
[----:B------:R-:W-:Y:S01]  /*3ff0*/  BPT.TRAP 0x1 ;  /* 0x000000040000795c */ /* 0x000fe20000300000 */
.L_x_2431:
[----:B---3--:R-:W-:Y:S05]  /*4000*/  @P1 BRA `(.L_x_2432) ;  /* 0x0000000000081947 */ /* 0x008fea0003800000 */
[----:B------:R-:W3:Y:S02]  /*4010*/  SYNCS.PHASECHK.TRANS64.TRYWAIT P1, [UR5+0x2a850], R0 ;  /* 0x02a85000ff0075a7 */ /* 0x000ee40008020145 */
[----:B---3--:R-:W-:Y:S05]  /*4020*/  @!P1 BRA `(.L_x_2433) ;  /* 0x000000bc00389947 */ /* 0x008fea0003800000 */
.L_x_2432:
        /* <DEDUP_REMOVED lines=38> */
.L_x_2434:
[----:B------:R-:W-:Y:S01]  /*4290*/  ISETP.NE.AND P1, PT, R172, 0x1, PT ;  /* 0x00000001ac00780c */ /* 0x000fe20003f25270 */
[----:B-12---:R-:W-:Y:S01]  /*42a0*/  IMAD.IADD R0, R19, 0x1, R16 ;  /* 0x0000000113007824 */ /* 0x006fe200078e0210 */
[----:B------:R-:W1:Y:S01]  /*42b0*/  S2UR UR4, SR_CgaCtaId ;  /* 0x00000000000479c3 */ /* 0x000e620000008800 */
[----:B------:R-:W-:-:S10]  /*42c0*/  UIADD3 UR6, UR6, 0x2a840, URZ ;  /* 0x0002a84006067890 */ /* 0x000fd4000fffe03f */
[----:B------:R-:W0:Y:S08]  /*42d0*/  @P1 LDC R3, c[0x0][0x44c] ;  /* 0x00011300ff031b82 */ /* 0x000e300000000800 */
[----:B------:R-:W2:Y:S01]  /*42e0*/  @P1 LDC R9, c[0x0][0x450] ;  /* 0x00011400ff091b82 */ /* 0x000ea20000000800 */
[----:B-1----:R-:W-:-:S09]  /*42f0*/  UPRMT UR6, UR4, 0x654, UR6 ;  /* 0x0000065404067896 */ /* 0x002fd20008000006 */
[----:B------:R-:W-:Y:S01]  /*4300*/  SYNCS.ARRIVE.TRANS64.RED.A1T0 RZ, [UR6], RZ ;  /* 0x000000ffffff79a7 */ /* 0x000fe20008100406 */
[----:B0-----:R-:W-:-:S04]  /*4310*/  @P1 IMAD.HI.U32 R2, R0, R3, RZ ;  /* 0x0000000300021227 */ /* 0x001fc800078e00ff */
[----:B------:R-:W-:Y:S01]  /*4320*/  IMAD.MOV.U32 R3, RZ, RZ, -0x60 ;  /* 0xffffffa0ff037424 */ /* 0x000fe200078e00ff */
[----:B--2---:R-:W-:-:S03]  /*4330*/  @P1 SHF.R.U32.HI R0, RZ, R9, R2 ;  /* 0x00000009ff001219 */ /* 0x004fc60000011602 */
[----:B------:R-:W-:Y:S02]  /*4340*/  IMAD R3, R10, R3, 0x1 ;  /* 0x000000010a037424 */ /* 0x000fe400078e0203 */
[----:B------:R-:W0:Y:S02]  /*4350*/  SHFL.IDX PT, R9, R0, RZ, 0x1c1f ;  /* 0x001c1fff00097589 */ /* 0x000e2400000e0000 */
[----:B------:R-:W-:Y:S02]  /*4360*/  IMAD R3, R18, -0x2, R3 ;  /* 0xfffffffe12037824 */ /* 0x000fe400078e0203 */
[----:B------:R-:W1:Y:S03]  /*4370*/  SHFL.IDX PT, R143, R0, 0x1, 0x1c1f ;  /* 0x003c1f00008f7f89 */ /* 0x000e6600000e0000 */
[----:B------:R-:W-:-:S04]  /*4380*/  IADD3 R4, -R171, R3, R170 ;  /* 0x00000003ab047210 */ /* 0x000fc80007ffe1aa */
[----:B0-----:R-:W-:-:S04]  /*4390*/  IADD3 R2, R4, R9, RZ ;  /* 0x0000000904027210 */ /* 0x001fc80007ffe0ff */
[C---:B------:R-:W-:Y:S02]  /*43a0*/  ISETP.GT.AND P1, PT, R2.reuse, RZ, PT ;  /* 0x000000ff0200720c */ /* 0x040fe40003f24270 */
[----:B------:R-:W-:Y:S02]  /*43b0*/  ISETP.GT.AND P2, PT, R2, 0x1, PT ;  /* 0x000000010200780c */ /* 0x000fe40003f44270 */
[----:B------:R-:W-:Y:S02]  /*43c0*/  FSEL R151, R88, -INF , P1 ;  /* 0xff80000058977808 */ /* 0x000fe40000800000 */
        /* <DEDUP_REMOVED lines=69> */
[----:B------:R-:W-:Y:S01]  /*4820*/  FMNMX.FTZ R20, R133, R14, !PT ;  /* 0x0000000e85147209 */ /* 0x000fe20007810000 */
[----:B-1----:R-:W-:-:S04]  /*4830*/  IMAD.IADD R14, R4, 0x1, R143 ;  /* 0x00000001040e7824 */ /* 0x002fc800078e028f */
        /* <DEDUP_REMOVED lines=240> */
.L_x_2435:
        /* <DEDUP_REMOVED lines=35> */
.L_x_2425:
[----:B------:R-:W-:-:S13]  /*5970*/  ISETP.GE.AND P1, PT, R10, RZ, PT ;  /* 0x000000ff0a00720c */ /* 0x000fda0003f26270 */
[----:B------:R-:W-:Y:S05]  /*5980*/  @!P1 BRA `(.L_x_2437) ;  /* 0x0000001c00189947 */ /* 0x000fea0003800000 */
[----:B------:R-:W-:Y:S01]  /*5990*/  IMAD.MOV.U32 R11, RZ, RZ, R3 ;  /* 0x000000ffff0b7224 */ /* 0x000fe200078e0003 */
[----:B------:R-:W-:Y:S01]  /*59a0*/  UMOV UR6, UR60 ;  /* 0x0000003c00067c82 */ /* 0x000fe20008000000 */
[----:B------:R-:W-:Y:S01]  /*59b0*/  IMAD.MOV.U32 R13, RZ, RZ, R4 ;  /* 0x000000ffff0d7224 */ /* 0x000fe200078e0004 */
[----:B------:R-:W-:-:S06]  /*59c0*/  UMOV UR4, UR38 ;  /* 0x0000002600047c82 */ /* 0x000fcc0008000000 */
.L_x_2448:
        /* <DEDUP_REMOVED lines=8> */
.L_x_2438:
[----:B------:R-:W-:Y:S01]  /*5a50*/  ULEA UR5, UR38, UR39, 0x3 ;  /* 0x0000002726057291 */ /* 0x000fe2000f8e183f */
[----:B------:R-:W-:-:S05]  /*5a60*/  IMAD.U32 R2, RZ, RZ, UR60 ;  /* 0x0000003cff027e24 */ /* 0x000fca000f8e00ff */
[----:B------:R-:W-:-:S04]  /*5a70*/  SHF.L.U32 R2, R2, 0x1f, RZ ;  /* 0x0000001f02027819 */ /* 0x000fc800000006ff */
[----:B------:R0:W1:Y:S01]  /*5a80*/  SYNCS.PHASECHK.TRANS64.TRYWAIT P1, [UR5+0x2a830], R2 ;  /* 0x02a83002ff0075a7 */ /* 0x0000620008020145 */
[----:B------:R-:W-:Y:S05]  /*5a90*/  @!P0 BRA `(.L_x_2439) ;  /* 0x0000000000048947 */ /* 0x000fea0003800000 */
[----:B------:R-:W-:Y:S01]  /*5aa0*/  BPT.TRAP 0x1 ;  /* 0x000000040000795c */ /* 0x000fe20000300000 */
.L_x_2439:
[----:B-1----:R-:W-:Y:S05]  /*5ab0*/  @P1 BRA `(.L_x_2440) ;  /* 0x0000000000081947 */ /* 0x002fea0003800000 */
[----:B------:R-:W1:Y:S02]  /*5ac0*/  SYNCS.PHASECHK.TRANS64.TRYWAIT P1, [UR5+0x2a830], R2 ;  /* 0x02a83002ff0075a7 */ /* 0x000e640008020145 */
[----:B-1----:R-:W-:Y:S05]  /*5ad0*/  @!P1 BRA `(.L_x_2441) ;  /* 0x000000a000a49947 */ /* 0x002fea0003800000 */
.L_x_2440:
        /* <DEDUP_REMOVED lines=131> */
.L_x_2442:
[----:B------:R-:W-:Y:S01]  /*6310*/  ULEA UR5, UR4, UR39, 0x3 ;  /* 0x0000002704057291 */ /* 0x000fe2000f8e183f */
[----:B------:R-:W-:-:S05]  /*6320*/  IMAD.U32 R0, RZ, RZ, UR6 ;  /* 0x00000006ff007e24 */ /* 0x000fca000f8e00ff */
[----:B------:R-:W-:-:S04]  /*6330*/  SHF.L.U32 R0, R0, 0x1f, RZ ;  /* 0x0000001f00007819 */ /* 0x000fc800000006ff */
[----:B------:R2:W3:Y:S01]  /*6340*/  SYNCS.PHASECHK.TRANS64.TRYWAIT P1, [UR5+0x2a850], R0 ;  /* 0x02a85000ff0075a7 */ /* 0x0004e20008020145 */
[----:B------:R-:W-:Y:S05]  /*6350*/  @!P0 BRA `(.L_x_2443) ;  /* 0x0000000000048947 */ /* 0x000fea0003800000 */
[----:B------:R-:W-:Y:S01]  /*6360*/  BPT.TRAP 0x1 ;  /* 0x000000040000795c */ /* 0x000fe20000300000 */
.L_x_2443:
[----:B---3--:R-:W-:Y:S05]  /*6370*/  @P1 BRA `(.L_x_2444) ;  /* 0x0000000000081947 */ /* 0x008fea0003800000 */
[----:B------:R-:W3:Y:S02]  /*6380*/  SYNCS.PHASECHK.TRANS64.TRYWAIT P1, [UR5+0x2a850], R0 ;  /* 0x02a85000ff0075a7 */ /* 0x000ee40008020145 */
[----:B---3--:R-:W-:Y:S05]  /*6390*/  @!P1 BRA `(.L_x_2445) ;  /* 0x00000098008c9947 */ /* 0x008fea0003800000 */
.L_x_2444:
        /* <DEDUP_REMOVED lines=42> */
.L_x_2446:
        /* <DEDUP_REMOVED lines=216> */
.L_x_2447:
[----:B------:R-:W0:Y:S01]  /*73c0*/  S2UR UR4, SR_CgaCtaId ;  /* 0x00000000000479c3 */ /* 0x000e220000008800 */
[----:B------:R-:W-:Y:S01]  /*73d0*/  UIADD3 UR5, UR5, 0x2a860, URZ ;  /* 0x0002a86005057890 */ /* 0x000fe2000fffe03f */
[----:B------:R-:W-:Y:S01]  /*73e0*/  ISETP.GT.AND P1, PT, R10, RZ, PT ;  /* 0x000000ff0a00720c */ /* 0x000fe20003f24270 */
[----:B------:R-:W-:Y:S01]  /*73f0*/  UMOV UR6, UR60 ;  /* 0x0000003c00067c82 */ /* 0x000fe20008000000 */
[----:B------:R-:W-:Y:S01]  /*7400*/  F2FP.BF16.F32.PACK_AB R156, R11, R156 ;  /* 0x0000009c0b9c723e */ /* 0x000fe200000010ff */
[----:B------:R-:W-:Y:S01]  /*7410*/  IMAD.MOV.U32 R11, RZ, RZ, R3 ;  /* 0x000000ffff0b7224 */ /* 0x000fe200078e0003 */
[----:B------:R-:W-:Y:S01]  /*7420*/  F2FP.BF16.F32.PACK_AB R158, R13, R158 ;  /* 0x0000009e0d9e723e */ /* 0x000fe200000010ff */
[----:B------:R-:W-:Y:S01]  /*7430*/  IMAD.MOV.U32 R13, RZ, RZ, R4 ;  /* 0x000000ffff0d7224 */ /* 0x000fe200078e0004 */
        /* <DEDUP_REMOVED lines=24> */
[----:B------:R-:W-:Y:S02]  /*75c0*/  IADD3 R10, R10, -0x1, RZ ;  /* 0xffffffff0a0a7810 */ /* 0x000fe40007ffe0ff */
[----:B------:R-:W-:Y:S01]  /*75d0*/  F2FP.BF16.F32.PACK_AB R139, R90, R139 ;  /* 0x0000008b5a8b723e */ /* 0x000fe200000010ff */
[----:B------:R-:W-:Y:S06]  /*75e0*/  @P1 BRA `(.L_x_2448) ;  /* 0xffffffe000f81947 */ /* 0x000fec000383ffff */
.L_x_2437:
        /* <DEDUP_REMOVED lines=67> */
.L_x_2449:
[----:B------:R-:W-:Y:S01]  /*7a20*/  ULEA UR5, UR38, UR39, 0x3 ;  /* 0x0000002726057291 */ /* 0x000fe2000f8e183f */
[----:B------:R-:W-:-:S05]  /*7a30*/  IMAD.U32 R0, RZ, RZ, UR60 ;  /* 0x0000003cff007e24 */ /* 0x000fca000f8e00ff */
[----:B------:R-:W-:-:S04]  /*7a40*/  SHF.L.U32 R0, R0, 0x1f, RZ ;  /* 0x0000001f00007819 */ /* 0x000fc800000006ff */
[----:B------:R0:W1:Y:S01]  /*7a50*/  SYNCS.PHASECHK.TRANS64.TRYWAIT P1, [UR5+0x2a850], R0 ;  /* 0x02a85000ff0075a7 */ /* 0x0000620008020145 */
[----:B------:R-:W-:Y:S05]  /*7a60*/  @!P0 BRA `(.L_x_2450) ;  /* 0x0000000000048947 */ /* 0x000fea0003800000 */
[----:B------:R-:W-:Y:S01]  /*7a70*/  BPT.TRAP 0x1 ;  /* 0x000000040000795c */ /* 0x000fe20000300000 */
.L_x_2450:
[----:B-1----:R-:W-:Y:S05]  /*7a80*/  @P1 BRA `(.L_x_2451) ;  /* 0x0000000000081947 */ /* 0x002fea0003800000 */
[----:B------:R-:W1:Y:S02]  /*7a90*/  SYNCS.PHASECHK.TRANS64.TRYWAIT P1, [UR5+0x2a850], R0 ;  /* 0x02a85000ff0075a7 */ /* 0x000e640008020145 */
[----:B-1----:R-:W-:Y:S05]  /*7aa0*/  @!P1 BRA `(.L_x_2452) ;  /* 0x0000008000e09947 */ /* 0x002fea0003800000 */
.L_x_2451:
        /* <DEDUP_REMOVED lines=23> */
[----:B------:R-:W-:Y:S02]  /*7c20*/  IMAD.MOV.U32 R9, RZ, RZ, RZ ;  /* 0x000000ffff097224 */ /* 0x000fe400078e00ff */
        /* <DEDUP_REMOVED lines=38> */
.L_x_2453:
[----:B------:R-:W0:Y:S01]  /*7e90*/  S2UR UR6, SR_CgaCtaId ;  /* 0x00000000000679c3 */ /* 0x000e220000008800 */
[----:B------:R-:W-:Y:S01]  /*7ea0*/  UIADD3 UR4, UR5, 0x2a860, URZ ;  /* 0x0002a86005047890 */ /* 0x000fe2000fffe03f */
[----:B------:R-:W-:Y:S01]  /*7eb0*/  FMUL.FTZ R91, R34, R9 ;  /* 0x00000009225b7220 */ /* 0x000fe20000410000 */
[----:B------:R-:W-:Y:S01]  /*7ec0*/  UIADD3 UR38, UR38, 0x1, URZ ;  /* 0x0000000126267890 */ /* 0x000fe2000fffe03f */
[-C--:B------:R-:W-:Y:S01]  /*7ed0*/  FMUL.FTZ R93, R32, R5.reuse ;  /* 0x00000005205d7220 */ /* 0x080fe20000410000 */
[-C--:B------:R-:W-:Y:S01]  /*7ee0*/  FMUL.FTZ R90, R33, R5.reuse ;  /* 0x00000005215a7220 */ /* 0x080fe20000410000 */
        /* <DEDUP_REMOVED lines=69> */
.L_x_2417:
        /* <DEDUP_REMOVED lines=24> */
[----:B------:R-:W-:Y:S02]  /*84c0*/  SHF.R.U64 R9, R9, 0x3, RZ ;  /* 0x0000000309097819 */ /* 0x000fe400000012ff */
[C---:B------:R-:W-:Y:S02]  /*84d0*/  IADD3 R73, P5, R4.reuse, 0x40, RZ ;  /* 0x0000004004497810 */ /* 0x040fe40007fbe0ff */
[C---:B------:R-:W-:Y:S02]  /*84e0*/  IADD3 R101, P4, R4.reuse, 0x60, RZ ;  /* 0x0000006004657810 */ /* 0x040fe40007f9e0ff */
[C---:B------:R-:W-:Y:S01]  /*84f0*/  IADD3 R103, P3, R4.reuse, 0x4000, RZ ;  /* 0x0000400004677810 */ /* 0x040fe20007f7e0ff */
[--C-:B------:R-:W-:Y:S01]  /*8500*/  IMAD.X R25, RZ, RZ, R5.reuse, P5 ;  /* 0x000000ffff197224 */ /* 0x100fe200028e0605 */
[C---:B------:R-:W-:Y:S01]  /*8510*/  IADD3 R105, P2, R4.reuse, 0x4020, RZ ;  /* 0x0000402004697810 */ /* 0x040fe20007f5e0ff */
[--C-:B------:R-:W-:Y:S01]  /*8520*/  IMAD.X R13, RZ, RZ, R5.reuse, P4 ;  /* 0x000000ffff0d7224 */ /* 0x100fe200020e0605 */
[C---:B------:R-:W-:Y:S01]  /*8530*/  IADD3 R107, P1, R4.reuse, 0x4040, RZ ;  /* 0x00004040046b7810 */ /* 0x040fe20007f3e0ff */
[--C-:B------:R-:W-:Y:S01]  /*8540*/  IMAD.X R15, RZ, RZ, R5.reuse, P3 ;  /* 0x000000ffff0f7224 */ /* 0x100fe200018e0605 */
[----:B------:R-:W-:Y:S01]  /*8550*/  BAR.SYNC.DEFER_BLOCKING 0x1, 0x100 ;  /* 0x0044000000007b1d */ /* 0x000fe20000010000 */
[----:B------:R-:W-:Y:S01]  /*8560*/  IADD3 R109, P0, R4, 0x4060, RZ ;  /* 0x00004060046d7810 */ /* 0x000fe20007f1e0ff */
[--C-:B------:R-:W-:Y:S01]  /*8570*/  IMAD.X R11, RZ, RZ, R5.reuse, P2 ;  /* 0x000000ffff0b7224 */ /* 0x100fe200010e0605 */
[----:B------:R-:W-:Y:S01]  /*8580*/  LOP3.LUT R4, R9, R4, RZ, 0x3c, !PT ;  /* 0x0000000409047212 */ /* 0x000fe200078e3cff */
[--C-:B------:R-:W-:Y:S01]  /*8590*/  IMAD.X R9, RZ, RZ, R5.reuse, P1 ;  /* 0x000000ffff097224 */ /* 0x100fe200008e0605 */
[----:B------:R-:W-:Y:S01]  /*85a0*/  LOP3.LUT R12, R71, 0x380, RZ, 0xc0, !PT ;  /* 0x00000380470c7812 */ /* 0x000fe200078ec0ff */
[----:B------:R-:W-:Y:S01]  /*85b0*/  IMAD.X R29, RZ, RZ, R5, P0 ;  /* 0x000000ffff1d7224 */ /* 0x000fe200000e0605 */
[----:B------:R-:W-:-:S02]  /*85c0*/  LOP3.LUT R28, R101, 0x380, RZ, 0xc0, !PT ;  /* 0x00000380651c7812 */ /* 0x000fc400078ec0ff */
[-C--:B------:R-:W-:Y:S02]  /*85d0*/  IADD3.X R27, RZ, R5.reuse, RZ, P6, !PT ;  /* 0x00000005ff1b7210 */ /* 0x080fe400037fe4ff */
[----:B------:R-:W-:Y:S02]  /*85e0*/  MOV R96, R4 ;  /* 0x0000000400607202 */ /* 0x000fe40000000f00 */
[----:B------:R-:W-:Y:S02]  /*85f0*/  LOP3.LUT R14, R73, 0x380, RZ, 0xc0, !PT ;  /* 0x00000380490e7812 */ /* 0x000fe400078ec0ff */
[----:B------:R-:W-:Y:S02]  /*8600*/  F2FP.BF16.F32.PACK_AB R5, R10, R97 ;  /* 0x000000610a05723e */ /* 0x000fe400000010ff */
[----:B-1----:R-:W-:Y:S02]  /*8610*/  LOP3.LUT R44, R103, 0x380, RZ, 0xc0, !PT ;  /* 0x00000380672c7812 */ /* 0x002fe400078ec0ff */
[----:B------:R-:W-:-:S02]  /*8620*/  SHF.R.U64 R12, R12, 0x3, RZ ;  /* 0x000000030c0c7819 */ /* 0x000fc400000012ff */
[----:B------:R-:W-:Y:S02]  /*8630*/  LOP3.LUT R10, R105, 0x380, RZ, 0xc0, !PT ;  /* 0x00000380690a7812 */ /* 0x000fe400078ec0ff */
[----:B------:R-:W-:Y:S02]  /*8640*/  SHF.R.U64 R28, R28, 0x3, RZ ;  /* 0x000000031c1c7819 */ /* 0x000fe400000012ff */
[----:B------:R-:W-:Y:S02]  /*8650*/  SHF.R.U64 R14, R14, 0x3, RZ ;  /* 0x000000030e0e7819 */ /* 0x000fe400000012ff */
[----:B------:R-:W-:Y:S02]  /*8660*/  SHF.R.U64 R44, R44, 0x3, RZ ;  /* 0x000000032c2c7819 */ /* 0x000fe400000012ff */
[----:B------:R-:W-:Y:S02]  /*8670*/  LOP3.LUT R26, R12, R71, RZ, 0x3c, !PT ;  /* 0x000000470c1a7212 */ /* 0x000fe400078e3cff */
[----:B------:R-:W-:-:S02]  /*8680*/  SHF.R.U64 R10, R10, 0x3, RZ ;  /* 0x000000030a0a7819 */ /* 0x000fc400000012ff */
[----:B------:R-:W-:Y:S02]  /*8690*/  LOP3.LUT R12, R28, R101, RZ, 0x3c, !PT ;  /* 0x000000651c0c7212 */ /* 0x000fe400078e3cff */
[----:B------:R-:W-:Y:S02]  /*86a0*/  LOP3.LUT R28, R107, 0x380, RZ, 0xc0, !PT ;  /* 0x000003806b1c7812 */ /* 0x000fe400078ec0ff */
[----:B------:R-:W-:Y:S02]  /*86b0*/  LOP3.LUT R24, R14, R73, RZ, 0x3c, !PT ;  /* 0x000000490e187212 */ /* 0x000fe400078e3cff */
[----:B------:R-:W-:Y:S02]  /*86c0*/  LOP3.LUT R14, R44, R103, RZ, 0x3c, !PT ;  /* 0x000000672c0e7212 */ /* 0x000fe400078e3cff */
[----:B------:R-:W-:Y:S02]  /*86d0*/  LOP3.LUT R10, R10, R105, RZ, 0x3c, !PT ;  /* 0x000000690a0a7212 */ /* 0x000fe400078e3cff */
[----:B------:R-:W-:-:S02]  /*86e0*/  LOP3.LUT R44, R109, 0x380, RZ, 0xc0, !PT ;  /* 0x000003806d2c7812 */ /* 0x000fc400078ec0ff */
[----:B------:R-:W-:Y:S02]  /*86f0*/  SHF.R.U64 R28, R28, 0x3, RZ ;  /* 0x000000031c1c7819 */ /* 0x000fe400000012ff */
[----:B------:R-:W-:Y:S02]  /*8700*/  MOV R71, R10 ;  /* 0x0000000a00477202 */ /* 0x000fe40000000f00 */
[----:B------:R-:W-:Y:S02]  /*8710*/  SHF.R.U64 R44, R44, 0x3, RZ ;  /* 0x000000032c2c7819 */ /* 0x000fe400000012ff */
[----:B------:R-:W-:Y:S02]  /*8720*/  F2FP.BF16.F32.PACK_AB R11, R39, R38 ;  /* 0x00000026270b723e */ /* 0x000fe400000010ff */
[----:B------:R-:W-:Y:S01]  /*8730*/  F2FP.BF16.F32.PACK_AB R4, R92, R99 ;  /* 0x000000635c04723e */ /* 0x000fe200000010ff */
[----:B------:R-:W1:Y:S01]  /*8740*/  LDC.64 R38, c[0x0][0xc00] ;  /* 0x00030000ff267b82 */ /* 0x000e620000000a00 */
[----:B------:R-:W-:-:S02]  /*8750*/  LOP3.LUT R8, R28, R107, RZ, 0x3c, !PT ;  /* 0x0000006b1c087212 */ /* 0x000fc400078e3cff */
[----:B------:R-:W-:Y:S01]  /*8760*/  LOP3.LUT R28, R44, R109, RZ, 0x3c, !PT ;  /* 0x0000006d2c1c7212 */ /* 0x000fe200078e3cff */
[----:B------:R2:W-:Y:S01]  /*8770*/  STSM.16.M88.4 [R96], R4 ;  /* 0x0000000460007844 */ /* 0x0005e20000000200 */
[----:B------:R-:W-:Y:S02]  /*8780*/  MOV R44, R8 ;  /* 0x00000008002c7202 */ /* 0x000fe40000000f00 */
[----:B------:R-:W-:Y:S02]  /*8790*/  MOV R94, R26 ;  /* 0x0000001a005e7202 */ /* 0x000fe40000000f00 */
[----:B------:R-:W-:Y:S02]  /*87a0*/  F2FP.BF16.F32.PACK_AB R8, R90, R93 ;  /* 0x0000005d5a08723e */ /* 0x000fe400000010ff */
[----:B------:R-:W-:Y:S02]  /*87b0*/  F2FP.BF16.F32.PACK_AB R9, R34, R91 ;  /* 0x0000005b2209723e */ /* 0x000fe400000010ff */
[----:B------:R-:W-:-:S02]  /*87c0*/  F2FP.BF16.F32.PACK_AB R10, R88, R89 ;  /* 0x00000059580a723e */ /* 0x000fc400000010ff */
[----:B------:R-:W-:Y:S02]  /*87d0*/  MOV R92, R24 ;  /* 0x00000018005c7202 */ /* 0x000fe40000000f00 */
[----:B------:R-:W-:Y:S01]  /*87e0*/  MOV R73, R12 ;  /* 0x0000000c00497202 */ /* 0x000fe20000000f00 */
[----:B------:R-:W-:Y:S01]  /*87f0*/  STSM.16.M88.4 [R94], R8 ;  /* 0x000000085e007844 */ /* 0x000fe20000000200 */
[----:B------:R-:W-:Y:S02]  /*8800*/  MOV R72, R14 ;  /* 0x0000000e00487202 */ /* 0x000fe40000000f00 */
[----:B--2---:R-:W-:Y:S02]  /*8810*/  F2FP.BF16.F32.PACK_AB R4, R41, R40 ;  /* 0x000000282904723e */ /* 0x004fe400000010ff */
[----:B------:R-:W-:Y:S02]  /*8820*/  F2FP.BF16.F32.PACK_AB R5, R43, R42 ;  /* 0x0000002a2b05723e */ /* 0x000fe400000010ff */
[----:B------:R-:W-:-:S02]  /*8830*/  F2FP.BF16.F32.PACK_AB R6, R36, R37 ;  /* 0x000000252406723e */ /* 0x000fc400000010ff */
[----:B------:R-:W-:Y:S02]  /*8840*/  F2FP.BF16.F32.PACK_AB R7, R30, R35 ;  /* 0x000000231e07723e */ /* 0x000fe400000010ff */
[----:B------:R-:W-:Y:S02]  /*8850*/  F2FP.BF16.F32.PACK_AB R12, R49, R48 ;  /* 0x00000030310c723e */ /* 0x000fe400000010ff */
        /* <DEDUP_REMOVED lines=10> */
[----:B------:R-:W-:Y:S02]  /*8900*/  MOV R36, R28 ;  /* 0x0000001c00247202 */ /* 0x000fe40000000f00 */
[----:B------:R-:W-:Y:S01]  /*8910*/  F2FP.BF16.F32.PACK_AB R28, R65, R64 ;  /* 0x00000040411c723e */ /* 0x000fe200000010ff */
[----:B------:R4:W-:Y:S01]  /*8920*/  STSM.16.M88.4 [R72], R24 ;  /* 0x0000001848007844 */ /* 0x0009e20000000200 */
[----:B------:R-:W-:Y:S01]  /*8930*/  F2FP.BF16.F32.PACK_AB R29, R67, R66 ;  /* 0x00000042431d723e */ /* 0x000fe200000010ff */
[----:B--2---:R-:W-:Y:S01]  /*8940*/  IMAD.SHL.U32 R5, R22, 0x4, RZ ;  /* 0x0000000416057824 */ /* 0x004fe200078e00ff */
[----:B------:R-:W-:Y:S02]  /*8950*/  F2FP.BF16.F32.PACK_AB R30, R69, R68 ;  /* 0x00000044451e723e */ /* 0x000fe400000010ff */
[----:B------:R-:W-:-:S02]  /*8960*/  F2FP.BF16.F32.PACK_AB R34, R77, R76 ;  /* 0x0000004c4d22723e */ /* 0x000fc400000010ff */
[----:B------:R-:W-:Y:S01]  /*8970*/  F2FP.BF16.F32.PACK_AB R35, R79, R78 ;  /* 0x0000004e4f23723e */ /* 0x000fe200000010ff */
[----:B------:R4:W-:Y:S01]  /*8980*/  STSM.16.M88.4 [R71], R28 ;  /* 0x0000001c47007844 */ /* 0x0009e20000000200 */
[----:B------:R-:W-:Y:S02]  /*8990*/  ISETP.NE.U32.AND P2, PT, RZ, UR4, PT ;  /* 0x00000004ff007c0c */ /* 0x000fe4000bf45070 */
[----:B-1----:R-:W-:Y:S01]  /*89a0*/  ISETP.NE.U32.AND P0, PT, R38, RZ, PT ;  /* 0x000000ff2600720c */ /* 0x002fe20003f05070 */
[----:B------:R4:W-:Y:S01]  /*89b0*/  STSM.16.M88.4 [R44], R32 ;  /* 0x000000202c007844 */ /* 0x0009e20000000200 */
[----:B------:R-:W-:Y:S02]  /*89c0*/  ISETP.NE.AND.EX P2, PT, RZ, UR5, PT, P2 ;  /* 0x00000005ff007c0c */ /* 0x000fe4000bf45320 */
[----:B------:R-:W-:Y:S01]  /*89d0*/  ISETP.NE.AND.EX P0, PT, R39, RZ, PT, P0 ;  /* 0x000000ff2700720c */ /* 0x000fe20003f05300 */
[----:B------:R4:W-:Y:S01]  /*89e0*/  STSM.16.M88.4 [R36], R80 ;  /* 0x0000005024007844 */ /* 0x0009e20000000200 */
[----:B------:R-:W-:Y:S01]  /*89f0*/  SHF.L.U64.HI R10, R22, 0x2, R162 ;  /* 0x00000002160a7819 */ /* 0x000fe200000102a2 */
[----:B------:R-:W-:Y:S01]  /*8a00*/  BAR.SYNC.DEFER_BLOCKING 0x1, 0x100 ;  /* 0x0044000000007b1d */ /* 0x000fe20000010000 */
[----:B------:R-:W-:-:S02]  /*8a10*/  IADD3 R6, P1, R5, R38, RZ ;  /* 0x0000002605067210 */ /* 0x000fc40007f3e0ff */
[----:B------:R-:W-:-:S05]  /*8a20*/  MOV R48, RZ ;  /* 0x000000ff00307202 */ /* 0x000fca0000000f00 */
[----:B------:R-:W-:Y:S01]  /*8a30*/  @P2 IADD3 R4, P3, R5, UR4, RZ ;  /* 0x0000000405042c10 */ /* 0x000fe2000ff7e0ff */
[----:B------:R-:W-:Y:S01]  /*8a40*/  ULDC UR4, c[0x0][0xa88] ;  /* 0x0002a20000047ab9 */ /* 0x000fe20000000800 */
[C---:B------:R-:W-:Y:S02]  /*8a50*/  IMAD.X R7, R10.reuse, 0x1, R39, P1 ;  /* 0x000000010a077824 */ /* 0x040fe400008e0627 */
[----:B------:R-:W-:Y:S01]  /*8a60*/  IMAD.U32 R9, RZ, RZ, UR4 ;  /* 0x00000004ff097e24 */ /* 0x000fe2000f8e00ff */
[----:B------:R-:W-:Y:S02]  /*8a70*/  @P2 IADD3.X R5, R10, UR5, RZ, P3, !PT ;  /* 0x000000050a052c10 */ /* 0x000fe40009ffe4ff */
        /* <DEDUP_REMOVED lines=10> */
.L_x_2456:
[----:B------:R-:W-:Y:S01]  /*8b20*/  SHF.R.S32.HI R44, RZ, 0x1f, R161 ;  /* 0x0000001fff2c7819 */ /* 0x000fe200000114a1 */
[----:B------:R-:W-:Y:S01]  /*8b30*/  IMAD.IADD R15, R19, 0x1, R16 ;  /* 0x00000001130f7824 */ /* 0x000fe200078e0210 */
[----:B------:R-:W-:Y:S01]  /*8b40*/  ULDC.64 UR4, c[0x0][0xb90] ;  /* 0x0002e40000047ab9 */ /* 0x000fe20000000a00 */
[----:B-----5:R-:W-:Y:S01]  /*8b50*/  SHF.R.S32.HI R49, RZ, 0x1f, R48 ;  /* 0x0000001fff317819 */ /* 0x020fe20000011430 */
[----:B------:R-:W-:Y:S01]  /*8b60*/  IMAD R57, R9, R54, RZ ;  /* 0x0000003609397224 */ /* 0x000fe200078e02ff */
[----:B------:R-:W-:Y:S01]  /*8b70*/  SEL R162, R162, RZ, !P0 ;  /* 0x000000ffa2a27207 */ /* 0x000fe20004000000 */
[----:B------:R-:W-:Y:S01]  /*8b80*/  IMAD R4, R44, UR4, RZ ;  /* 0x000000042c047c24 */ /* 0x000fe2000f8e02ff */
[----:B------:R-:W-:Y:S01]  /*8b90*/  SEL R55, R22, RZ, !P0 ;  /* 0x000000ff16377207 */ /* 0x000fe20004000000 */
[----:B-1----:R-:W-:Y:S01]  /*8ba0*/  @P1 IMAD.HI.U32 R6, R15, R8, RZ ;  /* 0x000000080f061227 */ /* 0x002fe200078e00ff */
[----:B------:R-:W-:-:S03]  /*8bb0*/  IADD3 R22, R167, R16, RZ ;  /* 0x00000010a7167210 */ /* 0x000fc60007ffe0ff */
[----:B------:R-:W-:Y:S01]  /*8bc0*/  IMAD.MOV.U32 R7, RZ, RZ, R15 ;  /* 0x000000ffff077224 */ /* 0x000fe200078e000f */
[----:B--2---:R-:W-:Y:S01]  /*8bd0*/  @P1 SHF.R.U32.HI R7, RZ, R11, R6 ;  /* 0x0000000bff071219 */ /* 0x004fe20000011606 */
[C---:B------:R-:W-:Y:S02]  /*8be0*/  IMAD R13, R161.reuse, UR5, R4 ;  /* 0x00000005a10d7c24 */ /* 0x040fe4000f8e0204 */
[----:B------:R-:W-:Y:S01]  /*8bf0*/  IMAD.WIDE.U32 R4, R161, UR4, R48 ;  /* 0x00000004a1047c25 */ /* 0x000fe2000f8e0030 */
[----:B------:R-:W-:-:S03]  /*8c00*/  ULDC.64 UR4, c[0x0][0xb98] ;  /* 0x0002e60000047ab9 */ /* 0x000fc60000000a00 */
[----:B------:R-:W-:Y:S02]  /*8c10*/  IMAD R11, R163, 0x40, R17 ;  /* 0x00000040a30b7824 */ /* 0x000fe400078e0211 */
[----:B------:R-:W-:Y:S02]  /*8c20*/  IMAD.IADD R5, R5, 0x1, R13 ;  /* 0x0000000105057824 */ /* 0x000fe400078e020d */
[----:B------:R-:W-:Y:S02]  /*8c30*/  IMAD.MOV R13, RZ, RZ, -R7 ;  /* 0x000000ffff0d7224 */ /* 0x000fe400078e0a07 */
[----:B------:R-:W-:-:S04]  /*8c40*/  IMAD.WIDE R2, R11, 0x2, R2 ;  /* 0x000000020b027825 */ /* 0x000fc800078e0202 */
[----:B------:R-:W-:Y:S01]  /*8c50*/  IMAD R6, R162, UR4, RZ ;  /* 0x00000004a2067c24 */ /* 0x000fe2000f8e02ff */
[C---:B------:R-:W-:Y:S01]  /*8c60*/  IADD3 R25, P0, R2.reuse, 0x1000, RZ ;  /* 0x0000100002197810 */ /* 0x040fe20007f1e0ff */
[C---:B------:R-:W-:Y:S01]  /*8c70*/  IMAD.WIDE.U32 R4, R55.reuse, UR4, R4 ;  /* 0x0000000437047c25 */ /* 0x040fe2000f8e0004 */
[C---:B------:R-:W-:Y:S02]  /*8c80*/  IADD3 R41, P6, R2.reuse, 0x4000, RZ ;  /* 0x0000400002297810 */ /* 0x040fe40007fde0ff */
[----:B------:R-:W-:Y:S01]  /*8c90*/  IADD3 R37, P5, R2, 0x5000, RZ ;  /* 0x0000500002257810 */ /* 0x000fe20007fbe0ff */
[----:B------:R-:W-:Y:S01]  /*8ca0*/  IMAD R11, R54, R13, R15 ;  /* 0x0000000d360b7224 */ /* 0x000fe200078e020f */
[----:B------:R-:W-:Y:S01]  /*8cb0*/  SHF.R.S32.HI R13, RZ, 0x1f, R7 ;  /* 0x0000001fff0d7819 */ /* 0x000fe20000011407 */
[----:B------:R-:W-:Y:S01]  /*8cc0*/  IMAD R8, R55, UR5, R6 ;  /* 0x0000000537087c24 */ /* 0x000fe2000f8e0206 */
[----:B------:R-:W-:Y:S01]  /*8cd0*/  IADD3 R4, P2, R7, R4, RZ ;  /* 0x0000000407047210 */ /* 0x000fe20007f5e0ff */
[----:B------:R-:W-:Y:S01]  /*8ce0*/  ULDC.64 UR4, c[0x0][0xb88] ;  /* 0x0002e20000047ab9 */ /* 0x000fe20000000a00 */
[----:B------:R-:W-:-:S02]  /*8cf0*/  SHF.R.S32.HI R6, RZ, 0x1f, R11 ;  /* 0x0000001fff067819 */ /* 0x000fc4000001140b */
[----:B------:R-:W-:Y:S02]  /*8d00*/  IADD3.X R5, R13, R5, R8, P2, !PT ;  /* 0x000000050d057210 */ /* 0x000fe400017fe408 */
[----:B------:R-:W-:Y:S01]  /*8d10*/  IADD3 R15, P3, R2, 0x2000, RZ ;  /* 0x00002000020f7810 */ /* 0x000fe20007f7e0ff */
[----:B------:R-:W-:Y:S01]  /*8d20*/  IMAD R8, R6, UR4, RZ ;  /* 0x0000000406087c24 */ /* 0x000fe2000f8e02ff */
[----:B------:R-:W-:Y:S01]  /*8d30*/  LOP3.LUT R12, R25, 0x380, RZ, 0xc0, !PT ;  /* 0x00000380190c7812 */ /* 0x000fe200078ec0ff */
[----:B------:R-:W-:Y:S01]  /*8d40*/  IMAD.WIDE.U32 R4, R11, UR4, R4 ;  /* 0x000000040b047c25 */ /* 0x000fe2000f8e0004 */
[----:B------:R-:W-:Y:S02]  /*8d50*/  LOP3.LUT R7, R15, 0x380, RZ, 0xc0, !PT ;  /* 0x000003800f077812 */ /* 0x000fe400078ec0ff */
[----:B------:R-:W-:Y:S01]  /*8d60*/  LOP3.LUT R40, R41, 0x380, RZ, 0xc0, !PT ;  /* 0x0000038029287812 */ /* 0x000fe200078ec0ff */
[----:B------:R-:W-:Y:S01]  /*8d70*/  IMAD R13, R11, UR5, R8 ;  /* 0x000000050b0d7c24 */ /* 0x000fe2000f8e0208 */
[----:B------:R-:W-:Y:S01]  /*8d80*/  ULDC.64 UR4, c[0x0][0xb50] ;  /* 0x0002d40000047ab9 */ /* 0x000fe20000000a00 */
[----:B------:R-:W-:-:S02]  /*8d90*/  SHF.R.U64 R6, R7, 0x3, RZ ;  /* 0x0000000307067819 */ /* 0x000fc400000012ff */
[----:B------:R-:W-:Y:S01]  /*8da0*/  IMAD.IADD R5, R5, 0x1, R13 ;  /* 0x0000000105057824 */ /* 0x000fe200078e020d */
[----:B------:R-:W-:Y:S01]  /*8db0*/  LEA R10, P4, R4, UR4, 0x2 ;  /* 0x00000004040a7c11 */ /* 0x000fe2000f8810ff */
[----:B------:R-:W-:Y:S01]  /*8dc0*/  IMAD.X R13, RZ, RZ, R3, P0 ;  /* 0x000000ffff0d7224 */ /* 0x000fe200000e0603 */
[----:B------:R-:W-:Y:S02]  /*8dd0*/  IADD3 R7, P2, R2, 0x3000, RZ ;  /* 0x0000300002077810 */ /* 0x000fe40007f5e0ff */
[----:B------:R-:W-:Y:S01]  /*8de0*/  LEA.HI.X R14, R4, UR5, R5, 0x2, P4 ;  /* 0x00000005040e7c11 */ /* 0x000fe2000a0f1405 */
[----:B------:R-:W-:Y:S01]  /*8df0*/  SHFL.IDX PT, R50, R10, RZ, 0x1c1f ;  /* 0x001c1fff0a327589 */ /* 0x000fe200000e0000 */
[----:B------:R-:W-:Y:S01]  /*8e00*/  LOP3.LUT P0, RZ, R165, 0x3, RZ, 0xc0, !PT ;  /* 0x00000003a5ff7812 */ /* 0x000fe2000780c0ff */
[----:B------:R-:W-:Y:S01]  /*8e10*/  IMAD.X R9, RZ, RZ, R3, P2 ;  /* 0x000000ffff097224 */ /* 0x000fe200010e0603 */
[----:B------:R-:W-:Y:S01]  /*8e20*/  LOP3.LUT R8, R7, 0x380, RZ, 0xc0, !PT ;  /* 0x0000038007087812 */ /* 0x000fe200078ec0ff */
[----:B------:R-:W1:Y:S01]  /*8e30*/  SHFL.IDX PT, R51, R14, RZ, 0x1c1f ;  /* 0x001c1fff0e337589 */ /* 0x000e6200000e0000 */
[C---:B------:R-:W-:Y:S01]  /*8e40*/  VIADD R4, R22.reuse, 0x8 ;  /* 0x0000000816047836 */ /* 0x040fe20000000000 */
[----:B------:R-:W-:Y:S01]  /*8e50*/  ISETP.GE.OR P2, PT, R22, R57, P0 ;  /* 0x000000391600720c */ /* 0x000fe20000746670 */
[----:B------:R-:W-:Y:S01]  /*8e60*/  ULDC.64 UR4, c[0x0][0xaa0] ;  /* 0x0002a80000047ab9 */ /* 0x000fe20000000a00 */
[----:B------:R-:W-:Y:S01]  /*8e70*/  SHFL.IDX PT, R52, R10, 0x1, 0x1c1f ;  /* 0x003c1f000a347f89 */ /* 0x000fe200000e0000 */
[----:B------:R-:W-:-:S02]  /*8e80*/  IADD3 R33, P4, R2, 0x6000, RZ ;  /* 0x0000600002217810 */ /* 0x000fc40007f9e0ff */
[----:B------:R-:W-:Y:S01]  /*8e90*/  ISETP.GE.OR P0, PT, R4, R57, P0 ;  /* 0x000000390400720c */ /* 0x000fe20000706670 */
[----:B------:R-:W2:Y:S01]  /*8ea0*/  SHFL.IDX PT, R53, R14, 0x1, 0x1c1f ;  /* 0x003c1f000e357f89 */ /* 0x000ea200000e0000 */
[----:B------:R-:W-:Y:S02]  /*8eb0*/  LOP3.LUT R11, R2, 0x380, RZ, 0xc0, !PT ;  /* 0x00000380020b7812 */ /* 0x000fe400078ec0ff */
[----:B------:R-:W-:Y:S02]  /*8ec0*/  SHF.R.U64 R8, R8, 0x3, RZ ;  /* 0x0000000308087819 */ /* 0x000fe400000012ff */
[----:B------:R-:W-:Y:S02]  /*8ed0*/  LOP3.LUT R36, R37, 0x380, RZ, 0xc0, !PT ;  /* 0x0000038025247812 */ /* 0x000fe400078ec0ff */
[----:B------:R-:W-:Y:S02]  /*8ee0*/  LOP3.LUT R32, R33, 0x380, RZ, 0xc0, !PT ;  /* 0x0000038021207812 */ /* 0x000fe400078ec0ff */
[----:B------:R-:W-:-:S02]  /*8ef0*/  SHF.R.U64 R11, R11, 0x3, RZ ;  /* 0x000000030b0b7819 */ /* 0x000fc400000012ff */
[----:B------:R-:W-:Y:S01]  /*8f00*/  LOP3.LUT R8, R8, R7, RZ, 0x3c, !PT ;  /* 0x0000000708087212 */ /* 0x000fe200078e3cff */
[--C-:B------:R-:W-:Y:S01]  /*8f10*/  IMAD.X R7, RZ, RZ, R3.reuse, P3 ;  /* 0x000000ffff077224 */ /* 0x100fe200018e0603 */
[----:B------:R-:W-:Y:S02]  /*8f20*/  IADD3 R5, P3, R2, 0x7000, RZ ;  /* 0x0000700002057810 */ /* 0x000fe40007f7e0ff */
[----:B------:R-:W-:Y:S01]  /*8f30*/  SHF.R.U64 R12, R12, 0x3, RZ ;  /* 0x000000030c0c7819 */ /* 0x000fe200000012ff */
[----:B-1----:R1:W-:Y:S01]  /*8f40*/  @!P2 ST.E desc[UR36][R50.64], R20 ;  /* 0x000000143200a985 */ /* 0x0023e2000c101924 */
[----:B------:R-:W-:Y:S01]  /*8f50*/  SHF.R.U64 R40, R40, 0x3, RZ ;  /* 0x0000000328287819 */ /* 0x000fe200000012ff */
[----:B------:R-:W-:Y:S01]  /*8f60*/  IMAD R49, R49, UR4, RZ ;  /* 0x0000000431317c24 */ /* 0x000fe2000f8e02ff */
[----:B------:R-:W-:Y:S01]  /*8f70*/  SHF.R.U64 R36, R36, 0x3, RZ ;  /* 0x0000000324247819 */ /* 0x000fe200000012ff */
[----:B------:R-:W-:Y:S01]  /*8f80*/  IMAD.X R29, RZ, RZ, R3, P3 ;  /* 0x000000ffff1d7224 */ /* 0x000fe200018e0603 */
[----:B------:R-:W-:-:S02]  /*8f90*/  SHF.R.U64 R32, R32, 0x3, RZ ;  /* 0x0000000320207819 */ /* 0x000fc400000012ff */
[----:B------:R-:W-:Y:S01]  /*8fa0*/  LOP3.LUT R2, R11, R2, RZ, 0x3c, !PT ;  /* 0x000000020b027212 */ /* 0x000fe200078e3cff */
[----:B--2---:R2:W-:Y:S01]  /*8fb0*/  @!P0 ST.E desc[UR36][R52.64], R0 ;  /* 0x0000000034008985 */ /* 0x0045e2000c101924 */
[----:B------:R-:W-:Y:S02]  /*8fc0*/  LOP3.LUT R12, R12, R25, RZ, 0x3c, !PT ;  /* 0x000000190c0c7212 */ /* 0x000fe400078e3cff */
[----:B------:R-:W-:Y:S01]  /*8fd0*/  LOP3.LUT R40, R40, R41, RZ, 0x3c, !PT ;  /* 0x0000002928287212 */ /* 0x000fe200078e3cff */
[----:B-1----:R-:W1:Y:S01]  /*8fe0*/  @P1 LDC R51, c[0x0][0xbec] ;  /* 0x0002fb00ff331b82 */ /* 0x002e620000000800 */
[----:B------:R-:W-:Y:S01]  /*8ff0*/  LOP3.LUT R36, R36, R37, RZ, 0x3c, !PT ;  /* 0x0000002524247212 */ /* 0x000fe200078e3cff */
[--C-:B------:R-:W-:Y:S01]  /*9000*/  IMAD.X R41, RZ, RZ, R3.reuse, P6 ;  /* 0x000000ffff297224 */ /* 0x100fe200030e0603 */
[----:B------:R-:W-:Y:S01]  /*9010*/  LOP3.LUT R32, R32, R33, RZ, 0x3c, !PT ;  /* 0x0000002120207212 */ /* 0x000fe200078e3cff */
[--C-:B------:R-:W-:Y:S01]  /*9020*/  IMAD.X R37, RZ, RZ, R3.reuse, P5 ;  /* 0x000000ffff257224 */ /* 0x100fe200028e0603 */
[----:B------:R3:W5:Y:S01]  /*9030*/  LD.E.128 R24, desc[UR36][R2.64] ;  /* 0x0000002402187980 */ /* 0x000762000c101d00 */
[----:B------:R-:W-:Y:S01]  /*9040*/  IMAD.X R33, RZ, RZ, R3, P4 ;  /* 0x000000ffff217224 */ /* 0x000fe200020e0603 */
[----:B------:R-:W-:Y:S01]  /*9050*/  LOP3.LUT R4, R5, 0x380, RZ, 0xc0, !PT ;  /* 0x0000038005047812 */ /* 0x000fe200078ec0ff */
[----:B--2---:R-:W2:Y:S01]  /*9060*/  @P1 LDC R53, c[0x0][0xbf0] ;  /* 0x0002fc00ff351b82 */ /* 0x004ea20000000800 */
[----:B------:R-:W-:Y:S01]  /*9070*/  IMAD R49, R48, UR5, R49 ;  /* 0x0000000530317c24 */ /* 0x000fe2000f8e0231 */
[----:B------:R-:W-:Y:S01]  /*9080*/  LOP3.LUT R6, R6, R15, RZ, 0x3c, !PT ;  /* 0x0000000f06067212 */ /* 0x000fe200078e3cff */
[----:B------:R-:W5:Y:S01]  /*9090*/  LD.E.128 R8, desc[UR36][R8.64] ;  /* 0x0000002408087980 */ /* 0x000f62000c101d00 */
[----:B------:R-:W-:Y:S01]  /*90a0*/  SHF.R.U64 R4, R4, 0x3, RZ ;  /* 0x0000000304047819 */ /* 0x000fe200000012ff */
[----:B---3--:R-:W-:Y:S01]  /*90b0*/  IMAD.WIDE.U32 R2, R48, UR4, RZ ;  /* 0x0000000430027c25 */ /* 0x008fe2000f8e00ff */
[----:B------:R-:W-:-:S02]  /*90c0*/  ULDC.64 UR4, c[0x0][0xae8] ;  /* 0x0002ba0000047ab9 */ /* 0x000fc40000000a00 */
[----:B------:R-:W-:Y:S01]  /*90d0*/  LOP3.LUT R28, R4, R5, RZ, 0x3c, !PT ;  /* 0x00000005041c7212 */ /* 0x000fe200078e3cff */
[----:B------:R-:W5:Y:S01]  /*90e0*/  LD.E.128 R12, desc[UR36][R12.64] ;  /* 0x000000240c0c7980 */ /* 0x000f62000c101d00 */
[----:B------:R-:W-:Y:S01]  /*90f0*/  IADD3 R3, R3, R49, RZ ;  /* 0x0000003103037210 */ /* 0x000fe20007ffe0ff */
[----:B------:R-:W-:Y:S02]  /*9100*/  IMAD R49, R160, 0x20, R163 ;  /* 0x00000020a0317824 */ /* 0x000fe400078e02a3 */
        /* <DEDUP_REMOVED lines=8> */
[----:B-1----:R-:W-:Y:S02]  /*9190*/  @P1 IMAD.HI.U32 R0, R22, R51, RZ ;  /* 0x0000003316001227 */ /* 0x002fe400078e00ff */
[----:B------:R-:W5:Y:S02]  /*91a0*/  LD.E.128 R32, desc[UR36][R32.64] ;  /* 0x0000002420207980 */ /* 0x000f64000c101d00 */
[----:B------:R-:W-:Y:S02]  /*91b0*/  IMAD.IADD R3, R3, 0x1, R49 ;  /* 0x0000000103037824 */ /* 0x000fe400078e0231 */
[----:B------:R-:W-:Y:S01]  /*91c0*/  IMAD.MOV.U32 R49, RZ, RZ, R22 ;  /* 0x000000ffff317224 */ /* 0x000fe200078e0016 */
[----:B--2---:R-:W-:Y:S01]  /*91d0*/  @P1 SHF.R.U32.HI R49, RZ, R53, R0 ;  /* 0x00000035ff311219 */ /* 0x004fe20000011600 */
[----:B------:R-:W-:Y:S01]  /*91e0*/  IMAD R20, R162, UR4, RZ ;  /* 0x00000004a2147c24 */ /* 0x000fe2000f8e02ff */
[----:B------:R-:W5:Y:S01]  /*91f0*/  LD.E.128 R28, desc[UR36][R28.64] ;  /* 0x000000241c1c7980 */ /* 0x000f62000c101d00 */
[C---:B------:R-:W-:Y:S01]  /*9200*/  IMAD.WIDE.U32 R2, R55.reuse, UR4, R2 ;  /* 0x0000000437027c25 */ /* 0x040fe2000f8e0002 */
[--C-:B------:R-:W-:Y:S01]  /*9210*/  SHF.R.S32.HI R0, RZ, 0x1f, R49.reuse ;  /* 0x0000001fff007819 */ /* 0x100fe20000011431 */
[----:B------:R-:W-:Y:S01]  /*9220*/  @!PT LDS RZ, [RZ] ;  /* 0x00000000fffff984 */ /* 0x000fe20000000800 */
[----:B------:R-:W-:Y:S01]  /*9230*/  @!PT LDS RZ, [RZ] ;  /* 0x00000000fffff984 */ /* 0x000fe20000000800 */
[----:B------:R-:W-:Y:S01]  /*9240*/  @!PT LDS RZ, [RZ] ;  /* 0x00000000fffff984 */ /* 0x000fe20000000800 */
[----:B------:R-:W-:Y:S01]  /*9250*/  @!PT LDS RZ, [RZ] ;  /* 0x00000000fffff984 */ /* 0x000fe20000000800 */
[----:B------:R1:W-:Y:S06]  /*9260*/  MEMBAR.ALL.CTA ;  /* 0x0000000000007992 */ /* 0x0003ec0000008000 */
[----:B-1----:R-:W1:Y:S01]  /*9270*/  FENCE.VIEW.ASYNC.S ;  /* 0x00000000000073c6 */ /* 0x002e620000000000 */
[----:B------:R-:W-:Y:S01]  /*9280*/  IMAD R51, R55, UR5, R20 ;  /* 0x0000000537337c24 */ /* 0x000fe2000f8e0214 */
[----:B------:R-:W-:Y:S01]  /*9290*/  ULDC.64 UR4, c[0x0][0xae0] ;  /* 0x0002b80000047ab9 */ /* 0x000fe20000000a00 */
[----:B------:R-:W-:-:S02]  /*92a0*/  IMAD.MOV R53, RZ, RZ, -R49 ;  /* 0x000000ffff357224 */ /* 0x000fc400078e0a31 */
        /* <DEDUP_REMOVED lines=8> */
[----:B------:R-:W-:Y:S02]  /*9330*/  IMAD.IADD R3, R3, 0x1, R53 ;  /* 0x0000000103037824 */ /* 0x000fe400078e0235 */
[----:B------:R-:W-:Y:S02]  /*9340*/  IMAD R16, R0, UR4, RZ ;  /* 0x0000000400107c24 */ /* 0x000fe4000f8e02ff */
[----:B------:R-:W-:Y:S01]  /*9350*/  IMAD.WIDE.U32 R2, R51, UR4, R2 ;  /* 0x0000000433027c25 */ /* 0x000fe2000f8e0002 */
[----:B------:R-:W-:-:S03]  /*9360*/  ISETP.GE.AND P2, PT, R44, R57, PT ;  /* 0x000000392c00720c */ /* 0x000fc60003f46270 */
[----:B------:R-:W-:Y:S01]  /*9370*/  IMAD R49, R51, UR5, R16 ;  /* 0x0000000533317c24 */ /* 0x000fe2000f8e0210 */
[----:B------:R-:W-:Y:S01]  /*9380*/  IADD3 R0, R44, 0x20, RZ ;  /* 0x000000202c007810 */ /* 0x000fe20007ffe0ff */
[----:B------:R-:W-:Y:S01]  /*9390*/  ULDC.64 UR4, c[0x0][0xa80] ;  /* 0x0002a00000047ab9 */ /* 0x000fe20000000a00 */
[----:B0-----:R-:W-:Y:S01]  /*93a0*/  VIADD R21, R21, 0x2a820 ;  /* 0x0002a82015157836 */ /* 0x001fe20000000000 */
[----:B------:R-:W-:Y:S01]  /*93b0*/  LEA R16, P3, R2, UR4, 0x1 ;  /* 0x0000000402107c11 */ /* 0x000fe2000f8608ff */
[----:B------:R-:W-:Y:S01]  /*93c0*/  IMAD.IADD R3, R3, 0x1, R49 ;  /* 0x0000000103037824 */ /* 0x000fe200078e0231 */
[-C--:B------:R-:W-:Y:S01]  /*93d0*/  ISETP.GE.AND P0, PT, R0, R57.reuse, PT ;  /* 0x000000390000720c */ /* 0x080fe20003f06270 */
[----:B------:R-:W-:Y:S01]  /*93e0*/  VIADD R0, R44, 0x40 ;  /* 0x000000402c007836 */ /* 0x000fe20000000000 */
[----:B------:R-:W-:Y:S02]  /*93f0*/  PRMT R21, RZ, 0x654, R21 ;  /* 0x00000654ff157816 */ /* 0x000fe40000000015 */
[----:B------:R-:W-:Y:S01]  /*9400*/  LEA.HI.X R22, R2, UR5, R3, 0x1, P3 ;  /* 0x0000000502167c11 */ /* 0x000fe200098f0c03 */
[----:B-1----:R0:W1:Y:S01]  /*9410*/  SHFL.IDX PT, R20, R16, RZ, 0x181f ;  /* 0x00181fff10147589 */ /* 0x00206200000e0000 */
[----:B------:R-:W-:Y:S01]  /*9420*/  ISETP.GE.AND P1, PT, R0, R57, PT ;  /* 0x000000390000720c */ /* 0x000fe20003f26270 */
[----:B------:R0:W-:Y:S01]  /*9430*/  SYNCS.ARRIVE.TRANS64.RED.A1T0 RZ, [R21+URZ], RZ ;  /* 0x000000ff15ff79a7 */ /* 0x0001e2000810043f */
[----:B------:R-:W-:Y:S01]  /*9440*/  BSSY B1, `(.L_x_2457) ;  /* 0x000000c000017945 */ /* 0x000fe20003800000 */
[----:B------:R0:W2:Y:S03]  /*9450*/  SHFL.IDX PT, R0, R22, RZ, 0x181f ;  /* 0x00181fff16007589 */ /* 0x0000a600000e0000 */
[----:B------:R-:W-:Y:S07]  /*9460*/  @P2 BRA `(.L_x_2458) ;  /* 0x0000000000242947 */ /* 0x000fee0003800000 */
[----:B------:R-:W-:Y:S02]  /*9470*/  ULDC UR4, c[0x0][0xac8] ;  /* 0x0002b20000047ab9 */ /* 0x000fe40000000800 */
[----:B------:R-:W-:Y:S02]  /*9480*/  ISETP.GE.AND P2, PT, R17, UR4, PT ;  /* 0x0000000411007c0c */ /* 0x000fe4000bf46270 */
[----:B------:R-:W-:-:S11]  /*9490*/  ISETP.GE.AND P3, PT, R23, UR4, PT ;  /* 0x0000000417007c0c */ /* 0x000fd6000bf66270 */
[-C--:B-1----:R-:W-:Y:S02]  /*94a0*/  @!P2 LEA R2, P4, R17, R20.reuse, 0x1 ;  /* 0x000000141102a211 */ /* 0x082fe400078808ff */
[----:B------:R-:W-:Y:S02]  /*94b0*/  @!P3 LEA R20, P5, R23, R20, 0x1 ;  /* 0x000000141714b211 */ /* 0x000fe400078a08ff */
[-C--:B--2---:R-:W-:Y:S02]  /*94c0*/  @!P2 LEA.HI.X R3, R17, R0.reuse, R174, 0x1, P4 ;  /* 0x000000001103a211 */ /* 0x084fe400020f0cae */
[----:B0-----:R-:W-:-:S03]  /*94d0*/  @!P3 LEA.HI.X R21, R23, R0, R173, 0x1, P5 ;  /* 0x000000001715b211 */ /* 0x001fc600028f0cad */
[----:B-----5:R3:W-:Y:S04]  /*94e0*/  @!P2 ST.E.128 desc[UR36][R2.64], R24 ;  /* 0x000000180200a985 */ /* 0x0207e8000c101d24 */
[----:B------:R3:W-:Y:S02]  /*94f0*/  @!P3 ST.E.128 desc[UR36][R20.64], R40 ;  /* 0x000000281400b985 */ /* 0x0007e4000c101d24 */
.L_x_2458:
[----:B------:R-:W-:Y:S05]  /*9500*/  BSYNC B1 ;  /* 0x0000000000017941 */ /* 0x000fea0003800000 */
.L_x_2457:
[----:B--2---:R2:W4:Y:S01]  /*9510*/  SHFL.IDX PT, R0, R22, 0x1, 0x181f ;  /* 0x00381f0016007f89 */ /* 0x00452200000e0000 */
[----:B------:R-:W-:Y:S03]  /*9520*/  BSSY B1, `(.L_x_2459) ;  /* 0x000000c000017945 */ /* 0x000fe60003800000 */
[----:B-1-3--:R2:W1:Y:S01]  /*9530*/  SHFL.IDX PT, R20, R16, 0x1, 0x181f ;  /* 0x00381f0010147f89 */ /* 0x00a46200000e0000 */
[----:B------:R-:W-:Y:S05]  /*9540*/  @P0 BRA `(.L_x_2460) ;  /* 0x0000000000240947 */ /* 0x000fea0003800000 */
[----:B------:R-:W-:Y:S02]  /*9550*/  ULDC UR4, c[0x0][0xac8] ;  /* 0x0002b20000047ab9 */ /* 0x000fe40000000800 */
[----:B------:R-:W-:Y:S02]  /*9560*/  ISETP.GE.AND P3, PT, R17, UR4, PT ;  /* 0x0000000411007c0c */ /* 0x000fe4000bf66270 */
[----:B------:R-:W-:-:S11]  /*9570*/  ISETP.GE.AND P4, PT, R23, UR4, PT ;  /* 0x0000000417007c0c */ /* 0x000fd6000bf86270 */
[-C--:B-1----:R-:W-:Y:S02]  /*9580*/  @!P3 LEA R2, P0, R17, R20.reuse, 0x1 ;  /* 0x000000141102b211 */ /* 0x082fe400078008ff */
[----:B------:R-:W-:Y:S02]  /*9590*/  @!P4 LEA R20, P2, R23, R20, 0x1 ;  /* 0x000000141714c211 */ /* 0x000fe400078408ff */
[-C--:B----4-:R-:W-:Y:S02]  /*95a0*/  @!P3 LEA.HI.X R3, R17, R0.reuse, R174, 0x1, P0 ;  /* 0x000000001103b211 */ /* 0x090fe400000f0cae */
[----:B0-----:R-:W-:-:S03]  /*95b0*/  @!P4 LEA.HI.X R21, R23, R0, R173, 0x1, P2 ;  /* 0x000000001715c211 */ /* 0x001fc600010f0cad */
[----:B-----5:R3:W-:Y:S04]  /*95c0*/  @!P3 ST.E.128 desc[UR36][R2.64], R12 ;  /* 0x0000000c0200b985 */ /* 0x0207e8000c101d24 */
[----:B------:R3:W-:Y:S02]  /*95d0*/  @!P4 ST.E.128 desc[UR36][R20.64], R36 ;  /* 0x000000241400c985 */ /* 0x0007e4000c101d24 */
.L_x_2460:
[----:B------:R-:W-:Y:S05]  /*95e0*/  BSYNC B1 ;  /* 0x0000000000017941 */ /* 0x000fea0003800000 */
.L_x_2459:
[----:B----4-:R4:W0:Y:S01]  /*95f0*/  SHFL.IDX PT, R0, R22, 0x2, 0x181f ;  /* 0x00581f0016007f89 */ /* 0x01082200000e0000 */
[----:B------:R-:W-:Y:S03]  /*9600*/  BSSY B1, `(.L_x_2461) ;  /* 0x000000c000017945 */ /* 0x000fe60003800000 */
[----:B---3-5:R4:W3:Y:S01]  /*9610*/  SHFL.IDX PT, R12, R16, 0x2, 0x181f ;  /* 0x00581f00100c7f89 */ /* 0x0288e200000e0000 */
[----:B------:R-:W-:Y:S05]  /*9620*/  @P1 BRA `(.L_x_2462) ;  /* 0x0000000000241947 */ /* 0x000fea0003800000 */
[----:B------:R-:W-:Y:S02]  /*9630*/  ULDC UR4, c[0x0][0xac8] ;  /* 0x0002b20000047ab9 */ /* 0x000fe40000000800 */
[----:B------:R-:W-:Y:S02]  /*9640*/  ISETP.GE.AND P2, PT, R17, UR4, PT ;  /* 0x0000000411007c0c */ /* 0x000fe4000bf46270 */
[----:B------:R-:W-:-:S11]  /*9650*/  ISETP.GE.AND P3, PT, R23, UR4, PT ;  /* 0x0000000417007c0c */ /* 0x000fd6000bf66270 */
[-C--:B---3--:R-:W-:Y:S02]  /*9660*/  @!P2 LEA R2, P0, R17, R12.reuse, 0x1 ;  /* 0x0000000c1102a211 */ /* 0x088fe400078008ff */
[----:B------:R-:W-:Y:S02]  /*9670*/  @!P3 LEA R12, P1, R23, R12, 0x1 ;  /* 0x0000000c170cb211 */ /* 0x000fe400078208ff */
[-C--:B0-----:R-:W-:Y:S02]  /*9680*/  @!P2 LEA.HI.X R3, R17, R0.reuse, R174, 0x1, P0 ;  /* 0x000000001103a211 */ /* 0x081fe400000f0cae */
[----:B------:R-:W-:-:S03]  /*9690*/  @!P3 LEA.HI.X R13, R23, R0, R173, 0x1, P1 ;  /* 0x00000000170db211 */ /* 0x000fc600008f0cad */
[----:B------:R0:W-:Y:S04]  /*96a0*/  @!P2 ST.E.128 desc[UR36][R2.64], R4 ;  /* 0x000000040200a985 */ /* 0x0001e8000c101d24 */
[----:B------:R0:W-:Y:S02]  /*96b0*/  @!P3 ST.E.128 desc[UR36][R12.64], R32 ;  /* 0x000000200c00b985 */ /* 0x0001e4000c101d24 */
.L_x_2462:
[----:B------:R-:W-:Y:S05]  /*96c0*/  BSYNC B1 ;  /* 0x0000000000017941 */ /* 0x000fea0003800000 */
.L_x_2461:
        /* <DEDUP_REMOVED lines=16> */
.L_x_2455:
[----:B------:R-:W2:Y:S01]  /*97d0*/  LDC.64 R4, c[0x0][0xc00] ;  /* 0x00030000ff047b82 */ /* 0x000ea20000000a00 */
[----:B------:R-:W-:Y:S01]  /*97e0*/  ULDC.64 UR4, c[0x0][0xc08] ;  /* 0x0003020000047ab9 */ /* 0x000fe20000000a00 */
[----:B------:R-:W-:-:S06]  /*97f0*/  IMAD.MOV.U32 R6, RZ, RZ, RZ ;  /* 0x000000ffff067224 */ /* 0x000fcc00078e00ff */
[----:B------:R-:W3:Y:S01]  /*9800*/  LDC.64 R2, c[0x0][0xc00] ;  /* 0x00030000ff027b82 */ /* 0x000ee20000000a00 */
[----:B------:R-:W-:-:S04]  /*9810*/  ISETP.NE.U32.AND P1, PT, RZ, UR4, PT ;  /* 0x00000004ff007c0c */ /* 0x000fc8000bf25070 */
[----:B------:R-:W-:-:S03]  /*9820*/  ISETP.NE.AND.EX P1, PT, RZ, UR5, PT, P1 ;  /* 0x00000005ff007c0c */ /* 0x000fc6000bf25310 */
[----:B0-----:R-:W0:Y:S01]  /*9830*/  LDC R21, c[0x0][0xbe8] ;  /* 0x0002fa00ff157b82 */ /* 0x001e220000000800 */
[----:B--2---:R-:W-:-:S04]  /*9840*/  ISETP.NE.U32.AND P0, PT, R4, RZ, PT ;  /* 0x000000ff0400720c */ /* 0x004fc80003f05070 */
[----:B------:R-:W-:Y:S01]  /*9850*/  ISETP.NE.AND.EX P0, PT, R5, RZ, PT, P0 ;  /* 0x000000ff0500720c */ /* 0x000fe20003f05300 */
[----:B---3--:R-:W-:-:S04]  /*9860*/  IMAD.WIDE R4, R22, 0x4, R2 ;  /* 0x0000000416047825 */ /* 0x008fc800078e0202 */
[----:B------:R-:W2:Y:S01]  /*9870*/  @P1 LDC.64 R2, c[0x0][0xc08] ;  /* 0x00030200ff021b82 */ /* 0x000ea20000000a00 */
[----:B------:R-:W-:Y:S02]  /*9880*/  ULDC UR4, c[0x0][0xa88] ;  /* 0x0002a20000047ab9 */ /* 0x000fe40000000800 */
[----:B------:R-:W-:-:S05]  /*9890*/  IMAD.U32 R0, RZ, RZ, UR4 ;  /* 0x00000004ff007e24 */ /* 0x000fca000f8e00ff */
[----:B------:R3:W5:Y:S01]  /*98a0*/  @P0 LDG.E R6, desc[UR36][R4.64] ;  /* 0x0000002404060981 */ /* 0x000762000c1e1900 */
[----:B--2---:R-:W-:-:S05]  /*98b0*/  @P1 IMAD.WIDE R2, R22, 0x4, R2 ;  /* 0x0000000416021825 */ /* 0x004fca00078e0202 */
[----:B------:R3:W5:Y:S01]  /*98c0*/  @P1 LDG.E R0, desc[UR36][R2.64] ;  /* 0x0000002402001981 */ /* 0x000762000c1e1900 */
[----:B0-----:R-:W-:Y:S02]  /*98d0*/  ISETP.NE.AND P2, PT, R21, 0x1, PT ;  /* 0x000000011500780c */ /* 0x001fe40003f45270 */
[----:B------:R-:W-:-:S11]  /*98e0*/  ISETP.GE.AND P3, PT, R175, 0x80, PT ;  /* 0x00000080af00780c */ /* 0x000fd60003f66270 */
[----:B------:R-:W0:Y:S08]  /*98f0*/  @P2 LDC R14, c[0x0][0xbec] ;  /* 0x0002fb00ff0e2b82 */ /* 0x000e300000000800 */
[----:B------:R-:W2:Y:S01]  /*9900*/  @P2 LDC R25, c[0x0][0xbf0] ;  /* 0x0002fc00ff192b82 */ /* 0x000ea20000000800 */
[----:B---3--:R-:W-:Y:S05]  /*9910*/  @P1 BRA `(.L_x_2464) ;  /* 0x0000000000101947 */ /* 0x008fea0003800000 */
[----:B------:R-:W-:Y:S05]  /*9920*/  @!P0 BRA `(.L_x_2464) ;  /* 0x00000000000c8947 */ /* 0x000fea0003800000 */
[----:B------:R-:W3:Y:S04]  /*9930*/  LDG.E R3, desc[UR36][R4.64] ;  /* 0x0000002404037981 */ /* 0x000ee8000c1e1900 */
[----:B-----5:R-:W3:Y:S02]  /*9940*/  LDG.E R0, desc[UR36][R4.64+0x4] ;  /* 0x0000042404007981 */ /* 0x020ee4000c1e1900 */
[----:B---3--:R-:W-:-:S07]  /*9950*/  IMAD.IADD R0, R0, 0x1, -R3 ;  /* 0x0000000100007824 */ /* 0x008fce00078e0a03 */
.L_x_2464:
[----:B------:R-:W-:Y:S01]  /*9960*/  BSSY B1, `(.L_x_2465) ;  /* 0x000002d000017945 */ /* 0x000fe20003800000 */
[----:B------:R-:W-:Y:S02]  /*9970*/  SHF.R.S32.HI R10, RZ, 0x1f, R161 ;  /* 0x0000001fff0a7819 */ /* 0x000fe400000114a1 */
[----:B------:R-:W-:Y:S02]  /*9980*/  SEL R13, R22, RZ, !P0 ;  /* 0x000000ff160d7207 */ /* 0x000fe40004000000 */
[----:B------:R-:W-:Y:S02]  /*9990*/  SEL R162, R162, RZ, !P0 ;  /* 0x000000ffa2a27207 */ /* 0x000fe40004000000 */
[----:B-----5:R-:W-:Y:S01]  /*99a0*/  SHF.R.S32.HI R11, RZ, 0x1f, R6 ;  /* 0x0000001fff0b7819 */ /* 0x020fe20000011406 */
[----:B------:R-:W-:Y:S06]  /*99b0*/  @P3 BRA `(.L_x_2466) ;  /* 0x00000000009c3947 */ /* 0x000fec0003800000 */
[----:B------:R-:W3:Y:S01]  /*99c0*/  S2R R3, SR_TID.X ;  /* 0x0000000000037919 */ /* 0x000ee20000002100 */
[----:B------:R-:W4:Y:S02]  /*99d0*/  LDC R12, c[0x0][0xbe8] ;  /* 0x0002fa00ff0c7b82 */ /* 0x000f240000000800 */
[----:B----4-:R-:W-:Y:S01]  /*99e0*/  IMAD R2, R0, R12, RZ ;  /* 0x0000000c00027224 */ /* 0x010fe200078e02ff */
[----:B---3--:R-:W-:-:S04]  /*99f0*/  IADD3 R9, R16, -0x80, R3 ;  /* 0xffffff8010097810 */ /* 0x008fc80007ffe003 */
[----:B------:R-:W-:-:S13]  /*9a00*/  ISETP.GE.AND P0, PT, R9, R2, PT ;  /* 0x000000020900720c */ /* 0x000fda0003f06270 */
[----:B------:R-:W-:Y:S05]  /*9a10*/  @P0 BRA `(.L_x_2466) ;  /* 0x0000000000840947 */ /* 0x000fea0003800000 */
[----:B------:R-:W-:Y:S01]  /*9a20*/  ISETP.NE.AND P0, PT, R12, 0x1, PT ;  /* 0x000000010c00780c */ /* 0x000fe20003f05270 */
[----:B------:R-:W-:Y:S01]  /*9a30*/  ULDC.64 UR4, c[0x0][0xb90] ;  /* 0x0002e40000047ab9 */ /* 0x000fe20000000a00 */
[----:B------:R-:W-:Y:S01]  /*9a40*/  MOV R2, R6 ;  /* 0x0000000600027202 */ /* 0x000fe20000000f00 */
[----:B------:R-:W-:Y:S02]  /*9a50*/  IMAD R8, R10, UR4, RZ ;  /* 0x000000040a087c24 */ /* 0x000fe4000f8e02ff */
[----:B------:R-:W-:Y:S02]  /*9a60*/  IMAD.MOV.U32 R3, RZ, RZ, R11 ;  /* 0x000000ffff037224 */ /* 0x000fe400078e000b */
[----:B------:R-:W-:Y:S02]  /*9a70*/  IMAD.MOV.U32 R5, RZ, RZ, R9 ;  /* 0x000000ffff057224 */ /* 0x000fe400078e0009 */
[----:B------:R-:W-:-:S04]  /*9a80*/  IMAD.WIDE.U32 R2, R161, UR4, R2 ;  /* 0x00000004a1027c25 */ /* 0x000fc8000f8e0002 */
[----:B------:R-:W3:Y:S01]  /*9a90*/  @P0 LDC R4, c[0x0][0xbec] ;  /* 0x0002fb00ff040b82 */ /* 0x000ee20000000800 */
[----:B------:R-:W-:Y:S01]  /*9aa0*/  IMAD R7, R161, UR5, R8 ;  /* 0x00000005a1077c24 */ /* 0x000fe2000f8e0208 */
[----:B------:R-:W-:-:S03]  /*9ab0*/  ULDC.64 UR4, c[0x0][0xb98] ;  /* 0x0002e60000047ab9 */ /* 0x000fc60000000a00 */
[----:B------:R-:W-:-:S03]  /*9ac0*/  IMAD.IADD R3, R3, 0x1, R7 ;  /* 0x0000000103037824 */ /* 0x000fc600078e0207 */
[----:B------:R-:W4:Y:S01]  /*9ad0*/  @P0 LDC R15, c[0x0][0xbf0] ;  /* 0x0002fc00ff0f0b82 */ /* 0x000f220000000800 */
[----:B------:R-:W-:-:S04]  /*9ae0*/  IMAD.WIDE.U32 R2, R13, UR4, R2 ;  /* 0x000000040d027c25 */ /* 0x000fc8000f8e0002 */
[----:B---3--:R-:W-:-:S05]  /*9af0*/  @P0 IMAD.HI.U32 R4, R9, R4, RZ ;  /* 0x0000000409040227 */ /* 0x008fca00078e00ff */
        /* <DEDUP_REMOVED lines=19> */
.L_x_2466:
[----:B------:R-:W-:Y:S05]  /*9c30*/  BSYNC B1 ;  /* 0x0000000000017941 */ /* 0x000fea0003800000 */
.L_x_2465:
[----:B------:R-:W-:Y:S01]  /*9c40*/  ULDC.64 UR4, c[0x0][0xaa0] ;  /* 0x0002a80000047ab9 */ /* 0x000fe20000000a00 */
[----:B------:R-:W-:Y:S01]  /*9c50*/  IMAD R7, R160, 0x20, R163 ;  /* 0x00000020a0077824 */ /* 0x000fe200078e02a3 */
[----:B------:R-:W-:Y:S01]  /*9c60*/  BSSY B1, `(.L_x_2467) ;  /* 0x0000037000017945 */ /* 0x000fe20003800000 */
[----:B---3--:R-:W-:Y:S02]  /*9c70*/  IMAD R3, R11, UR4, RZ ;  /* 0x000000040b037c24 */ /* 0x008fe4000f8e02ff */
[----:B------:R-:W-:Y:S02]  /*9c80*/  IMAD.IADD R9, R16, 0x1, R7 ;  /* 0x0000000110097824 */ /* 0x000fe400078e0207 */
[C---:B------:R-:W-:Y:S02]  /*9c90*/  IMAD R5, R6.reuse, UR5, R3 ;  /* 0x0000000506057c24 */ /* 0x040fe4000f8e0203 */
[----:B------:R-:W-:Y:S01]  /*9ca0*/  IMAD.WIDE.U32 R2, R6, UR4, RZ ;  /* 0x0000000406027c25 */ /* 0x000fe2000f8e00ff */
[----:B------:R-:W-:-:S03]  /*9cb0*/  ULDC.64 UR4, c[0x0][0xae8] ;  /* 0x0002ba0000047ab9 */ /* 0x000fc60000000a00 */
[----:B------:R-:W-:Y:S01]  /*9cc0*/  IMAD.IADD R3, R3, 0x1, R5 ;  /* 0x0000000103037824 */ /* 0x000fe200078e0205 */
[----:B------:R-:W-:Y:S01]  /*9cd0*/  MOV R5, R9 ;  /* 0x0000000900057202 */ /* 0x000fe20000000f00 */
[----:B------:R-:W-:Y:S02]  /*9ce0*/  IMAD R6, R10, UR4, RZ ;  /* 0x000000040a067c24 */ /* 0x000fe4000f8e02ff */
[----:B0-----:R-:W-:-:S04]  /*9cf0*/  @P2 IMAD.HI.U32 R4, R9, R14, RZ ;  /* 0x0000000e09042227 */ /* 0x001fc800078e00ff */
[C---:B------:R-:W-:Y:S01]  /*9d00*/  IMAD R7, R161.reuse, UR5, R6 ;  /* 0x00000005a1077c24 */ /* 0x040fe2000f8e0206 */
[----:B--2---:R-:W-:Y:S01]  /*9d10*/  @P2 SHF.R.U32.HI R5, RZ, R25, R4 ;  /* 0x00000019ff052219 */ /* 0x004fe20000011604 */
        /* <DEDUP_REMOVED lines=37> */
[-C--:B--2---:R-:W-:Y:S02]  /*9f70*/  @!P4 LEA R6, P2, R17, R2.reuse, 0x1 ;  /* 0x000000021106c211 */ /* 0x084fe400078408ff */
[----:B------:R-:W-:Y:S02]  /*9f80*/  @!P5 LEA R2, P3, R23, R2, 0x1 ;  /* 0x000000021702d211 */ /* 0x000fe400078608ff */
[-C--:B---3--:R-:W-:Y:S02]  /*9f90*/  @!P4 LEA.HI.X R7, R17, R0.reuse, R174, 0x1, P2 ;  /* 0x000000001107c211 */ /* 0x088fe400010f0cae */
[----:B------:R-:W-:-:S03]  /*9fa0*/  @!P5 LEA.HI.X R3, R23, R0, R173, 0x1, P3 ;  /* 0x000000001703d211 */ /* 0x000fc600018f0cad */
[----:B------:R4:W-:Y:S04]  /*9fb0*/  @!P4 ST.E.128 desc[UR36][R6.64], RZ ;  /* 0x000000ff0600c985 */ /* 0x0009e8000c101d24 */
[----:B------:R4:W-:Y:S02]  /*9fc0*/  @!P5 ST.E.128 desc[UR36][R2.64], RZ ;  /* 0x000000ff0200d985 */ /* 0x0009e4000c101d24 */
.L_x_2468:
[----:B------:R-:W-:Y:S05]  /*9fd0*/  BSYNC B1 ;  /* 0x0000000000017941 */ /* 0x000fea0003800000 */
.L_x_2467:
[----:B---3--:R3:W0:Y:S01]  /*9fe0*/  SHFL.IDX PT, R0, R5, 0x1, 0x181f ;  /* 0x00381f0005007f89 */ /* 0x00862200000e0000 */
[----:B------:R-:W-:Y:S03]  /*9ff0*/  BSSY B1, `(.L_x_2469) ;  /* 0x000000c000017945 */ /* 0x000fe60003800000 */
[----:B--2-4-:R3:W2:Y:S01]  /*a000*/  SHFL.IDX PT, R2, R4, 0x1, 0x181f ;  /* 0x00381f0004027f89 */ /* 0x0146a200000e0000 */
[----:B------:R-:W-:Y:S05]  /*a010*/  @P1 BRA `(.L_x_2470) ;  /* 0x0000000000241947 */ /* 0x000fea0003800000 */
[----:B------:R-:W-:Y:S02]  /*a020*/  ULDC UR4, c[0x0][0xac8] ;  /* 0x0002b20000047ab9 */ /* 0x000fe40000000800 */
[----:B------:R-:W-:Y:S02]  /*a030*/  ISETP.GE.AND P3, PT, R17, UR4, PT ;  /* 0x0000000411007c0c */ /* 0x000fe4000bf66270 */
[----:B------:R-:W-:-:S11]  /*a040*/  ISETP.GE.AND P4, PT, R23, UR4, PT ;  /* 0x0000000417007c0c */ /* 0x000fd6000bf86270 */
[-C--:B--2---:R-:W-:Y:S02]  /*a050*/  @!P3 LEA R6, P1, R17, R2.reuse, 0x1 ;  /* 0x000000021106b211 */ /* 0x084fe400078208ff */
[----:B------:R-:W-:Y:S02]  /*a060*/  @!P4 LEA R2, P2, R23, R2, 0x1 ;  /* 0x000000021702c211 */ /* 0x000fe400078408ff */
[-C--:B0-----:R-:W-:Y:S02]  /*a070*/  @!P3 LEA.HI.X R7, R17, R0.reuse, R174, 0x1, P1 ;  /* 0x000000001107b211 */ /* 0x081fe400008f0cae */
[----:B------:R-:W-:-:S03]  /*a080*/  @!P4 LEA.HI.X R3, R23, R0, R173, 0x1, P2 ;  /* 0x000000001703c211 */ /* 0x000fc600010f0cad */
[----:B------:R4:W-:Y:S04]  /*a090*/  @!P3 ST.E.128 desc[UR36][R6.64], RZ ;  /* 0x000000ff0600b985 */ /* 0x0009e8000c101d24 */
[----:B------:R4:W-:Y:S02]  /*a0a0*/  @!P4 ST.E.128 desc[UR36][R2.64], RZ ;  /* 0x000000ff0200c985 */ /* 0x0009e4000c101d24 */
.L_x_2470:
[----:B------:R-:W-:Y:S05]  /*a0b0*/  BSYNC B1 ;  /* 0x0000000000017941 */ /* 0x000fea0003800000 */
.L_x_2469:
[----:B0-----:R0:W0:Y:S01]  /*a0c0*/  SHFL.IDX PT, R0, R5, 0x2, 0x181f ;  /* 0x00581f0005007f89 */ /* 0x00102200000e0000 */
[----:B------:R-:W-:Y:S03]  /*a0d0*/  BSSY B1, `(.L_x_2471) ;  /* 0x000000c000017945 */ /* 0x000fe60003800000 */
[----:B--2-4-:R2:W4:Y:S01]  /*a0e0*/  SHFL.IDX PT, R2, R4, 0x2, 0x181f ;  /* 0x00581f0004027f89 */ /* 0x01452200000e0000 */
[----:B------:R-:W-:Y:S05]  /*a0f0*/  @P0 BRA `(.L_x_2472) ;  /* 0x0000000000240947 */ /* 0x000fea0003800000 */
[----:B------:R-:W-:Y:S02]  /*a100*/  ULDC UR4, c[0x0][0xac8] ;  /* 0x0002b20000047ab9 */ /* 0x000fe40000000800 */
[----:B------:R-:W-:Y:S02]  /*a110*/  ISETP.GE.AND P2, PT, R17, UR4, PT ;  /* 0x0000000411007c0c */ /* 0x000fe4000bf46270 */
[----:B------:R-:W-:-:S11]  /*a120*/  ISETP.GE.AND P3, PT, R23, UR4, PT ;  /* 0x0000000417007c0c */ /* 0x000fd6000bf66270 */
[-C--:B----4-:R-:W-:Y:S02]  /*a130*/  @!P2 LEA R6, P0, R17, R2.reuse, 0x1 ;  /* 0x000000021106a211 */ /* 0x090fe400078008ff */
[----:B------:R-:W-:Y:S02]  /*a140*/  @!P3 LEA R2, P1, R23, R2, 0x1 ;  /* 0x000000021702b211 */ /* 0x000fe400078208ff */
[-C--:B0-----:R-:W-:Y:S02]  /*a150*/  @!P2 LEA.HI.X R7, R17, R0.reuse, R174, 0x1, P0 ;  /* 0x000000001107a211 */ /* 0x081fe400000f0cae */
[----:B------:R-:W-:-:S03]  /*a160*/  @!P3 LEA.HI.X R3, R23, R0, R173, 0x1, P1 ;  /* 0x000000001703b211 */ /* 0x000fc600008f0cad */
[----:B------:R0:W-:Y:S04]  /*a170*/  @!P2 ST.E.128 desc[UR36][R6.64], RZ ;  /* 0x000000ff0600a985 */ /* 0x0001e8000c101d24 */
[----:B------:R0:W-:Y:S02]  /*a180*/  @!P3 ST.E.128 desc[UR36][R2.64], RZ ;  /* 0x000000ff0200b985 */ /* 0x0001e4000c101d24 */
.L_x_2472:
[----:B------:R-:W-:Y:S05]  /*a190*/  BSYNC B1 ;  /* 0x0000000000017941 */ /* 0x000fea0003800000 */
.L_x_2471:
[----:B0-----:R-:W-:Y:S01]  /*a1a0*/  IADD3 R0, R16, 0x60, RZ ;  /* 0x0000006010007810 */ /* 0x001fe20007ffe0ff */
[----:B------:R0:W0:Y:S03]  /*a1b0*/  SHFL.IDX PT, R6, R5, 0x3, 0x181f ;  /* 0x00781f0005067f89 */ /* 0x00002600000e0000 */
[----:B------:R-:W-:Y:S01]  /*a1c0*/  ISETP.GE.AND P0, PT, R0, R21, PT ;  /* 0x000000150000720c */ /* 0x000fe20003f06270 */
[----:B----4-:R4:W0:-:S12]  /*a1d0*/  SHFL.IDX PT, R2, R4, 0x3, 0x181f ;  /* 0x00781f0004027f89 */ /* 0x01081800000e0000 */
[----:B----4-:R-:W-:Y:S05]  /*a1e0*/  @P0 BRA `(.L_x_2463) ;  /* 0x0000000000240947 */ /* 0x010fea0003800000 */
[----:B------:R-:W-:Y:S02]  /*a1f0*/  ULDC UR4, c[0x0][0xac8] ;  /* 0x0002b20000047ab9 */ /* 0x000fe40000000800 */
[----:B------:R-:W-:Y:S02]  /*a200*/  ISETP.GE.AND P2, PT, R17, UR4, PT ;  /* 0x0000000411007c0c */ /* 0x000fe4000bf46270 */
[----:B------:R-:W-:-:S11]  /*a210*/  ISETP.GE.AND P3, PT, R23, UR4, PT ;  /* 0x0000000417007c0c */ /* 0x000fd6000bf66270 */
[-C--:B0-23--:R-:W-:Y:S02]  /*a220*/  @!P2 LEA R4, P0, R17, R2.reuse, 0x1 ;  /* 0x000000021104a211 */ /* 0x08dfe400078008ff */
[----:B------:R-:W-:Y:S02]  /*a230*/  @!P3 LEA R2, P1, R23, R2, 0x1 ;  /* 0x000000021702b211 */ /* 0x000fe400078208ff */
[-C--:B------:R-:W-:Y:S02]  /*a240*/  @!P2 LEA.HI.X R5, R17, R6.reuse, R174, 0x1, P0 ;  /* 0x000000061105a211 */ /* 0x080fe400000f0cae */
[----:B------:R-:W-:-:S03]  /*a250*/  @!P3 LEA.HI.X R3, R23, R6, R173, 0x1, P1 ;  /* 0x000000061703b211 */ /* 0x000fc600008f0cad */
[----:B------:R4:W-:Y:S04]  /*a260*/  @!P2 ST.E.128 desc[UR36][R4.64], RZ ;  /* 0x000000ff0400a985 */ /* 0x0009e8000c101d24 */
[----:B------:R4:W-:Y:S02]  /*a270*/  @!P3 ST.E.128 desc[UR36][R2.64], RZ ;  /* 0x000000ff0200b985 */ /* 0x0009e4000c101d24 */
.L_x_2463:
[----:B------:R-:W-:Y:S05]  /*a280*/  BSYNC B0 ;  /* 0x0000000000007941 */ /* 0x000fea0003800000 */
.L_x_2454:
[----:B------:R-:W-:Y:S02]  /*a290*/  ULDC UR4, c[0x0][0xc3c] ;  /* 0x00030f0000047ab9 */ /* 0x000fe40000000800 */
[----:B-1----:R-:W-:-:S13]  /*a2a0*/  ISETP.GE.AND P0, PT, R47, UR4, PT ;  /* 0x000000042f007c0c */ /* 0x002fda000bf06270 */
[----:B------:R-:W-:Y:S05]  /*a2b0*/  @!P0 BRA `(.L_x_2473) ;  /* 0xffffff68009c8947 */ /* 0x000fea000383ffff */
[----:B------:R-:W-:Y:S05]  /*a2c0*/  EXIT ;  /* 0x000000000000794d */ /* 0x000fea0003800000 */
.L_x_2412:
[----:B------:R-:W-:-:S08]  /*a2d0*/  NOP ;  /* 0x0000000000007918 */ /* 0x000fd00000000000 */
[----:B0-----:R-:W0:-:S00]  /*a2e0*/  USETMAXREG.DEALLOC.CTAPOOL 0x28 ;  /* 0x00000028000079c8 */ /* 0x001e0000080e0500 */
        /* <DEDUP_REMOVED lines=14> */
.L_x_2474:
        /* <DEDUP_REMOVED lines=40> */
.L_x_2480:
        /* <DEDUP_REMOVED lines=12> */
.L_x_2479:
[----:B------:R-:W-:Y:S05]  /*a710*/  BSYNC B0 ;  /* 0x0000000000007941 */ /* 0x000fea0003800000 */
.L_x_2478:
        /* <DEDUP_REMOVED lines=20> */
.L_x_2476:
[----:B------:R-:W-:-:S05]  /*a860*/  IADD3 R11, -R3, R4, RZ ;  /* 0x00000004030b7210 */ /* 0x000fca0007ffe1ff */
        /* <DEDUP_REMOVED lines=19> */
.L_x_2481:
        /* <DEDUP_REMOVED lines=10> */
[----:B------:R-:W-:Y:S01]  /*aa40*/  IMAD.MOV.U32 R3, RZ, RZ, R6 ;  /* 0x000000ffff037224 */ /* 0x000fe200078e0006 */
[----:B------:R-:W-:-:S03]  /*aa50*/  MOV R6, R8 ;  /* 0x0000000800067202 */ /* 0x000fc60000000f00 */
        /* <DEDUP_REMOVED lines=19> */
[-C--:B------:R-:W-:Y:S02]  /*ab90*/  IABS R8, R13.reuse ;  /* 0x0000000d00087213 */ /* 0x080fe40000000000 */
[----:B0-----:R-:W-:Y:S02]  /*aba0*/  IABS R10, R13 ;  /* 0x0000000d000a7213 */ /* 0x001fe40000000000 */
[----:B------:R-:W0:Y:S01]  /*abb0*/  I2F.RP R6, R8 ;  /* 0x0000000800067306 */ /* 0x000e220000209400 */
[----:B------:R-:W-:-:S07]  /*abc0*/  IADD3 R18, -R13, RZ, RZ ;  /* 0x000000ff0d127210 */ /* 0x000fce0007ffe1ff */
[----:B0-----:R-:W0:Y:S02]  /*abd0*/  MUFU.RCP R6, R6 ;  /* 0x0000000600067308 */ /* 0x001e240000001000 */
[----:B0-----:R-:W-:-:S06]  /*abe0*/  VIADD R3, R6, 0xffffffe ;  /* 0x0ffffffe06037836 */ /* 0x001fcc0000000000 */
[----:B------:R-:W0:Y:S02]  /*abf0*/  F2I.FTZ.U32.TRUNC.NTZ R3, R3 ;  /* 0x0000000300037305 */ /* 0x000e24000021f000 */
[----:B0-----:R-:W-:-:S05]  /*ac00*/  IADD3 R7, RZ, -R3, RZ ;  /* 0x80000003ff077210 */ /* 0x001fca0007ffe0ff */
        /* <DEDUP_REMOVED lines=20> */
.L_x_2477:
[----:B------:R-:W-:Y:S01]  /*ad50*/  ULDC UR4, c[0x0][0xc3c] ;  /* 0x00030f0000047ab9 */ /* 0x000fe20000000800 */
[----:B------:R-:W-:Y:S02]  /*ad60*/  IMAD.MOV.U32 R17, RZ, RZ, RZ ;  /* 0x000000ffff117224 */ /* 0x000fe400078e00ff */
[----:B------:R-:W-:Y:S02]  /*ad70*/  IMAD.U32 R16, RZ, RZ, UR6 ;  /* 0x00000006ff107e24 */ /* 0x000fe4000f8e00ff */
[----:B------:R-:W-:Y:S02]  /*ad80*/  IMAD.MOV.U32 R18, RZ, RZ, RZ ;  /* 0x000000ffff127224 */ /* 0x000fe400078e00ff */
[----:B------:R-:W-:-:S07]  /*ad90*/  IMAD.U32 R19, RZ, RZ, UR4 ;  /* 0x00000004ff137e24 */ /* 0x000fce000f8e00ff */
.L_x_2482:
[----:B------:R-:W-:-:S13]  /*ada0*/  ISETP.NE.AND P0, PT, R5, RZ, PT ;  /* 0x000000ff0500720c */ /* 0x000fda0003f05270 */
[----:B------:R-:W0:Y:S01]  /*adb0*/  @!P0 S2R R3, SR_CgaCtaId ;  /* 0x0000000000038919 */ /* 0x000e220000008800 */
[----:B------:R-:W-:-:S04]  /*adc0*/  @!P0 MOV R0, 0x400 ;  /* 0x0000040000008802 */ /* 0x000fc80000000f00 */
[----:B0-----:R-:W-:-:S05]  /*add0*/  @!P0 LEA R0, R3, R0, 0x18 ;  /* 0x0000000003008211 */ /* 0x001fca00078ec0ff */
[----:B------:R1:W-:Y:S01]  /*ade0*/  @!P0 STS.128 [R0+0x2a8d0], R16 ;  /* 0x02a8d01000008388 */ /* 0x0003e20000000c00 */
[----:B------:R-:W-:Y:S06]  /*adf0*/  BAR.ARV 0x5, 0x180 ;  /* 0x0146000000007b1d */ /* 0x000fec0000002000 */
.L_x_2475:
        /* <DEDUP_REMOVED lines=8> */
[----:B------:R-:W-:Y:S01]  /*ae80*/  BSSY B8, `(.L_x_2483) ;  /* 0x000049b000087945 */ /* 0x000fe20003800000 */
[----:B------:R-:W-:Y:S01]  /*ae90*/  IMAD.MOV.U32 R28, RZ, RZ, 0x1 ;  /* 0x00000001ff1c7424 */ /* 0x000fe200078e00ff */
[----:B------:R-:W1:Y:S01]  /*aea0*/  S2R R4, SR_TID.X ;  /* 0x0000000000047919 */ /* 0x000e620000002100 */
[----:B------:R-:W-:Y:S01]  /*aeb0*/  IMAD.MOV.U32 R27, RZ, RZ, RZ ;  /* 0x000000ffff1b7224 */ /* 0x000fe200078e00ff */
[----:B------:R-:W-:Y:S01]  /*aec0*/  ULDC UR39, c[0x0][0xc] ;  /* 0x0000030000277ab9 */ /* 0x000fe20000000800 */
[----:B------:R3:W-:Y:S01]  /*aed0*/  STL [R1+0x18], RZ ;  /* 0x000018ff01007387 */ /* 0x0007e20000100800 */
[----:B-1----:R-:W-:Y:S02]  /*aee0*/  LOP3.LUT R3, R4, 0x7f, RZ, 0xc0, !PT ;  /* 0x0000007f04037812 */ /* 0x002fe400078ec0ff */
[----:B--2---:R-:W-:-:S02]  /*aef0*/  R2UR UR4, R0 ;  /* 0x00000000000472ca */ /* 0x004fc400000e0000 */
[----:B------:R-:W-:-:S04]  /*af00*/  SHF.L.U32 R0, R4, 0x3, RZ ;  /* 0x0000000304007819 */ /* 0x000fc800000006ff */
[----:B------:R-:W-:-:S04]  /*af10*/  LOP3.LUT R2, R0, 0x1f8, RZ, 0xc0, !PT ;  /* 0x000001f800027812 */ /* 0x000fc800078ec0ff */
[----:B------:R-:W-:Y:S01]  /*af20*/  LOP3.LUT R33, R2, 0x38, R4, 0x78, !PT ;  /* 0x0000003802217812 */ /* 0x000fe200078e7804 */
[----:B------:R-:W-:Y:S01]  /*af30*/  IMAD.SHL.U32 R2, R4, 0x10, RZ ;  /* 0x0000001004027824 */ /* 0x000fe200078e00ff */
[----:B------:R-:W-:Y:S01]  /*af40*/  SHF.R.U32.HI R4, RZ, 0x3, R3 ;  /* 0x00000003ff047819 */ /* 0x000fe20000011603 */
[----:B------:R-:W-:Y:S01]  /*af50*/  ULOP3.LUT UR38, UR4, 0x2, URZ, 0xfc, !UPT ;  /* 0x0000000204267892 */ /* 0x000fe2000f8efc3f */
[----:B------:R-:W-:Y:S02]  /*af60*/  LOP3.LUT R33, R33, 0x200, R0, 0xf8, !PT ;  /* 0x0000020021217812 */ /* 0x000fe400078ef800 */
[----:B------:R-:W-:Y:S01]  /*af70*/  UMOV UR4, 0x400 ;  /* 0x0000040000047882 */ /* 0x000fe20000000000 */
[----:B------:R-:W-:Y:S01]  /*af80*/  LOP3.LUT R3, R0, 0x38, RZ, 0xc0, !PT ;  /* 0x0000003800037812 */ /* 0x000fe200078ec0ff */
[----:B0-----:R-:W-:Y:S01]  /*af90*/  ULEA UR4, UR5, UR4, 0x18 ;  /* 0x0000000405047291 */ /* 0x001fe2000f8ec03f */
[----:B------:R-:W-:Y:S02]  /*afa0*/  LOP3.LUT R4, R4, 0x70, R2, 0xf8, !PT ;  /* 0x0000007004047812 */ /* 0x000fe400078ef802 */
[----:B------:R-:W-:-:S02]  /*afb0*/  LOP3.LUT R2, R3, 0x40, RZ, 0xfc, !PT ;  /* 0x0000004003027812 */ /* 0x000fc400078efcff */
[----:B------:R-:W-:Y:S01]  /*afc0*/  LOP3.LUT R0, R3, 0x80, RZ, 0xfc, !PT ;  /* 0x0000008003007812 */ /* 0x000fe200078efcff */
[----:B------:R-:W-:-:S04]  /*afd0*/  IMAD.U32 R22, RZ, RZ, UR4 ;  /* 0x00000004ff167e24 */ /* 0x000fc8000f8e00ff */
[----:B---3--:R-:W-:-:S07]  /*afe0*/  IMAD R34, R33, 0x2, R22 ;  /* 0x0000000221227824 */ /* 0x008fce00078e0216 */
.L_x_2546:
[----:B0-----:R-:W0:Y:S02]  /*aff0*/  LDC.64 R30, c[0x0][0xc88] ;  /* 0x00032200ff1e7b82 */ /* 0x001e240000000a00 */
[----:B0-----:R-:W-:-:S06]  /*b000*/  IMAD.WIDE R30, R19, 0x4, R30 ;  /* 0x00000004131e7825 */ /* 0x001fcc00078e021e */
[----:B--2---:R-:W2:Y:S01]  /*b010*/  LDG.E R30, desc[UR36][R30.64] ;  /* 0x000000241e1e7981 */ /* 0x004ea2000c1e1900 */
[----:B------:R-:W-:Y:S05]  /*b020*/  YIELD ;  /* 0x0000000000007946 */ /* 0x000fea0003800000 */
[----:B------:R-:W-:Y:S01]  /*b030*/  ULDC.64 UR4, c[0x0][0xa28] ;  /* 0x00028a0000047ab9 */ /* 0x000fe20000000a00 */
[----:B------:R-:W-:Y:S01]  /*b040*/  IMAD.MOV.U32 R37, RZ, RZ, RZ ;  /* 0x000000ffff257224 */ /* 0x000fe200078e00ff */
[----:B------:R-:W-:Y:S01]  /*b050*/  ISETP.NE.U32.AND P0, PT, RZ, UR4, PT ;  /* 0x00000004ff007c0c */ /* 0x000fe2000bf05070 */
[----:B------:R-:W-:-:S03]  /*b060*/  ULDC.64 UR6, c[0x0][0xa18] ;  /* 0x0002860000067ab9 */ /* 0x000fc60000000a00 */
[----:B------:R-:W-:Y:S02]  /*b070*/  ISETP.NE.AND.EX P0, PT, RZ, UR5, PT, P0 ;  /* 0x00000005ff007c0c */ /* 0x000fe4000bf05300 */
[----:B------:R-:W-:Y:S02]  /*b080*/  MOV R35, RZ ;  /* 0x000000ff00237202 */ /* 0x000fe40000000f00 */
[----:B--2---:R-:W-:-:S09]  /*b090*/  SHF.R.S32.HI R0, RZ, 0x1f, R30 ;  /* 0x0000001fff007819 */ /* 0x004fd2000001141e */
[C---:B------:R-:W-:Y:S01]  /*b0a0*/  @P0 LEA R2, P1, R30.reuse, UR4, 0x2 ;  /* 0x000000041e020c11 */ /* 0x040fe2000f8210ff */
[C---:B------:R-:W-:Y:S01]  /*b0b0*/  IMAD.SHL.U32 R24, R30.reuse, 0x4, RZ ;  /* 0x000000041e187824 */ /* 0x040fe200078e00ff */
[C-C-:B------:R-:W-:Y:S01]  /*b0c0*/  SHF.L.U64.HI R25, R30.reuse, 0x2, R0.reuse ;  /* 0x000000021e197819 */ /* 0x140fe20000010200 */
[----:B------:R0:W-:Y:S01]  /*b0d0*/  STL [R1+0xc], R0 ;  /* 0x00000c0001007387 */ /* 0x0001e20000100800 */
[----:B------:R-:W-:Y:S01]  /*b0e0*/  @P0 LEA.HI.X R3, R30, UR5, R0, 0x2, P1 ;  /* 0x000000051e030c11 */ /* 0x000fe200088f1400 */
[----:B------:R-:W-:-:S04]  /*b0f0*/  ULDC.64 UR4, c[0x0][0xa00] ;  /* 0x0002800000047ab9 */ /* 0x000fc80000000a00 */
[----:B------:R1:W5:Y:S01]  /*b100*/  @P0 LDG.E R37, desc[UR36][R2.64] ;  /* 0x0000002402250981 */ /* 0x000362000c1e1900 */
        /* <DEDUP_REMOVED lines=21> */
[----:B------:R-:W-:Y:S05]  /*b260*/  @P0 BRA `(.L_x_2484) ;  /* 0x0000000000200947 */ /* 0x000fea0003800000 */
[----:B------:R-:W-:Y:S02]  /*b270*/  ULDC UR4, c[0x0][0x288] ;  /* 0x0000a20000047ab9 */ /* 0x000fe40000000800 */
[----:B-1----:R-:W-:-:S05]  /*b280*/  IMAD.U32 R0, RZ, RZ, UR4 ;  /* 0x00000004ff007e24 */ /* 0x002fca000f8e00ff */
[----:B------:R0:W-:Y:S01]  /*b290*/  STL [R1+0x4], R0 ;  /* 0x0000040001007387 */ /* 0x0001e20000100800 */
[----:B------:R-:W-:Y:S05]  /*b2a0*/  @!P2 BRA `(.L_x_2484) ;  /* 0x000000000010a947 */ /* 0x000fea0003800000 */
[----:B------:R-:W2:Y:S04]  /*b2b0*/  LDG.E R5, desc[UR36][R2.64] ;  /* 0x0000002402057981 */ /* 0x000ea8000c1e1900 */
[----:B0-----:R-:W2:Y:S02]  /*b2c0*/  LDG.E R0, desc[UR36][R2.64+0x4] ;  /* 0x0000042402007981 */ /* 0x001ea4000c1e1900 */
[----:B--2---:R-:W-:-:S05]  /*b2d0*/  IMAD.IADD R0, R0, 0x1, -R5 ;  /* 0x0000000100007824 */ /* 0x004fca00078e0a05 */
[----:B------:R2:W-:Y:S02]  /*b2e0*/  STL [R1+0x4], R0 ;  /* 0x0000040001007387 */ /* 0x0005e40000100800 */
.L_x_2484:
        /* <DEDUP_REMOVED lines=9> */
.L_x_2485:
        /* <DEDUP_REMOVED lines=9> */
.L_x_2486:
[----:B------:R-:W3:Y:S01]  /*b410*/  LDL R4, [R1+0x4] ;  /* 0x0000040001047983 */ /* 0x000ee20000100800 */
[----:B012---:R-:W0:Y:S01]  /*b420*/  LDC R0, c[0x0][0x448] ;  /* 0x00011200ff007b82 */ /* 0x007e220000000800 */
[----:B-----5:R-:W-:Y:S01]  /*b430*/  IADD3 R36, -R37, R36, RZ ;  /* 0x0000002425247210 */ /* 0x020fe20007ffe1ff */
[----:B------:R-:W-:Y:S01]  /*b440*/  BSSY B7, `(.L_x_2487) ;  /* 0x000037d000077945 */ /* 0x000fe20003800000 */
[----:B------:R-:W-:Y:S02]  /*b450*/  LOP3.LUT R23, R23, 0xffffff7f, RZ, 0xc0, !PT ;  /* 0xffffff7f17177812 */ /* 0x000fe400078ec0ff */
[----:B0-----:R-:W-:Y:S01]  /*b460*/  ISETP.NE.AND P0, PT, R0, 0x1, PT ;  /* 0x000000010000780c */ /* 0x001fe20003f05270 */
[----:B------:R-:W-:-:S04]  /*b470*/  IMAD.SHL.U32 R0, R17, 0x80, RZ ;  /* 0x0000008011007824 */ /* 0x000fc800078e00ff */
[----:B------:R-:W-:-:S08]  /*b480*/  VIADD R0, R0, 0x7f ;  /* 0x0000007f00007836 */ /* 0x000fd00000000000 */
[----:B------:R-:W0:Y:S01]  /*b490*/  @P0 LDC R3, c[0x0][0x44c] ;  /* 0x00011300ff030b82 */ /* 0x000e220000000800 */
[----:B------:R-:W-:-:S07]  /*b4a0*/  @P0 LOP3.LUT R23, R23, 0x80, RZ, 0xfc, !PT ;  /* 0x0000008017170812 */ /* 0x000fce00078efcff */
[----:B------:R-:W1:Y:S01]  /*b4b0*/  @P0 LDC R5, c[0x0][0x450] ;  /* 0x00011400ff050b82 */ /* 0x000e620000000800 */
[----:B0-----:R-:W-:-:S05]  /*b4c0*/  @P0 IMAD.HI.U32 R2, R0, R3, RZ ;  /* 0x0000000300020227 */ /* 0x001fca00078e00ff */
[----:B-1----:R-:W-:Y:S01]  /*b4d0*/  @P0 SHF.R.U32.HI R0, RZ, R5, R2 ;  /* 0x00000005ff000219 */ /* 0x002fe20000011602 */
[----:B------:R-:W-:-:S04]  /*b4e0*/  VIADD R2, R36, 0x5f ;  /* 0x0000005f24027836 */ /* 0x000fc80000000000 */
[----:B------:R-:W-:Y:S01]  /*b4f0*/  IMAD.HI R2, R2, 0x2aaaaaab, RZ ;  /* 0x2aaaaaab02027827 */ /* 0x000fe200078e02ff */
[----:B---3--:R-:W-:-:S05]  /*b500*/  IADD3 R3, R36, 0x60, -R4 ;  /* 0x0000006024037810 */ /* 0x008fca0007ffe804 */
[----:B------:R-:W-:Y:S01]  /*b510*/  IMAD.IADD R0, R3, 0x1, R0 ;  /* 0x0000000103007824 */ /* 0x000fe200078e0200 */
[----:B------:R-:W-:-:S03]  /*b520*/  SHF.R.U32.HI R3, RZ, 0x1f, R2 ;  /* 0x0000001fff037819 */ /* 0x000fc60000011602 */
[----:B------:R-:W-:Y:S01]  /*b530*/  IMAD.HI R0, R0, 0x2aaaaaab, RZ ;  /* 0x2aaaaaab00007827 */ /* 0x000fe200078e02ff */
[----:B------:R-:W-:-:S04]  /*b540*/  LEA.HI.SX32 R3, R2, R3, 0x1c ;  /* 0x0000000302037211 */ /* 0x000fc800078fe2ff */
[----:B------:R-:W-:-:S04]  /*b550*/  SHF.R.U32.HI R5, RZ, 0x1f, R0 ;  /* 0x0000001fff057819 */ /* 0x000fc80000011600 */
[----:B------:R-:W-:-:S04]  /*b560*/  LEA.HI.SX32 R0, R0, R5, 0x1c ;  /* 0x0000000500007211 */ /* 0x000fc800078fe2ff */
[----:B------:R-:W-:-:S04]  /*b570*/  VIMNMX R29, R3, R0, PT ;  /* 0x00000000031d7248 */ /* 0x000fc80003fe0100 */
[----:B------:R-:W-:Y:S01]  /*b580*/  ISETP.GT.AND P0, PT, R29, RZ, PT ;  /* 0x000000ff1d00720c */ /* 0x000fe20003f04270 */
[----:B------:R0:W-:-:S12]  /*b590*/  STL [R1+0x8], R29 ;  /* 0x0000081d01007387 */ /* 0x0001d80000100800 */
        /* <DEDUP_REMOVED lines=18> */
.L_x_2488:
        /* <DEDUP_REMOVED lines=20> */
.L_x_2491:
[----:B------:R-:W-:Y:S05]  /*b800*/  BSYNC B6 ;  /* 0x0000000000067941 */ /* 0x000fea0003800000 */
.L_x_2490:
        /* <DEDUP_REMOVED lines=20> */
.L_x_2494:
        /* <DEDUP_REMOVED lines=15> */
.L_x_2493:
[----:B------:R-:W-:Y:S05]  /*ba40*/  BSYNC B6 ;  /* 0x0000000000067941 */ /* 0x000fea0003800000 */
.L_x_2492:
[----:B------:R-:W-:Y:S01]  /*ba50*/  ULDC.64 UR4, c[0x0][0x9f8] ;  /* 0x00027e0000047ab9 */ /* 0x000fe20000000a00 */
[----:B------:R-:W0:Y:S01]  /*ba60*/  S2R R2, SR_TID.X ;  /* 0x0000000000027919 */ /* 0x000e220000002100 */
[----:B------:R-:W-:Y:S01]  /*ba70*/  ISETP.NE.U32.AND P0, PT, RZ, UR4, PT ;  /* 0x00000004ff007c0c */ /* 0x000fe2000bf05070 */
[----:B------:R-:W1:Y:S01]  /*ba80*/  LDC R6, c[0x0][0x430] ;  /* 0x00010c00ff067b82 */ /* 0x000e620000000800 */
[----:B------:R-:W2:Y:S02]  /*ba90*/  S2R R21, SR_TID.X ;  /* 0x0000000000157919 */ /* 0x000ea40000002100 */
[----:B------:R-:W-:-:S13]  /*baa0*/  ISETP.NE.AND.EX P0, PT, RZ, UR5, PT, P0 ;  /* 0x00000005ff007c0c */ /* 0x000fda000bf05300 */
[----:B------:R-:W-:Y:S01]  /*bab0*/  @P0 IADD3 R24, P1, R24, UR4, RZ ;  /* 0x0000000418180c10 */ /* 0x000fe2000ff3e0ff */
[----:B------:R-:W-:Y:S01]  /*bac0*/  VIADD R26, R29, 0xffffffff ;  /* 0xffffffff1d1a7836 */ /* 0x000fe20000000000 */
[----:B------:R-:W-:Y:S01]  /*bad0*/  LOP3.LUT R23, R23, 0xffffffdf, RZ, 0xc0, !PT ;  /* 0xffffffdf17177812 */ /* 0x000fe200078ec0ff */
[----:B------:R-:W-:Y:S01]  /*bae0*/  ULDC UR4, c[0x0][0x320] ;  /* 0x0000c80000047ab9 */ /* 0x000fe20000000800 */
[----:B------:R-:W-:-:S05]  /*baf0*/  @P0 IADD3.X R25, R25, UR5, RZ, P1, !PT ;  /* 0x0000000519190c10 */ /* 0x000fca0008ffe4ff */
[----:B------:R-:W3:Y:S01]  /*bb00*/  @P0 LDG.E R31, desc[UR36][R24.64] ;  /* 0x00000024181f0981 */ /* 0x000ee2000c1e1900 */
[----:B-1----:R-:W-:Y:S02]  /*bb10*/  ISETP.NE.AND P2, PT, R6, 0x1, PT ;  /* 0x000000010600780c */ /* 0x002fe40003f45270 */
[----:B0-----:R-:W-:Y:S01]  /*bb20*/  LOP3.LUT R2, R2, 0x7f, RZ, 0xc0, !PT ;  /* 0x0000007f02027812 */ /* 0x001fe200078ec0ff */
[----:B------:R-:W0:Y:S03]  /*bb30*/  S2R R29, SR_TID.X ;  /* 0x00000000001d7919 */ /* 0x000e260000002100 */
[----:B------:R-:W-:Y:S02]  /*bb40*/  SHF.R.U32.HI R2, RZ, 0x3, R2 ;  /* 0x00000003ff027819 */ /* 0x000fe40000011602 */
[----:B--2---:R-:W-:-:S05]  /*bb50*/  SHF.L.U32 R20, R21, 0x4, RZ ;  /* 0x0000000415147819 */ /* 0x004fca00000006ff */
[----:B------:R-:W1:Y:S01]  /*bb60*/  @P2 LDC R0, c[0x0][0x438] ;  /* 0x00010e00ff002b82 */ /* 0x000e620000000800 */
[----:B------:R-:W-:-:S05]  /*bb70*/  LOP3.LUT R20, R2, 0x70, R20, 0xf8, !PT ;  /* 0x0000007002147812 */ /* 0x000fca00078ef814 */
[----:B------:R-:W-:Y:S02]  /*bb80*/  IMAD R3, R26, 0x60, R20 ;  /* 0x000000601a037824 */ /* 0x000fe400078e0214 */
[----:B------:R-:W2:Y:S03]  /*bb90*/  @P2 LDC R2, c[0x0][0x434] ;  /* 0x00010d00ff022b82 */ /* 0x000ea60000000800 */
[----:B------:R-:W-:-:S04]  /*bba0*/  ISETP.GE.AND P0, PT, R3, R36, PT ;  /* 0x000000240300720c */ /* 0x000fc80003f06270 */
[----:B------:R-:W-:Y:S01]  /*bbb0*/  ISETP.GT.U32.OR P0, PT, R20, 0x5f, P0 ;  /* 0x0000005f1400780c */ /* 0x000fe20000704470 */
[----:B------:R-:W-:Y:S02]  /*bbc0*/  IMAD.IADD R3, R3, 0x1, R37 ;  /* 0x0000000103037824 */ /* 0x000fe400078e0225 */
[----:B0-----:R-:W-:-:S10]  /*bbd0*/  IMAD.SHL.U32 R10, R29, 0x8, RZ ;  /* 0x000000081d0a7824 */ /* 0x001fd400078e00ff */
[----:B------:R-:W0:Y:S01]  /*bbe0*/  @!P0 LDC.64 R4, c[0x0][0x428] ;  /* 0x00010a00ff048b82 */ /* 0x000e220000000a00 */
[----:B--2---:R-:W-:Y:S01]  /*bbf0*/  @P2 IMAD.HI.U32 R7, R3, R2, RZ ;  /* 0x0000000203072227 */ /* 0x004fe200078e00ff */
[----:B------:R-:W-:-:S03]  /*bc00*/  LOP3.LUT R10, R10, 0x38, RZ, 0xc0, !PT ;  /* 0x000000380a0a7812 */ /* 0x000fc600078ec0ff */
[----:B------:R-:W-:Y:S01]  /*bc10*/  IMAD.MOV.U32 R2, RZ, RZ, R3 ;  /* 0x000000ffff027224 */ /* 0x000fe200078e0003 */
[----:B-1----:R-:W-:Y:S02]  /*bc20*/  @P2 SHF.R.U32.HI R2, RZ, R0, R7 ;  /* 0x00000000ff022219 */ /* 0x002fe40000011607 */
[----:B------:R-:W-:-:S03]  /*bc30*/  LOP3.LUT R32, R10, 0x40, RZ, 0xfc, !PT ;  /* 0x000000400a207812 */ /* 0x000fc600078efcff */
[--C-:B------:R-:W-:Y:S01]  /*bc40*/  IMAD.MOV R0, RZ, RZ, -R2.reuse ;  /* 0x000000ffff007224 */ /* 0x100fe200078e0a02 */
[----:B------:R-:W-:Y:S02]  /*bc50*/  @P2 LOP3.LUT R23, R23, 0x20, RZ, 0xfc, !PT ;  /* 0x0000002017172812 */ /* 0x000fe400078efcff */
[----:B------:R-:W-:Y:S01]  /*bc60*/  ISETP.GE.AND P2, PT, R32, UR4, PT ;  /* 0x0000000420007c0c */ /* 0x000fe2000bf46270 */
[----:B------:R-:W-:Y:S01]  /*bc70*/  IMAD R0, R6, R0, R3 ;  /* 0x0000000006007224 */ /* 0x000fe200078e0203 */
[----:B------:R-:W-:Y:S02]  /*bc80*/  @!P0 SHF.R.S32.HI R3, RZ, 0x1f, R2 ;  /* 0x0000001fff038819 */ /* 0x000fe40000011402 */
[----:B------:R-:W-:Y:S02]  /*bc90*/  SEL R29, RZ, 0xffffffff, P2 ;  /* 0xffffffffff1d7807 */ /* 0x000fe40001000000 */
[----:B------:R-:W-:Y:S01]  /*bca0*/  ISETP.GE.AND P1, PT, R10, UR4, PT ;  /* 0x000000040a007c0c */ /* 0x000fe2000bf26270 */
[----:B------:R-:W-:-:S02]  /*bcb0*/  ULDC UR4, c[0x0][0x2f4] ;  /* 0x0000bd0000047ab9 */ /* 0x000fc40000000800 */
[----:B------:R-:W-:Y:S01]  /*bcc0*/  IMAD.SHL.U32 R29, R29, 0x2, RZ ;  /* 0x000000021d1d7824 */ /* 0x000fe200078e00ff */
[C---:B------:R-:W-:Y:S02]  /*bcd0*/  ISETP.GE.AND P2, PT, R10.reuse, UR4, PT ;  /* 0x000000040a007c0c */ /* 0x040fe4000bf46270 */
[----:B------:R-:W-:Y:S02]  /*bce0*/  LOP3.LUT R23, R23, 0xfffffffb, RZ, 0xc0, !PT ;  /* 0xfffffffb17177812 */ /* 0x000fe400078ec0ff */
[----:B------:R-:W-:-:S09]  /*bcf0*/  LOP3.LUT R9, R10, 0x80, RZ, 0xfc, !PT ;  /* 0x000000800a097812 */ /* 0x000fd200078efcff */
[----:B------:R-:W-:-:S04]  /*bd00*/  @P2 LOP3.LUT R23, R23, 0x4, RZ, 0xfc, !PT ;  /* 0x0000000417172812 */ /* 0x000fc800078efcff */
[----:B------:R-:W-:Y:S01]  /*bd10*/  LOP3.LUT R23, R23, 0xfffffffd, RZ, 0xc0, !PT ;  /* 0xfffffffd17177812 */ /* 0x000fe200078ec0ff */
[----:B------:R-:W-:Y:S01]  /*bd20*/  UMOV UR5, 0xffffffff ;  /* 0xffffffff00057882 */ /* 0x000fe20000000000 */
[----:B---3--:R-:W-:-:S05]  /*bd30*/  SHF.R.S32.HI R6, RZ, 0x1f, R31 ;  /* 0x0000001fff067819 */ /* 0x008fca000001141f */
[----:B------:R1:W-:Y:S01]  /*bd40*/  STL [R1], R6 ;  /* 0x0000000601007387 */ /* 0x0003e20000100800 */
[-C--:B0-----:R-:W-:Y:S02]  /*bd50*/  @!P0 IMAD R8, R6, R4.reuse, RZ ;  /* 0x0000000406088224 */ /* 0x081fe400078e02ff */
[----:B-1----:R-:W-:Y:S01]  /*bd60*/  @!P0 IMAD.WIDE.U32 R6, R31, R4, R2 ;  /* 0x000000041f068225 */ /* 0x002fe200078e0002 */
[----:B------:R-:W-:-:S04]  /*bd70*/  SEL R2, RZ, 0x1, P1 ;  /* 0x00000001ff027807 */ /* 0x000fc80000800000 */
[----:B------:R-:W-:Y:S02]  /*bd80*/  LOP3.LUT R29, R29, 0x2, R2, 0xe2, !PT ;  /* 0x000000021d1d7812 */ /* 0x000fe400078ee202 */
[----:B------:R-:W0:Y:S01]  /*bd90*/  @!P0 LDC.64 R2, c[0x0][0x418] ;  /* 0x00010600ff028b82 */ /* 0x000e220000000a00 */
[----:B------:R-:W-:-:S04]  /*bda0*/  @!P0 IMAD R5, R31, R5, R8 ;  /* 0x000000051f058224 */ /* 0x000fc800078e0208 */
[----:B------:R-:W-:Y:S01]  /*bdb0*/  @!P0 IMAD.IADD R5, R7, 0x1, R5 ;  /* 0x0000000107058824 */ /* 0x000fe200078e0205 */
[----:B------:R-:W-:Y:S02]  /*bdc0*/  MOV R4, RZ ;  /* 0x000000ff00047202 */ /* 0x000fe40000000f00 */
[----:B0-----:R-:W-:-:S04]  /*bdd0*/  @!P0 LEA R2, P1, R6, R2, 0x2 ;  /* 0x0000000206028211 */ /* 0x001fc800078210ff */
[----:B------:R-:W-:Y:S02]  /*bde0*/  @!P0 LEA.HI.X R3, R6, R3, R5, 0x2, P1 ;  /* 0x0000000306038211 */ /* 0x000fe400008f1405 */
[----:B------:R-:W-:-:S03]  /*bdf0*/  ISETP.GE.AND P1, PT, R32, UR4, PT ;  /* 0x0000000420007c0c */ /* 0x000fc6000bf26270 */
[----:B------:R0:W5:Y:S01]  /*be00*/  @!P0 LDG.E R4, desc[UR36][R2.64] ;  /* 0x0000002402048981 */ /* 0x000162000c1e1900 */
[----:B------:R-:W-:-:S09]  /*be10*/  ISETP.GE.AND P0, PT, R9, UR4, PT ;  /* 0x0000000409007c0c */ /* 0x000fd2000bf06270 */
[----:B------:R-:W-:-:S04]  /*be20*/  @P1 LOP3.LUT R23, R23, 0x2, RZ, 0xfc, !PT ;  /* 0x0000000217171812 */ /* 0x000fc800078efcff */
[----:B------:R-:W-:Y:S01]  /*be30*/  LOP3.LUT R23, R23, 0xfffffffe, RZ, 0xc0, !PT ;  /* 0xfffffffe17177812 */ /* 0x000fe200078ec0ff */
[----:B0-----:R-:W-:-:S03]  /*be40*/  IMAD.U32 R2, RZ, RZ, UR38 ;  /* 0x00000026ff027e24 */ /* 0x001fc6000f8e00ff */
[----:B------:R-:W-:Y:S01]  /*be50*/  @P0 LOP3.LUT R23, R23, 0x1, RZ, 0xfc, !PT ;  /* 0x0000000117170812 */ /* 0x000fe200078efcff */
[----:B------:R-:W-:Y:S06]  /*be60*/  BRA.DIV UR5, `(.L_x_2495) ;  /* 0x0000004205087947 */ /* 0x000fec000b800000 */
.L_x_2563:
[----:B------:R-:W-:Y:S02]  /*be70*/  ISETP.NE.AND P0, PT, R2, 0x3, PT ;  /* 0x000000030200780c */ /* 0x000fe40003f05270 */
[----:B------:R-:W-:Y:S02]  /*be80*/  ISETP.GT.U32.AND P1, PT, R20, 0x5f, PT ;  /* 0x0000005f1400780c */ /* 0x000fe40003f24070 */
[----:B------:R-:W-:Y:S02]  /*be90*/  LOP3.LUT R23, R23, 0xffffffef, RZ, 0xc0, !PT ;  /* 0xffffffef17177812 */ /* 0x000fe400078ec0ff */
[----:B------:R-:W-:-:S07]  /*bea0*/  SHF.R.S32.HI R32, RZ, 0x1f, R18 ;  /* 0x0000001fff207819 */ /* 0x000fce0000011412 */
[----:B------:R-:W-:-:S04]  /*beb0*/  @P0 LOP3.LUT R23, R23, 0x10, RZ, 0xfc, !PT ;  /* 0x0000001017170812 */ /* 0x000fc800078efcff */
[----:B------:R-:W-:-:S04]  /*bec0*/  LOP3.LUT R23, R23, 0xfffffff7, RZ, 0xc0, !PT ;  /* 0xfffffff717177812 */ /* 0x000fc800078ec0ff */
[----:B------:R-:W-:Y:S01]  /*bed0*/  @P1 LOP3.LUT R23, R23, 0x8, RZ, 0xfc, !PT ;  /* 0x0000000817171812 */ /* 0x000fe200078efcff */
[----:B------:R-:W-:Y:S06]  /*bee0*/  @!P0 BRA `(.L_x_2496) ;  /* 0x0000000000048947 */ /* 0x000fec0003800000 */
[----:B------:R-:W-:Y:S01]  /*bef0*/  BPT.TRAP 0x1 ;  /* 0x000000040000795c */ /* 0x000fe20000300000 */
.L_x_2496:
        /* <DEDUP_REMOVED lines=25> */
.L_x_2564:
[----:B------:R-:W-:Y:S05]  /*c090*/  BSYNC B0 ;  /* 0x0000000000007941 */ /* 0x000fea0003800000 */
.L_x_2497:
        /* <DEDUP_REMOVED lines=19> */
[----:B-1----:R-:W-:Y:S01]  /*c1d0*/  LOP3.LUT R8, R8, 0x7f, RZ, 0xc0, !PT ;  /* 0x0000007f08087812 */ /* 0x002fe200078ec0ff */
[----:B------:R-:W-:Y:S01]  /*c1e0*/  IMAD R6, R26, -0x60, R36 ;  /* 0xffffffa01a067824 */ /* 0x000fe200078e0224 */
[----:B------:R-:W-:Y:S01]  /*c1f0*/  LEA R4, P0, R2, UR4, 0x1 ;  /* 0x0000000402047c11 */ /* 0x000fe2000f8008ff */
[----:B------:R-:W-:Y:S01]  /*c200*/  UMOV UR4, 0xffffffff ;  /* 0xffffffff00047882 */ /* 0x000fe20000000000 */
[----:B------:R-:W-:Y:S01]  /*c210*/  SHF.R.U32.HI R9, RZ, 0x3, R8 ;  /* 0x00000003ff097819 */ /* 0x000fe20000011608 */
[----:B------:R-:W-:Y:S01]  /*c220*/  IMAD R5, R27, 0x4800, R33 ;  /* 0x000048001b057824 */ /* 0x000fe200078e0221 */
[----:B------:R-:W0:Y:S01]  /*c230*/  S2R R8, SR_TID.X ;  /* 0x0000000000087919 */ /* 0x000e220000002100 */
[----:B------:R-:W-:Y:S02]  /*c240*/  IADD3 R0, R3, R0, RZ ;  /* 0x0000000003007210 */ /* 0x000fe40007ffe0ff */
[----:B------:R-:W-:-:S02]  /*c250*/  IMAD.IADD R6, R6, 0x1, -R9 ;  /* 0x0000000106067824 */ /* 0x000fc400078e0a09 */
[----:B------:R-:W-:-:S03]  /*c260*/  LEA.HI.X R0, R2, UR5, R0, 0x1, P0 ;  /* 0x0000000502007c11 */ /* 0x000fc600080f0c00 */
        /* <DEDUP_REMOVED lines=66> */
.L_x_2578:
        /* <DEDUP_REMOVED lines=12> */
.L_x_2500:
        /* <DEDUP_REMOVED lines=10> */
.L_x_2501:
        /* <DEDUP_REMOVED lines=16> */
[----:B------:R-:W-:-:S05]  /*c8f0*/  IMAD R0, R35, UR5, R0 ;  /* 0x0000000523007c24 */ /* 0x000fca000f8e0200 */
[----:B------:R-:W-:Y:S01]  /*c900*/  IADD3 R35, R5, R0, RZ ;  /* 0x0000000005237210 */ /* 0x000fe20007ffe0ff */
[----:B-1----:R-:W-:Y:S06]  /*c910*/  @!P0 BRA `(.L_x_2503) ;  /* 0x0000000000408947 */ /* 0x002fec0003800000 */
[----:B------:R-:W-:Y:S01]  /*c920*/  MOV R2, 0x0 ;  /* 0x0000000000027802 */ /* 0x000fe20000000f00 */
[----:B------:R-:W-:Y:S01]  /*c930*/  ULDC.64 UR6, c[0x4][0x90] ;  /* 0x0100240000067ab9 */ /* 0x000fe20000000a00 */
[----:B------:R-:W-:Y:S01]  /*c940*/  ULDC.64 UR8, c[0x4][0x98] ;  /* 0x0100260000087ab9 */ /* 0x000fe20000000a00 */
[----:B------:R-:W-:Y:S01]  /*c950*/  ULDC.64 UR4, c[0x4][0x20] ;  /* 0x0100080000047ab9 */ /* 0x000fe20000000a00 */
[----:B------:R-:W-:Y:S01]  /*c960*/  IMAD.U32 R4, RZ, RZ, UR6 ;  /* 0x00000006ff047e24 */ /* 0x000fe2000f8e00ff */
[----:B------:R-:W-:Y:S01]  /*c970*/  MOV R12, 0x1 ;  /* 0x00000001000c7802 */ /* 0x000fe20000000f00 */
[----:B------:R-:W0:Y:S01]  /*c980*/  LDC.64 R2, c[0x4][R2] ;  /* 0x0100000002027b82 */ /* 0x000e220000000a00 */
[----:B------:R-:W-:Y:S02]  /*c990*/  IMAD.U32 R5, RZ, RZ, UR7 ;  /* 0x00000007ff057e24 */ /* 0x000fe4000f8e00ff */
[----:B------:R-:W-:Y:S02]  /*c9a0*/  IMAD.U32 R6, RZ, RZ, UR8 ;  /* 0x00000008ff067e24 */ /* 0x000fe4000f8e00ff */
[----:B--2---:R-:W-:-:S02]  /*c9b0*/  IMAD.U32 R7, RZ, RZ, UR9 ;  /* 0x00000009ff077e24 */ /* 0x004fc4000f8e00ff */
[----:B------:R-:W-:Y:S02]  /*c9c0*/  IMAD.U32 R10, RZ, RZ, UR4 ;  /* 0x00000004ff0a7e24 */ /* 0x000fe4000f8e00ff */
[----:B------:R-:W-:Y:S02]  /*c9d0*/  IMAD.U32 R11, RZ, RZ, UR5 ;  /* 0x00000005ff0b7e24 */ /* 0x000fe4000f8e00ff */
[----:B------:R-:W-:Y:S02]  /*c9e0*/  IMAD.MOV.U32 R8, RZ, RZ, 0x70 ;  /* 0x00000070ff087424 */ /* 0x000fe400078e00ff */
[----:B------:R-:W-:-:S07]  /*c9f0*/  IMAD.MOV.U32 R13, RZ, RZ, RZ ;  /* 0x000000ffff0d7224 */ /* 0x000fce00078e00ff */
[----:B------:R-:W-:-:S07]  /*ca00*/  LEPC R20, `(.L_x_2503) ;  /* 0x000000001014794e */ /* 0x000fce0000000000 */
[----:B0-----:R-:W-:Y:S05]  /*ca10*/  CALL.ABS.NOINC R2 ;  /* 0x0000000002007343 */ /* 0x001fea0003c00000 */
.L_x_2503:
[----:B------:R-:W-:Y:S05]  /*ca20*/  BSYNC B6 ;  /* 0x0000000000067941 */ /* 0x000fea0003800000 */
.L_x_2502:
[----:B------:R-:W3:Y:S01]  /*ca30*/  LDL.LU R2, [R1+0xc] ;  /* 0x00000c0001027983 */ /* 0x000ee20000300800 */
[----:B------:R-:W-:-:S03]  /*ca40*/  ULDC.64 UR4, c[0x0][0x2d8] ;  /* 0x0000b60000047ab9 */ /* 0x000fc60000000a00 */
[----:B------:R-:W4:Y:S01]  /*ca50*/  LDL.LU.64 R20, [R1+0x10] ;  /* 0x0000100001147983 */ /* 0x000f220000300a00 */
[----:B------:R-:W-:Y:S02]  /*ca60*/  IMAD.MOV.U32 R3, RZ, RZ, R35 ;  /* 0x000000ffff037224 */ /* 0x000fe400078e0023 */
[----:B------:R-:W-:Y:S01]  /*ca70*/  IMAD R0, R32, UR4, RZ ;  /* 0x0000000420007c24 */ /* 0x000fe2000f8e02ff */
[----:B------:R0:W5:Y:S03]  /*ca80*/  LDL R10, [R1+0x4] ;  /* 0x00000400010a7983 */ /* 0x0001660000100800 */
[----:B------:R-:W-:Y:S01]  /*ca90*/  IMAD R0, R18, UR5, R0 ;  /* 0x0000000512007c24 */ /* 0x000fe2000f8e0200 */
[----:B------:R-:W1:Y:S02]  /*caa0*/  S2R R11, SR_TID.X ;  /* 0x00000000000b7919 */ /* 0x000e640000002100 */
[----:B-1----:R-:W-:-:S05]  /*cab0*/  IMAD.SHL.U32 R8, R11, 0x8, RZ ;  /* 0x000000080b087824 */ /* 0x002fca00078e00ff */
[----:B------:R-:W-:Y:S01]  /*cac0*/  LOP3.LUT R8, R8, 0x38, RZ, 0xc0, !PT ;  /* 0x0000003808087812 */ /* 0x000fe200078ec0ff */
[----:B---3--:R-:W-:Y:S02]  /*cad0*/  IMAD.MOV.U32 R4, RZ, RZ, R2 ;  /* 0x000000ffff047224 */ /* 0x008fe400078e0002 */
[----:B----4-:R-:W-:Y:S01]  /*cae0*/  IMAD.MOV.U32 R2, RZ, RZ, R20 ;  /* 0x000000ffff027224 */ /* 0x010fe200078e0014 */
[----:B------:R-:W1:Y:S01]  /*caf0*/  S2R R21, SR_TID.X ;  /* 0x0000000000157919 */ /* 0x000e620000002100 */
[----:B------:R-:W3:Y:S02]  /*cb00*/  LDC R20, c[0x0][0x448] ;  /* 0x00011200ff147b82 */ /* 0x000ee40000000800 */
[----:B------:R-:W-:Y:S01]  /*cb10*/  IMAD.WIDE.U32 R2, R18, UR4, R2 ;  /* 0x0000000412027c25 */ /* 0x000fe2000f8e0002 */
[----:B------:R-:W-:-:S03]  /*cb20*/  ULDC.64 UR4, c[0x0][0x2e0] ;  /* 0x0000b80000047ab9 */ /* 0x000fc60000000a00 */
[----:B------:R-:W-:Y:S02]  /*cb30*/  IMAD.IADD R3, R3, 0x1, R0 ;  /* 0x0000000103037824 */ /* 0x000fe400078e0200 */
[----:B------:R-:W-:Y:S02]  /*cb40*/  IMAD R4, R4, UR4, RZ ;  /* 0x0000000404047c24 */ /* 0x000fe4000f8e02ff */
[----:B------:R-:W-:-:S04]  /*cb50*/  IMAD.WIDE.U32 R2, R30, UR4, R2 ;  /* 0x000000041e027c25 */ /* 0x000fc8000f8e0002 */
[----:B------:R-:W-:Y:S01]  /*cb60*/  IMAD R4, R30, UR5, R4 ;  /* 0x000000051e047c24 */ /* 0x000fe2000f8e0204 */
[----:B------:R-:W-:Y:S01]  /*cb70*/  ULDC.64 UR4, c[0x0][0x2d0] ;  /* 0x0000b40000047ab9 */ /* 0x000fe20000000a00 */
[----:B---3--:R-:W-:Y:S02]  /*cb80*/  ISETP.NE.AND P6, PT, R20, 0x1, PT ;  /* 0x000000011400780c */ /* 0x008fe40003fc5270 */
[----:B------:R-:W3:Y:S01]  /*cb90*/  S2R R20, SR_TID.X ;  /* 0x0000000000147919 */ /* 0x000ee20000002100 */
[----:B-1----:R-:W-:-:S04]  /*cba0*/  LOP3.LUT R21, R21, 0x7f, RZ, 0xc0, !PT ;  /* 0x0000007f15157812 */ /* 0x002fc800078ec0ff */
[----:B------:R-:W-:-:S06]  /*cbb0*/  SHF.R.U32.HI R21, RZ, 0x3, R21 ;  /* 0x00000003ff157819 */ /* 0x000fcc0000011615 */
[----:B--2---:R-:W1:Y:S08]  /*cbc0*/  @P6 LDC R7, c[0x0][0x44c] ;  /* 0x00011300ff076b82 */ /* 0x004e700000000800 */
[----:B------:R-:W2:Y:S01]  /*cbd0*/  @P6 LDC R6, c[0x0][0x450] ;  /* 0x00011400ff066b82 */ /* 0x000ea20000000800 */
[----:B---3--:R-:W-:-:S05]  /*cbe0*/  IMAD.SHL.U32 R20, R20, 0x10, RZ ;  /* 0x0000001014147824 */ /* 0x008fca00078e00ff */
[----:B------:R-:W-:-:S05]  /*cbf0*/  LOP3.LUT R20, R21, 0x70, R20, 0xf8, !PT ;  /* 0x0000007015147812 */ /* 0x000fca00078ef814 */
[----:B------:R-:W-:-:S04]  /*cc00*/  IMAD R5, R17, 0x80, R20 ;  /* 0x0000008011057824 */ /* 0x000fc800078e0214 */
[----:B-1----:R-:W-:Y:S01]  /*cc10*/  @P6 IMAD.HI.U32 R7, R5, R7, RZ ;  /* 0x0000000705076227 */ /* 0x002fe200078e00ff */
[----:B------:R-:W-:-:S04]  /*cc20*/  MOV R0, R5 ;  /* 0x0000000500007202 */ /* 0x000fc80000000f00 */
[----:B--2---:R-:W-:Y:S02]  /*cc30*/  @P6 SHF.R.U32.HI R0, RZ, R6, R7 ;  /* 0x00000006ff006219 */ /* 0x004fe40000011607 */
[----:B------:R-:W1:Y:S01]  /*cc40*/  LDC R6, c[0x0][0x448] ;  /* 0x00011200ff067b82 */ /* 0x000e620000000800 */
[----:B------:R-:W-:Y:S02]  /*cc50*/  IMAD.IADD R3, R3, 0x1, R4 ;  /* 0x0000000103037824 */ /* 0x000fe400078e0204 */
[----:B------:R-:W-:Y:S02]  /*cc60*/  IMAD.MOV R4, RZ, RZ, -R0 ;  /* 0x000000ffff047224 */ /* 0x000fe400078e0a00 */
[----:B------:R-:W-:-:S04]  /*cc70*/  IMAD.WIDE.U32 R2, R0, UR4, R2 ;  /* 0x0000000400027c25 */ /* 0x000fc8000f8e0002 */
[----:B-1----:R-:W-:Y:S01]  /*cc80*/  IMAD R4, R6, R4, R5 ;  /* 0x0000000406047224 */ /* 0x002fe200078e0205 */
[----:B------:R-:W-:-:S05]  /*cc90*/  SHF.R.S32.HI R5, RZ, 0x1f, R0 ;  /* 0x0000001fff057819 */ /* 0x000fca0000011400 */
[----:B------:R-:W-:-:S04]  /*cca0*/  IMAD R5, R5, UR4, RZ ;  /* 0x0000000405057c24 */ /* 0x000fc8000f8e02ff */
[----:B------:R-:W-:Y:S01]  /*ccb0*/  IMAD R5, R0, UR5, R5 ;  /* 0x0000000500057c24 */ /* 0x000fe2000f8e0205 */
[----:B------:R-:W-:Y:S01]  /*ccc0*/  SHF.R.S32.HI R0, RZ, 0x1f, R4 ;  /* 0x0000001fff007819 */ /* 0x000fe20000011404 */
[----:B------:R-:W-:Y:S02]  /*ccd0*/  ULDC.64 UR4, c[0x0][0x2c8] ;  /* 0x0000b20000047ab9 */ /* 0x000fe40000000a00 */
[----:B------:R-:W-:Y:S02]  /*cce0*/  IMAD.IADD R3, R3, 0x1, R5 ;  /* 0x0000000103037824 */ /* 0x000fe400078e0205 */
[----:B------:R-:W-:Y:S02]  /*ccf0*/  IMAD R5, R0, UR4, RZ ;  /* 0x0000000400057c24 */ /* 0x000fe4000f8e02ff */
[----:B------:R-:W-:Y:S02]  /*cd00*/  IMAD.SHL.U32 R21, R11, 0x8, RZ ;  /* 0x000000080b157824 */ /* 0x000fe400078e00ff */
[----:B------:R-:W-:-:S02]  /*cd10*/  IMAD R0, R4, UR5, R5 ;  /* 0x0000000504007c24 */ /* 0x000fc4000f8e0205 */
[----:B------:R-:W-:Y:S01]  /*cd20*/  IMAD.WIDE.U32 R2, R4, UR4, R2 ;  /* 0x0000000404027c25 */ /* 0x000fe2000f8e0002 */
[----:B------:R-:W-:Y:S01]  /*cd30*/  ULDC.64 UR4, c[0x0][0x280] ;  /* 0x0000a00000047ab9 */ /* 0x000fe20000000a00 */
[----:B------:R-:W-:Y:S02]  /*cd40*/  LOP3.LUT R21, R21, 0x38, RZ, 0xc0, !PT ;  /* 0x0000003815157812 */ /* 0x000fe400078ec0ff */
[----:B------:R-:W-:Y:S01]  /*cd50*/  IMAD.IADD R3, R3, 0x1, R0 ;  /* 0x0000000103037824 */ /* 0x000fe200078e0200 */
[----:B------:R-:W-:Y:S01]  /*cd60*/  LEA R0, P0, R2, UR4, 0x1 ;  /* 0x0000000402007c11 */ /* 0x000fe2000f8008ff */
[----:B------:R-:W-:Y:S01]  /*cd70*/  ULDC UR4, c[0x0][0x2b8] ;  /* 0x0000ae0000047ab9 */ /* 0x000fe20000000800 */
[----:B------:R-:W-:Y:S02]  /*cd80*/  LOP3.LUT R20, R11, 0x7f, RZ, 0xc0, !PT ;  /* 0x0000007f0b147812 */ /* 0x000fe400078ec0ff */
[C---:B------:R-:W-:Y:S02]  /*cd90*/  LOP3.LUT R9, R21.reuse, 0x40, RZ, 0xfc, !PT ;  /* 0x0000004015097812 */ /* 0x040fe400078efcff */
[----:B------:R-:W-:-:S02]  /*cda0*/  LOP3.LUT R11, R21, 0x80, RZ, 0xfc, !PT ;  /* 0x00000080150b7812 */ /* 0x000fc400078efcff */
[----:B------:R-:W-:Y:S01]  /*cdb0*/  LEA.HI.X R4, R2, UR5, R3, 0x1, P0 ;  /* 0x0000000502047c11 */ /* 0x000fe200080f0c03 */
[----:B------:R-:W-:Y:S01]  /*cdc0*/  UMOV UR5, 0xffffffff ;  /* 0xffffffff00057882 */ /* 0x000fe20000000000 */
[----:B------:R-:W-:Y:S02]  /*cdd0*/  ISETP.GE.AND P3, PT, R8, UR4, PT ;  /* 0x0000000408007c0c */ /* 0x000fe4000bf66270 */
[----:B------:R-:W-:Y:S02]  /*cde0*/  ISETP.GE.AND P2, PT, R9, UR4, PT ;  /* 0x0000000409007c0c */ /* 0x000fe4000bf46270 */
[----:B------:R-:W-:Y:S02]  /*cdf0*/  ISETP.GE.AND P0, PT, R11, UR4, PT ;  /* 0x000000040b007c0c */ /* 0x000fe4000bf06270 */
[----:B------:R-:W-:Y:S01]  /*ce00*/  SHF.R.U32.HI R9, RZ, 0x3, R20 ;  /* 0x00000003ff097819 */ /* 0x000fe20000011614 */
[----:B0-----:R-:W-:Y:S10]  /*ce10*/  BRA.DIV UR5, `(.L_x_2504) ;  /* 0x0000003a05887947 */ /* 0x001ff4000b800000 */
[----:B------:R-:W0:Y:S01]  /*ce20*/  SHFL.IDX PT, R14, R0, RZ, 0x181f ;  /* 0x00181fff000e7589 */ /* 0x000e2200000e0000 */
[----:B-----5:R-:W-:Y:S02]  /*ce30*/  IMAD R5, R10, R6, RZ ;  /* 0x000000060a057224 */ /* 0x020fe400078e02ff */
[----:B------:R-:W-:Y:S01]  /*ce40*/  IMAD R17, R17, 0x80, R9 ;  /* 0x0000008011117824 */ /* 0x000fe200078e0209 */
[----:B------:R-:W1:Y:S03]  /*ce50*/  SHFL.IDX PT, R2, R4, RZ, 0x181f ;  /* 0x00181fff04027589 */ /* 0x000e6600000e0000 */
[C---:B------:R-:W-:Y:S01]  /*ce60*/  VIADD R6, R17.reuse, 0x10 ;  /* 0x0000001011067836 */ /* 0x040fe20000000000 */
[----:B------:R-:W-:-:S13]  /*ce70*/  ISETP.GE.AND P1, PT, R17, R5, PT ;  /* 0x000000051100720c */ /* 0x000fda0003f26270 */
[----:B0-----:R-:W-:-:S04]  /*ce80*/  @!P1 LEA R14, P4, R8, R14, 0x1 ;  /* 0x0000000e080e9211 */ /* 0x001fc800078808ff */
[----:B-1----:R-:W-:Y:S01]  /*ce90*/  @!P1 IADD3.X R3, RZ, R2, RZ, P4, !PT ;  /* 0x00000002ff039210 */ /* 0x002fe200027fe4ff */
[----:B------:R-:W-:Y:S02]  /*cea0*/  @!P1 IMAD.MOV.U32 R2, RZ, RZ, R14 ;  /* 0x000000ffff029224 */ /* 0x000fe400078e000e */
[----:B------:R-:W0:Y:S04]  /*ceb0*/  SHFL.IDX PT, R14, R0, 0x1, 0x181f ;  /* 0x00381f00000e7f89 */ /* 0x000e2800000e0000 */
[----:B------:R-:W-:Y:S04]  /*cec0*/  @!P1 LDGSTS.E.BYPASS.LTC128B.128 [R34+0xc400], desc[UR36][R2.64], !P3 ;  /* 0x0c40000002229fae */ /* 0x000fe8000d901d64 */
[----:B------:R-:W-:Y:S04]  /*ced0*/  @!P1 LDGSTS.E.BYPASS.LTC128B.128 [R34+0x10400], desc[UR36][R2.64+0x80], !P2 ;  /* 0x1040008002229fae */ /* 0x000fe8000d101d64 */
[----:B------:R1:W-:Y:S01]  /*cee0*/  @!P1 LDGSTS.E.BYPASS.LTC128B.128 [R34+0x14400], desc[UR36][R2.64+0x100], !P0 ;  /* 0x1440010002229fae */ /* 0x0003e2000c101d64 */
[----:B------:R-:W-:Y:S01]  /*cef0*/  ISETP.GE.AND P1, PT, R6, R5, PT ;  /* 0x000000050600720c */ /* 0x000fe20003f26270 */
[----:B------:R-:W-:-:S02]  /*cf00*/  VIADD R6, R17, 0x20 ;  /* 0x0000002011067836 */ /* 0x000fc40000000000 */
[----:B-1----:R-:W1:Y:S10]  /*cf10*/  SHFL.IDX PT, R2, R4, 0x1, 0x181f ;  /* 0x00381f0004027f89 */ /* 0x002e7400000e0000 */
[----:B0-----:R-:W-:-:S05]  /*cf20*/  @!P1 LEA R14, P4, R8, R14, 0x1 ;  /* 0x0000000e080e9211 */ /* 0x001fca00078808ff */
[----:B-1----:R-:W-:Y:S02]  /*cf30*/  @!P1 IMAD.X R7, RZ, RZ, R2, P4 ;  /* 0x000000ffff079224 */ /* 0x002fe400020e0602 */
[----:B------:R-:W-:Y:S02]  /*cf40*/  @!P1 IMAD.MOV.U32 R2, RZ, RZ, R14 ;  /* 0x000000ffff029224 */ /* 0x000fe400078e000e */
[----:B------:R-:W-:Y:S01]  /*cf50*/  @!P1 IMAD.MOV.U32 R3, RZ, RZ, R7 ;  /* 0x000000ffff039224 */ /* 0x000fe200078e0007 */
        /* <DEDUP_REMOVED lines=8> */
[----:B-1----:R-:W-:Y:S01]  /*cfe0*/  @!P1 IMAD.X R7, RZ, RZ, R2, P4 ;  /* 0x000000ffff079224 */ /* 0x002fe200020e0602 */
[----:B------:R-:W-:Y:S02]  /*cff0*/  @!P1 MOV R2, R14 ;  /* 0x0000000e00029202 */ /* 0x000fe40000000f00 */
[----:B------:R-:W0:Y:S01]  /*d000*/  SHFL.IDX PT, R14, R0, 0x3, 0x181f ;  /* 0x00781f00000e7f89 */ /* 0x000e2200000e0000 */
[----:B------:R-:W-:-:S05]  /*d010*/  @!P1 IMAD.MOV.U32 R3, RZ, RZ, R7 ;  /* 0x000000ffff039224 */ /* 0x000fca00078e0007 */
        /* <DEDUP_REMOVED lines=36> */
[----:B------:R-:W-:-:S03]  /*d260*/  ISETP.GE.AND P1, PT, R6, R5, PT ;  /* 0x000000050600720c */ /* 0x000fc60003f26270 */
[----:B-1----:R-:W1:Y:S10]  /*d270*/  SHFL.IDX PT, R2, R4, 0x6, 0x181f ;  /* 0x00d81f0004027f89 */ /* 0x002e7400000e0000 */
[----:B0-----:R-:W-:Y:S01]  /*d280*/  @!P1 LEA R14, P4, R8, R14, 0x1 ;  /* 0x0000000e080e9211 */ /* 0x001fe200078808ff */
[----:B------:R-:W0:Y:S04]  /*d290*/  SHFL.IDX PT, R4, R4, 0x7, 0x181f ;  /* 0x00f81f0004047f89 */ /* 0x000e2800000e0000 */
[----:B-1----:R-:W-:Y:S01]  /*d2a0*/  @!P1 IMAD.X R7, RZ, RZ, R2, P4 ;  /* 0x000000ffff079224 */ /* 0x002fe200020e0602 */
[----:B------:R-:W-:-:S02]  /*d2b0*/  @!P1 MOV R2, R14 ;  /* 0x0000000e00029202 */ /* 0x000fc40000000f00 */
[----:B------:R1:W2:Y:S01]  /*d2c0*/  SHFL.IDX PT, R14, R0, 0x7, 0x181f ;  /* 0x00f81f00000e7f89 */ /* 0x0002a200000e0000 */
[----:B------:R-:W-:-:S05]  /*d2d0*/  @!P1 IMAD.MOV.U32 R3, RZ, RZ, R7 ;  /* 0x000000ffff039224 */ /* 0x000fca00078e0007 */
[----:B------:R1:W-:Y:S04]  /*d2e0*/  @!P1 LDGSTS.E.BYPASS.LTC128B.128 [R34+0xf400], desc[UR36][R2.64], !P3 ;  /* 0x0f40000002229fae */ /* 0x0003e8000d901d64 */
[----:B------:R1:W-:Y:S04]  /*d2f0*/  @!P1 LDGSTS.E.BYPASS.LTC128B.128 [R34+0x13400], desc[UR36][R2.64+0x80], !P2 ;  /* 0x1340008002229fae */ /* 0x0003e8000d101d64 */
[----:B0-----:R1:W-:Y:S02]  /*d300*/  @!P1 LDGSTS.E.BYPASS.LTC128B.128 [R34+0x17400], desc[UR36][R2.64+0x100], !P0 ;  /* 0x1740010002229fae */ /* 0x0013e4000c101d64 */
.L_x_2595:
[----:B-1----:R-:W-:Y:S01]  /*d310*/  VIADD R0, R17, 0x70 ;  /* 0x0000007011007836 */ /* 0x002fe20000000000 */
[----:B------:R-:W-:Y:S04]  /*d320*/  BSSY B0, `(.L_x_2505) ;  /* 0x000000b000007945 */ /* 0x000fe80003800000 */
[----:B------:R-:W-:-:S13]  /*d330*/  ISETP.GE.AND P1, PT, R0, R5, PT ;  /* 0x000000050000720c */ /* 0x000fda0003f26270 */
[----:B------:R-:W-:Y:S05]  /*d340*/  @P1 BRA `(.L_x_2506) ;  /* 0x0000000000201947 */ /* 0x000fea0003800000 */
[----:B--2---:R-:W-:-:S05]  /*d350*/  LEA R2, P1, R8, R14, 0x1 ;  /* 0x0000000e08027211 */ /* 0x004fca00078208ff */
[----:B------:R-:W-:-:S05]  /*d360*/  IMAD.X R3, RZ, RZ, R4, P1 ;  /* 0x000000ffff037224 */ /* 0x000fca00008e0604 */
[----:B------:R-:W-:Y:S01]  /*d370*/  @!PT LDS RZ, [RZ] ;  /* 0x00000000fffff984 */ /* 0x000fe20000000800 */
[----:B------:R-:W-:Y:S01]  /*d380*/  @!PT LDS RZ, [RZ] ;  /* 0x00000000fffff984 */ /* 0x000fe20000000800 */
[----:B------:R-:W-:Y:S01]  /*d390*/  @!PT LDS RZ, [RZ] ;  /* 0x00000000fffff984 */ /* 0x000fe20000000800 */
[----:B------:R0:W-:Y:S04]  /*d3a0*/  LDGSTS.E.BYPASS.LTC128B.128 [R34+0xfc00], desc[UR36][R2.64], !P3 ;  /* 0x0fc0000002227fae */ /* 0x0001e8000d901d64 */
[----:B------:R0:W-:Y:S04]  /*d3b0*/  LDGSTS.E.BYPASS.LTC128B.128 [R34+0x13c00], desc[UR36][R2.64+0x80], !P2 ;  /* 0x13c0008002227fae */ /* 0x0001e8000d101d64 */
[----:B------:R0:W-:Y:S02]  /*d3c0*/  LDGSTS.E.BYPASS.LTC128B.128 [R34+0x17c00], desc[UR36][R2.64+0x100], !P0 ;  /* 0x17c0010002227fae */ /* 0x0001e4000c101d64 */
.L_x_2506:
[----:B------:R-:W-:Y:S05]  /*d3d0*/  BSYNC B0 ;  /* 0x0000000000007941 */ /* 0x000fea0003800000 */
.L_x_2505:
[----:B------:R-:W-:Y:S01]  /*d3e0*/  NOP ;  /* 0x0000000000007918 */ /* 0x000fe20000000000 */
[----:B------:R-:W-:-:S13]  /*d3f0*/  PLOP3.LUT P0, PT, PT, PT, PT, 0x80, 0x0 ;  /* 0x000000000000781c */ /* 0x000fda0003f0f070 */
.L_x_2507:
[----:B------:R-:W-:Y:S02]  /*d400*/  PLOP3.LUT P1, PT, P1, P0, PT, 0xa2, 0x0 ;  /* 0x000000000000781c */ /* 0x000fe40000f21472 */
[----:B------:R-:W-:-:S08]  /*d410*/  @P0 R2UR P1, UR4, R22 ;  /* 0x00000000160402ca */ /* 0x000fd00000020000 */
[----:B------:R-:W-:-:S05]  /*d420*/  @P0 PLOP3.LUT P0, PT, P1, PT, PT, 0x80, 0x0 ;  /* 0x000000000000081c */ /* 0x000fca0000f0f070 */
[----:B------:R-:W-:Y:S01]  /*d430*/  @!P1 SYNCS.ARRIVE.TRANS64.RED.A0T1 RZ, [UR4+0x2a800], RZ ;  /* 0x02a800ffffff99a7 */ /* 0x000fe20008200404 */
[----:B------:R-:W-:Y:S07]  /*d440*/  @!P1 ARRIVES.LDGSTSBAR.64.TRANSCNT [UR4+0x2a800] ;  /* 0x02a80000ff0099b0 */ /* 0x000fee0008000a84 */
[----:B------:R-:W-:Y:S05]  /*d450*/  @P0 BRA.U.ANY `(.L_x_2507) ;  /* 0xfffffffd00e80947 */ /* 0x000fea000393ffff */
[----:B0-----:R-:W3:Y:S02]  /*d460*/  LDL.LU R2, [R1+0x18] ;  /* 0x0000180001027983 */ /* 0x001ee40000300800 */
[----:B---3--:R-:W-:-:S05]  /*d470*/  VIADD R2, R2, 0x1 ;  /* 0x0000000102027836 */ /* 0x008fca0000000000 */
        /* <DEDUP_REMOVED lines=10> */
.L_x_2596:
[----:B------:R-:W-:Y:S05]  /*d520*/  BSYNC B0 ;  /* 0x0000000000007941 */ /* 0x000fea0003800000 */
.L_x_2508:
[----:B------:R-:W3:Y:S01]  /*d530*/  LDL R0, [R1+0x8] ;  /* 0x0000080001007983 */ /* 0x000ee20000100800 */
[----:B------:R-:W-:Y:S01]  /*d540*/  BSSY B0, `(.L_x_2510) ;  /* 0x00000fc000007945 */ /* 0x000fe20003800000 */
[----:B---3--:R-:W-:-:S13]  /*d550*/  ISETP.GE.AND P0, PT, R0, 0x2, PT ;  /* 0x000000020000780c */ /* 0x008fda0003f06270 */
[----:B------:R-:W-:Y:S05]  /*d560*/  @!P0 BRA `(.L_x_2511) ;  /* 0x0000000c00e48947 */ /* 0x000fea0003800000 */
[----:B------:R-:W-:Y:S01]  /*d570*/  VIADD R0, R0, 0xfffffffe ;  /* 0xfffffffe00007836 */ /* 0x000fe20000000000 */
[----:B------:R-:W-:Y:S01]  /*d580*/  MOV R10, R27 ;  /* 0x0000001b000a7202 */ /* 0x000fe20000000f00 */
[----:B------:R-:W-:Y:S02]  /*d590*/  IMAD.MOV.U32 R17, RZ, RZ, R28 ;  /* 0x000000ffff117224 */ /* 0x000fe400078e001c */
[----:B------:R-:W-:-:S07]  /*d5a0*/  IMAD.MOV.U32 R30, RZ, RZ, R26 ;  /* 0x000000ffff1e7224 */ /* 0x000fce00078e001a */
.L_x_2524:
[----:B------:R-:W3:Y:S01]  /*d5b0*/  LDL R7, [R1] ;  /* 0x0000000001077983 */ /* 0x000ee20000100800 */
[----:B------:R-:W1:Y:S01]  /*d5c0*/  S2R R2, SR_TID.X ;  /* 0x0000000000027919 */ /* 0x000e620000002100 */
[----:B------:R-:W4:Y:S01]  /*d5d0*/  S2R R4, SR_TID.X ;  /* 0x0000000000047919 */ /* 0x000f220000002100 */
[----:B-1----:R-:W-:-:S04]  /*d5e0*/  LOP3.LUT R2, R2, 0x7f, RZ, 0xc0, !PT ;  /* 0x0000007f02027812 */ /* 0x002fc800078ec0ff */
[----:B0-----:R-:W-:Y:S01]  /*d5f0*/  SHF.R.U32.HI R3, RZ, 0x3, R2 ;  /* 0x00000003ff037819 */ /* 0x001fe20000011602 */
[----:B----4-:R-:W-:Y:S01]  /*d600*/  IMAD.SHL.U32 R8, R4, 0x10, RZ ;  /* 0x0000001004087824 */ /* 0x010fe200078e00ff */
[----:B------:R-:W0:Y:S04]  /*d610*/  LDC R2, c[0x0][0x430] ;  /* 0x00010c00ff027b82 */ /* 0x000e280000000800 */
[----:B------:R-:W-:-:S04]  /*d620*/  LOP3.LUT R8, R3, 0x70, R8, 0xf8, !PT ;  /* 0x0000007003087812 */ /* 0x000fc800078ef808 */
[----:B------:R-:W-:Y:S01]  /*d630*/  ISETP.GT.U32.AND P2, PT, R8, 0x5f, PT ;  /* 0x0000005f0800780c */ /* 0x000fe20003f44070 */
[----:B------:R-:W-:-:S12]  /*d640*/  IMAD R6, R0, 0x60, R37 ;  /* 0x0000006000067824 */ /* 0x000fd800078e0225 */
[----:B------:R-:W3:Y:S01]  /*d650*/  @!P2 LDC.64 R4, c[0x0][0x428] ;  /* 0x00010a00ff04ab82 */ /* 0x000ee20000000a00 */
[----:B0-----:R-:W-:-:S13]  /*d660*/  ISETP.NE.AND P0, PT, R2, 0x1, PT ;  /* 0x000000010200780c */ /* 0x001fda0003f05270 */
[----:B------:R-:W0:Y:S08]  /*d670*/  @P0 LDC R3, c[0x0][0x434] ;  /* 0x00010d00ff030b82 */ /* 0x000e300000000800 */
[----:B------:R-:W1:Y:S01]  /*d680*/  @P0 LDC R2, c[0x0][0x438] ;  /* 0x00010e00ff020b82 */ /* 0x000e620000000800 */
[----:B------:R-:W-:-:S04]  /*d690*/  IMAD.IADD R6, R8, 0x1, R6 ;  /* 0x0000000108067824 */ /* 0x000fc800078e0206 */
[----:B------:R-:W-:Y:S02]  /*d6a0*/  IMAD.MOV.U32 R8, RZ, RZ, R6 ;  /* 0x000000ffff087224 */ /* 0x000fe400078e0006 */
[----:B0-----:R-:W-:-:S05]  /*d6b0*/  @P0 IMAD.HI.U32 R3, R6, R3, RZ ;  /* 0x0000000306030227 */ /* 0x001fca00078e00ff */
[----:B-1----:R-:W-:-:S04]  /*d6c0*/  @P0 SHF.R.U32.HI R8, RZ, R2, R3 ;  /* 0x00000002ff080219 */ /* 0x002fc80000011603 */
[----:B------:R-:W-:Y:S01]  /*d6d0*/  @!P2 SHF.R.S32.HI R3, RZ, 0x1f, R8 ;  /* 0x0000001fff03a819 */ /* 0x000fe20000011408 */
[----:B---3--:R-:W-:-:S04]  /*d6e0*/  @!P2 IMAD R2, R7, R4, RZ ;  /* 0x000000040702a224 */ /* 0x008fc800078e02ff */
[----:B------:R-:W-:Y:S02]  /*d6f0*/  @!P2 IMAD R7, R31, R5, R2 ;  /* 0x000000051f07a224 */ /* 0x000fe400078e0202 */
[----:B------:R-:W-:-:S04]  /*d700*/  @!P2 IMAD.MOV.U32 R2, RZ, RZ, R8 ;  /* 0x000000ffff02a224 */ /* 0x000fc800078e0008 */
[----:B------:R-:W-:Y:S02]  /*d710*/  @!P2 IMAD.WIDE.U32 R2, R31, R4, R2 ;  /* 0x000000041f02a225 */ /* 0x000fe400078e0002 */
[----:B------:R-:W0:Y:S02]  /*d720*/  @!P2 LDC.64 R4, c[0x0][0x418] ;  /* 0x00010600ff04ab82 */ /* 0x000e240000000a00 */
[----:B------:R-:W-:Y:S01]  /*d730*/  @!P2 IMAD.IADD R7, R7, 0x1, R3 ;  /* 0x000000010707a824 */ /* 0x000fe200078e0203 */
[----:B0-----:R-:W-:-:S04]  /*d740*/  @!P2 LEA R4, P0, R2, R4, 0x2 ;  /* 0x000000040204a211 */ /* 0x001fc800078010ff */
[----:B------:R-:W-:Y:S02]  /*d750*/  @!P2 LEA.HI.X R5, R2, R5, R7, 0x2, P0 ;  /* 0x000000050205a211 */ /* 0x000fe400000f1407 */
[----:B------:R-:W-:-:S06]  /*d760*/  MOV R7, RZ ;  /* 0x000000ff00077202 */ /* 0x000fcc0000000f00 */
[----:B------:R0:W5:Y:S01]  /*d770*/  @!P2 LDG.E R7, desc[UR36][R4.64] ;  /* 0x000000240407a981 */ /* 0x000162000c1e1900 */
[----:B------:R-:W-:Y:S01]  /*d780*/  LOP3.LUT P1, RZ, R23, 0x10, RZ, 0xc0, !PT ;  /* 0x0000001017ff7812 */ /* 0x000fe2000782c0ff */
        /* <DEDUP_REMOVED lines=12> */
.L_x_2512:
[----:B------:R-:W-:Y:S01]  /*d850*/  IMAD R5, R27, 0x8, R22 ;  /* 0x000000081b057824 */ /* 0x000fe200078e0216 */
[----:B------:R-:W-:Y:S01]  /*d860*/  SHF.L.U32 R0, R28, 0x1f, RZ ;  /* 0x0000001f1c007819 */ /* 0x000fe200000006ff */
[----:B------:R-:W-:Y:S03]  /*d870*/  BSSY B1, `(.L_x_2513) ;  /* 0x0000003000017945 */ /* 0x000fe60003800000 */
[----:B------:R-:W0:Y:S02]  /*d880*/  SYNCS.PHASECHK.TRANS64.TRYWAIT P0, [R5+URZ+0x2a840], R0 ;  /* 0x02a84000050075a7 */ /* 0x000e24000800017f */
[----:B0-----:R-:W-:Y:S05]  /*d890*/  @!P0 BRA `(.L_x_2514) ;  /* 0x0000003800988947 */ /* 0x001fea0003800000 */
.L_x_2597:
[----:B------:R-:W-:Y:S05]  /*d8a0*/  BSYNC B1 ;  /* 0x0000000000017941 */ /* 0x000fea0003800000 */
.L_x_2513:
[----:B------:R-:W-:Y:S01]  /*d8b0*/  SHF.R.S32.HI R20, RZ, 0x1f, R6 ;  /* 0x0000001fff147819 */ /* 0x000fe20000011406 */
[----:B------:R-:W-:Y:S01]  /*d8c0*/  ULDC.64 UR4, c[0x0][0x300] ;  /* 0x0000c00000047ab9 */ /* 0x000fe20000000a00 */
[----:B-----5:R-:W-:Y:S01]  /*d8d0*/  SHF.R.S32.HI R21, RZ, 0x1f, R7 ;  /* 0x0000001fff157819 */ /* 0x020fe20000011407 */
[----:B------:R-:W-:Y:S01]  /*d8e0*/  IMAD R4, R27, 0x4800, R33 ;  /* 0x000048001b047824 */ /* 0x000fe200078e0221 */
[C---:B------:R-:W-:Y:S01]  /*d8f0*/  LOP3.LUT P3, RZ, R23.reuse, 0x4, RZ, 0xc0, !PT ;  /* 0x0000000417ff7812 */ /* 0x040fe2000786c0ff */
[----:B------:R-:W-:Y:S01]  /*d900*/  IMAD R3, R20, UR4, RZ ;  /* 0x0000000414037c24 */ /* 0x000fe2000f8e02ff */
[C---:B------:R-:W-:Y:S02]  /*d910*/  LOP3.LUT P2, RZ, R23.reuse, 0x2, RZ, 0xc0, !PT ;  /* 0x0000000217ff7812 */ /* 0x040fe4000784c0ff */
[----:B------:R-:W-:Y:S01]  /*d920*/  LOP3.LUT P1, RZ, R23, 0x1, RZ, 0xc0, !PT ;  /* 0x0000000117ff7812 */ /* 0x000fe2000782c0ff */
[C---:B0-----:R-:W-:Y:S02]  /*d930*/  IMAD R0, R6.reuse, UR5, R3 ;  /* 0x0000000506007c24 */ /* 0x041fe4000f8e0203 */
        /* <DEDUP_REMOVED lines=23> */
[----:B------:R-:W-:-:S04]  /*dab0*/  LOP3.LUT R11, R11, 0x38, RZ, 0xc0, !PT ;  /* 0x000000380b0b7812 */ /* 0x000fc800078ec0ff */
[----:B------:R-:W-:-:S04]  /*dac0*/  SHF.L.U32 R0, R11, 0x1, RZ ;  /* 0x000000010b007819 */ /* 0x000fc800000006ff */
        /* <DEDUP_REMOVED lines=33> */
[----:B-1-3--:R0:W3:Y:S02]  /*dce0*/  SHFL.IDX PT, R2, R9, 0x5, 0x181f ;  /* 0x00b81f0009027f89 */ /* 0x00a0e400000e0000 */
.L_x_2611:
[----:B---3--:R-:W-:-:S05]  /*dcf0*/  IADD3 R2, P0, R2, R0, RZ ;  /* 0x0000000002027210 */ /* 0x008fca0007f1e0ff */
        /* <DEDUP_REMOVED lines=9> */
.L_x_2516:
        /* <DEDUP_REMOVED lines=10> */
.L_x_2517:
[----:B------:R3:W-:Y:S01]  /*de30*/  SYNCS.ARRIVE.TRANS64.A1T0 RZ, [R5+URZ+0x2a830], RZ ;  /* 0x02a830ff05ff79a7 */ /* 0x0007e2000810003f */
[----:B------:R-:W-:Y:S05]  /*de40*/  @!P2 BRA `(.L_x_2518) ;  /* 0x000000000004a947 */ /* 0x000fea0003800000 */
[----:B------:R-:W-:Y:S01]  /*de50*/  BPT.TRAP 0x1 ;  /* 0x000000040000795c */ /* 0x000fe20000300000 */
.L_x_2518:
[----:B-1----:R-:W-:Y:S01]  /*de60*/  SHF.L.U32 R2, R17, 0x1f, RZ ;  /* 0x0000001f11027819 */ /* 0x002fe200000006ff */
[----:B------:R-:W-:Y:S01]  /*de70*/  BSSY B1, `(.L_x_2519) ;  /* 0x0000004000017945 */ /* 0x000fe20003800000 */
[----:B---3--:R-:W-:-:S04]  /*de80*/  LEA R5, R10, R22, 0x3 ;  /* 0x000000160a057211 */ /* 0x008fc800078e18ff */
[----:B------:R-:W1:Y:S02]  /*de90*/  SYNCS.PHASECHK.TRANS64.TRYWAIT P0, [R5+URZ+0x2a860], R2 ;  /* 0x02a86002050075a7 */ /* 0x000e64000800017f */
[----:B-1----:R-:W-:Y:S05]  /*dea0*/  @!P0 BRA `(.L_x_2520) ;  /* 0x0000003c00048947 */ /* 0x002fea0003800000 */
.L_x_2612:
[----:B------:R-:W-:Y:S05]  /*deb0*/  BSYNC B1 ;  /* 0x0000000000017941 */ /* 0x000fea0003800000 */
.L_x_2519:
[----:B------:R-:W3:Y:S01]  /*dec0*/  S2R R3, SR_TID.X ;  /* 0x0000000000037919 */ /* 0x000ee20000002100 */
[----:B------:R-:W-:Y:S01]  /*ded0*/  UMOV UR4, 0xffffffff ;  /* 0xffffffff00047882 */ /* 0x000fe20000000000 */
[----:B0-----:R-:W-:Y:S01]  /*dee0*/  IMAD R8, R30, -0x60, R36 ;  /* 0xffffffa01e087824 */ /* 0x001fe200078e0224 */
[----:B------:R-:W-:Y:S01]  /*def0*/  LOP3.LUT P0, RZ, R29, 0x2, RZ, 0xc0, !PT ;  /* 0x000000021dff7812 */ /* 0x000fe2000780c0ff */
[----:B------:R-:W-:Y:S01]  /*df00*/  IMAD R4, R10, 0x3000, R33 ;  /* 0x000030000a047824 */ /* 0x000fe200078e0221 */
[----:B---3--:R-:W-:-:S04]  /*df10*/  LOP3.LUT R3, R3, 0x7f, RZ, 0xc0, !PT ;  /* 0x0000007f03037812 */ /* 0x008fc800078ec0ff */
[----:B------:R-:W-:-:S05]  /*df20*/  SHF.R.U32.HI R3, RZ, 0x3, R3 ;  /* 0x00000003ff037819 */ /* 0x000fca0000011603 */
[----:B------:R-:W-:Y:S01]  /*df30*/  IMAD.IADD R8, R8, 0x1, -R3 ;  /* 0x0000000108087824 */ /* 0x000fe200078e0a03 */
[----:B------:R-:W-:Y:S06]  /*df40*/  BRA.DIV UR4, `(.L_x_2521) ;  /* 0x0000003a04f07947 */ /* 0x000fec000b800000 */
[----:B-1----:R-:W0:Y:S01]  /*df50*/  SHFL.IDX PT, R2, R24, RZ, 0x181f ;  /* 0x00181fff18027589 */ /* 0x002e2200000e0000 */
[----:B------:R-:W-:-:S03]  /*df60*/  IMAD R4, R4, 0x2, R22 ;  /* 0x0000000204047824 */ /* 0x000fc600078e0216 */
[----:B------:R-:W1:Y:S04]  /*df70*/  SHFL.IDX PT, R3, R25, RZ, 0x181f ;  /* 0x00181fff19037589 */ /* 0x000e6800000e0000 */
[----:B--2---:R-:W-:Y:S01]  /*df80*/  SHFL.IDX PT, R14, R24, 0x5, 0x181f ;  /* 0x00b81f00180e7f89 */ /* 0x004fe200000e0000 */
[----:B0-----:R-:W-:-:S05]  /*df90*/  IADD3 R2, P1, R2, R0, RZ ;  /* 0x0000000002027210 */ /* 0x001fca0007f3e0ff */
[----:B-1----:R-:W-:Y:S01]  /*dfa0*/  IMAD.X R3, RZ, RZ, R3, P1 ;  /* 0x000000ffff037224 */ /* 0x002fe200008e0603 */
[----:B------:R-:W-:-:S04]  /*dfb0*/  LOP3.LUT P1, RZ, R29, 0x1, RZ, 0xc0, !PT ;  /* 0x000000011dff7812 */ /* 0x000fc8000782c0ff */
        /* <DEDUP_REMOVED lines=34> */
[----:B------:R0:W-:Y:S01]  /*e1e0*/  LDGSTS.E.BYPASS.LTC128B.128 [R4+0x2400], desc[UR36][R2.64], !P2 ;  /* 0x0240000002047fae */ /* 0x0001e2000d101d64 */
[----:B------:R-:W-:-:S13]  /*e1f0*/  ISETP.LT.OR P2, PT, R8, 0x41, !P0 ;  /* 0x000000410800780c */ /* 0x000fda0004741670 */
[----:B--2---:R0:W-:Y:S02]  /*e200*/  LDGSTS.E.BYPASS.LTC128B.128 [R4+0x5400], desc[UR36][R2.64+0x80], !P2 ;  /* 0x0540008002047fae */ /* 0x0041e4000d101d64 */
.L_x_2626:
[C---:B------:R-:W-:Y:S01]  /*e210*/  ISETP.LT.OR P1, PT, R8.reuse, 0x51, !P1 ;  /* 0x000000510800780c */ /* 0x040fe20004f21670 */
[----:B------:R-:W-:Y:S01]  /*e220*/  ULDC.64 UR4, c[0x0][0x328] ;  /* 0x0000ca0000047ab9 */ /* 0x000fe20000000a00 */
[----:B------:R-:W-:Y:S01]  /*e230*/  ISETP.LT.OR P0, PT, R8, 0x51, !P0 ;  /* 0x000000510800780c */ /* 0x000fe20004701670 */
[----:B------:R-:W-:Y:S01]  /*e240*/  IMAD R9, R20, UR4, RZ ;  /* 0x0000000414097c24 */ /* 0x000fe2000f8e02ff */
[----:B01----:R-:W-:-:S03]  /*e250*/  IADD3 R2, P2, R14, R0, RZ ;  /* 0x000000000e027210 */ /* 0x003fc60007f5e0ff */
[----:B------:R-:W-:Y:S01]  /*e260*/  IMAD R9, R6, UR5, R9 ;  /* 0x0000000506097c24 */ /* 0x000fe2000f8e0209 */
[----:B------:R-:W-:-:S05]  /*e270*/  IADD3.X R3, RZ, R25, RZ, P2, !PT ;  /* 0x00000019ff037210 */ /* 0x000fca00017fe4ff */
[----:B------:R-:W-:Y:S01]  /*e280*/  @!PT LDS RZ, [RZ] ;  /* 0x00000000fffff984 */ /* 0x000fe20000000800 */
[----:B------:R-:W-:Y:S01]  /*e290*/  @!PT LDS RZ, [RZ] ;  /* 0x00000000fffff984 */ /* 0x000fe20000000800 */
[----:B------:R-:W-:Y:S01]  /*e2a0*/  @!PT LDS RZ, [RZ] ;  /* 0x00000000fffff984 */ /* 0x000fe20000000800 */
[----:B------:R-:W-:Y:S04]  /*e2b0*/  LDGSTS.E.BYPASS.LTC128B.128 [R4+0x2c00], desc[UR36][R2.64], !P1 ;  /* 0x02c0000002047fae */ /* 0x000fe8000c901d64 */
        /* <DEDUP_REMOVED lines=10> */
.L_x_2522:
        /* <DEDUP_REMOVED lines=10> */
.L_x_2523:
        /* <DEDUP_REMOVED lines=16> */
.L_x_2511:
[----:B------:R-:W-:Y:S05]  /*e500*/  BSYNC B0 ;  /* 0x0000000000007941 */ /* 0x000fea0003800000 */
.L_x_2510:
        /* <DEDUP_REMOVED lines=11> */
[----:B0-----:R-:W3:Y:S01]  /*e5c0*/  @P0 ATOMG.E.ADD.STRONG.GPU PT, R3, desc[UR36][R2.64], R5 ;  /* 0x00000005020309a8 */ /* 0x001ee200081ee1e4 */
[----:B------:R-:W0:Y:S02]  /*e5d0*/  S2R R4, SR_LTMASK ;  /* 0x0000000000047919 */ /* 0x000e240000003900 */
[----:B0-----:R-:W-:-:S04]  /*e5e0*/  LOP3.LUT R4, R4, UR4, RZ, 0xc0, !PT ;  /* 0x0000000404047c12 */ /* 0x001fc8000f8ec0ff */
[----:B------:R-:W0:Y:S01]  /*e5f0*/  POPC R7, R4 ;  /* 0x0000000400077309 */ /* 0x000e220000000000 */
[----:B---3--:R-:W0:Y:S02]  /*e600*/  SHFL.IDX PT, R0, R3, R0, 0x1f ;  /* 0x00001f0003007589 */ /* 0x008e2400000e0000 */
[----:B0-----:R-:W-:-:S07]  /*e610*/  IADD3 R16, R0, UR39, R7 ;  /* 0x0000002700107c10 */ /* 0x001fce000fffe007 */
.L_x_2526:
[----:B------:R-:W-:Y:S05]  /*e620*/  BSYNC B0 ;  /* 0x0000000000007941 */ /* 0x000fea0003800000 */
.L_x_2525:
[----:B------:R-:W-:-:S13]  /*e630*/  LOP3.LUT P0, RZ, R23, 0x10, RZ, 0xc0, !PT ;  /* 0x0000001017ff7812 */ /* 0x000fda000780c0ff */
[----:B------:R-:W-:Y:S05]  /*e640*/  @!P0 BRA `(.L_x_2527) ;  /* 0x0000000000048947 */ /* 0x000fea0003800000 */
[----:B------:R-:W-:Y:S01]  /*e650*/  BPT.TRAP 0x1 ;  /* 0x000000040000795c */ /* 0x000fe20000300000 */
.L_x_2527:
[----:B------:R-:W-:Y:S01]  /*e660*/  IMAD R0, R27, 0x8, R22 ;  /* 0x000000081b007824 */ /* 0x000fe200078e0216 */
[----:B0-----:R-:W-:Y:S01]  /*e670*/  SHF.L.U32 R3, R28, 0x1f, RZ ;  /* 0x0000001f1c037819 */ /* 0x001fe200000006ff */
[----:B------:R-:W-:Y:S01]  /*e680*/  BSSY B0, `(.L_x_2528) ;  /* 0x0000004000007945 */ /* 0x000fe20003800000 */
[----:B------:R-:W-:Y:S02]  /*e690*/  IMAD R6, R26, -0x60, R36 ;  /* 0xffffffa01a067824 */ /* 0x000fe400078e0224 */
[----:B------:R-:W0:Y:S02]  /*e6a0*/  SYNCS.PHASECHK.TRANS64.TRYWAIT P0, [R0+URZ+0x2a860], R3 ;  /* 0x02a86003000075a7 */ /* 0x000e24000800017f */
[----:B0-----:R-:W-:Y:S05]  /*e6b0*/  @!P0 BRA `(.L_x_2529) ;  /* 0x0000003c00008947 */ /* 0x001fea0003800000 */
.L_x_2627:
[----:B------:R-:W-:Y:S05]  /*e6c0*/  BSYNC B0 ;  /* 0x0000000000007941 */ /* 0x000fea0003800000 */
.L_x_2528:
        /* <DEDUP_REMOVED lines=10> */
[----:B--2---:R-:W2:Y:S02]  /*e770*/  SHFL.IDX PT, R14, R24, RZ, 0x181f ;  /* 0x00181fff180e7589 */ /* 0x004ea400000e0000 */
        /* <DEDUP_REMOVED lines=46> */
.L_x_2641:
        /* <DEDUP_REMOVED lines=11> */
.L_x_2531:
        /* <DEDUP_REMOVED lines=10> */
.L_x_2532:
[----:B------:R1:W-:Y:S01]  /*ebb0*/  SYNCS.ARRIVE.TRANS64.A1T0 RZ, [R0+URZ+0x2a850], RZ ;  /* 0x02a850ff00ff79a7 */ /* 0x0003e2000810003f */
[----:B------:R-:W-:-:S05]  /*ebc0*/  VIADD R27, R27, 0x1 ;  /* 0x000000011b1b7836 */ /* 0x000fca0000000000 */
[----:B------:R-:W-:-:S04]  /*ebd0*/  ISETP.NE.AND P0, PT, R27, 0x2, PT ;  /* 0x000000021b00780c */ /* 0x000fc80003f05270 */
[----:B0-----:R-:W-:Y:S02]  /*ebe0*/  SEL R3, RZ, 0x1, P0 ;  /* 0x00000001ff037807 */ /* 0x001fe40000000000 */
[----:B------:R-:W-:Y:S02]  /*ebf0*/  SEL R27, R27, RZ, P0 ;  /* 0x000000ff1b1b7207 */ /* 0x000fe40000000000 */
[----:B-1----:R-:W-:-:S07]  /*ec00*/  LOP3.LUT R28, R28, R3, RZ, 0x3c, !PT ;  /* 0x000000031c1c7212 */ /* 0x002fce00078e3cff */
.L_x_2489:
[----:B------:R-:W-:Y:S05]  /*ec10*/  BSYNC B7 ;  /* 0x0000000000077941 */ /* 0x000fea0003800000 */
.L_x_2487:
        /* <DEDUP_REMOVED lines=8> */
[----:B------:R0:W1:Y:S01]  /*eca0*/  LDS.128 R16, [R22+0x2a8d0] ;  /* 0x02a8d00016107984 */ /* 0x0000620000000c00 */
[----:B------:R-:W-:Y:S06]  /*ecb0*/  BAR.ARV 0x4, 0x180 ;  /* 0x0106000000007b1d */ /* 0x000fec0000002000 */
[----:B------:R-:W-:Y:S05]  /*ecc0*/  BRA `(.L_x_2534) ;  /* 0x0000000800cc7947 */ /* 0x000fea0003800000 */
.L_x_2533:
[----:B------:R-:W0:Y:S01]  /*ecd0*/  S2R R0, SR_TID.X ;  /* 0x0000000000007919 */ /* 0x000e220000002100 */
[----:B------:R-:W-:Y:S01]  /*ece0*/  UMOV UR4, 0xffffffff ;  /* 0xffffffff00047882 */ /* 0x000fe20000000000 */
[----:B0-----:R-:W-:-:S04]  /*ecf0*/  LOP3.LUT R8, R0, 0x1f, RZ, 0xc0, !PT ;  /* 0x0000001f00087812 */ /* 0x001fc800078ec0ff */
[----:B------:R-:W-:Y:S01]  /*ed00*/  ISETP.NE.AND P0, PT, R8, 0x1f, PT ;  /* 0x0000001f0800780c */ /* 0x000fe20003f05270 */
[----:B------:R-:W-:-:S12]  /*ed10*/  BRA.DIV UR4, `(.L_x_2535) ;  /* 0x0000003e04687947 */ /* 0x000fd8000b800000 */
[----:B------:R-:W-:Y:S01]  /*ed20*/  IMAD.IADD R5, R19, 0x1, R8 ;  /* 0x0000000113057824 */ /* 0x000fe200078e0208 */
[----:B------:R-:W-:-:S04]  /*ed30*/  ULDC UR4, c[0x0][0xc3c] ;  /* 0x00030f0000047ab9 */ /* 0x000fc80000000800 */
[----:B------:R-:W-:-:S13]  /*ed40*/  ISETP.GE.OR P1, PT, R5, UR4, !P0 ;  /* 0x0000000405007c0c */ /* 0x000fda000c726670 */
[----:B------:R-:W0:Y:S02]  /*ed50*/  @!P1 LDC.64 R2, c[0x0][0xc80] ;  /* 0x00032000ff029b82 */ /* 0x000e240000000a00 */
[----:B0-----:R-:W-:-:S06]  /*ed60*/  @!P1 IMAD.WIDE R2, R5, 0x4, R2 ;  /* 0x0000000405029825 */ /* 0x001fcc00078e0202 */
[----:B------:R-:W2:Y:S01]  /*ed70*/  @!P1 LDG.E R2, desc[UR36][R2.64] ;  /* 0x0000002402029981 */ /* 0x000ea2000c1e1900 */
[----:B------:R-:W-:Y:S01]  /*ed80*/  IMAD.MOV.U32 R5, RZ, RZ, RZ ;  /* 0x000000ffff057224 */ /* 0x000fe200078e00ff */
[C---:B------:R-:W-:Y:S02]  /*ed90*/  ISETP.GE.U32.AND P2, PT, R8.reuse, 0x2, PT ;  /* 0x000000020800780c */ /* 0x040fe40003f46070 */
[C---:B------:R-:W-:Y:S01]  /*eda0*/  ISETP.GE.U32.AND P3, PT, R8.reuse, 0x4, PT ;  /* 0x000000040800780c */ /* 0x040fe20003f66070 */
[----:B------:R-:W-:Y:S01]  /*edb0*/  SHFL.IDX PT, R0, R16, RZ, 0x1f ;  /* 0x00001fff10007589 */ /* 0x000fe200000e0000 */
[C---:B------:R-:W-:Y:S02]  /*edc0*/  ISETP.GE.U32.AND P4, PT, R8.reuse, 0x8, PT ;  /* 0x000000080800780c */ /* 0x040fe40003f86070 */
[----:B------:R-:W-:Y:S01]  /*edd0*/  ISETP.GE.U32.AND P5, PT, R8, 0x10, PT ;  /* 0x000000100800780c */ /* 0x000fe20003fa6070 */
[----:B------:R-:W-:Y:S01]  /*ede0*/  SHFL.IDX PT, R4, R16, 0x1, 0x1f ;  /* 0x00201f0010047f89 */ /* 0x000fe200000e0000 */
[----:B--2---:R-:W-:-:S02]  /*edf0*/  @!P1 MOV R5, R2 ;  /* 0x0000000200059202 */ /* 0x004fc40000000f00 */
[----:B------:R-:W-:-:S03]  /*ee00*/  ISETP.NE.AND P1, PT, R8, RZ, PT ;  /* 0x000000ff0800720c */ /* 0x000fc60003f25270 */
        /* <DEDUP_REMOVED lines=15> */
[----:B------:R0:W1:Y:S02]  /*ef00*/  SHFL.IDX PT, R14, R6, 0x1f, 0x1f ;  /* 0x03e01f00060e7f89 */ /* 0x00006400000e0000 */
.L_x_2651:
[----:B------:R-:W-:Y:S02]  /*ef10*/  ULDC UR4, c[0x0][0xc38] ;  /* 0x00030e0000047ab9 */ /* 0x000fe40000000800 */
[----:B------:R-:W-:-:S04]  /*ef20*/  IMAD.U32 R7, RZ, RZ, UR4 ;  /* 0x00000004ff077e24 */ /* 0x000fc8000f8e00ff */
[----:B-1----:R-:W-:-:S04]  /*ef30*/  IMAD R14, R14, R7, RZ ;  /* 0x000000070e0e7224 */ /* 0x002fc800078e02ff */
[----:B------:R-:W-:-:S05]  /*ef40*/  IMAD.IADD R9, R4, 0x1, R14 ;  /* 0x0000000104097824 */ /* 0x000fca00078e020e */
[----:B------:R-:W-:-:S13]  /*ef50*/  ISETP.GT.AND P6, PT, R9, R0, PT ;  /* 0x000000000900720c */ /* 0x000fda0003fc4270 */
[----:B------:R-:W-:Y:S05]  /*ef60*/  @P6 BRA `(.L_x_2536) ;  /* 0x00000000009c6947 */ /* 0x000fea0003800000 */
.L_x_2541:
[----:B------:R-:W1:Y:S01]  /*ef70*/  LDC R2, c[0x0][0xc3c] ;  /* 0x00030f00ff027b82 */ /* 0x000e620000000800 */
[----:B------:R-:W-:-:S04]  /*ef80*/  IADD3 R19, R19, 0x1f, RZ ;  /* 0x0000001f13137810 */ /* 0x000fc80007ffe0ff */
[----:B-1----:R-:W-:-:S13]  /*ef90*/  ISETP.GE.AND P6, PT, R19, R2, PT ;  /* 0x000000021300720c */ /* 0x002fda0003fc6270 */
[----:B------:R-:W-:Y:S05]  /*efa0*/  @P6 BRA `(.L_x_2537) ;  /* 0x0000000400d06947 */ /* 0x000fea0003800000 */
[----:B------:R-:W1:Y:S01]  /*efb0*/  S2R R3, SR_TID.X ;  /* 0x0000000000037919 */ /* 0x000e620000002100 */
[----:B------:R-:W-:Y:S01]  /*efc0*/  BSSY B0, `(.L_x_2538) ;  /* 0x0000009000007945 */ /* 0x000fe20003800000 */
[----:B------:R-:W-:Y:S01]  /*efd0*/  IMAD.MOV.U32 R5, RZ, RZ, RZ ;  /* 0x000000ffff057224 */ /* 0x000fe200078e00ff */
[----:B-1----:R-:W-:-:S05]  /*efe0*/  LOP3.LUT R3, R3, 0x1f, RZ, 0xc0, !PT ;  /* 0x0000001f03037812 */ /* 0x002fca00078ec0ff */
[----:B------:R-:W-:-:S05]  /*eff0*/  IMAD.IADD R7, R19, 0x1, R3 ;  /* 0x0000000113077824 */ /* 0x000fca00078e0203 */
[----:B------:R-:W-:-:S13]  /*f000*/  ISETP.GE.OR P6, PT, R7, R2, !P0 ;  /* 0x000000020700720c */ /* 0x000fda00047c6670 */
[----:B------:R-:W-:Y:S05]  /*f010*/  @P6 BRA `(.L_x_2539) ;  /* 0x00000000000c6947 */ /* 0x000fea0003800000 */
[----:B------:R-:W1:Y:S02]  /*f020*/  LDC.64 R2, c[0x0][0xc80] ;  /* 0x00032000ff027b82 */ /* 0x000e640000000a00 */
[----:B-1----:R-:W-:-:S05]  /*f030*/  IMAD.WIDE R2, R7, 0x4, R2 ;  /* 0x0000000407027825 */ /* 0x002fca00078e0202 */
[----:B------:R1:W5:Y:S02]  /*f040*/  LDG.E R5, desc[UR36][R2.64] ;  /* 0x0000002402057981 */ /* 0x000364000c1e1900 */
.L_x_2539:
[----:B------:R-:W-:Y:S05]  /*f050*/  BSYNC B0 ;  /* 0x0000000000007941 */ /* 0x000fea0003800000 */
.L_x_2538:
[----:B------:R-:W-:-:S03]  /*f060*/  UMOV UR4, 0xffffffff ;  /* 0xffffffff00047882 */ /* 0x000fc60000000000 */
[----:B------:R-:W-:Y:S05]  /*f070*/  BRA.DIV UR4, `(.L_x_2540) ;  /* 0x0000003e04b47947 */ /* 0x000fea000b800000 */
[----:B-----5:R-:W2:Y:S02]  /*f080*/  SHFL.UP PT, R14, R5, 0x1, RZ ;  /* 0x04200000050e7989 */ /* 0x020ea400000e00ff */
[----:B--2---:R-:W-:-:S05]  /*f090*/  SEL R14, R14, RZ, P1 ;  /* 0x000000ff0e0e7207 */ /* 0x004fca0000800000 */
        /* <DEDUP_REMOVED lines=12> */
[----:B0-----:R-:W-:-:S05]  /*f160*/  IMAD.IADD R6, R4, 0x1, R7 ;  /* 0x0000000104067824 */ /* 0x001fca00078e0207 */
[----:B------:R0:W1:Y:S02]  /*f170*/  SHFL.IDX PT, R14, R6, 0x1f, 0x1f ;  /* 0x03e01f00060e7f89 */ /* 0x00006400000e0000 */
.L_x_2659:
[----:B------:R-:W-:Y:S02]  /*f180*/  ULDC UR4, c[0x0][0xc38] ;  /* 0x00030e0000047ab9 */ /* 0x000fe40000000800 */
[----:B------:R-:W-:-:S05]  /*f190*/  MOV R7, UR4 ;  /* 0x0000000400077c02 */ /* 0x000fca0008000f00 */
[----:B-1----:R-:W-:-:S04]  /*f1a0*/  IMAD R14, R14, R7, RZ ;  /* 0x000000070e0e7224 */ /* 0x002fc800078e02ff */
[----:B------:R-:W-:-:S05]  /*f1b0*/  IMAD.IADD R9, R14, 0x1, R9 ;  /* 0x000000010e097824 */ /* 0x000fca00078e0209 */
[----:B------:R-:W-:-:S13]  /*f1c0*/  ISETP.GT.AND P6, PT, R9, R0, PT ;  /* 0x000000000900720c */ /* 0x000fda0003fc4270 */
[----:B------:R-:W-:Y:S05]  /*f1d0*/  @!P6 BRA `(.L_x_2541) ;  /* 0xfffffffc0064e947 */ /* 0x000fea000383ffff */
.L_x_2536:
        /* <DEDUP_REMOVED lines=8> */
.L_x_2663:
[----:B------:R-:W-:Y:S01]  /*f260*/  ISETP.NE.AND P0, PT, R2, RZ, PT ;  /* 0x000000ff0200720c */ /* 0x000fe20003f05270 */
[----:B------:R-:W-:-:S12]  /*f270*/  IMAD.MOV.U32 R14, RZ, RZ, RZ ;  /* 0x000000ffff0e7224 */ /* 0x000fd800078e00ff */
[----:B------:R-:W-:Y:S05]  /*f280*/  @!P0 BRA `(.L_x_2543) ;  /* 0x0000000000108947 */ /* 0x000fea0003800000 */
[----:B------:R-:W-:Y:S01]  /*f290*/  UMOV UR4, 0xffffffff ;  /* 0xffffffff00047882 */ /* 0x000fe20000000000 */
[----:B------:R-:W-:Y:S02]  /*f2a0*/  VIADD R12, R4, 0xffffffff ;  /* 0xffffffff040c7836 */ /* 0x000fe40000000000 */
[----:B------:R-:W-:Y:S05]  /*f2b0*/  BRA.DIV UR4, `(.L_x_2544) ;  /* 0x0000004204287947 */ /* 0x000fea000b800000 */
[----:B------:R3:W4:Y:S02]  /*f2c0*/  SHFL.IDX PT, R14, R6, R12, 0x1f ;  /* 0x00001f0c060e7589 */ /* 0x00072400000e0000 */
.L_x_2543:
[----:B------:R-:W5:Y:S01]  /*f2d0*/  LDC.64 R2, c[0x0][0xc90] ;  /* 0x00032400ff027b82 */ /* 0x000f620000000a00 */
[----:B------:R-:W-:-:S04]  /*f2e0*/  IMAD.IADD R19, R4, 0x1, R19 ;  /* 0x0000000104137824 */ /* 0x000fc800078e0213 */
[----:B-----5:R-:W-:-:S05]  /*f2f0*/  IMAD.WIDE R2, R19, 0x4, R2 ;  /* 0x0000000413027825 */ /* 0x020fca00078e0202 */
[----:B0--3--:R0:W1:Y:S01]  /*f300*/  LDG.E R6, desc[UR36][R2.64] ;  /* 0x0000002402067981 */ /* 0x009062000c1e1900 */
[----:B----4-:R-:W-:Y:S01]  /*f310*/  IMAD R16, R14, R7, R16 ;  /* 0x000000070e107224 */ /* 0x010fe200078e0210 */
[----:B0-----:R-:W-:Y:S01]  /*f320*/  MOV R2, RZ ;  /* 0x000000ff00027202 */ /* 0x001fe20000000f00 */
[----:B-12---:R-:W-:-:S05]  /*f330*/  IMAD R4, R5, R6, RZ ;  /* 0x0000000605047224 */ /* 0x006fca00078e02ff */
        /* <DEDUP_REMOVED lines=34> */
[----:B0-----:R-:W-:-:S06]  /*f560*/  IADD3 R3, R8, 0xffffffe, RZ ;  /* 0x0ffffffe08037810 */ /* 0x001fcc0007ffe0ff */
        /* <DEDUP_REMOVED lines=16> */
[----:B------:R-:W-:-:S05]  /*f670*/  @P0 VIADD R2, R2, 0x1 ;  /* 0x0000000102020836 */ /* 0x000fca0000000000 */
[----:B------:R-:W-:Y:S02]  /*f680*/  @!P2 IADD3 R2, -R2, RZ, RZ ;  /* 0x000000ff0202a210 */ /* 0x000fe40007ffe1ff */
[----:B------:R-:W-:Y:S01]  /*f690*/  @!P1 LOP3.LUT R2, RZ, R6, RZ, 0x33, !PT ;  /* 0x00000006ff029212 */ /* 0x000fe200078e33ff */
[----:B------:R-:W-:-:S04]  /*f6a0*/  IMAD.MOV R6, RZ, RZ, -R6 ;  /* 0x000000ffff067224 */ /* 0x000fc800078e0a06 */
[----:B------:R-:W-:Y:S01]  /*f6b0*/  IMAD R18, R2, R6, R9 ;  /* 0x0000000602127224 */ /* 0x000fe200078e0209 */
[----:B------:R-:W-:-:S05]  /*f6c0*/  LOP3.LUT R2, RZ, R2, RZ, 0x33, !PT ;  /* 0x00000002ff027212 */ /* 0x000fca00078e33ff */
[----:B------:R-:W-:Y:S01]  /*f6d0*/  IMAD.IADD R17, R5, 0x1, R2 ;  /* 0x0000000105117824 */ /* 0x000fe200078e0202 */
[----:B------:R-:W-:Y:S06]  /*f6e0*/  BRA `(.L_x_2545) ;  /* 0x00000000001c7947 */ /* 0x000fec0003800000 */
.L_x_2537:
[----:B------:R-:W-:Y:S01]  /*f6f0*/  UMOV UR4, URZ ;  /* 0x0000003f00047c82 */ /* 0x000fe20008000000 */
[----:B------:R-:W-:Y:S01]  /*f700*/  UMOV UR5, URZ ;  /* 0x0000003f00057c82 */ /* 0x000fe20008000000 */
[----:B------:R-:W-:Y:S01]  /*f710*/  ULDC UR6, c[0x0][0xc3c] ;  /* 0x00030f0000067ab9 */ /* 0x000fe20000000800 */
[----:B------:R-:W-:Y:S02]  /*f720*/  IMAD.MOV.U32 R16, RZ, RZ, R0 ;  /* 0x000000ffff107224 */ /* 0x000fe400078e0000 */
[----:B------:R-:W-:Y:S02]  /*f730*/  IMAD.U32 R17, RZ, RZ, UR4 ;  /* 0x00000004ff117e24 */ /* 0x000fe4000f8e00ff */
[----:B------:R-:W-:Y:S02]  /*f740*/  IMAD.U32 R18, RZ, RZ, UR5 ;  /* 0x00000005ff127e24 */ /* 0x000fe4000f8e00ff */
[----:B------:R-:W-:-:S07]  /*f750*/  IMAD.U32 R19, RZ, RZ, UR6 ;  /* 0x00000006ff137e24 */ /* 0x000fce000f8e00ff */
.L_x_2545:
[----:B------:R-:W1:Y:S01]  /*f760*/  S2R R0, SR_TID.X ;  /* 0x0000000000007919 */ /* 0x000e620000002100 */
        /* <DEDUP_REMOVED lines=9> */
.L_x_2534:
[----:B------:R-:W-:Y:S02]  /*f800*/  ULDC UR4, c[0x0][0xc3c] ;  /* 0x00030f0000047ab9 */ /* 0x000fe40000000800 */
[----:B-1----:R-:W-:-:S13]  /*f810*/  ISETP.GE.AND P0, PT, R19, UR4, PT ;  /* 0x0000000413007c0c */ /* 0x002fda000bf06270 */
[----:B------:R-:W-:Y:S05]  /*f820*/  @!P0 BRA `(.L_x_2546) ;  /* 0xffffffb400f08947 */ /* 0x000fea000383ffff */
[----:B------:R-:W-:Y:S05]  /*f830*/  BSYNC B8 ;  /* 0x0000000000087941 */ /* 0x000fea0003800000 */
.L_x_2483:
[----:B-1----:R-:W3:Y:S01]  /*f840*/  LDL.LU R0, [R1+0x18] ;  /* 0x0000180001007983 */ /* 0x002ee20000300800 */
[----:B------:R-:W-:Y:S01]  /*f850*/  BSSY B0, `(.L_x_2547) ;  /* 0x000000b000007945 */ /* 0x000fe20003800000 */
[----:B------:R-:W1:Y:S01]  /*f860*/  S2R R5, SR_CgaCtaId ;  /* 0x0000000000057919 */ /* 0x000e620000008800 */
[----:B---3--:R-:W-:-:S04]  /*f870*/  IADD3 R0, R0, 0x1, RZ ;  /* 0x0000000100007810 */ /* 0x008fc80007ffe0ff */
        /* <DEDUP_REMOVED lines=8> */
.L_x_2666:
[----:B------:R-:W-:Y:S05]  /*f900*/  BSYNC B0 ;  /* 0x0000000000007941 */ /* 0x000fea0003800000 */
.L_x_2547:
[----:B------:R-:W-:-:S03]  /*f910*/  UMOV UR4, 0xffffffff ;  /* 0xffffffff00047882 */ /* 0x000fc60000000000 */
[----:B------:R-:W-:Y:S05]  /*f920*/  BRA.DIV UR4, `(.L_x_2549) ;  /* 0x0000003a04c47947 */ /* 0x000fea000b800000 */
[----:B-1----:R-:W1:Y:S02]  /*f930*/  S2R R0, SR_TID.X ;  /* 0x0000000000007919 */ /* 0x002e640000002100 */
[----:B-1----:R-:W-:-:S04]  /*f940*/  SHF.R.U32.HI R0, RZ, 0x5, R0 ;  /* 0x00000005ff007819 */ /* 0x002fc80000011600 */
[----:B------:R-:W-:-:S05]  /*f950*/  LOP3.LUT R0, R0, 0x3, RZ, 0xc0, !PT ;  /* 0x0000000300007812 */ /* 0x000fca00078ec0ff */
[----:B------:R1:W3:Y:S02]  /*f960*/  SHFL.IDX PT, R14, R0, RZ, 0x1f ;  /* 0x00001fff000e7589 */ /* 0x0002e400000e0000 */
.L_x_2669:
[----:B---3--:R-:W-:Y:S01]  /*f970*/  ISETP.NE.AND P0, PT, R14, RZ, PT ;  /* 0x000000ff0e00720c */ /* 0x008fe20003f05270 */
[----:B------:R-:W-:-:S12]  /*f980*/  BSSY B0, `(.L_x_2550) ;  /* 0x0000026000007945 */ /* 0x000fd80003800000 */
[----:B------:R-:W-:Y:S05]  /*f990*/  @P0 BRA `(.L_x_2551) ;  /* 0x0000000000900947 */ /* 0x000fea0003800000 */
[----:B------:R-:W-:-:S03]  /*f9a0*/  UMOV UR4, 0xffffffff ;  /* 0xffffffff00047882 */ /* 0x000fc60000000000 */
[----:B------:R-:W-:Y:S05]  /*f9b0*/  BRA.DIV UR4, `(.L_x_2552) ;  /* 0x0000003a04d47947 */ /* 0x000fea000b800000 */
[----:B------:R-:W-:-:S13]  /*f9c0*/  ELECT P6, URZ, PT ;  /* 0x00000000003f782f */ /* 0x000fda00038c0000 */
.L_x_2672:
[----:B------:R-:W-:Y:S05]  /*f9d0*/  @!P6 BRA `(.L_x_2551) ;  /* 0x000000000080e947 */ /* 0x000fea0003800000 */
[----:B-1----:R-:W3:Y:S02]  /*f9e0*/  LDL R0, [R1+0x1c] ;  /* 0x00001c0001007983 */ /* 0x002ee40000100800 */
[----:B---3--:R-:W-:-:S13]  /*f9f0*/  R2UR UR4, R0 ;  /* 0x00000000000472ca */ /* 0x008fda00000e0000 */
[----:B------:R-:W-:-:S06]  /*fa00*/  ULOP3.LUT UR4, UR4, 0x2, URZ, 0xfc, !UPT ;  /* 0x0000000204047892 */ /* 0x000fcc000f8efc3f */
[----:B------:R-:W-:-:S05]  /*fa10*/  IMAD.U32 R0, RZ, RZ, UR4 ;  /* 0x00000004ff007e24 */ /* 0x000fca000f8e00ff */
[----:B------:R-:W-:-:S13]  /*fa20*/  ISETP.NE.AND P0, PT, R0, 0x3, PT ;  /* 0x000000030000780c */ /* 0x000fda0003f05270 */
[----:B------:R-:W-:Y:S05]  /*fa30*/  @!P0 BRA `(.L_x_2553) ;  /* 0x0000000000048947 */ /* 0x000fea0003800000 */
[----:B------:R-:W-:Y:S01]  /*fa40*/  BPT.TRAP 0x1 ;  /* 0x000000040000795c */ /* 0x000fe20000300000 */
.L_x_2553:
[C---:B------:R-:W-:Y:S01]  /*fa50*/  IMAD R5, R27.reuse, 0x8, R4 ;  /* 0x000000081b057824 */ /* 0x040fe200078e0204 */
[----:B------:R-:W-:Y:S01]  /*fa60*/  SHF.L.U32 R0, R28, 0x1f, RZ ;  /* 0x0000001f1c007819 */ /* 0x000fe200000006ff */
[----:B------:R-:W-:-:S03]  /*fa70*/  VIADD R27, R27, 0x1 ;  /* 0x000000011b1b7836 */ /* 0x000fc60000000000 */
[----:B------:R-:W1:Y:S02]  /*fa80*/  SYNCS.PHASECHK.TRANS64.TRYWAIT P1, [R5+URZ+0x2a840], R0 ;  /* 0x02a84000050075a7 */ /* 0x000e64000802017f */
[----:B------:R-:W-:-:S04]  /*fa90*/  ISETP.NE.AND P2, PT, R27, 0x2, PT ;  /* 0x000000021b00780c */ /* 0x000fc80003f45270 */
[----:B------:R-:W-:Y:S01]  /*faa0*/  SEL R3, RZ, 0x1, P2 ;  /* 0x00000001ff037807 */ /* 0x000fe20001000000 */
[----:B-1----:R-:W-:Y:S08]  /*fab0*/  @!P1 BRA `(.L_x_2554) ;  /* 0x0000003800b49947 */ /* 0x002ff00003800000 */
.L_x_2673:
[----:B------:R-:W-:Y:S02]  /*fac0*/  SEL R27, R27, RZ, P2 ;  /* 0x000000ff1b1b7207 */ /* 0x000fe40001000000 */
[----:B------:R-:W-:Y:S01]  /*fad0*/  LOP3.LUT R2, R28, R3, RZ, 0x3c, !PT ;  /* 0x000000031c027212 */ /* 0x000fe200078e3cff */
[----:B------:R-:W-:Y:S06]  /*fae0*/  @!P0 BRA `(.L_x_2555) ;  /* 0x0000000000048947 */ /* 0x000fec0003800000 */
[----:B------:R-:W-:Y:S01]  /*faf0*/  BPT.TRAP 0x1 ;  /* 0x000000040000795c */ /* 0x000fe20000300000 */
.L_x_2555:
[----:B------:R-:W-:Y:S01]  /*fb00*/  IMAD R27, R27, 0x8, R4 ;  /* 0x000000081b1b7824 */ /* 0x000fe200078e0204 */
[----:B------:R-:W-:-:S04]  /*fb10*/  SHF.L.U32 R2, R2, 0x1f, RZ ;  /* 0x0000001f02027819 */ /* 0x000fc800000006ff */
[----:B------:R-:W3:Y:S02]  /*fb20*/  SYNCS.PHASECHK.TRANS64.TRYWAIT P1, [R27+URZ+0x2a840], R2 ;  /* 0x02a840021b0075a7 */ /* 0x000ee4000802017f */
[----:B---3--:R-:W-:Y:S05]  /*fb30*/  @!P1 BRA `(.L_x_2556) ;  /* 0x0000003800a89947 */ /* 0x008fea0003800000 */
.L_x_2674:
[----:B------:R-:W-:Y:S05]  /*fb40*/  @!P0 BRA `(.L_x_2557) ;  /* 0x0000000000048947 */ /* 0x000fea0003800000 */
[----:B------:R-:W-:Y:S01]  /*fb50*/  BPT.TRAP 0x1 ;  /* 0x000000040000795c */ /* 0x000fe20000300000 */
.L_x_2557:
[----:B------:R-:W4:Y:S02]  /*fb60*/  SYNCS.PHASECHK.TRANS64.TRYWAIT P1, [R5+URZ+0x2a860], R0 ;  /* 0x02a86000050075a7 */ /* 0x000f24000802017f */
[----:B----4-:R-:W-:Y:S05]  /*fb70*/  @!P1 BRA `(.L_x_2558) ;  /* 0x0000003800ac9947 */ /* 0x010fea0003800000 */
.L_x_2675:
[----:B------:R-:W-:Y:S05]  /*fb80*/  @!P0 BRA `(.L_x_2559) ;  /* 0x0000000000048947 */ /* 0x000fea0003800000 */
[----:B------:R-:W-:Y:S01]  /*fb90*/  BPT.TRAP 0x1 ;  /* 0x000000040000795c */ /* 0x000fe20000300000 */
.L_x_2559:
[----:B------:R0:W0:Y:S02]  /*fba0*/  SYNCS.PHASECHK.TRANS64.TRYWAIT P0, [R27+URZ+0x2a860], R2 ;  /* 0x02a860021b0075a7 */ /* 0x000024000800017f */
[----:B0-----:R-:W-:Y:S05]  /*fbb0*/  @!P0 NANOSLEEP.SYNCS 0x989680 ;  /* 0x009896800000895d */ /* 0x001fea0003900000 */
[----:B------:R-:W0:Y:S02]  /*fbc0*/  @!P0 SYNCS.PHASECHK.TRANS64 P0, [R27+URZ+0x2a860], R2 ;  /* 0x02a860021b0085a7 */ /* 0x000e24000800007f */
[----:B0-----:R-:W-:Y:S05]  /*fbd0*/  @!P0 BRA `(.L_x_2559) ;  /* 0xfffffffc00f08947 */ /* 0x001fea000383ffff */
.L_x_2551:
[----:B------:R-:W-:Y:S05]  /*fbe0*/  BSYNC B0 ;  /* 0x0000000000007941 */ /* 0x000fea0003800000 */
.L_x_2550:
[----:B------:R-:W-:Y:S05]  /*fbf0*/  EXIT ;  /* 0x000000000000794d */ /* 0x000fea0003800000 */
.L_x_2419:
[----:B0-----:R-:W-:-:S04]  /*fc00*/  IMAD.U32 R3, RZ, RZ, UR39 ;  /* 0x00000027ff037e24 */ /* 0x001fc8000f8e00ff */
[----:B------:R0:W1:Y:S03]  /*fc10*/  SYNCS.PHASECHK.TRANS64.TRYWAIT P1, [R3+URZ+0x2a800], R0 ;  /* 0x02a80000030075a7 */ /* 0x000066000802017f */
[----:B-1----:R-:W-:Y:S05]  /*fc20*/  @!P1 NANOSLEEP.SYNCS 0x989680 ;  /* 0x009896800000995d */ /* 0x002fea0003900000 */
[----:B------:R-:W1:Y:S02]  /*fc30*/  @!P1 SYNCS.PHASECHK.TRANS64 P1, [R3+URZ+0x2a800], R0 ;  /* 0x02a80000030095a7 */ /* 0x000e64000802007f */
[----:B-1----:R-:W-:Y:S05]  /*fc40*/  @!P1 BRA `(.L_x_2419) ;  /* 0xfffffffc00ec9947 */ /* 0x002fea000383ffff */
[----:B------:R-:W-:Y:S05]  /*fc50*/  BRA `(.L_x_2560) ;  /* 0xffffff1800987947 */ /* 0x000fea000383ffff */
.L_x_2423:
[----:B-1----:R1:W2:Y:S02]  /*fc60*/  SYNCS.PHASECHK.TRANS64.TRYWAIT P1, [R0+URZ+0x2a830], R3 ;  /* 0x02a83003000075a7 */ /* 0x0022a4000802017f */
[----:B--2---:R-:W-:Y:S05]  /*fc70*/  @!P1 NANOSLEEP.SYNCS 0x989680 ;  /* 0x009896800000995d */ /* 0x004fea0003900000 */
[----:B------:R-:W2:Y:S02]  /*fc80*/  @!P1 SYNCS.PHASECHK.TRANS64 P1, [R0+URZ+0x2a830], R3 ;  /* 0x02a83003000095a7 */ /* 0x000ea4000802007f */
[----:B--2---:R-:W-:Y:S05]  /*fc90*/  @!P1 BRA `(.L_x_2423) ;  /* 0xfffffffc00f09947 */ /* 0x004fea000383ffff */
[----:B------:R-:W-:Y:S05]  /*fca0*/  BRA `(.L_x_2422) ;  /* 0xffffff1800b47947 */ /* 0x000fea000383ffff */
.L_x_2429:
[----:B-1----:R-:W-:-:S04]  /*fcb0*/  IMAD.U32 R3, RZ, RZ, UR6 ;  /* 0x00000006ff037e24 */ /* 0x002fc8000f8e00ff */
[----:B------:R1:W2:Y:S03]  /*fcc0*/  SYNCS.PHASECHK.TRANS64.TRYWAIT P1, [R3+URZ+0x2a830], R2 ;  /* 0x02a83002030075a7 */ /* 0x0002a6000802017f */
[----:B--2---:R-:W-:Y:S05]  /*fcd0*/  @!P1 NANOSLEEP.SYNCS 0x989680 ;  /* 0x009896800000995d */ /* 0x004fea0003900000 */
[----:B------:R-:W2:Y:S02]  /*fce0*/  @!P1 SYNCS.PHASECHK.TRANS64 P1, [R3+URZ+0x2a830], R2 ;  /* 0x02a83002030095a7 */ /* 0x000ea4000802007f */
[----:B--2---:R-:W-:Y:S05]  /*fcf0*/  @!P1 BRA `(.L_x_2429) ;  /* 0xfffffffc00ec9947 */ /* 0x004fea000383ffff */
[----:B------:R-:W-:Y:S05]  /*fd00*/  BRA `(.L_x_2428) ;  /* 0xffffff3800987947 */ /* 0x000fea000383ffff */
.L_x_2433:
[----:B-1----:R-:W-:-:S04]  /*fd10*/  MOV R3, UR5 ;  /* 0x0000000500037c02 */ /* 0x002fc80008000f00 */
[----:B------:R1:W3:Y:S03]  /*fd20*/  SYNCS.PHASECHK.TRANS64.TRYWAIT P1, [R3+URZ+0x2a850], R0 ;  /* 0x02a85000030075a7 */ /* 0x0002e6000802017f */
[----:B---3--:R-:W-:Y:S05]  /*fd30*/  @!P1 NANOSLEEP.SYNCS 0x989680 ;  /* 0x009896800000995d */ /* 0x008fea0003900000 */
[----:B------:R-:W3:Y:S02]  /*fd40*/  @!P1 SYNCS.PHASECHK.TRANS64 P1, [R3+URZ+0x2a850], R0 ;  /* 0x02a85000030095a7 */ /* 0x000ee4000802007f */
[----:B---3--:R-:W-:Y:S05]  /*fd50*/  @!P1 BRA `(.L_x_2433) ;  /* 0xfffffffc00ec9947 */ /* 0x008fea000383ffff */
[----:B------:R-:W-:Y:S05]  /*fd60*/  BRA `(.L_x_2432) ;  /* 0xffffff4000b07947 */ /* 0x000fea000383ffff */
.L_x_2441:
[----:B-1----:R-:W-:-:S04]  /*fd70*/  IMAD.U32 R3, RZ, RZ, UR5 ;  /* 0x00000005ff037e24 */ /* 0x002fc8000f8e00ff */
[----:B------:R1:W2:Y:S03]  /*fd80*/  SYNCS.PHASECHK.TRANS64.TRYWAIT P1, [R3+URZ+0x2a830], R2 ;  /* 0x02a83002030075a7 */ /* 0x0002a6000802017f */
[----:B--2---:R-:W-:Y:S05]  /*fd90*/  @!P1 NANOSLEEP.SYNCS 0x989680 ;  /* 0x009896800000995d */ /* 0x004fea0003900000 */
[----:B------:R-:W2:Y:S02]  /*fda0*/  @!P1 SYNCS.PHASECHK.TRANS64 P1, [R3+URZ+0x2a830], R2 ;  /* 0x02a83002030095a7 */ /* 0x000ea4000802007f */
[----:B--2---:R-:W-:Y:S05]  /*fdb0*/  @!P1 BRA `(.L_x_2441) ;  /* 0xfffffffc00ec9947 */ /* 0x004fea000383ffff */
[----:B------:R-:W-:Y:S05]  /*fdc0*/  BRA `(.L_x_2440) ;  /* 0xffffff5c00447947 */ /* 0x000fea000383ffff */
.L_x_2445:
[----:B-1----:R-:W-:-:S04]  /*fdd0*/  IMAD.U32 R3, RZ, RZ, UR5 ;  /* 0x00000005ff037e24 */ /* 0x002fc8000f8e00ff */
[----:B------:R1:W3:Y:S03]  /*fde0*/  SYNCS.PHASECHK.TRANS64.TRYWAIT P1, [R3+URZ+0x2a850], R0 ;  /* 0x02a85000030075a7 */ /* 0x0002e6000802017f */
[----:B---3--:R-:W-:Y:S05]  /*fdf0*/  @!P1 NANOSLEEP.SYNCS 0x989680 ;  /* 0x009896800000995d */ /* 0x008fea0003900000 */
[----:B------:R-:W3:Y:S02]  /*fe00*/  @!P1 SYNCS.PHASECHK.TRANS64 P1, [R3+URZ+0x2a850], R0 ;  /* 0x02a85000030095a7 */ /* 0x000ee4000802007f */
[----:B---3--:R-:W-:Y:S05]  /*fe10*/  @!P1 BRA `(.L_x_2445) ;  /* 0xfffffffc00ec9947 */ /* 0x008fea000383ffff */
[----:B------:R-:W-:Y:S05]  /*fe20*/  BRA `(.L_x_2444) ;  /* 0xffffff64005c7947 */ /* 0x000fea000383ffff */
.L_x_2452:
[----:B-1----:R-:W-:-:S04]  /*fe30*/  IMAD.U32 R7, RZ, RZ, UR5 ;  /* 0x00000005ff077e24 */ /* 0x002fc8000f8e00ff */
[----:B------:R1:W2:Y:S03]  /*fe40*/  SYNCS.PHASECHK.TRANS64.TRYWAIT P1, [R7+URZ+0x2a850], R0 ;  /* 0x02a85000070075a7 */ /* 0x0002a6000802017f */
[----:B--2---:R-:W-:Y:S05]  /*fe50*/  @!P1 NANOSLEEP.SYNCS 0x989680 ;  /* 0x009896800000995d */ /* 0x004fea0003900000 */
[----:B------:R-:W2:Y:S02]  /*fe60*/  @!P1 SYNCS.PHASECHK.TRANS64 P1, [R7+URZ+0x2a850], R0 ;  /* 0x02a85000070095a7 */ /* 0x000ea4000802007f */
[----:B--2---:R-:W-:Y:S05]  /*fe70*/  @!P1 BRA `(.L_x_2452) ;  /* 0xfffffffc00ec9947 */ /* 0x004fea000383ffff */
[----:B------:R-:W-:Y:S05]  /*fe80*/  BRA `(.L_x_2451) ;  /* 0xffffff7c00087947 */ /* 0x000fea000383ffff */
.L_x_2495:
[----:B------:R-:W-:Y:S01]  /*fe90*/  SHF.R.U32.HI R9, RZ, 0x5, R21 ;  /* 0x00000005ff097819 */ /* 0x000fe20000011615 */
[----:B------:R-:W-:Y:S01]  /*fea0*/  BSSY B0, `(.L_x_2561) ;  /* 0x0000009000007945 */ /* 0x000fe20003800000 */
[----:B------:R-:W-:Y:S02]  /*feb0*/  IMAD.MOV.U32 R12, RZ, RZ, RZ ;  /* 0x000000ffff0c7224 */ /* 0x000fe400078e00ff */
[----:B------:R-:W-:Y:S01]  /*fec0*/  LOP3.LUT R9, R9, 0x3, RZ, 0xc0, !PT ;  /* 0x0000000309097812 */ /* 0x000fe200078ec0ff */
[----:B------:R-:W-:Y:S02]  /*fed0*/  IMAD.MOV.U32 R11, RZ, RZ, 0x1f ;  /* 0x0000001fff0b7424 */ /* 0x000fe400078e00ff */
[----:B------:R-:W-:Y:S02]  /*fee0*/  IMAD.MOV.U32 R15, RZ, RZ, -0x1 ;  /* 0xffffffffff0f7424 */ /* 0x000fe400078e00ff */
[----:B------:R-:W-:-:S07]  /*fef0*/  IMAD.MOV.U32 R13, RZ, RZ, R9 ;  /* 0x000000ffff0d7224 */ /* 0x000fce00078e0009 */
[----:B-----5:R-:W-:Y:S05]  /*ff00*/  WARPSYNC.COLLECTIVE R15, `(.L_x_2562) ;  /* 0x000000000f087348 */ /* 0x020fea0003c00000 */
[----:B------:R0:W1:Y:S02]  /*ff10*/  SHFL.IDX P6, R14, R13, R12, R11 ;  /* 0x0000000c0d0e7389 */ /* 0x00006400000c000b */
[----:B01---5:R-:W-:Y:S01]  /*ff20*/  ENDCOLLECTIVE ;  /* 0x000000000000791b */ /* 0x023fe20003800000 */
.L_x_2562:
[----:B------:R-:W-:Y:S05]  /*ff30*/  BSYNC B0 ;  /* 0x0000000000007941 */ /* 0x000fea0003800000 */
.L_x_2561:
[----:B------:R-:W-:Y:S05]  /*ff40*/  BRA `(.L_x_2563) ;  /* 0xffffffbc00c87947 */ /* 0x000fea000383ffff */
.L_x_2498:
[----:B0-----:R0:W1:Y:S02]  /*ff50*/  SYNCS.PHASECHK.TRANS64.TRYWAIT P0, [R7+URZ+0x2a840], R2 ;  /* 0x02a84002070075a7 */ /* 0x001064000800017f */
[----:B-1----:R-:W-:Y:S05]  /*ff60*/  @!P0 NANOSLEEP.SYNCS 0x989680 ;  /* 0x009896800000895d */ /* 0x002fea0003900000 */
[----:B------:R-:W1:Y:S02]  /*ff70*/  @!P0 SYNCS.PHASECHK.TRANS64 P0, [R7+URZ+0x2a840], R2 ;  /* 0x02a84002070085a7 */ /* 0x000e64000800007f */
[----:B-1----:R-:W-:Y:S05]  /*ff80*/  @!P0 BRA `(.L_x_2498) ;  /* 0xfffffffc00f08947 */ /* 0x002fea000383ffff */
[----:B------:R-:W-:Y:S05]  /*ff90*/  BRA `(.L_x_2564) ;  /* 0xffffffc0003c7947 */ /* 0x000fea000383ffff */
.L_x_2499:
[----:B------:R-:W-:Y:S01]  /*ffa0*/  BSSY B0, `(.L_x_2565) ;  /* 0x0000008000007945 */ /* 0x000fe20003800000 */
[----:B------:R-:W-:Y:S01]  /*ffb0*/  MOV R13, R0 ;  /* 0x00000000000d7202 */ /* 0x000fe20000000f00 */
[----:B------:R-:W-:Y:S02]  /*ffc0*/  IMAD.MOV.U32 R12, RZ, RZ, RZ ;  /* 0x000000ffff0c7224 */ /* 0x000fe400078e00ff */
[----:B------:R-:W-:Y:S02]  /*ffd0*/  IMAD.MOV.U32 R11, RZ, RZ, 0x181f ;  /* 0x0000181fff0b7424 */ /* 0x000fe400078e00ff */
[----:B------:R-:W-:-:S07]  /*ffe0*/  IMAD.MOV.U32 R15, RZ, RZ, -0x1 ;  /* 0xffffffffff0f7424 */ /* 0x000fce00078e00ff */
[----:B------:R-:W-:Y:S05]  /*fff0*/  WARPSYNC.COLLECTIVE R15, `(.L_x_2566) ;  /* 0x000000000f087348 */ /* 0x000fea0003c00000 */
[----:B------:R0:W1:Y:S02]  /*10000*/  SHFL.IDX P6, R14, R13, R12, R11 ;  /* 0x0000000c0d0e7389 */ /* 0x00006400000c000b */
[----:B01----:R-:W-:Y:S01]  /*10010*/  ENDCOLLECTIVE ;  /* 0x000000000000791b */ /* 0x003fe20003800000 */
.L_x_2566:
[----:B------:R-:W-:Y:S05]  /*10020*/  BSYNC B0 ;  /* 0x0000000000007941 */ /* 0x000fea0003800000 */
.L_x_2565:
        /* <DEDUP_REMOVED lines=9> */
.L_x_2567:
[----:B------:R-:W-:Y:S02]  /*100c0*/  IMAD.MOV.U32 R13, RZ, RZ, R0 ;  /* 0x000000ffff0d7224 */ /* 0x000fe400078e0000 */
[----:B------:R-:W-:Y:S02]  /*100d0*/  IMAD.MOV.U32 R12, RZ, RZ, 0x1 ;  /* 0x00000001ff0c7424 */ /* 0x000fe400078e00ff */
[----:B------:R-:W-:-:S07]  /*100e0*/  IMAD.MOV.U32 R3, RZ, RZ, R14 ;  /* 0x000000ffff037224 */ /* 0x000fce00078e000e */
[----:B------:R-:W-:Y:S05]  /*100f0*/  WARPSYNC.COLLECTIVE R15, `(.L_x_2568) ;  /* 0x000000000f087348 */ /* 0x000fea0003c00000 */
[----:B------:R0:W1:Y:S02]  /*10100*/  SHFL.IDX P6, R14, R13, R12, R11 ;  /* 0x0000000c0d0e7389 */ /* 0x00006400000c000b */
[----:B01----:R-:W-:Y:S01]  /*10110*/  ENDCOLLECTIVE ;  /* 0x000000000000791b */ /* 0x003fe20003800000 */
.L_x_2568:
        /* <DEDUP_REMOVED lines=17> */
.L_x_2569:
[----:B------:R-:W-:Y:S02]  /*10230*/  @P1 IMAD R8, R5, 0x2, R22 ;  /* 0x0000000205081824 */ /* 0x000fe400078e0216 */
[----:B------:R-:W-:Y:S02]  /*10240*/  IMAD.MOV.U32 R13, RZ, RZ, R0 ;  /* 0x000000ffff0d7224 */ /* 0x000fe400078e0000 */
[----:B------:R-:W-:Y:S01]  /*10250*/  IMAD.MOV.U32 R12, RZ, RZ, 0x2 ;  /* 0x00000002ff0c7424 */ /* 0x000fe200078e00ff */
[----:B------:R-:W-:-:S07]  /*10260*/  MOV R3, R14 ;  /* 0x0000000e00037202 */ /* 0x000fce0000000f00 */
[----:B------:R-:W-:Y:S05]  /*10270*/  WARPSYNC.COLLECTIVE R15, `(.L_x_2570) ;  /* 0x000000000f087348 */ /* 0x000fea0003c00000 */
[----:B------:R0:W1:Y:S02]  /*10280*/  SHFL.IDX P6, R14, R13, R12, R11 ;  /* 0x0000000c0d0e7389 */ /* 0x00006400000c000b */
[----:B01----:R-:W-:Y:S01]  /*10290*/  ENDCOLLECTIVE ;  /* 0x000000000000791b */ /* 0x003fe20003800000 */
.L_x_2570:
        /* <DEDUP_REMOVED lines=17> */
.L_x_2571:
[----:B------:R-:W-:Y:S02]  /*103b0*/  @P1 IMAD R8, R5, 0x2, R22 ;  /* 0x0000000205081824 */ /* 0x000fe400078e0216 */
[----:B------:R-:W-:Y:S02]  /*103c0*/  IMAD.MOV.U32 R13, RZ, RZ, R0 ;  /* 0x000000ffff0d7224 */ /* 0x000fe400078e0000 */
[----:B------:R-:W-:Y:S02]  /*103d0*/  IMAD.MOV.U32 R12, RZ, RZ, 0x3 ;  /* 0x00000003ff0c7424 */ /* 0x000fe400078e00ff */
[----:B------:R-:W-:-:S07]  /*103e0*/  IMAD.MOV.U32 R3, RZ, RZ, R14 ;  /* 0x000000ffff037224 */ /* 0x000fce00078e000e */
[----:B------:R-:W-:Y:S05]  /*103f0*/  WARPSYNC.COLLECTIVE R15, `(.L_x_2572) ;  /* 0x000000000f087348 */ /* 0x000fea0003c00000 */
[----:B------:R0:W1:Y:S02]  /*10400*/  SHFL.IDX P6, R14, R13, R12, R11 ;  /* 0x0000000c0d0e7389 */ /* 0x00006400000c000b */
[----:B01----:R-:W-:Y:S01]  /*10410*/  ENDCOLLECTIVE ;  /* 0x000000000000791b */ /* 0x003fe20003800000 */
.L_x_2572:
        /* <DEDUP_REMOVED lines=17> */
.L_x_2573:
[----:B------:R-:W-:Y:S01]  /*10530*/  @P1 LEA R8, R5, R22, 0x1 ;  /* 0x0000001605081211 */ /* 0x000fe200078e08ff */
[----:B------:R-:W-:Y:S02]  /*10540*/  IMAD.MOV.U32 R13, RZ, RZ, R0 ;  /* 0x000000ffff0d7224 */ /* 0x000fe400078e0000 */
[----:B------:R-:W-:Y:S02]  /*10550*/  IMAD.MOV.U32 R12, RZ, RZ, 0x4 ;  /* 0x00000004ff0c7424 */ /* 0x000fe400078e00ff */
[----:B------:R-:W-:-:S07]  /*10560*/  IMAD.MOV.U32 R3, RZ, RZ, R14 ;  /* 0x000000ffff037224 */ /* 0x000fce00078e000e */
[----:B------:R-:W-:Y:S05]  /*10570*/  WARPSYNC.COLLECTIVE R15, `(.L_x_2574) ;  /* 0x000000000f087348 */ /* 0x000fea0003c00000 */
[----:B------:R0:W1:Y:S02]  /*10580*/  SHFL.IDX P6, R14, R13, R12, R11 ;  /* 0x0000000c0d0e7389 */ /* 0x00006400000c000b */
[----:B01----:R-:W-:Y:S01]  /*10590*/  ENDCOLLECTIVE ;  /* 0x000000000000791b */ /* 0x003fe20003800000 */
.L_x_2574:
        /* <DEDUP_REMOVED lines=17> */
.L_x_2575:
[----:B------:R-:W-:Y:S01]  /*106b0*/  @P1 IMAD R8, R5, 0x2, R22 ;  /* 0x0000000205081824 */ /* 0x000fe200078e0216 */
[----:B------:R-:W-:Y:S01]  /*106c0*/  MOV R13, R0 ;  /* 0x00000000000d7202 */ /* 0x000fe20000000f00 */
[----:B------:R-:W-:Y:S02]  /*106d0*/  IMAD.MOV.U32 R12, RZ, RZ, 0x5 ;  /* 0x00000005ff0c7424 */ /* 0x000fe400078e00ff */
[----:B------:R-:W-:-:S07]  /*106e0*/  IMAD.MOV.U32 R3, RZ, RZ, R14 ;  /* 0x000000ffff037224 */ /* 0x000fce00078e000e */
[----:B------:R-:W-:Y:S05]  /*106f0*/  WARPSYNC.COLLECTIVE R15, `(.L_x_2576) ;  /* 0x000000000f087348 */ /* 0x000fea0003c00000 */
[----:B------:R0:W1:Y:S02]  /*10700*/  SHFL.IDX P6, R14, R13, R12, R11 ;  /* 0x0000000c0d0e7389 */ /* 0x00006400000c000b */
[----:B01----:R-:W-:Y:S01]  /*10710*/  ENDCOLLECTIVE ;  /* 0x000000000000791b */ /* 0x003fe20003800000 */
.L_x_2576:
        /* <DEDUP_REMOVED lines=10> */
.L_x_2577:
        /* <DEDUP_REMOVED lines=8> */
.L_x_2504:
[----:B------:R-:W-:Y:S01]  /*10840*/  IMAD.MOV.U32 R13, RZ, RZ, R4 ;  /* 0x000000ffff0d7224 */ /* 0x000fe200078e0004 */
[----:B------:R-:W-:Y:S01]  /*10850*/  MOV R15, 0xffffffff ;  /* 0xffffffff000f7802 */ /* 0x000fe20000000f00 */
[----:B------:R-:W-:Y:S02]  /*10860*/  IMAD.MOV.U32 R12, RZ, RZ, RZ ;  /* 0x000000ffff0c7224 */ /* 0x000fe400078e00ff */
[----:B------:R-:W-:Y:S02]  /*10870*/  IMAD.MOV.U32 R11, RZ, RZ, 0x181f ;  /* 0x0000181fff0b7424 */ /* 0x000fe400078e00ff */
[----:B-----5:R-:W-:Y:S02]  /*10880*/  IMAD R5, R10, R6, RZ ;  /* 0x000000060a057224 */ /* 0x020fe400078e02ff */
[----:B------:R-:W-:-:S07]  /*10890*/  IMAD R17, R17, 0x80, R9 ;  /* 0x0000008011117824 */ /* 0x000fce00078e0209 */
[----:B------:R-:W-:Y:S05]  /*108a0*/  WARPSYNC.COLLECTIVE R15, `(.L_x_2579) ;  /* 0x000000000f087348 */ /* 0x000fea0003c00000 */
[----:B------:R0:W1:Y:S02]  /*108b0*/  SHFL.IDX P6, R14, R13, R12, R11 ;  /* 0x0000000c0d0e7389 */ /* 0x00006400000c000b */
[----:B01----:R-:W-:Y:S01]  /*108c0*/  ENDCOLLECTIVE ;  /* 0x000000000000791b */ /* 0x003fe20003800000 */
.L_x_2579:
[C---:B------:R-:W-:Y:S01]  /*108d0*/  VIADD R6, R17.reuse, 0x10 ;  /* 0x0000001011067836 */ /* 0x040fe20000000000 */
[----:B------:R-:W-:Y:S01]  /*108e0*/  ISETP.GE.AND P1, PT, R17, R5, PT ;  /* 0x000000051100720c */ /* 0x000fe20003f26270 */
[----:B------:R-:W-:Y:S02]  /*108f0*/  IMAD.MOV.U32 R13, RZ, RZ, R0 ;  /* 0x000000ffff0d7224 */ /* 0x000fe400078e0000 */
[----:B------:R-:W-:-:S10]  /*10900*/  IMAD.MOV.U32 R2, RZ, RZ, R14 ;  /* 0x000000ffff027224 */ /* 0x000fd400078e000e */
[----:B------:R-:W-:Y:S05]  /*10910*/  WARPSYNC.COLLECTIVE R15, `(.L_x_2580) ;  /* 0x000000000f087348 */ /* 0x000fea0003c00000 */
[----:B------:R0:W1:Y:S02]  /*10920*/  SHFL.IDX P6, R14, R13, R12, R11 ;  /* 0x0000000c0d0e7389 */ /* 0x00006400000c000b */
[----:B01----:R-:W-:Y:S01]  /*10930*/  ENDCOLLECTIVE ;  /* 0x000000000000791b */ /* 0x003fe20003800000 */
.L_x_2580:
[----:B------:R-:W-:Y:S01]  /*10940*/  IMAD.MOV.U32 R13, RZ, RZ, R4 ;  /* 0x000000ffff0d7224 */ /* 0x000fe200078e0004 */
[----:B------:R-:W-:Y:S02]  /*10950*/  MOV R12, 0x1 ;  /* 0x00000001000c7802 */ /* 0x000fe40000000f00 */
[----:B------:R-:W-:-:S05]  /*10960*/  @!P1 LEA R14, P4, R8, R14, 0x1 ;  /* 0x0000000e080e9211 */ /* 0x000fca00078808ff */
[----:B------:R-:W-:Y:S02]  /*10970*/  @!P1 IMAD.X R3, RZ, RZ, R2, P4 ;  /* 0x000000ffff039224 */ /* 0x000fe400020e0602 */
[----:B------:R-:W-:-:S07]  /*10980*/  @!P1 IMAD.MOV.U32 R2, RZ, RZ, R14 ;  /* 0x000000ffff029224 */ /* 0x000fce00078e000e */
[----:B------:R-:W-:Y:S05]  /*10990*/  WARPSYNC.COLLECTIVE R15, `(.L_x_2581) ;  /* 0x000000000f087348 */ /* 0x000fea0003c00000 */
[----:B------:R0:W1:Y:S02]  /*109a0*/  SHFL.IDX P6, R14, R13, R12, R11 ;  /* 0x0000000c0d0e7389 */ /* 0x00006400000c000b */
[----:B01----:R-:W-:Y:S01]  /*109b0*/  ENDCOLLECTIVE ;  /* 0x000000000000791b */ /* 0x003fe20003800000 */
.L_x_2581:
[----:B------:R-:W-:Y:S01]  /*109c0*/  @!PT LDS RZ, [RZ] ;  /* 0x00000000fffff984 */ /* 0x000fe20000000800 */
[----:B------:R-:W-:Y:S01]  /*109d0*/  @!PT LDS RZ, [RZ] ;  /* 0x00000000fffff984 */ /* 0x000fe20000000800 */
[----:B------:R-:W-:Y:S01]  /*109e0*/  @!PT LDS RZ, [RZ] ;  /* 0x00000000fffff984 */ /* 0x000fe20000000800 */
[----:B------:R-:W-:Y:S04]  /*109f0*/  @!P1 LDGSTS.E.BYPASS.LTC128B.128 [R34+0xc400], desc[UR36][R2.64], !P3 ;  /* 0x0c40000002229fae */ /* 0x000fe8000d901d64 */
[----:B------:R-:W-:Y:S04]  /*10a00*/  @!P1 LDGSTS.E.BYPASS.LTC128B.128 [R34+0x10400], desc[UR36][R2.64+0x80], !P2 ;  /* 0x1040008002229fae */ /* 0x000fe8000d101d64 */
[----:B------:R0:W-:Y:S01]  /*10a10*/  @!P1 LDGSTS.E.BYPASS.LTC128B.128 [R34+0x14400], desc[UR36][R2.64+0x100], !P0 ;  /* 0x1440010002229fae */ /* 0x0001e2000c101d64 */
[----:B------:R-:W-:Y:S01]  /*10a20*/  ISETP.GE.AND P1, PT, R6, R5, PT ;  /* 0x000000050600720c */ /* 0x000fe20003f26270 */
[----:B------:R-:W-:-:S02]  /*10a30*/  IMAD.MOV.U32 R13, RZ, RZ, R0 ;  /* 0x000000ffff0d7224 */ /* 0x000fc400078e0000 */
[----:B------:R-:W-:Y:S02]  /*10a40*/  VIADD R6, R17, 0x20 ;  /* 0x0000002011067836 */ /* 0x000fe40000000000 */
[----:B0-----:R-:W-:-:S08]  /*10a50*/  IMAD.MOV.U32 R2, RZ, RZ, R14 ;  /* 0x000000ffff027224 */ /* 0x001fd000078e000e */
[----:B------:R-:W-:Y:S05]  /*10a60*/  WARPSYNC.COLLECTIVE R15, `(.L_x_2582) ;  /* 0x000000000f087348 */ /* 0x000fea0003c00000 */
[----:B------:R0:W1:Y:S02]  /*10a70*/  SHFL.IDX P6, R14, R13, R12, R11 ;  /* 0x0000000c0d0e7389 */ /* 0x00006400000c000b */
[----:B01----:R-:W-:Y:S01]  /*10a80*/  ENDCOLLECTIVE ;  /* 0x000000000000791b */ /* 0x003fe20003800000 */
.L_x_2582:
        /* <DEDUP_REMOVED lines=8> */
.L_x_2583:
[----:B------:R-:W-:-:S05]  /*10b10*/  @!P1 IMAD.MOV.U32 R3, RZ, RZ, R7 ;  /* 0x000000ffff039224 */ /* 0x000fca00078e0007 */
[----:B------:R-:W-:Y:S01]  /*10b20*/  @!PT LDS RZ, [RZ] ;  /* 0x00000000fffff984 */ /* 0x000fe20000000800 */
[----:B------:R-:W-:Y:S01]  /*10b30*/  @!PT LDS RZ, [RZ] ;  /* 0x00000000fffff984 */ /* 0x000fe20000000800 */
[----:B------:R-:W-:Y:S01]  /*10b40*/  @!PT LDS RZ, [RZ] ;  /* 0x00000000fffff984 */ /* 0x000fe20000000800 */
[----:B------:R-:W-:Y:S04]  /*10b50*/  @!P1 LDGSTS.E.BYPASS.LTC128B.128 [R34+0xcc00], desc[UR36][R2.64], !P3 ;  /* 0x0cc0000002229fae */ /* 0x000fe8000d901d64 */
[----:B------:R-:W-:Y:S01]  /*10b60*/  @!P1 LDGSTS.E.BYPASS.LTC128B.128 [R34+0x10c00], desc[UR36][R2.64+0x80], !P2 ;  /* 0x10c0008002229fae */ /* 0x000fe2000d101d64 */
[----:B------:R-:W-:-:S03]  /*10b70*/  IMAD.MOV.U32 R13, RZ, RZ, R0 ;  /* 0x000000ffff0d7224 */ /* 0x000fc600078e0000 */
[----:B------:R0:W-:Y:S01]  /*10b80*/  @!P1 LDGSTS.E.BYPASS.LTC128B.128 [R34+0x14c00], desc[UR36][R2.64+0x100], !P0 ;  /* 0x14c0010002229fae */ /* 0x0001e2000c101d64 */
[----:B------:R-:W-:Y:S01]  /*10b90*/  ISETP.GE.AND P1, PT, R6, R5, PT ;  /* 0x000000050600720c */ /* 0x000fe20003f26270 */
[----:B------:R-:W-:Y:S02]  /*10ba0*/  VIADD R6, R17, 0x30 ;  /* 0x0000003011067836 */ /* 0x000fe40000000000 */
[----:B0-----:R-:W-:-:S10]  /*10bb0*/  IMAD.MOV.U32 R2, RZ, RZ, R14 ;  /* 0x000000ffff027224 */ /* 0x001fd400078e000e */
[----:B------:R-:W-:Y:S05]  /*10bc0*/  WARPSYNC.COLLECTIVE R15, `(.L_x_2584) ;  /* 0x000000000f087348 */ /* 0x000fea0003c00000 */
[----:B------:R0:W1:Y:S02]  /*10bd0*/  SHFL.IDX P6, R14, R13, R12, R11 ;  /* 0x0000000c0d0e7389 */ /* 0x00006400000c000b */
[----:B01----:R-:W-:Y:S01]  /*10be0*/  ENDCOLLECTIVE ;  /* 0x000000000000791b */ /* 0x003fe20003800000 */
.L_x_2584:
        /* <DEDUP_REMOVED lines=8> */
.L_x_2585:
        /* <DEDUP_REMOVED lines=14> */
.L_x_2586:
        /* <DEDUP_REMOVED lines=8> */
.L_x_2587:
        /* <DEDUP_REMOVED lines=14> */
.L_x_2588:
        /* <DEDUP_REMOVED lines=8> */
.L_x_2589:
        /* <DEDUP_REMOVED lines=14> */
.L_x_2590:
        /* <DEDUP_REMOVED lines=8> */
.L_x_2591:
        /* <DEDUP_REMOVED lines=9> */
[----:B0-----:R-:W-:-:S12]  /*11120*/  IMAD.MOV.U32 R2, RZ, RZ, R14 ;  /* 0x000000ffff027224 */ /* 0x001fd800078e000e */
[----:B------:R-:W-:Y:S05]  /*11130*/  WARPSYNC.COLLECTIVE R15, `(.L_x_2592) ;  /* 0x000000000f087348 */ /* 0x000fea0003c00000 */
[----:B------:R0:W1:Y:S02]  /*11140*/  SHFL.IDX P6, R14, R13, R12, R11 ;  /* 0x0000000c0d0e7389 */ /* 0x00006400000c000b */
[----:B01----:R-:W-:Y:S01]  /*11150*/  ENDCOLLECTIVE ;  /* 0x000000000000791b */ /* 0x003fe20003800000 */
.L_x_2592:
        /* <DEDUP_REMOVED lines=8> */
.L_x_2593:
        /* <DEDUP_REMOVED lines=8> */
[----:B------:R-:W-:-:S07]  /*11260*/  MOV R4, R14 ;  /* 0x0000000e00047202 */ /* 0x000fce0000000f00 */
[----:B0-----:R-:W-:Y:S05]  /*11270*/  WARPSYNC.COLLECTIVE R15, `(.L_x_2594) ;  /* 0x000000000f087348 */ /* 0x001fea0003c00000 */
[----:B------:R1:W2:Y:S02]  /*11280*/  SHFL.IDX P6, R14, R13, R12, R11 ;  /* 0x0000000c0d0e7389 */ /* 0x0002a400000c000b */
[----:B012---:R-:W-:Y:S01]  /*11290*/  ENDCOLLECTIVE ;  /* 0x000000000000791b */ /* 0x007fe20003800000 */
.L_x_2594:
[----:B------:R-:W-:Y:S05]  /*112a0*/  BRA `(.L_x_2595) ;  /* 0xffffffc000187947 */ /* 0x000fea000383ffff */
.L_x_2509:
[----:B0-----:R0:W1:Y:S02]  /*112b0*/  SYNCS.PHASECHK.TRANS64.TRYWAIT P0, [R22+URZ+0x2a820], R3 ;  /* 0x02a82003160075a7 */ /* 0x001064000800017f */
[----:B-1----:R-:W-:Y:S05]  /*112c0*/  @!P0 NANOSLEEP.SYNCS 0x989680 ;  /* 0x009896800000895d */ /* 0x002fea0003900000 */
[----:B------:R-:W1:Y:S02]  /*112d0*/  @!P0 SYNCS.PHASECHK.TRANS64 P0, [R22+URZ+0x2a820], R3 ;  /* 0x02a82003160085a7 */ /* 0x000e64000800007f */
[----:B-1----:R-:W-:Y:S05]  /*112e0*/  @!P0 BRA `(.L_x_2509) ;  /* 0xfffffffc00f08947 */ /* 0x002fea000383ffff */
[----:B------:R-:W-:Y:S05]  /*112f0*/  BRA `(.L_x_2596) ;  /* 0xffffffc000887947 */ /* 0x000fea000383ffff */
.L_x_2514:
[----:B0-----:R0:W1:Y:S02]  /*11300*/  SYNCS.PHASECHK.TRANS64.TRYWAIT P0, [R5+URZ+0x2a840], R0 ;  /* 0x02a84000050075a7 */ /* 0x001064000800017f */
[----:B-1----:R-:W-:Y:S05]  /*11310*/  @!P0 NANOSLEEP.SYNCS 0x989680 ;  /* 0x009896800000895d */ /* 0x002fea0003900000 */
[----:B------:R-:W1:Y:S02]  /*11320*/  @!P0 SYNCS.PHASECHK.TRANS64 P0, [R5+URZ+0x2a840], R0 ;  /* 0x02a84000050085a7 */ /* 0x000e64000800007f */
[----:B-1----:R-:W-:Y:S05]  /*11330*/  @!P0 BRA `(.L_x_2514) ;  /* 0xfffffffc00f08947 */ /* 0x002fea000383ffff */
[----:B------:R-:W-:Y:S05]  /*11340*/  BRA `(.L_x_2597) ;  /* 0xffffffc400547947 */ /* 0x000fea000383ffff */
.L_x_2515:
[----:B------:R-:W-:Y:S01]  /*11350*/  BSSY B1, `(.L_x_2598) ;  /* 0x0000008000017945 */ /* 0x000fe20003800000 */
[----:B------:R-:W-:Y:S02]  /*11360*/  IMAD.MOV.U32 R13, RZ, RZ, R8 ;  /* 0x000000ffff0d7224 */ /* 0x000fe400078e0008 */
[----:B------:R-:W-:Y:S02]  /*11370*/  IMAD.MOV.U32 R12, RZ, RZ, RZ ;  /* 0x000000ffff0c7224 */ /* 0x000fe400078e00ff */
[----:B------:R-:W-:Y:S02]  /*11380*/  IMAD.MOV.U32 R11, RZ, RZ, 0x181f ;  /* 0x0000181fff0b7424 */ /* 0x000fe400078e00ff */
[----:B------:R-:W-:-:S07]  /*11390*/  IMAD.MOV.U32 R15, RZ, RZ, -0x1 ;  /* 0xffffffffff0f7424 */ /* 0x000fce00078e00ff */
[----:B--2---:R-:W-:Y:S05]  /*113a0*/  WARPSYNC.COLLECTIVE R15, `(.L_x_2599) ;  /* 0x000000000f087348 */ /* 0x004fea0003c00000 */
[----:B--2---:R0:W1:Y:S02]  /*113b0*/  SHFL.IDX P6, R14, R13, R12, R11 ;  /* 0x0000000c0d0e7389 */ /* 0x00406400000c000b */
[----:B01----:R-:W-:Y:S01]  /*113c0*/  ENDCOLLECTIVE ;  /* 0x000000000000791b */ /* 0x003fe20003800000 */
.L_x_2599:
[----:B------:R-:W-:Y:S05]  /*113d0*/  BSYNC B1 ;  /* 0x0000000000017941 */ /* 0x000fea0003800000 */
.L_x_2598:
        /* <DEDUP_REMOVED lines=10> */
.L_x_2600:
[----:B------:R-:W-:Y:S01]  /*11480*/  MOV R13, R8 ;  /* 0x00000008000d7202 */ /* 0x000fe20000000f00 */
[----:B------:R-:W-:Y:S02]  /*11490*/  IMAD.MOV.U32 R12, RZ, RZ, 0x1 ;  /* 0x00000001ff0c7424 */ /* 0x000fe400078e00ff */
[----:B------:R-:W-:Y:S02]  /*114a0*/  IMAD.SHL.U32 R35, R35, 0x8, RZ ;  /* 0x0000000823237824 */ /* 0x000fe400078e00ff */
[----:B------:R-:W-:-:S07]  /*114b0*/  IMAD.MOV.U32 R2, RZ, RZ, R14 ;  /* 0x000000ffff027224 */ /* 0x000fce00078e000e */
[----:B------:R-:W-:Y:S05]  /*114c0*/  WARPSYNC.COLLECTIVE R15, `(.L_x_2601) ;  /* 0x000000000f087348 */ /* 0x000fea0003c00000 */
[----:B------:R0:W1:Y:S02]  /*114d0*/  SHFL.IDX P6, R14, R13, R12, R11 ;  /* 0x0000000c0d0e7389 */ /* 0x00006400000c000b */
[----:B01----:R-:W-:Y:S01]  /*114e0*/  ENDCOLLECTIVE ;  /* 0x000000000000791b */ /* 0x003fe20003800000 */
.L_x_2601:
[----:B------:R-:W-:-:S05]  /*114f0*/  LOP3.LUT R35, R35, 0x38, RZ, 0xc0, !PT ;  /* 0x0000003823237812 */ /* 0x000fca00078ec0ff */
[----:B------:R-:W-:-:S05]  /*11500*/  IMAD.SHL.U32 R0, R35, 0x2, RZ ;  /* 0x0000000223007824 */ /* 0x000fca00078e00ff */
[----:B------:R-:W-:Y:S01]  /*11510*/  IADD3 R2, P0, R2, R0, RZ ;  /* 0x0000000002027210 */ /* 0x000fe20007f1e0ff */
[----:B------:R-:W-:-:S04]  /*11520*/  IMAD.MOV.U32 R13, RZ, RZ, R9 ;  /* 0x000000ffff0d7224 */ /* 0x000fc800078e0009 */
[----:B------:R-:W-:-:S05]  /*11530*/  IMAD.X R3, RZ, RZ, R3, P0 ;  /* 0x000000ffff037224 */ /* 0x000fca00000e0603 */
        /* <DEDUP_REMOVED lines=10> */
.L_x_2602:
[----:B------:R-:W-:Y:S02]  /*115e0*/  IMAD.MOV.U32 R13, RZ, RZ, R8 ;  /* 0x000000ffff0d7224 */ /* 0x000fe400078e0008 */
[----:B------:R-:W-:Y:S02]  /*115f0*/  IMAD.MOV.U32 R12, RZ, RZ, 0x2 ;  /* 0x00000002ff0c7424 */ /* 0x000fe400078e00ff */
[----:B------:R-:W-:-:S07]  /*11600*/  IMAD.MOV.U32 R2, RZ, RZ, R14 ;  /* 0x000000ffff027224 */ /* 0x000fce00078e000e */
[----:B------:R-:W-:Y:S05]  /*11610*/  WARPSYNC.COLLECTIVE R15, `(.L_x_2603) ;  /* 0x000000000f087348 */ /* 0x000fea0003c00000 */
[----:B------:R0:W1:Y:S02]  /*11620*/  SHFL.IDX P6, R14, R13, R12, R11 ;  /* 0x0000000c0d0e7389 */ /* 0x00006400000c000b */
[----:B01----:R-:W-:Y:S01]  /*11630*/  ENDCOLLECTIVE ;  /* 0x000000000000791b */ /* 0x003fe20003800000 */
.L_x_2603:
        /* <DEDUP_REMOVED lines=9> */
[----:B------:R-:W-:-:S07]  /*116d0*/  MOV R35, R14 ;  /* 0x0000000e00237202 */ /* 0x000fce0000000f00 */
[----:B0-----:R-:W-:Y:S05]  /*116e0*/  WARPSYNC.COLLECTIVE R15, `(.L_x_2604) ;  /* 0x000000000f087348 */ /* 0x001fea0003c00000 */
[----:B------:R1:W2:Y:S02]  /*116f0*/  SHFL.IDX P6, R14, R13, R12, R11 ;  /* 0x0000000c0d0e7389 */ /* 0x0002a400000c000b */
[----:B012---:R-:W-:Y:S01]  /*11700*/  ENDCOLLECTIVE ;  /* 0x000000000000791b */ /* 0x007fe20003800000 */
.L_x_2604:
[----:B------:R-:W-:Y:S02]  /*11710*/  IMAD.MOV.U32 R13, RZ, RZ, R8 ;  /* 0x000000ffff0d7224 */ /* 0x000fe400078e0008 */
[----:B------:R-:W-:Y:S02]  /*11720*/  IMAD.MOV.U32 R12, RZ, RZ, 0x3 ;  /* 0x00000003ff0c7424 */ /* 0x000fe400078e00ff */
[----:B------:R-:W-:-:S07]  /*11730*/  IMAD.MOV.U32 R2, RZ, RZ, R14 ;  /* 0x000000ffff027224 */ /* 0x000fce00078e000e */
[----:B------:R-:W-:Y:S05]  /*11740*/  WARPSYNC.COLLECTIVE R15, `(.L_x_2605) ;  /* 0x000000000f087348 */ /* 0x000fea0003c00000 */
[----:B------:R0:W1:Y:S02]  /*11750*/  SHFL.IDX P6, R14, R13, R12, R11 ;  /* 0x0000000c0d0e7389 */ /* 0x00006400000c000b */
[----:B01----:R-:W-:Y:S01]  /*11760*/  ENDCOLLECTIVE ;  /* 0x000000000000791b */ /* 0x003fe20003800000 */
.L_x_2605:
        /* <DEDUP_REMOVED lines=13> */
.L_x_2606:
[----:B------:R-:W-:Y:S02]  /*11840*/  IMAD.MOV.U32 R13, RZ, RZ, R8 ;  /* 0x000000ffff0d7224 */ /* 0x000fe400078e0008 */
[----:B------:R-:W-:Y:S01]  /*11850*/  IMAD.MOV.U32 R12, RZ, RZ, 0x4 ;  /* 0x00000004ff0c7424 */ /* 0x000fe200078e00ff */
[----:B------:R-:W-:-:S07]  /*11860*/  MOV R2, R14 ;  /* 0x0000000e00027202 */ /* 0x000fce0000000f00 */
[----:B------:R-:W-:Y:S05]  /*11870*/  WARPSYNC.COLLECTIVE R15, `(.L_x_2607) ;  /* 0x000000000f087348 */ /* 0x000fea0003c00000 */
[----:B------:R0:W1:Y:S02]  /*11880*/  SHFL.IDX P6, R14, R13, R12, R11 ;  /* 0x0000000c0d0e7389 */ /* 0x00006400000c000b */
[----:B01----:R-:W-:Y:S01]  /*11890*/  ENDCOLLECTIVE ;  /* 0x000000000000791b */ /* 0x003fe20003800000 */
.L_x_2607:
        /* <DEDUP_REMOVED lines=13> */
.L_x_2608:
[----:B------:R-:W-:Y:S01]  /*11970*/  MOV R13, R8 ;  /* 0x00000008000d7202 */ /* 0x000fe20000000f00 */
[----:B------:R-:W-:Y:S02]  /*11980*/  IMAD.MOV.U32 R12, RZ, RZ, 0x5 ;  /* 0x00000005ff0c7424 */ /* 0x000fe400078e00ff */
[----:B------:R-:W-:-:S07]  /*11990*/  IMAD.MOV.U32 R2, RZ, RZ, R14 ;  /* 0x000000ffff027224 */ /* 0x000fce00078e000e */
[----:B------:R-:W-:Y:S05]  /*119a0*/  WARPSYNC.COLLECTIVE R15, `(.L_x_2609) ;  /* 0x000000000f087348 */ /* 0x000fea0003c00000 */
[----:B------:R0:W1:Y:S02]  /*119b0*/  SHFL.IDX P6, R14, R13, R12, R11 ;  /* 0x0000000c0d0e7389 */ /* 0x00006400000c000b */
[----:B01----:R-:W-:Y:S01]  /*119c0*/  ENDCOLLECTIVE ;  /* 0x000000000000791b */ /* 0x003fe20003800000 */
.L_x_2609:
        /* <DEDUP_REMOVED lines=13> */
.L_x_2610:
[----:B------:R-:W-:Y:S01]  /*11aa0*/  IMAD.MOV.U32 R2, RZ, RZ, R14 ;  /* 0x000000ffff027224 */ /* 0x000fe200078e000e */
[----:B------:R-:W-:Y:S06]  /*11ab0*/  BRA `(.L_x_2611) ;  /* 0xffffffc0008c7947 */ /* 0x000fec000383ffff */
.L_x_2520:
[----:B-1----:R1:W3:Y:S02]  /*11ac0*/  SYNCS.PHASECHK.TRANS64.TRYWAIT P0, [R5+URZ+0x2a860], R2 ;  /* 0x02a86002050075a7 */ /* 0x0022e4000800017f */
[----:B---3--:R-:W-:Y:S05]  /*11ad0*/  @!P0 NANOSLEEP.SYNCS 0x989680 ;  /* 0x009896800000895d */ /* 0x008fea0003900000 */
[----:B------:R-:W3:Y:S02]  /*11ae0*/  @!P0 SYNCS.PHASECHK.TRANS64 P0, [R5+URZ+0x2a860], R2 ;  /* 0x02a86002050085a7 */ /* 0x000ee4000800007f */
[----:B---3--:R-:W-:Y:S05]  /*11af0*/  @!P0 BRA `(.L_x_2520) ;  /* 0xfffffffc00f08947 */ /* 0x008fea000383ffff */
[----:B------:R-:W-:Y:S05]  /*11b00*/  BRA `(.L_x_2612) ;  /* 0xffffffc000e87947 */ /* 0x000fea000383ffff */
.L_x_2521:
[----:B------:R-:W-:Y:S01]  /*11b10*/  BSSY B1, `(.L_x_2613) ;  /* 0x0000008000017945 */ /* 0x000fe20003800000 */
[----:B------:R-:W-:Y:S01]  /*11b20*/  IMAD.MOV.U32 R13, RZ, RZ, R25 ;  /* 0x000000ffff0d7224 */ /* 0x000fe200078e0019 */
[----:B------:R-:W-:Y:S01]  /*11b30*/  MOV R15, 0xffffffff ;  /* 0xffffffff000f7802 */ /* 0x000fe20000000f00 */
[----:B------:R-:W-:Y:S02]  /*11b40*/  IMAD.MOV.U32 R12, RZ, RZ, RZ ;  /* 0x000000ffff0c7224 */ /* 0x000fe400078e00ff */
[----:B------:R-:W-:-:S07]  /*11b50*/  IMAD.MOV.U32 R11, RZ, RZ, 0x181f ;  /* 0x0000181fff0b7424 */ /* 0x000fce00078e00ff */
[----:B-12---:R-:W-:Y:S05]  /*11b60*/  WARPSYNC.COLLECTIVE R15, `(.L_x_2614) ;  /* 0x000000000f087348 */ /* 0x006fea0003c00000 */
[----:B--2---:R0:W2:Y:S02]  /*11b70*/  SHFL.IDX P6, R14, R13, R12, R11 ;  /* 0x0000000c0d0e7389 */ /* 0x0040a400000c000b */
[----:B012---:R-:W-:Y:S01]  /*11b80*/  ENDCOLLECTIVE ;  /* 0x000000000000791b */ /* 0x007fe20003800000 */
.L_x_2614:
[----:B------:R-:W-:Y:S05]  /*11b90*/  BSYNC B1 ;  /* 0x0000000000017941 */ /* 0x000fea0003800000 */
.L_x_2613:
[----:B------:R-:W-:Y:S01]  /*11ba0*/  IMAD.MOV.U32 R13, RZ, RZ, R24 ;  /* 0x000000ffff0d7224 */ /* 0x000fe200078e0018 */
[----:B------:R-:W-:Y:S01]  /*11bb0*/  LEA R4, R4, R22, 0x1 ;  /* 0x0000001604047211 */ /* 0x000fe200078e08ff */
[----:B------:R-:W-:Y:S02]  /*11bc0*/  IMAD.MOV.U32 R12, RZ, RZ, RZ ;  /* 0x000000ffff0c7224 */ /* 0x000fe400078e00ff */
[----:B------:R-:W-:Y:S02]  /*11bd0*/  IMAD.MOV.U32 R11, RZ, RZ, 0x181f ;  /* 0x0000181fff0b7424 */ /* 0x000fe400078e00ff */
[----:B------:R-:W-:Y:S02]  /*11be0*/  IMAD.MOV.U32 R15, RZ, RZ, -0x1 ;  /* 0xffffffffff0f7424 */ /* 0x000fe400078e00ff */
[----:B------:R-:W-:-:S07]  /*11bf0*/  IMAD.MOV.U32 R3, RZ, RZ, R14 ;  /* 0x000000ffff037224 */ /* 0x000fce00078e000e */
[----:B------:R-:W-:Y:S05]  /*11c00*/  WARPSYNC.COLLECTIVE R15, `(.L_x_2615) ;  /* 0x000000000f087348 */ /* 0x000fea0003c00000 */
[----:B------:R0:W1:Y:S02]  /*11c10*/  SHFL.IDX P6, R14, R13, R12, R11 ;  /* 0x0000000c0d0e7389 */ /* 0x00006400000c000b */
[----:B01----:R-:W-:Y:S01]  /*11c20*/  ENDCOLLECTIVE ;  /* 0x000000000000791b */ /* 0x003fe20003800000 */
.L_x_2615:
[----:B------:R-:W-:Y:S02]  /*11c30*/  IMAD.MOV.U32 R13, RZ, RZ, R25 ;  /* 0x000000ffff0d7224 */ /* 0x000fe400078e0019 */
[----:B------:R-:W-:Y:S02]  /*11c40*/  IMAD.MOV.U32 R12, RZ, RZ, 0x1 ;  /* 0x00000001ff0c7424 */ /* 0x000fe400078e00ff */
[----:B------:R-:W-:-:S07]  /*11c50*/  IMAD.MOV.U32 R2, RZ, RZ, R14 ;  /* 0x000000ffff027224 */ /* 0x000fce00078e000e */
[----:B------:R-:W-:Y:S05]  /*11c60*/  WARPSYNC.COLLECTIVE R15, `(.L_x_2616) ;  /* 0x000000000f087348 */ /* 0x000fea0003c00000 */
[----:B------:R0:W1:Y:S02]  /*11c70*/  SHFL.IDX P6, R14, R13, R12, R11 ;  /* 0x0000000c0d0e7389 */ /* 0x00006400000c000b */
[----:B01----:R-:W-:Y:S01]  /*11c80*/  ENDCOLLECTIVE ;  /* 0x000000000000791b */ /* 0x003fe20003800000 */
.L_x_2616:
        /* <DEDUP_REMOVED lines=15> */
.L_x_2617:
[----:B------:R-:W-:Y:S01]  /*11d80*/  IMAD.MOV.U32 R13, RZ, RZ, R25 ;  /* 0x000000ffff0d7224 */ /* 0x000fe200078e0019 */
[----:B------:R-:W-:Y:S01]  /*11d90*/  MOV R12, 0x2 ;  /* 0x00000002000c7802 */ /* 0x000fe20000000f00 */
[----:B------:R-:W-:-:S07]  /*11da0*/  IMAD.MOV.U32 R2, RZ, RZ, R14 ;  /* 0x000000ffff027224 */ /* 0x000fce00078e000e */
[----:B------:R-:W-:Y:S05]  /*11db0*/  WARPSYNC.COLLECTIVE R15, `(.L_x_2618) ;  /* 0x000000000f087348 */ /* 0x000fea0003c00000 */
[----:B------:R0:W1:Y:S02]  /*11dc0*/  SHFL.IDX P6, R14, R13, R12, R11 ;  /* 0x0000000c0d0e7389 */ /* 0x00006400000c000b */
[----:B01----:R-:W-:Y:S01]  /*11dd0*/  ENDCOLLECTIVE ;  /* 0x000000000000791b */ /* 0x003fe20003800000 */
.L_x_2618:
        /* <DEDUP_REMOVED lines=14> */
.L_x_2619:
[----:B------:R-:W-:Y:S02]  /*11ec0*/  IMAD.MOV.U32 R13, RZ, RZ, R25 ;  /* 0x000000ffff0d7224 */ /* 0x000fe400078e0019 */
[----:B------:R-:W-:Y:S02]  /*11ed0*/  IMAD.MOV.U32 R12, RZ, RZ, 0x3 ;  /* 0x00000003ff0c7424 */ /* 0x000fe400078e00ff */
[----:B------:R-:W-:-:S07]  /*11ee0*/  IMAD.MOV.U32 R2, RZ, RZ, R14 ;  /* 0x000000ffff027224 */ /* 0x000fce00078e000e */
[----:B------:R-:W-:Y:S05]  /*11ef0*/  WARPSYNC.COLLECTIVE R15, `(.L_x_2620) ;  /* 0x000000000f087348 */ /* 0x000fea0003c00000 */
[----:B------:R0:W1:Y:S02]  /*11f00*/  SHFL.IDX P6, R14, R13, R12, R11 ;  /* 0x0000000c0d0e7389 */ /* 0x00006400000c000b */
[----:B01----:R-:W-:Y:S01]  /*11f10*/  ENDCOLLECTIVE ;  /* 0x000000000000791b */ /* 0x003fe20003800000 */
.L_x_2620:
        /* <DEDUP_REMOVED lines=14> */
.L_x_2621:
[----:B------:R-:W-:Y:S02]  /*12000*/  IMAD.MOV.U32 R13, RZ, RZ, R25 ;  /* 0x000000ffff0d7224 */ /* 0x000fe400078e0019 */
[----:B------:R-:W-:Y:S02]  /*12010*/  IMAD.MOV.U32 R12, RZ, RZ, 0x4 ;  /* 0x00000004ff0c7424 */ /* 0x000fe400078e00ff */
[----:B------:R-:W-:-:S07]  /*12020*/  IMAD.MOV.U32 R2, RZ, RZ, R14 ;  /* 0x000000ffff027224 */ /* 0x000fce00078e000e */
[----:B------:R-:W-:Y:S05]  /*12030*/  WARPSYNC.COLLECTIVE R15, `(.L_x_2622) ;  /* 0x000000000f087348 */ /* 0x000fea0003c00000 */
[----:B------:R0:W1:Y:S02]  /*12040*/  SHFL.IDX P6, R14, R13, R12, R11 ;  /* 0x0000000c0d0e7389 */ /* 0x00006400000c000b */
[----:B01----:R-:W-:Y:S01]  /*12050*/  ENDCOLLECTIVE ;  /* 0x000000000000791b */ /* 0x003fe20003800000 */
.L_x_2622:
        /* <DEDUP_REMOVED lines=14> */
.L_x_2623:
[----:B------:R-:W-:Y:S02]  /*12140*/  IMAD.MOV.U32 R13, RZ, RZ, R25 ;  /* 0x000000ffff0d7224 */ /* 0x000fe400078e0019 */
[----:B------:R-:W-:Y:S02]  /*12150*/  IMAD.MOV.U32 R12, RZ, RZ, 0x5 ;  /* 0x00000005ff0c7424 */ /* 0x000fe400078e00ff */
[----:B------:R-:W-:-:S07]  /*12160*/  IMAD.MOV.U32 R2, RZ, RZ, R14 ;  /* 0x000000ffff027224 */ /* 0x000fce00078e000e */
[----:B------:R-:W-:Y:S05]  /*12170*/  WARPSYNC.COLLECTIVE R15, `(.L_x_2624) ;  /* 0x000000000f087348 */ /* 0x000fea0003c00000 */
[----:B------:R0:W1:Y:S02]  /*12180*/  SHFL.IDX P6, R14, R13, R12, R11 ;  /* 0x0000000c0d0e7389 */ /* 0x00006400000c000b */
[----:B01----:R-:W-:Y:S01]  /*12190*/  ENDCOLLECTIVE ;  /* 0x000000000000791b */ /* 0x003fe20003800000 */
.L_x_2624:
[----:B------:R-:W-:-:S04]  /*121a0*/  IADD3 R2, P2, R2, R0, RZ ;  /* 0x0000000002027210 */ /* 0x000fc80007f5e0ff */
[----:B------:R-:W-:Y:S02]  /*121b0*/  IADD3.X R3, RZ, R3, RZ, P2, !PT ;  /* 0x00000003ff037210 */ /* 0x000fe400017fe4ff */
        /* <DEDUP_REMOVED lines=11> */
.L_x_2625:
[----:B------:R-:W-:Y:S01]  /*12270*/  @!PT LDS RZ, [RZ] ;  /* 0x00000000fffff984 */ /* 0x000fe20000000800 */
[----:B------:R-:W-:Y:S01]  /*12280*/  @!PT LDS RZ, [RZ] ;  /* 0x00000000fffff984 */ /* 0x000fe20000000800 */
[----:B------:R-:W-:Y:S01]  /*12290*/  @!PT LDS RZ, [RZ] ;  /* 0x00000000fffff984 */ /* 0x000fe20000000800 */
[----:B------:R1:W-:Y:S01]  /*122a0*/  LDGSTS.E.BYPASS.LTC128B.128 [R4+0x5400], desc[UR36][R2.64+0x80], !P2 ;  /* 0x0540008002047fae */ /* 0x0003e2000d101d64 */
[----:B------:R-:W-:Y:S05]  /*122b0*/  BRA `(.L_x_2626) ;  /* 0xffffffbc00d47947 */ /* 0x000fea000383ffff */
.L_x_2529:
[----:B0-----:R0:W1:Y:S02]  /*122c0*/  SYNCS.PHASECHK.TRANS64.TRYWAIT P0, [R0+URZ+0x2a860], R3 ;  /* 0x02a86003000075a7 */ /* 0x001064000800017f */
[----:B-1----:R-:W-:Y:S05]  /*122d0*/  @!P0 NANOSLEEP.SYNCS 0x989680 ;  /* 0x009896800000895d */ /* 0x002fea0003900000 */
[----:B------:R-:W1:Y:S02]  /*122e0*/  @!P0 SYNCS.PHASECHK.TRANS64 P0, [R0+URZ+0x2a860], R3 ;  /* 0x02a86003000085a7 */ /* 0x000e64000800007f */
[----:B-1----:R-:W-:Y:S05]  /*122f0*/  @!P0 BRA `(.L_x_2529) ;  /* 0xfffffffc00f08947 */ /* 0x002fea000383ffff */
[----:B------:R-:W-:Y:S05]  /*12300*/  BRA `(.L_x_2627) ;  /* 0xffffffc000ec7947 */ /* 0x000fea000383ffff */
.L_x_2530:
[----:B------:R-:W-:Y:S01]  /*12310*/  BSSY B0, `(.L_x_2628) ;  /* 0x0000008000007945 */ /* 0x000fe20003800000 */
[----:B------:R-:W-:Y:S01]  /*12320*/  IMAD.MOV.U32 R13, RZ, RZ, R25 ;  /* 0x000000ffff0d7224 */ /* 0x000fe200078e0019 */
[----:B------:R-:W-:Y:S01]  /*12330*/  MOV R15, 0xffffffff ;  /* 0xffffffff000f7802 */ /* 0x000fe20000000f00 */
[----:B------:R-:W-:Y:S02]  /*12340*/  IMAD.MOV.U32 R12, RZ, RZ, RZ ;  /* 0x000000ffff0c7224 */ /* 0x000fe400078e00ff */
[----:B------:R-:W-:-:S07]  /*12350*/  IMAD.MOV.U32 R11, RZ, RZ, 0x181f ;  /* 0x0000181fff0b7424 */ /* 0x000fce00078e00ff */
[----:B0-2---:R-:W-:Y:S05]  /*12360*/  WARPSYNC.COLLECTIVE R15, `(.L_x_2629) ;  /* 0x000000000f087348 */ /* 0x005fea0003c00000 */
[----:B--2---:R1:W2:Y:S02]  /*12370*/  SHFL.IDX P6, R14, R13, R12, R11 ;  /* 0x0000000c0d0e7389 */ /* 0x0042a400000c000b */
[----:B012---:R-:W-:Y:S01]  /*12380*/  ENDCOLLECTIVE ;  /* 0x000000000000791b */ /* 0x007fe20003800000 */
.L_x_2629:
[----:B------:R-:W-:Y:S05]  /*12390*/  BSYNC B0 ;  /* 0x0000000000007941 */ /* 0x000fea0003800000 */
.L_x_2628:
        /* <DEDUP_REMOVED lines=14> */
.L_x_2630:
        /* <DEDUP_REMOVED lines=10> */
.L_x_2631:
        /* <DEDUP_REMOVED lines=13> */
.L_x_2632:
[----:B------:R-:W-:Y:S01]  /*125f0*/  IMAD.MOV.U32 R13, RZ, RZ, R25 ;  /* 0x000000ffff0d7224 */ /* 0x000fe200078e0019 */
[----:B------:R-:W-:Y:S02]  /*12600*/  MOV R12, 0x2 ;  /* 0x00000002000c7802 */ /* 0x000fe40000000f00 */
[----:B------:R-:W-:-:S13]  /*12610*/  IADD3 R2, P2, R14, R5, RZ ;  /* 0x000000050e027210 */ /* 0x000fda0007f5e0ff */
[----:B------:R-:W-:Y:S05]  /*12620*/  WARPSYNC.COLLECTIVE R15, `(.L_x_2633) ;  /* 0x000000000f087348 */ /* 0x000fea0003c00000 */
[----:B------:R0:W1:Y:S02]  /*12630*/  SHFL.IDX P6, R14, R13, R12, R11 ;  /* 0x0000000c0d0e7389 */ /* 0x00006400000c000b */
[----:B01----:R-:W-:Y:S01]  /*12640*/  ENDCOLLECTIVE ;  /* 0x000000000000791b */ /* 0x003fe20003800000 */
.L_x_2633:
        /* <DEDUP_REMOVED lines=13> */
.L_x_2634:
[----:B------:R-:W-:Y:S02]  /*12720*/  IMAD.MOV.U32 R13, RZ, RZ, R25 ;  /* 0x000000ffff0d7224 */ /* 0x000fe400078e0019 */
[----:B------:R-:W-:Y:S02]  /*12730*/  IMAD.MOV.U32 R12, RZ, RZ, 0x3 ;  /* 0x00000003ff0c7424 */ /* 0x000fe400078e00ff */
[----:B------:R-:W-:-:S07]  /*12740*/  IMAD.MOV.U32 R10, RZ, RZ, R14 ;  /* 0x000000ffff0a7224 */ /* 0x000fce00078e000e */
[----:B------:R-:W-:Y:S05]  /*12750*/  WARPSYNC.COLLECTIVE R15, `(.L_x_2635) ;  /* 0x000000000f087348 */ /* 0x000fea0003c00000 */
[----:B------:R0:W1:Y:S02]  /*12760*/  SHFL.IDX P6, R14, R13, R12, R11 ;  /* 0x0000000c0d0e7389 */ /* 0x00006400000c000b */
[----:B01----:R-:W-:Y:S01]  /*12770*/  ENDCOLLECTIVE ;  /* 0x000000000000791b */ /* 0x003fe20003800000 */
.L_x_2635:
        /* <DEDUP_REMOVED lines=14> */
.L_x_2636:
[----:B------:R-:W-:Y:S02]  /*12860*/  IMAD.MOV.U32 R13, RZ, RZ, R25 ;  /* 0x000000ffff0d7224 */ /* 0x000fe400078e0019 */
[----:B------:R-:W-:Y:S01]  /*12870*/  IMAD.MOV.U32 R12, RZ, RZ, 0x4 ;  /* 0x00000004ff0c7424 */ /* 0x000fe200078e00ff */
[----:B------:R-:W-:-:S13]  /*12880*/  IADD3 R2, P2, R14, R5, RZ ;  /* 0x000000050e027210 */ /* 0x000fda0007f5e0ff */
[----:B------:R-:W-:Y:S05]  /*12890*/  WARPSYNC.COLLECTIVE R15, `(.L_x_2637) ;  /* 0x000000000f087348 */ /* 0x000fea0003c00000 */
[----:B------:R0:W1:Y:S02]  /*128a0*/  SHFL.IDX P6, R14, R13, R12, R11 ;  /* 0x0000000c0d0e7389 */ /* 0x00006400000c000b */
[----:B01----:R-:W-:Y:S01]  /*128b0*/  ENDCOLLECTIVE ;  /* 0x000000000000791b */ /* 0x003fe20003800000 */
.L_x_2637:
        /* <DEDUP_REMOVED lines=13> */
.L_x_2638:
[----:B------:R-:W-:Y:S01]  /*12990*/  MOV R13, R25 ;  /* 0x00000019000d7202 */ /* 0x000fe20000000f00 */
[----:B------:R-:W-:Y:S02]  /*129a0*/  IMAD.MOV.U32 R12, RZ, RZ, 0x5 ;  /* 0x00000005ff0c7424 */ /* 0x000fe400078e00ff */
[----:B------:R-:W-:-:S07]  /*129b0*/  IMAD.MOV.U32 R10, RZ, RZ, R14 ;  /* 0x000000ffff0a7224 */ /* 0x000fce00078e000e */
[----:B------:R-:W-:Y:S05]  /*129c0*/  WARPSYNC.COLLECTIVE R15, `(.L_x_2639) ;  /* 0x000000000f087348 */ /* 0x000fea0003c00000 */
[----:B------:R0:W1:Y:S02]  /*129d0*/  SHFL.IDX P6, R14, R13, R12, R11 ;  /* 0x0000000c0d0e7389 */ /* 0x00006400000c000b */
[----:B01----:R-:W-:Y:S01]  /*129e0*/  ENDCOLLECTIVE ;  /* 0x000000000000791b */ /* 0x003fe20003800000 */
.L_x_2639:
        /* <DEDUP_REMOVED lines=12> */
.L_x_2640:
[----:B------:R-:W-:Y:S05]  /*12ab0*/  BRA `(.L_x_2641) ;  /* 0xffffffbc00e87947 */ /* 0x000fea000383ffff */
.L_x_2535:
        /* <DEDUP_REMOVED lines=8> */
.L_x_2643:
[----:B------:R-:W-:Y:S05]  /*12b40*/  BSYNC B0 ;  /* 0x0000000000007941 */ /* 0x000fea0003800000 */
.L_x_2642:
[----:B------:R-:W-:Y:S01]  /*12b50*/  IMAD.MOV.U32 R13, RZ, RZ, R16 ;  /* 0x000000ffff0d7224 */ /* 0x000fe200078e0010 */
[----:B------:R-:W-:Y:S01]  /*12b60*/  MOV R0, R14 ;  /* 0x0000000e00007202 */ /* 0x000fe20000000f00 */
[----:B------:R-:W-:Y:S02]  /*12b70*/  IMAD.MOV.U32 R12, RZ, RZ, 0x1 ;  /* 0x00000001ff0c7424 */ /* 0x000fe400078e00ff */
[----:B------:R-:W-:Y:S02]  /*12b80*/  IMAD.MOV.U32 R11, RZ, RZ, 0x1f ;  /* 0x0000001fff0b7424 */ /* 0x000fe400078e00ff */
[----:B------:R-:W-:Y:S02]  /*12b90*/  IMAD.MOV.U32 R15, RZ, RZ, -0x1 ;  /* 0xffffffffff0f7424 */ /* 0x000fe400078e00ff */
[----:B------:R-:W-:-:S07]  /*12ba0*/  IMAD.IADD R5, R19, 0x1, R8 ;  /* 0x0000000113057824 */ /* 0x000fce00078e0208 */
[----:B------:R-:W-:Y:S05]  /*12bb0*/  WARPSYNC.COLLECTIVE R15, `(.L_x_2644) ;  /* 0x000000000f087348 */ /* 0x000fea0003c00000 */
[----:B------:R0:W1:Y:S02]  /*12bc0*/  SHFL.IDX P6, R14, R13, R12, R11 ;  /* 0x0000000c0d0e7389 */ /* 0x00006400000c000b */
[----:B01----:R-:W-:Y:S01]  /*12bd0*/  ENDCOLLECTIVE ;  /* 0x000000000000791b */ /* 0x003fe20003800000 */
.L_x_2644:
        /* <DEDUP_REMOVED lines=11> */
[----:B------:R-:W-:Y:S02]  /*12c90*/  ISETP.GE.U32.AND P5, PT, R8, 0x10, PT ;  /* 0x000000100800780c */ /* 0x000fe40003fa6070 */
[----:B--2---:R-:W-:-:S02]  /*12ca0*/  @!P1 MOV R5, R2 ;  /* 0x0000000200059202 */ /* 0x004fc40000000f00 */
[----:B------:R-:W-:-:S03]  /*12cb0*/  ISETP.NE.AND P1, PT, R8, RZ, PT ;  /* 0x000000ff0800720c */ /* 0x000fc60003f25270 */
[----:B------:R-:W-:-:S10]  /*12cc0*/  IMAD.MOV.U32 R13, RZ, RZ, R5 ;  /* 0x000000ffff0d7224 */ /* 0x000fd400078e0005 */
[----:B------:R-:W-:Y:S05]  /*12cd0*/  WARPSYNC.COLLECTIVE R15, `(.L_x_2645) ;  /* 0x000000000f087348 */ /* 0x000fea0003c00000 */
[----:B------:R0:W1:Y:S02]  /*12ce0*/  SHFL.UP P6, R14, R13, R12, R11 ;  /* 0x0400000c0d0e7389 */ /* 0x00006400000c000b */
[----:B01----:R-:W-:Y:S01]  /*12cf0*/  ENDCOLLECTIVE ;  /* 0x000000000000791b */ /* 0x003fe20003800000 */
.L_x_2645:
[----:B------:R-:W-:Y:S01]  /*12d00*/  IMAD.MOV.U32 R12, RZ, RZ, 0x2 ;  /* 0x00000002ff0c7424 */ /* 0x000fe200078e00ff */
[----:B------:R-:W-:-:S05]  /*12d10*/  SEL R6, R14, RZ, P1 ;  /* 0x000000ff0e067207 */ /* 0x000fca0000800000 */
[----:B------:R-:W-:-:S04]  /*12d20*/  IMAD.IADD R6, R5, 0x1, R6 ;  /* 0x0000000105067824 */ /* 0x000fc800078e0206 */
[----:B------:R-:W-:-:S07]  /*12d30*/  IMAD.MOV.U32 R13, RZ, RZ, R6 ;  /* 0x000000ffff0d7224 */ /* 0x000fce00078e0006 */
[----:B------:R-:W-:Y:S05]  /*12d40*/  WARPSYNC.COLLECTIVE R15, `(.L_x_2646) ;  /* 0x000000000f087348 */ /* 0x000fea0003c00000 */
[----:B------:R0:W1:Y:S02]  /*12d50*/  SHFL.UP P6, R14, R13, R12, R11 ;  /* 0x0400000c0d0e7389 */ /* 0x00006400000c000b */
[----:B01----:R-:W-:Y:S01]  /*12d60*/  ENDCOLLECTIVE ;  /* 0x000000000000791b */ /* 0x003fe20003800000 */
.L_x_2646:
[----:B------:R-:W-:Y:S02]  /*12d70*/  MOV R12, 0x4 ;  /* 0x00000004000c7802 */ /* 0x000fe40000000f00 */
[----:B------:R-:W-:-:S05]  /*12d80*/  SEL R7, R14, RZ, P2 ;  /* 0x000000ff0e077207 */ /* 0x000fca0001000000 */
[----:B------:R-:W-:-:S04]  /*12d90*/  IMAD.IADD R7, R6, 0x1, R7 ;  /* 0x0000000106077824 */ /* 0x000fc800078e0207 */
[----:B------:R-:W-:-:S07]  /*12da0*/  IMAD.MOV.U32 R13, RZ, RZ, R7 ;  /* 0x000000ffff0d7224 */ /* 0x000fce00078e0007 */
[----:B------:R-:W-:Y:S05]  /*12db0*/  WARPSYNC.COLLECTIVE R15, `(.L_x_2647) ;  /* 0x000000000f087348 */ /* 0x000fea0003c00000 */
[----:B------:R0:W1:Y:S02]  /*12dc0*/  SHFL.UP P6, R14, R13, R12, R11 ;  /* 0x0400000c0d0e7389 */ /* 0x00006400000c000b */
[----:B01----:R-:W-:Y:S01]  /*12dd0*/  ENDCOLLECTIVE ;  /* 0x000000000000791b */ /* 0x003fe20003800000 */
.L_x_2647:
[----:B------:R-:W-:Y:S01]  /*12de0*/  IMAD.MOV.U32 R12, RZ, RZ, 0x8 ;  /* 0x00000008ff0c7424 */ /* 0x000fe200078e00ff */
[----:B------:R-:W-:-:S05]  /*12df0*/  SEL R2, R14, RZ, P3 ;  /* 0x000000ff0e027207 */ /* 0x000fca0001800000 */
[----:B------:R-:W-:-:S04]  /*12e00*/  IMAD.IADD R2, R7, 0x1, R2 ;  /* 0x0000000107027824 */ /* 0x000fc800078e0202 */
[----:B------:R-:W-:-:S07]  /*12e10*/  IMAD.MOV.U32 R13, RZ, RZ, R2 ;  /* 0x000000ffff0d7224 */ /* 0x000fce00078e0002 */
[----:B------:R-:W-:Y:S05]  /*12e20*/  WARPSYNC.COLLECTIVE R15, `(.L_x_2648) ;  /* 0x000000000f087348 */ /* 0x000fea0003c00000 */
[----:B------:R0:W1:Y:S02]  /*12e30*/  SHFL.UP P6, R14, R13, R12, R11 ;  /* 0x0400000c0d0e7389 */ /* 0x00006400000c000b */
[----:B01----:R-:W-:Y:S01]  /*12e40*/  ENDCOLLECTIVE ;  /* 0x000000000000791b */ /* 0x003fe20003800000 */
.L_x_2648:
[----:B------:R-:W-:Y:S01]  /*12e50*/  IMAD.MOV.U32 R12, RZ, RZ, 0x10 ;  /* 0x00000010ff0c7424 */ /* 0x000fe200078e00ff */
[----:B------:R-:W-:-:S05]  /*12e60*/  SEL R3, R14, RZ, P4 ;  /* 0x000000ff0e037207 */ /* 0x000fca0002000000 */
[----:B------:R-:W-:-:S04]  /*12e70*/  IMAD.IADD R3, R2, 0x1, R3 ;  /* 0x0000000102037824 */ /* 0x000fc800078e0203 */
[----:B------:R-:W-:-:S07]  /*12e80*/  IMAD.MOV.U32 R13, RZ, RZ, R3 ;  /* 0x000000ffff0d7224 */ /* 0x000fce00078e0003 */
[----:B------:R-:W-:Y:S05]  /*12e90*/  WARPSYNC.COLLECTIVE R15, `(.L_x_2649) ;  /* 0x000000000f087348 */ /* 0x000fea0003c00000 */
[----:B------:R0:W1:Y:S02]  /*12ea0*/  SHFL.UP P6, R14, R13, R12, R11 ;  /* 0x0400000c0d0e7389 */ /* 0x00006400000c000b */
[----:B01----:R-:W-:Y:S01]  /*12eb0*/  ENDCOLLECTIVE ;  /* 0x000000000000791b */ /* 0x003fe20003800000 */
.L_x_2649:
        /* <DEDUP_REMOVED lines=8> */
.L_x_2650:
[----:B------:R-:W-:Y:S05]  /*12f40*/  BRA `(.L_x_2651) ;  /* 0xffffffbc00f07947 */ /* 0x000fea000383ffff */
.L_x_2540:
        /* <DEDUP_REMOVED lines=8> */
.L_x_2653:
[----:B------:R-:W-:Y:S05]  /*12fd0*/  BSYNC B0 ;  /* 0x0000000000007941 */ /* 0x000fea0003800000 */
.L_x_2652:
[----:B------:R-:W-:Y:S01]  /*12fe0*/  SEL R14, R14, RZ, P1 ;  /* 0x000000ff0e0e7207 */ /* 0x000fe20000800000 */
[----:B------:R-:W-:Y:S01]  /*12ff0*/  IMAD.MOV.U32 R11, RZ, RZ, RZ ;  /* 0x000000ffff0b7224 */ /* 0x000fe200078e00ff */
[----:B------:R-:W-:Y:S01]  /*13000*/  MOV R12, 0x2 ;  /* 0x00000002000c7802 */ /* 0x000fe20000000f00 */
[----:B------:R-:W-:Y:S02]  /*13010*/  IMAD.MOV.U32 R15, RZ, RZ, -0x1 ;  /* 0xffffffffff0f7424 */ /* 0x000fe400078e00ff */
[----:B------:R-:W-:-:S07]  /*13020*/  IMAD.IADD R13, R5, 0x1, R14 ;  /* 0x00000001050d7824 */ /* 0x000fce00078e020e */
[----:B------:R-:W-:Y:S05]  /*13030*/  WARPSYNC.COLLECTIVE R15, `(.L_x_2654) ;  /* 0x000000000f087348 */ /* 0x000fea0003c00000 */
[----:B------:R0:W1:Y:S02]  /*13040*/  SHFL.UP P6, R14, R13, R12, R11 ;  /* 0x0400000c0d0e7389 */ /* 0x00006400000c000b */
[----:B01----:R-:W-:Y:S01]  /*13050*/  ENDCOLLECTIVE ;  /* 0x000000000000791b */ /* 0x003fe20003800000 */
.L_x_2654:
[----:B------:R-:W-:Y:S01]  /*13060*/  IMAD.MOV.U32 R12, RZ, RZ, 0x4 ;  /* 0x00000004ff0c7424 */ /* 0x000fe200078e00ff */
[----:B------:R-:W-:-:S05]  /*13070*/  SEL R2, R14, RZ, P2 ;  /* 0x000000ff0e027207 */ /* 0x000fca0001000000 */
[----:B------:R-:W-:-:S04]  /*13080*/  IMAD.IADD R2, R13, 0x1, R2 ;  /* 0x000000010d027824 */ /* 0x000fc800078e0202 */
[----:B------:R-:W-:-:S07]  /*13090*/  IMAD.MOV.U32 R13, RZ, RZ, R2 ;  /* 0x000000ffff0d7224 */ /* 0x000fce00078e0002 */
[----:B------:R-:W-:Y:S05]  /*130a0*/  WARPSYNC.COLLECTIVE R15, `(.L_x_2655) ;  /* 0x000000000f087348 */ /* 0x000fea0003c00000 */
[----:B------:R0:W1:Y:S02]  /*130b0*/  SHFL.UP P6, R14, R13, R12, R11 ;  /* 0x0400000c0d0e7389 */ /* 0x00006400000c000b */
[----:B01----:R-:W-:Y:S01]  /*130c0*/  ENDCOLLECTIVE ;  /* 0x000000000000791b */ /* 0x003fe20003800000 */
.L_x_2655:
[----:B------:R-:W-:Y:S02]  /*130d0*/  MOV R12, 0x8 ;  /* 0x00000008000c7802 */ /* 0x000fe40000000f00 */
[----:B------:R-:W-:-:S05]  /*130e0*/  SEL R3, R14, RZ, P3 ;  /* 0x000000ff0e037207 */ /* 0x000fca0001800000 */
[----:B------:R-:W-:-:S04]  /*130f0*/  IMAD.IADD R3, R2, 0x1, R3 ;  /* 0x0000000102037824 */ /* 0x000fc800078e0203 */
[----:B------:R-:W-:-:S07]  /*13100*/  IMAD.MOV.U32 R13, RZ, RZ, R3 ;  /* 0x000000ffff0d7224 */ /* 0x000fce00078e0003 */
[----:B------:R-:W-:Y:S05]  /*13110*/  WARPSYNC.COLLECTIVE R15, `(.L_x_2656) ;  /* 0x000000000f087348 */ /* 0x000fea0003c00000 */
[----:B------:R0:W1:Y:S02]  /*13120*/  SHFL.UP P6, R14, R13, R12, R11 ;  /* 0x0400000c0d0e7389 */ /* 0x00006400000c000b */
[----:B01----:R-:W-:Y:S01]  /*13130*/  ENDCOLLECTIVE ;  /* 0x000000000000791b */ /* 0x003fe20003800000 */
.L_x_2656:
[----:B------:R-:W-:Y:S01]  /*13140*/  IMAD.MOV.U32 R12, RZ, RZ, 0x10 ;  /* 0x00000010ff0c7424 */ /* 0x000fe200078e00ff */
[----:B------:R-:W-:-:S05]  /*13150*/  SEL R4, R14, RZ, P4 ;  /* 0x000000ff0e047207 */ /* 0x000fca0002000000 */
[----:B------:R-:W-:-:S04]  /*13160*/  IMAD.IADD R4, R3, 0x1, R4 ;  /* 0x0000000103047824 */ /* 0x000fc800078e0204 */
[----:B------:R-:W-:-:S07]  /*13170*/  IMAD.MOV.U32 R13, RZ, RZ, R4 ;  /* 0x000000ffff0d7224 */ /* 0x000fce00078e0004 */
[----:B------:R-:W-:Y:S05]  /*13180*/  WARPSYNC.COLLECTIVE R15, `(.L_x_2657) ;  /* 0x000000000f087348 */ /* 0x000fea0003c00000 */
[----:B------:R0:W1:Y:S02]  /*13190*/  SHFL.UP P6, R14, R13, R12, R11 ;  /* 0x0400000c0d0e7389 */ /* 0x00006400000c000b */
[----:B01----:R-:W-:Y:S01]  /*131a0*/  ENDCOLLECTIVE ;  /* 0x000000000000791b */ /* 0x003fe20003800000 */
.L_x_2657:
        /* <DEDUP_REMOVED lines=8> */
.L_x_2658:
[----:B------:R-:W-:Y:S05]  /*13230*/  BRA `(.L_x_2659) ;  /* 0xffffffbc00d07947 */ /* 0x000fea000383ffff */
.L_x_2542:
[----:B------:R-:W-:Y:S01]  /*13240*/  BSSY B0, `(.L_x_2660) ;  /* 0x0000006000007945 */ /* 0x000fe20003800000 */
[----:B------:R-:W-:Y:S02]  /*13250*/  PLOP3.LUT P6, PT, P6, PT, PT, 0x8, 0x0 ;  /* 0x000000000000781c */ /* 0x000fe400037ce170 */
[----:B------:R-:W-:-:S11]  /*13260*/  MOV R15, 0xffffffff ;  /* 0xffffffff000f7802 */ /* 0x000fd60000000f00 */
[----:B0-----:R-:W-:Y:S05]  /*13270*/  WARPSYNC.COLLECTIVE R15, `(.L_x_2661) ;  /* 0x000000000f087348 */ /* 0x001fea0003c00000 */
[----:B------:R-:W-:Y:S01]  /*13280*/  VOTE.ANY R14, PT, P6 ;  /* 0x00000000000e7806 */ /* 0x000fe200030e0100 */
[----:B0-----:R-:W-:Y:S06]  /*13290*/  ENDCOLLECTIVE ;  /* 0x000000000000791b */ /* 0x001fec0003800000 */
.L_x_2661:
[----:B------:R-:W-:Y:S05]  /*132a0*/  BSYNC B0 ;  /* 0x0000000000007941 */ /* 0x000fea0003800000 */
.L_x_2660:
        /* <DEDUP_REMOVED lines=9> */
.L_x_2662:
[----:B------:R-:W-:Y:S01]  /*13340*/  IMAD.MOV.U32 R5, RZ, RZ, R14 ;  /* 0x000000ffff057224 */ /* 0x000fe200078e000e */
[----:B------:R-:W-:Y:S06]  /*13350*/  BRA `(.L_x_2663) ;  /* 0xffffffbc00c07947 */ /* 0x000fec000383ffff */
.L_x_2544:
[----:B------:R-:W-:Y:S01]  /*13360*/  BSSY B0, `(.L_x_2664) ;  /* 0x0000007000007945 */ /* 0x000fe20003800000 */
[----:B------:R-:W-:Y:S01]  /*13370*/  IMAD.MOV.U32 R13, RZ, RZ, R6 ;  /* 0x000000ffff0d7224 */ /* 0x000fe200078e0006 */
[----:B------:R-:W-:Y:S01]  /*13380*/  MOV R11, 0x1f ;  /* 0x0000001f000b7802 */ /* 0x000fe20000000f00 */
[----:B------:R-:W-:-:S07]  /*13390*/  IMAD.MOV.U32 R15, RZ, RZ, -0x1 ;  /* 0xffffffffff0f7424 */ /* 0x000fce00078e00ff */
[----:B012---:R-:W-:Y:S05]  /*133a0*/  WARPSYNC.COLLECTIVE R15, `(.L_x_2665) ;  /* 0x000000000f087348 */ /* 0x007fea0003c00000 */
[----:B------:R3:W4:Y:S02]  /*133b0*/  SHFL.IDX P6, R14, R13, R12, R11 ;  /* 0x0000000c0d0e7389 */ /* 0x00072400000c000b */
[----:B01234-:R-:W-:Y:S01]  /*133c0*/  ENDCOLLECTIVE ;  /* 0x000000000000791b */ /* 0x01ffe20003800000 */
.L_x_2665:
[----:B------:R-:W-:Y:S05]  /*133d0*/  BSYNC B0 ;  /* 0x0000000000007941 */ /* 0x000fea0003800000 */
.L_x_2664:
[----:B------:R-:W-:Y:S05]  /*133e0*/  BRA `(.L_x_2543) ;  /* 0xffffffbc00b87947 */ /* 0x000fea000383ffff */
.L_x_2548:
[----:B-1----:R1:W3:Y:S02]  /*133f0*/  SYNCS.PHASECHK.TRANS64.TRYWAIT P0, [R4+URZ+0x2a820], R0 ;  /* 0x02a82000040075a7 */ /* 0x0022e4000800017f */
[----:B---3--:R-:W-:Y:S05]  /*13400*/  @!P0 NANOSLEEP.SYNCS 0x989680 ;  /* 0x009896800000895d */ /* 0x008fea0003900000 */
[----:B------:R-:W3:Y:S02]  /*13410*/  @!P0 SYNCS.PHASECHK.TRANS64 P0, [R4+URZ+0x2a820], R0 ;  /* 0x02a82000040085a7 */ /* 0x000ee4000800007f */
[----:B---3--:R-:W-:Y:S05]  /*13420*/  @!P0 BRA `(.L_x_2548) ;  /* 0xfffffffc00f08947 */ /* 0x008fea000383ffff */
[----:B------:R-:W-:Y:S05]  /*13430*/  BRA `(.L_x_2666) ;  /* 0xffffffc400307947 */ /* 0x000fea000383ffff */
.L_x_2549:
        /* <DEDUP_REMOVED lines=11> */
.L_x_2668:
[----:B------:R-:W-:Y:S05]  /*134f0*/  BSYNC B0 ;  /* 0x0000000000007941 */ /* 0x000fea0003800000 */
.L_x_2667:
[----:B------:R-:W-:Y:S05]  /*13500*/  BRA `(.L_x_2669) ;  /* 0xffffffc400187947 */ /* 0x000fea000383ffff */
.L_x_2552:
[----:B------:R-:W-:Y:S01]  /*13510*/  BSSY B1, `(.L_x_2670) ;  /* 0x0000006000017945 */ /* 0x000fe20003800000 */
[----:B------:R-:W-:-:S07]  /*13520*/  IMAD.MOV.U32 R15, RZ, RZ, -0x1 ;  /* 0xffffffffff0f7424 */ /* 0x000fce00078e00ff */
[----:B012---:R-:W-:Y:S05]  /*13530*/  WARPSYNC.COLLECTIVE R15, `(.L_x_2671) ;  /* 0x000000000f0c7348 */ /* 0x007fea0003c00000 */
[----:B------:R-:W-:Y:S02]  /*13540*/  ELECT P6, UR62, PT ;  /* 0x00000000003e782f */ /* 0x000fe400038c0000 */
[----:B------:R-:W-:Y:S01]  /*13550*/  MOV R14, UR62 ;  /* 0x0000003e000e7c02 */ /* 0x000fe20008000f00 */
[----:B012---:R-:W-:Y:S10]  /*13560*/  ENDCOLLECTIVE ;  /* 0x000000000000791b */ /* 0x007ff40003800000 */
.L_x_2671:
[----:B------:R-:W-:Y:S05]  /*13570*/  BSYNC B1 ;  /* 0x0000000000017941 */ /* 0x000fea0003800000 */
.L_x_2670:
[----:B------:R-:W-:Y:S05]  /*13580*/  BRA `(.L_x_2672) ;  /* 0xffffffc400107947 */ /* 0x000fea000383ffff */
.L_x_2554:
[----:B-1----:R1:W3:Y:S02]  /*13590*/  SYNCS.PHASECHK.TRANS64.TRYWAIT P1, [R5+URZ+0x2a840], R0 ;  /* 0x02a84000050075a7 */ /* 0x0022e4000802017f */
[----:B---3--:R-:W-:Y:S05]  /*135a0*/  @!P1 NANOSLEEP.SYNCS 0x989680 ;  /* 0x009896800000995d */ /* 0x008fea0003900000 */
[----:B------:R-:W3:Y:S02]  /*135b0*/  @!P1 SYNCS.PHASECHK.TRANS64 P1, [R5+URZ+0x2a840], R0 ;  /* 0x02a84000050095a7 */ /* 0x000ee4000802007f */
[----:B---3--:R-:W-:Y:S05]  /*135c0*/  @!P1 BRA `(.L_x_2554) ;  /* 0xfffffffc00f09947 */ /* 0x008fea000383ffff */
[----:B------:R-:W-:Y:S05]  /*135d0*/  BRA `(.L_x_2673) ;  /* 0xffffffc400387947 */ /* 0x000fea000383ffff */
.L_x_2556:
[----:B---3--:R3:W4:Y:S02]  /*135e0*/  SYNCS.PHASECHK.TRANS64.TRYWAIT P1, [R27+URZ+0x2a840], R2 ;  /* 0x02a840021b0075a7 */ /* 0x008724000802017f */
[----:B----4-:R-:W-:Y:S05]  /*135f0*/  @!P1 NANOSLEEP.SYNCS 0x989680 ;  /* 0x009896800000995d */ /* 0x010fea0003900000 */
[----:B------:R-:W4:Y:S02]  /*13600*/  @!P1 SYNCS.PHASECHK.TRANS64 P1, [R27+URZ+0x2a840], R2 ;  /* 0x02a840021b0095a7 */ /* 0x000f24000802007f */
[----:B----4-:R-:W-:Y:S05]  /*13610*/  @!P1 BRA `(.L_x_2556) ;  /* 0xfffffffc00f09947 */ /* 0x010fea000383ffff */
[----:B------:R-:W-:Y:S05]  /*13620*/  BRA `(.L_x_2674) ;  /* 0xffffffc400447947 */ /* 0x000fea000383ffff */
.L_x_2558:
[----:B----4-:R4:W0:Y:S02]  /*13630*/  SYNCS.PHASECHK.TRANS64.TRYWAIT P1, [R5+URZ+0x2a860], R0 ;  /* 0x02a86000050075a7 */ /* 0x010824000802017f */
[----:B0-----:R-:W-:Y:S05]  /*13640*/  @!P1 NANOSLEEP.SYNCS 0x989680 ;  /* 0x009896800000995d */ /* 0x001fea0003900000 */
[----:B------:R-:W0:Y:S02]  /*13650*/  @!P1 SYNCS.PHASECHK.TRANS64 P1, [R5+URZ+0x2a860], R0 ;  /* 0x02a86000050095a7 */ /* 0x000e24000802007f */
[----:B0-----:R-:W-:Y:S05]  /*13660*/  @!P1 BRA `(.L_x_2558) ;  /* 0xfffffffc00f09947 */ /* 0x001fea000383ffff */
[----:B------:R-:W-:Y:S05]  /*13670*/  BRA `(.L_x_2675) ;  /* 0xffffffc400407947 */ /* 0x000fea000383ffff */
.L_x_2676:
        /* <DEDUP_REMOVED lines=16> */
.L_x_3233:


//--------------------- .text._ZN7cutlass13device_kernelIN5flash11enable_sm90INS1_16FlashAttnFwdSm90INS1_25CollectiveMainloopFwdSm90ILi2EN4cute5tupleIJNS5_1CILi1EEES8_S8_EEENS6_IJNS7_ILi128EEENS7_ILi96EEENS7_ILi192EEEEEELi128ENS_10bfloat16_tEfNS_4arch4Sm90ELb1ELb0ELb0ELb1ELb1ELb1ELb0ELb1ELb1ELb1ELb0ELb0EEENS1_21CollectiveEpilogueFwdINS6_IJSA_SA_SB_EEES9_SE_SG_Li256ELb1ELb1ELb0ELb0EEENS1_36VarlenDynamicPersistentTileSchedulerILi128ELi96ELi256ELi128ELb0ELb1ELb1ELb1ELb1ELb1EEEEEEEEEvNT_6ParamsE --------------------------
	.section	.text._ZN7cutlass13device_kernelIN5flash11enable_sm90INS1_16FlashAttnFwdSm90INS1_25CollectiveMainloopFwdSm90ILi2EN4cute5tupleIJNS5_1CILi1EEES8_S8_EEENS6_IJNS7_ILi128EEENS7_ILi96EEENS7_ILi192EEEEEELi128ENS_10bfloat16_tEfNS_4arch4Sm90ELb1ELb0ELb0ELb1ELb1ELb1ELb0ELb1ELb1ELb1ELb0ELb0EEENS1_21CollectiveEpilogueFwdINS6_IJSA_SA_SB_EEES9_SE_SG_Li256ELb1ELb1ELb0ELb0EEENS1_36VarlenDynamicPersistentTileSchedulerILi128ELi96ELi256ELi128ELb0ELb1ELb1ELb1ELb1ELb1EEEEEEEEEvNT_6ParamsE,"ax",@progbits
	.align	128
.text._ZN7cutlass13device_kernelIN5flash11enable_sm90INS1_16FlashAttnFwdSm90INS1_25CollectiveMainloopFwdSm90ILi2EN4cute5tupleIJNS5_1CILi1EEES8_S8_EEENS6_IJNS7_ILi128EEENS7_ILi96EEENS7_ILi192EEEEEELi128ENS_10bfloat16_tEfNS_4arch4Sm90ELb1ELb0ELb0ELb1ELb1ELb1ELb0ELb1ELb1ELb1ELb0ELb0EEENS1_21CollectiveEpilogueFwdINS6_IJSA_SA_SB_EEES9_SE_SG_Li256ELb1ELb1ELb0ELb0EEENS1_36VarlenDynamicPersistentTileSchedulerILi128ELi96ELi256ELi128ELb0ELb1ELb1ELb1ELb1ELb1EEEEEEEEEvNT_6ParamsE:
        .type           _ZN7cutlass13device_kernelIN5flash11enable_sm90INS1_16FlashAttnFwdSm90INS1_25CollectiveMainloopFwdSm90ILi2EN4cute5tupleIJNS5_1CILi1EEES8_S8_EEENS6_IJNS7_ILi128EEENS7_ILi96EEENS7_ILi192EEEEEELi128ENS_10bfloat16_tEfNS_4arch4Sm90ELb1ELb0ELb0ELb1ELb1ELb1ELb0ELb1ELb1ELb1ELb0ELb0EEENS1_21CollectiveEpilogueFwdINS6_IJSA_SA_SB_EEES9_SE_SG_Li256ELb1ELb1ELb0ELb0EEENS1_36VarlenDynamicPersistentTileSchedulerILi128ELi96ELi256ELi128ELb0ELb1ELb1ELb1ELb1ELb1EEEEEEEEEvNT_6ParamsE,@function
        .size           _ZN7cutlass13device_kernelIN5flash11enable_sm90INS1_16FlashAttnFwdSm90INS1_25CollectiveMainloopFwdSm90ILi2EN4cute5tupleIJNS5_1CILi1EEES8_S8_EEENS6_IJNS7_ILi128EEENS7_ILi96EEENS7_ILi192EEEEEELi128ENS_10bfloat16_tEfNS_4arch4Sm90ELb1ELb0ELb0ELb1ELb1ELb1ELb0ELb1ELb1ELb1ELb0ELb0EEENS1_21CollectiveEpilogueFwdINS6_IJSA_SA_SB_EEES9_SE_SG_Li256ELb1ELb1ELb0ELb0EEENS1_36VarlenDynamicPersistentTileSchedulerILi128ELi96ELi256ELi128ELb0ELb1ELb1ELb1ELb1ELb1EEEEEEEEEvNT_6ParamsE,(.L_x_3234 - _ZN7cutlass13device_kernelIN5flash11enable_sm90INS1_16FlashAttnFwdSm90INS1_25CollectiveMainloopFwdSm90ILi2EN4cute5tupleIJNS5_1CILi1EEES8_S8_EEENS6_IJNS7_ILi128EEENS7_ILi96EEENS7_ILi192EEEEEELi128ENS_10bfloat16_tEfNS_4arch4Sm90ELb1ELb0ELb0ELb1ELb1ELb1ELb0ELb1ELb1ELb1ELb0ELb0EEENS1_21CollectiveEpilogueFwdINS6_IJSA_SA_SB_EEES9_SE_SG_Li256ELb1ELb1ELb0ELb0EEENS1_36VarlenDynamicPersistentTileSchedulerILi128ELi96ELi256ELi128ELb0ELb1ELb1ELb1ELb1ELb1EEEEEEEEEvNT_6ParamsE)
        .other          _ZN7cutlass13device_kernelIN5flash11enable_sm90INS1_16FlashAttnFwdSm90INS1_25CollectiveMainloopFwdSm90ILi2EN4cute5tupleIJNS5_1CILi1EEES8_S8_EEENS6_IJNS7_ILi128EEENS7_ILi96EEENS7_ILi192EEEEEELi128ENS_10bfloat16_tEfNS_4arch4Sm90ELb1ELb0ELb0ELb1ELb1ELb1ELb0ELb1ELb1ELb1ELb0ELb0EEENS1_21CollectiveEpilogueFwdINS6_IJSA_SA_SB_EEES9_SE_SG_Li256ELb1ELb1ELb0ELb0EEENS1_36VarlenDynamicPersistentTileSchedulerILi128ELi96ELi256ELi128ELb0ELb1ELb1ELb1ELb1ELb1EEEEEEEEEvNT_6ParamsE,@"STO_CUDA_ENTRY STV_DEFAULT"
_ZN7cutlass13device_kernelIN5flash11enable_sm90INS1_16FlashAttnFwdSm90INS1_25CollectiveMainloopFwdSm90ILi2EN4cute5tupleIJNS5_1CILi1EEES8_S8_EEENS6_IJNS7_ILi128EEENS7_ILi96EEENS7_ILi192EEEEEELi128ENS_10bfloat16_tEfNS_4arch4Sm90ELb1ELb0ELb0ELb1ELb1ELb1ELb0ELb1ELb1ELb1ELb0ELb0EEENS1_21CollectiveEpilogueFwdINS6_IJSA_SA_SB_EEES9_SE_SG_Li256ELb1ELb1ELb0ELb0EEENS1_36VarlenDynamicPersistentTileSchedulerILi128ELi96ELi256ELi128ELb0ELb1ELb1ELb1ELb1ELb1EEEEEEEEEvNT_6ParamsE:
        /* <DEDUP_REMOVED lines=18> */
.L_x_2678:
[----:B------:R-:W-:Y:S05]  /*0120*/  BSYNC B0 ;  /* 0x0000000000007941 */ /* 0x000fea0003800000 */
.L_x_2677:
        /* <DEDUP_REMOVED lines=41> */
.L_x_2679:
        /* <DEDUP_REMOVED lines=22> */
.L_x_2680:
        /* <DEDUP_REMOVED lines=18> */
.L_x_2681:
        /* <DEDUP_REMOVED lines=22> */
.L_x_2682:
        /* <DEDUP_REMOVED lines=22> */
.L_x_2683:
        /* <DEDUP_REMOVED lines=10> */
.L_x_2686:
        /* <DEDUP_REMOVED lines=28> */
[----:B------:R-:W-:Y:S02]  /*0b60*/  SHF.R.S32.HI R222, RZ, 0x7, R5 ;  /* 0x00000007ffde7819 */ /* 0x000fe40000011405 */
[----:B------:R-:W-:Y:S01]  /*0b70*/  LEA.HI R199, R3, R0, RZ, 0x3 ;  /* 0x0000000003c77211 */ /* 0x000fe200078f18ff */
[----:B------:R-:W-:Y:S01]  /*0b80*/  IMAD.IADD R214, R0, 0x1, -R7 ;  /* 0x0000000100d67824 */ /* 0x000fe200078e0a07 */
[--C-:B------:R-:W-:Y:S02]  /*0b90*/  SHF.R.S32.HI R170, RZ, 0x2, R10.reuse ;  /* 0x00000002ffaa7819 */ /* 0x100fe4000001140a */
[----:B------:R-:W-:Y:S02]  /*0ba0*/  SHF.R.S32.HI R13, RZ, 0x1f, R10 ;  /* 0x0000001fff0d7819 */ /* 0x000fe4000001140a */
[----:B------:R-:W-:Y:S01]  /*0bb0*/  SHF.R.S32.HI R9, RZ, 0x1f, R214 ;  /* 0x0000001fff097819 */ /* 0x000fe200000114d6 */
[----:B------:R-:W-:Y:S01]  /*0bc0*/  VIADD R221, R170, 0x40 ;  /* 0x00000040aadd7836 */ /* 0x000fe20000000000 */
[----:B------:R-:W-:-:S02]  /*0bd0*/  LEA.HI R13, R13, R170, RZ, 0x3 ;  /* 0x000000aa0d0d7211 */ /* 0x000fc400078f18ff */
[-C--:B------:R-:W-:Y:S01]  /*0be0*/  LEA.HI R6, R9, R214.reuse, RZ, 0x2 ;  /* 0x000000d609067211 */ /* 0x080fe200078f10ff */
[----:B------:R-:W-:Y:S01]  /*0bf0*/  IMAD.SHL.U32 R177, R221, 0x40, RZ ;  /* 0x00000040ddb17824 */ /* 0x000fe200078e00ff */
[----:B------:R-:W-:Y:S02]  /*0c00*/  LEA.HI R9, R9, R214, RZ, 0x5 ;  /* 0x000000d609097211 */ /* 0x000fe400078f28ff */
[--C-:B------:R-:W-:Y:S02]  /*0c10*/  SHF.R.S32.HI R8, RZ, 0x2, R6.reuse ;  /* 0x00000002ff087819 */ /* 0x100fe40000011406 */
[----:B------:R-:W-:Y:S02]  /*0c20*/  SHF.R.S32.HI R11, RZ, 0x1f, R6 ;  /* 0x0000001fff0b7819 */ /* 0x000fe40000011406 */
[----:B------:R-:W-:Y:S02]  /*0c30*/  SHF.R.S32.HI R9, RZ, 0x5, R9 ;  /* 0x00000005ff097819 */ /* 0x000fe40000011409 */
[----:B------:R-:W-:-:S02]  /*0c40*/  LEA.HI R11, R11, R8, RZ, 0x3 ;  /* 0x000000080b0b7211 */ /* 0x000fc400078f18ff */
[----:B------:R-:W-:Y:S02]  /*0c50*/  LOP3.LUT R13, R13, 0xfffffff8, RZ, 0xc0, !PT ;  /* 0xfffffff80d0d7812 */ /* 0x000fe400078ec0ff */
[----:B------:R-:W-:Y:S02]  /*0c60*/  LOP3.LUT R11, R11, 0xfffffff8, RZ, 0xc0, !PT ;  /* 0xfffffff80b0b7812 */ /* 0x000fe400078ec0ff */
[----:B------:R-:W-:Y:S01]  /*0c70*/  LOP3.LUT R177, R177, 0x1c0, RZ, 0xc0, !PT ;  /* 0x000001c0b1b17812 */ /* 0x000fe200078ec0ff */
[----:B------:R-:W-:Y:S01]  /*0c80*/  IMAD.IADD R213, R170, 0x1, -R13 ;  /* 0x00000001aad57824 */ /* 0x000fe200078e0a0d */
[----:B------:R-:W-:Y:S01]  /*0c90*/  LOP3.LUT R189, R6, 0x7ffffffc, RZ, 0xc0, !PT ;  /* 0x7ffffffc06bd7812 */ /* 0x000fe200078ec0ff */
[----:B------:R-:W-:Y:S01]  /*0ca0*/  IMAD.IADD R8, R8, 0x1, -R11 ;  /* 0x0000000108087824 */ /* 0x000fe200078e0a0b */
[----:B------:R-:W-:Y:S01]  /*0cb0*/  LOP3.LUT R11, R10, 0xfffffffc, RZ, 0xc0, !PT ;  /* 0xfffffffc0a0b7812 */ /* 0x000fe200078ec0ff */
[----:B------:R-:W-:Y:S01]  /*0cc0*/  IMAD.SHL.U32 R181, R213, 0x40, RZ ;  /* 0x00000040d5b57824 */ /* 0x000fe200078e00ff */
[----:B------:R-:W-:Y:S01]  /*0cd0*/  SHF.R.U32.HI R220, RZ, 0x3, R177 ;  /* 0x00000003ffdc7819 */ /* 0x000fe200000116b1 */
[----:B------:R-:W-:-:S02]  /*0ce0*/  IMAD R8, R9, 0x10, R8 ;  /* 0x0000001009087824 */ /* 0x000fc400078e0208 */
[----:B------:R-:W-:Y:S01]  /*0cf0*/  IMAD.IADD R198, R0, 0x1, -R11 ;  /* 0x0000000100c67824 */ /* 0x000fe200078e0a0b */
[----:B------:R-:W-:Y:S01]  /*0d00*/  LOP3.LUT R181, R181, 0x1c0, RZ, 0xc0, !PT ;  /* 0x000001c0b5b57812 */ /* 0x000fe200078ec0ff */
[----:B------:R-:W-:Y:S02]  /*0d10*/  IMAD.IADD R189, R214, 0x1, -R189 ;  /* 0x00000001d6bd7824 */ /* 0x000fe400078e0abd */
[C---:B------:R-:W-:Y:S01]  /*0d20*/  IMAD.SHL.U32 R162, R198.reuse, 0x4, RZ ;  /* 0x00000004c6a27824 */ /* 0x040fe200078e00ff */
[----:B------:R-:W-:Y:S01]  /*0d30*/  SHF.R.U32.HI R182, RZ, 0x3, R181 ;  /* 0x00000003ffb67819 */ /* 0x000fe200000116b5 */
[----:B------:R-:W-:Y:S02]  /*0d40*/  IMAD.SHL.U32 R16, R198, 0x8, RZ ;  /* 0x00000008c6107824 */ /* 0x000fe400078e00ff */
[C---:B------:R-:W-:Y:S02]  /*0d50*/  VIADD R173, R162.reuse, 0x20 ;  /* 0x00000020a2ad7836 */ /* 0x040fe40000000000 */
[----:B------:R-:W-:Y:S01]  /*0d60*/  VIADD R172, R162, 0x40 ;  /* 0x00000040a2ac7836 */ /* 0x000fe20000000000 */
[----:B------:R-:W-:Y:S01]  /*0d70*/  IADD3 R22, R16, 0x60, RZ ;  /* 0x0000006010167810 */ /* 0x000fe20007ffe0ff */
[C-C-:B------:R-:W-:Y:S01]  /*0d80*/  IMAD.IADD R164, R162.reuse, 0x1, R173.reuse ;  /* 0x00000001a2a47824 */ /* 0x140fe200078e02ad */
[----:B------:R-:W-:Y:S01]  /*0d90*/  SHF.R.S32.HI R17, RZ, 0x1f, R16 ;  /* 0x0000001fff117819 */ /* 0x000fe20000011410 */
[----:B------:R-:W-:Y:S01]  /*0da0*/  IMAD.IADD R165, R162, 0x1, R172 ;  /* 0x00000001a2a57824 */ /* 0x000fe200078e02ac */
[----:B------:R-:W-:Y:S01]  /*0db0*/  SHF.R.S32.HI R169, RZ, 0x1f, R22 ;  /* 0x0000001fffa97819 */ /* 0x000fe20000011416 */
[C---:B------:R-:W-:Y:S01]  /*0dc0*/  VIADD R23, R16.reuse, 0x80 ;  /* 0x0000008010177836 */ /* 0x040fe20000000000 */
[----:B------:R-:W-:Y:S01]  /*0dd0*/  SHF.R.S32.HI R204, RZ, 0x1f, R173 ;  /* 0x0000001fffcc7819 */ /* 0x000fe200000114ad */
[----:B------:R-:W-:Y:S01]  /*0de0*/  VIADD R160, R16, 0xa0 ;  /* 0x000000a010a07836 */ /* 0x000fe20000000000 */
[----:B------:R-:W-:Y:S01]  /*0df0*/  SHF.R.S32.HI R202, RZ, 0x1f, R172 ;  /* 0x0000001fffca7819 */ /* 0x000fe200000114ac */
[C---:B------:R-:W-:Y:S01]  /*0e00*/  VIADD R175, R162.reuse, 0x10 ;  /* 0x00000010a2af7836 */ /* 0x040fe20000000000 */
[----:B------:R-:W-:Y:S01]  /*0e10*/  SHF.R.S32.HI R180, RZ, 0x1f, R23 ;  /* 0x0000001fffb47819 */ /* 0x000fe20000011417 */
[C---:B------:R-:W-:Y:S01]  /*0e20*/  VIADD R174, R162.reuse, 0x30 ;  /* 0x00000030a2ae7836 */ /* 0x040fe20000000000 */
[----:B------:R-:W-:Y:S01]  /*0e30*/  SHF.R.S32.HI R179, RZ, 0x1f, R160 ;  /* 0x0000001fffb37819 */ /* 0x000fe200000114a0 */
[----:B------:R-:W-:Y:S01]  /*0e40*/  VIADD R176, R162, 0x50 ;  /* 0x00000050a2b07836 */ /* 0x000fe20000000000 */
[----:B------:R-:W-:-:S02]  /*0e50*/  SHF.R.S32.HI R205, RZ, 0x1f, R175 ;  /* 0x0000001fffcd7819 */ /* 0x000fc400000114af */
[----:B------:R-:W-:Y:S02]  /*0e60*/  SHF.R.S32.HI R203, RZ, 0x1f, R174 ;  /* 0x0000001fffcb7819 */ /* 0x000fe400000114ae */
[----:B------:R-:W-:Y:S02]  /*0e70*/  SHF.R.S32.HI R201, RZ, 0x1f, R176 ;  /* 0x0000001fffc97819 */ /* 0x000fe400000114b0 */
        /* <DEDUP_REMOVED lines=16> */
[C---:B------:R-:W-:Y:S01]  /*0f80*/  IMAD R2, R4.reuse, 0x10, R3 ;  /* 0x0000001004027824 */ /* 0x040fe200078e0203 */
[----:B------:R-:W-:Y:S01]  /*0f90*/  SHF.R.S32.HI R3, RZ, 0x1f, R164 ;  /* 0x0000001fff037819 */ /* 0x000fe200000114a4 */
[----:B------:R-:W-:Y:S01]  /*0fa0*/  IMAD.SHL.U32 R183, R4, 0x200, RZ ;  /* 0x0000020004b77824 */ /* 0x000fe200078e00ff */
[----:B------:R-:W-:Y:S01]  /*0fb0*/  LEA.HI R0, R0, R221, RZ, 0x3 ;  /* 0x000000dd00007211 */ /* 0x000fe200078f18ff */
[----:B------:R-:W-:Y:S01]  /*0fc0*/  IMAD.IADD R9, R222, 0x1, -R9 ;  /* 0x00000001de097824 */ /* 0x000fe200078e0a09 */
[CC--:B------:R-:W-:Y:S01]  /*0fd0*/  LEA.HI R166, R3.reuse, R164.reuse, RZ, 0x3 ;  /* 0x000000a403a67211 */ /* 0x0c0fe200078f18ff */
[----:B------:R-:W-:Y:S01]  /*0fe0*/  IMAD R224, R2, 0x8, R7 ;  /* 0x0000000802e07824 */ /* 0x000fe200078e0207 */
[----:B------:R-:W-:Y:S01]  /*0ff0*/  LEA.HI R3, R3, R164, RZ, 0x6 ;  /* 0x000000a403037211 */ /* 0x000fe200078f30ff */
[----:B------:R-:W-:Y:S01]  /*1000*/  IMAD.SHL.U32 R0, R0, 0x40, RZ ;  /* 0x0000004000007824 */ /* 0x000fe200078e00ff */
[----:B------:R-:W-:Y:S01]  /*1010*/  LOP3.LUT R7, R177, 0x38, R166, 0xf8, !PT ;  /* 0x00000038b1077812 */ /* 0x000fe200078ef8a6 */
[----:B------:R-:W-:Y:S01]  /*1020*/  IMAD R223, R9, 0x40, R8 ;  /* 0x0000004009df7824 */ /* 0x000fe200078e0208 */
[----:B------:R-:W-:Y:S01]  /*1030*/  SHF.R.S32.HI R199, RZ, 0x3, R199 ;  /* 0x00000003ffc77819 */ /* 0x000fe200000114c7 */
[----:B------:R-:W-:Y:S01]  /*1040*/  IMAD.SHL.U32 R188, R192, 0x8, RZ ;  /* 0x00000008c0bc7824 */ /* 0x000fe200078e00ff */
[----:B------:R-:W-:Y:S01]  /*1050*/  LOP3.LUT R184, R0, 0xfffffe00, RZ, 0xc0, !PT ;  /* 0xfffffe0000b87812 */ /* 0x000fe200078ec0ff */
[----:B------:R-:W-:Y:S01]  /*1060*/  IMAD.SHL.U32 R224, R224, 0x8, RZ ;  /* 0x00000008e0e07824 */ /* 0x000fe200078e00ff */
[----:B------:R-:W-:Y:S01]  /*1070*/  SHF.R.S32.HI R0, RZ, 0x1f, R165 ;  /* 0x0000001fff007819 */ /* 0x000fe200000114a5 */
[----:B------:R-:W-:Y:S01]  /*1080*/  VIADD R191, R188, 0x40 ;  /* 0x00000040bcbf7836 */ /* 0x000fe20000000000 */
[----:B------:R-:W-:-:S02]  /*1090*/  LOP3.LUT R7, R7, R220, RZ, 0x3c, !PT ;  /* 0x000000dc07077212 */ /* 0x000fc400078e3cff */
[CC--:B------:R-:W-:Y:S02]  /*10a0*/  LEA.HI R4, R0.reuse, R165.reuse, RZ, 0x6 ;  /* 0x000000a500047211 */ /* 0x0c0fe400078f30ff */
[----:B------:R-:W-:Y:S01]  /*10b0*/  LEA.HI R2, R0, R165, RZ, 0x3 ;  /* 0x000000a500027211 */ /* 0x000fe200078f18ff */
[----:B------:R-:W-:Y:S01]  /*10c0*/  IMAD.SHL.U32 R0, R3, 0x80, RZ ;  /* 0x0000008003007824 */ /* 0x000fe200078e00ff */
[C---:B------:R-:W-:Y:S01]  /*10d0*/  LOP3.LUT R3, R181.reuse, 0x38, R166, 0xf8, !PT ;  /* 0x00000038b5037812 */ /* 0x040fe200078ef8a6 */
[----:B------:R-:W-:Y:S01]  /*10e0*/  IMAD.SHL.U32 R4, R4, 0x80, RZ ;  /* 0x0000008004047824 */ /* 0x000fe200078e00ff */
[--C-:B------:R-:W-:Y:S02]  /*10f0*/  LOP3.LUT R5, R181, 0x38, R2.reuse, 0xf8, !PT ;  /* 0x00000038b5057812 */ /* 0x100fe400078ef802 */
[----:B------:R-:W-:Y:S02]  /*1100*/  LOP3.LUT R9, R177, 0x38, R2, 0xf8, !PT ;  /* 0x00000038b1097812 */ /* 0x000fe400078ef802 */
[----:B------:R-:W-:-:S02]  /*1110*/  LOP3.LUT R0, R0, 0xffffe000, RZ, 0xc0, !PT ;  /* 0xffffe00000007812 */ /* 0x000fc400078ec0ff */
[-C--:B------:R-:W-:Y:S02]  /*1120*/  LOP3.LUT R3, R3, R182.reuse, RZ, 0x3c, !PT ;  /* 0x000000b603037212 */ /* 0x080fe400078e3cff */
[----:B------:R-:W-:Y:S02]  /*1130*/  LOP3.LUT R4, R4, 0xffffe000, RZ, 0xc0, !PT ;  /* 0xffffe00004047812 */ /* 0x000fe400078ec0ff */
[----:B------:R-:W-:Y:S02]  /*1140*/  LOP3.LUT R5, R5, R182, RZ, 0x3c, !PT ;  /* 0x000000b605057212 */ /* 0x000fe400078e3cff */
[----:B------:R-:W-:Y:S02]  /*1150*/  LOP3.LUT R9, R9, R220, RZ, 0x3c, !PT ;  /* 0x000000dc09097212 */ /* 0x000fe400078e3cff */
[-CC-:B------:R-:W-:Y:S02]  /*1160*/  IADD3 R219, R3, R0.reuse, R183.reuse ;  /* 0x0000000003db7210 */ /* 0x180fe40007ffe0b7 */
[----:B------:R-:W-:Y:S01]  /*1170*/  IADD3 R7, R7, R0, R184 ;  /* 0x0000000007077210 */ /* 0x000fe20007ffe0b8 */
[----:B------:R-:W-:Y:S01]  /*1180*/  IMAD.U32 R0, RZ, RZ, UR5 ;  /* 0x00000005ff007e24 */ /* 0x000fe2000f8e00ff */
[----:B------:R-:W-:-:S02]  /*1190*/  IADD3 R5, R5, R4, R183 ;  /* 0x0000000405057210 */ /* 0x000fc40007ffe0b7 */
[----:B------:R-:W-:Y:S01]  /*11a0*/  IADD3 R9, R9, R4, R184 ;  /* 0x0000000409097210 */ /* 0x000fe20007ffe0b8 */
[----:B------:R-:W-:Y:S01]  /*11b0*/  IMAD.U32 R4, RZ, RZ, UR4 ;  /* 0x00000004ff047e24 */ /* 0x000fe2000f8e00ff */
[----:B------:R0:W-:Y:S01]  /*11c0*/  STL [R1+0x30], R0 ;  /* 0x0000300001007387 */ /* 0x0001e20000100800 */
[----:B------:R-:W-:Y:S02]  /*11d0*/  SHF.R.S32.HI R227, RZ, 0x1f, R188 ;  /* 0x0000001fffe37819 */ /* 0x000fe400000114bc */
[----:B------:R-:W-:Y:S01]  /*11e0*/  SHF.R.S32.HI R226, RZ, 0x1f, R191 ;  /* 0x0000001fffe27819 */ /* 0x000fe200000114bf */
[----:B------:R1:W-:Y:S01]  /*11f0*/  STL [R1+0x34], R4 ;  /* 0x0000340401007387 */ /* 0x0003e20000100800 */
[----:B------:R-:W-:Y:S02]  /*1200*/  SHF.R.S32.HI R166, RZ, 0x3, R166 ;  /* 0x00000003ffa67819 */ /* 0x000fe400000114a6 */
[----:B------:R-:W-:Y:S02]  /*1210*/  SHF.R.S32.HI R167, RZ, 0x3, R2 ;  /* 0x00000003ffa77819 */ /* 0x000fe40000011402 */
[----:B------:R-:W-:-:S02]  /*1220*/  LEA R219, R219, UR4, 0x1 ;  /* 0x00000004dbdb7c11 */ /* 0x000fc4000f8e08ff */
[----:B0-----:R-:W-:Y:S02]  /*1230*/  LEA.HI R0, R198, R198, RZ, 0x1 ;  /* 0x000000c6c6007211 */ /* 0x001fe400078f08ff */
[----:B------:R-:W-:Y:S02]  /*1240*/  LEA R216, R7, UR4, 0x1 ;  /* 0x0000000407d87c11 */ /* 0x000fe4000f8e08ff */
[----:B------:R-:W-:Y:S02]  /*1250*/  LOP3.LUT R3, R0, 0x1ffffffe, RZ, 0xc0, !PT ;  /* 0x1ffffffe00037812 */ /* 0x000fe400078ec0ff */
[----:B------:R-:W-:Y:S02]  /*1260*/  LEA R217, R5, UR4, 0x1 ;  /* 0x0000000405d97c11 */ /* 0x000fe4000f8e08ff */
[----:B------:R-:W-:Y:S01]  /*1270*/  LEA R215, R9, UR4, 0x1 ;  /* 0x0000000409d77c11 */ /* 0x000fe2000f8e08ff */
[----:B------:R-:W-:Y:S01]  /*1280*/  IMAD.IADD R190, R198, 0x1, -R3 ;  /* 0x00000001c6be7824 */ /* 0x000fe200078e0a03 */
[----:B------:R-:W-:-:S03]  /*1290*/  LOP3.LUT R3, R177, 0x38, R16, 0xf8, !PT ;  /* 0x00000038b1037812 */ /* 0x000fc600078ef810 */
[----:B------:R-:W-:Y:S01]  /*12a0*/  IMAD R190, R190, 0x8, R223 ;  /* 0x00000008bebe7824 */ /* 0x000fe200078e02df */
[----:B------:R-:W-:-:S04]  /*12b0*/  LOP3.LUT R3, R184, R3, R220, 0xf6, !PT ;  /* 0x00000003b8037212 */ /* 0x000fc800078ef6dc */
[----:B-1----:R-:W-:-:S07]  /*12c0*/  LEA R218, R3, UR4, 0x1 ;  /* 0x0000000403da7c11 */ /* 0x002fce000f8e08ff */
.L_x_2923:
[----:B0-2-4-:R-:W0:Y:S01]  /*12d0*/  LDC.64 R2, c[0x0][0xc88] ;  /* 0x00032200ff027b82 */ /* 0x015e220000000a00 */
[----:B------:R-:W-:Y:S01]  /*12e0*/  ULDC.64 UR4, c[0x0][0xa28] ;  /* 0x00028a0000047ab9 */ /* 0x000fe20000000a00 */
[----:B------:R-:W-:Y:S01]  /*12f0*/  ULDC.64 UR8, c[0x0][0xa18] ;  /* 0x0002860000087ab9 */ /* 0x000fe20000000a00 */
[----:B------:R-:W-:Y:S01]  /*1300*/  ULDC.64 UR6, c[0x0][0xa08] ;  /* 0x0002820000067ab9 */ /* 0x000fe20000000a00 */
[----:B0-----:R-:W-:-:S05]  /*1310*/  IMAD.WIDE R2, R27, 0x4, R2 ;  /* 0x000000041b027825 */ /* 0x001fca00078e0202 */
[----:B------:R-:W2:Y:S01]  /*1320*/  LDG.E R196, desc[UR60][R2.64] ;  /* 0x0000003c02c47981 */ /* 0x000ea2000c1e1900 */
        /* <DEDUP_REMOVED lines=8> */
[----:B--2---:R-:W-:Y:S01]  /*13b0*/  SHF.R.S32.HI R200, RZ, 0x1f, R196 ;  /* 0x0000001fffc87819 */ /* 0x004fe200000114c4 */
[C---:B------:R-:W-:Y:S02]  /*13c0*/  IMAD.SHL.U32 R194, R196.reuse, 0x4, RZ ;  /* 0x00000004c4c27824 */ /* 0x040fe400078e00ff */
[C---:B------:R-:W-:Y:S02]  /*13d0*/  @P2 LEA R2, P3, R196.reuse, UR4, 0x2 ;  /* 0x00000004c4022c11 */ /* 0x040fe4000f8610ff */
[C-C-:B------:R-:W-:Y:S02]  /*13e0*/  SHF.L.U64.HI R195, R196.reuse, 0x2, R200.reuse ;  /* 0x00000002c4c37819 */ /* 0x140fe400000102c8 */
[----:B------:R-:W-:Y:S01]  /*13f0*/  @P2 LEA.HI.X R3, R196, UR5, R200, 0x2, P3 ;  /* 0x00000005c4032c11 */ /* 0x000fe200098f14c8 */
[----:B------:R-:W-:Y:S01]  /*1400*/  ULDC UR4, c[0x0][0x288] ;  /* 0x0000a20000047ab9 */ /* 0x000fe20000000800 */
[----:B------:R-:W-:-:S03]  /*1410*/  IADD3 R6, P4, R194, UR6, RZ ;  /* 0x00000006c2067c10 */ /* 0x000fc6000ff9e0ff */
        /* <DEDUP_REMOVED lines=19> */
[----:B------:R-:W-:Y:S01]  /*1550*/  IMAD.MOV.U32 R24, RZ, RZ, R196 ;  /* 0x000000ffff187224 */ /* 0x000fe200078e00c4 */
[----:B0--3--:R-:W-:Y:S06]  /*1560*/  @P1 BRA `(.L_x_2688) ;  /* 0x0000000000241947 */ /* 0x009fec0003800000 */
        /* <DEDUP_REMOVED lines=9> */
.L_x_2688:
[----:B------:R-:W-:Y:S02]  /*1600*/  IMAD.U32 R2, RZ, RZ, UR5 ;  /* 0x00000005ff027e24 */ /* 0x000fe4000f8e00ff */
[----:B------:R-:W-:Y:S01]  /*1610*/  IMAD.U32 R27, RZ, RZ, UR4 ;  /* 0x00000004ff1b7e24 */ /* 0x000fe2000f8e00ff */
[----:B------:R-:W-:Y:S06]  /*1620*/  @!P2 BRA `(.L_x_2689) ;  /* 0x000000000010a947 */ /* 0x000fec0003800000 */
[----:B------:R-:W-:-:S04]  /*1630*/  IADD3 R4, P0, R194, UR8, RZ ;  /* 0x00000008c2047c10 */ /* 0x000fc8000ff1e0ff */
[----:B------:R-:W-:-:S05]  /*1640*/  IADD3.X R5, R195, UR9, RZ, P0, !PT ;  /* 0x00000009c3057c10 */ /* 0x000fca00087fe4ff */
[----:B------:R0:W5:Y:S01]  /*1650*/  LDG.E R27, desc[UR60][R4.64] ;  /* 0x0000003c041b7981 */ /* 0x000162000c1e1900 */
[----:B------:R-:W-:Y:S05]  /*1660*/  BRA `(.L_x_2690) ;  /* 0x0000000000107947 */ /* 0x000fea0003800000 */
.L_x_2689:
[----:B------:R-:W-:Y:S05]  /*1670*/  @!P0 BRA `(.L_x_2690) ;  /* 0x00000000000c8947 */ /* 0x000fea0003800000 */
[----:B------:R-:W2:Y:S04]  /*1680*/  LDG.E R4, desc[UR60][R6.64] ;  /* 0x0000003c06047981 */ /* 0x000ea8000c1e1900 */
[----:B------:R-:W2:Y:S02]  /*1690*/  LDG.E R27, desc[UR60][R6.64+0x4] ;  /* 0x0000043c061b7981 */ /* 0x000ea4000c1e1900 */
[----:B--2---:R-:W-:-:S07]  /*16a0*/  IMAD.IADD R27, R27, 0x1, -R4 ;  /* 0x000000011b1b7824 */ /* 0x004fce00078e0a04 */
.L_x_2690:
[----:B------:R-:W-:Y:S01]  /*16b0*/  ULDC.64 UR4, c[0x0][0xa10] ;  /* 0x0002840000047ab9 */ /* 0x000fe20000000a00 */
[----:B------:R-:W1:Y:S01]  /*16c0*/  LDC R9, c[0x0][0x448] ;  /* 0x00011200ff097b82 */ /* 0x000e620000000800 */
[----:B------:R-:W-:-:S04]  /*16d0*/  ISETP.NE.U32.AND P0, PT, RZ, UR4, PT ;  /* 0x00000004ff007c0c */ /* 0x000fc8000bf05070 */
[----:B------:R-:W-:Y:S01]  /*16e0*/  ISETP.NE.AND.EX P0, PT, RZ, UR5, PT, P0 ;  /* 0x00000005ff007c0c */ /* 0x000fe2000bf05300 */
[----:B------:R-:W-:-:S12]  /*16f0*/  ULDC.64 UR4, c[0x0][0xa30] ;  /* 0x00028c0000047ab9 */ /* 0x000fd80000000a00 */
[----:B0-----:R-:W0:Y:S02]  /*1700*/  @P0 LDC.64 R4, c[0x0][0xa10] ;  /* 0x00028400ff040b82 */ /* 0x001e240000000a00 */
[----:B0-----:R-:W-:-:S05]  /*1710*/  @P0 IMAD.WIDE R4, R24, 0x4, R4 ;  /* 0x0000000418040825 */ /* 0x001fca00078e0204 */
[----:B------:R-:W2:Y:S04]  /*1720*/  @P0 LDG.E R3, desc[UR60][R4.64] ;  /* 0x0000003c04030981 */ /* 0x000ea8000c1e1900 */
[----:B------:R0:W2:Y:S01]  /*1730*/  @P0 LDG.E R8, desc[UR60][R4.64+0x4] ;  /* 0x0000043c04080981 */ /* 0x0000a2000c1e1900 */
[----:B------:R-:W-:Y:S01]  /*1740*/  ISETP.NE.U32.AND P1, PT, RZ, UR4, PT ;  /* 0x00000004ff007c0c */ /* 0x000fe2000bf25070 */
[----:B-----5:R-:W-:-:S03]  /*1750*/  IMAD.MOV.U32 R141, RZ, RZ, R27 ;  /* 0x000000ffff8d7224 */ /* 0x020fc600078e001b */
[----:B------:R-:W-:-:S13]  /*1760*/  ISETP.NE.AND.EX P1, PT, RZ, UR5, PT, P1 ;  /* 0x00000005ff007c0c */ /* 0x000fda000bf25310 */
[----:B------:R-:W-:-:S04]  /*1770*/  @P1 IADD3 R6, P2, R194, UR4, RZ ;  /* 0x00000004c2061c10 */ /* 0x000fc8000ff5e0ff */
[----:B------:R-:W-:-:S05]  /*1780*/  @P1 IADD3.X R7, R195, UR5, RZ, P2, !PT ;  /* 0x00000005c3071c10 */ /* 0x000fca00097fe4ff */
[----:B------:R3:W5:Y:S01]  /*1790*/  @P1 LDG.E R141, desc[UR60][R6.64] ;  /* 0x0000003c068d1981 */ /* 0x000762000c1e1900 */
[----:B-1----:R-:W-:Y:S01]  /*17a0*/  ISETP.NE.AND P1, PT, R9, 0x1, PT ;  /* 0x000000010900780c */ /* 0x002fe20003f25270 */
[----:B------:R-:W-:Y:S02]  /*17b0*/  IMAD.SHL.U32 R185, R25, 0x80, RZ ;  /* 0x0000008019b97824 */ /* 0x000fe400078e00ff */
[----:B------:R-:W-:Y:S02]  /*17c0*/  IMAD.IADD R11, R27, 0x1, -R0 ;  /* 0x000000011b0b7824 */ /* 0x000fe400078e0a00 */
[----:B0-----:R-:W-:Y:S02]  /*17d0*/  VIADD R4, R185, 0x7f ;  /* 0x0000007fb9047836 */ /* 0x001fe40000000000 */
[----:B------:R-:W-:-:S05]  /*17e0*/  IMAD.MOV R126, RZ, RZ, -R11 ;  /* 0x000000ffff7e7224 */ /* 0x000fca00078e0a0b */
[----:B------:R-:W-:Y:S01]  /*17f0*/  VIMNMX R126, RZ, R126, !PT ;  /* 0x0000007eff7e7248 */ /* 0x000fe20007fe0100 */
[----:B------:R-:W0:Y:S08]  /*1800*/  @P1 LDC R9, c[0x0][0x44c] ;  /* 0x00011300ff091b82 */ /* 0x000e300000000800 */
[----:B------:R-:W1:Y:S01]  /*1810*/  @P1 LDC R5, c[0x0][0x450] ;  /* 0x00011400ff051b82 */ /* 0x000e620000000800 */
[----:B0-----:R-:W-:-:S05]  /*1820*/  @P1 IMAD.HI.U32 R0, R4, R9, RZ ;  /* 0x0000000904001227 */ /* 0x001fca00078e00ff */
[----:B-1----:R-:W-:Y:S01]  /*1830*/  @P1 SHF.R.U32.HI R4, RZ, R5, R0 ;  /* 0x00000005ff041219 */ /* 0x002fe20000011600 */
[----:B--2---:R-:W-:-:S04]  /*1840*/  @P0 IMAD.IADD R2, R8, 0x1, -R3 ;  /* 0x0000000108020824 */ /* 0x004fc800078e0a03 */
[----:B------:R-:W-:-:S04]  /*1850*/  IMAD.IADD R187, R11, 0x1, R2 ;  /* 0x000000010bbb7824 */ /* 0x000fc800078e0202 */
[C---:B------:R-:W-:Y:S01]  /*1860*/  VIADD R0, R187.reuse, 0x5f ;  /* 0x0000005fbb007836 */ /* 0x040fe20000000000 */
[----:B------:R-:W-:-:S03]  /*1870*/  IADD3 R142, R187, 0x60, -R186 ;  /* 0x00000060bb8e7810 */ /* 0x000fc60007ffe8ba */
[----:B------:R-:W-:-:S04]  /*1880*/  IMAD.HI R0, R0, 0x2aaaaaab, RZ ;  /* 0x2aaaaaab00007827 */ /* 0x000fc800078e02ff */
[----:B------:R-:W-:Y:S01]  /*1890*/  IMAD.IADD R4, R142, 0x1, R4 ;  /* 0x000000018e047824 */ /* 0x000fe200078e0204 */
[----:B------:R-:W-:-:S03]  /*18a0*/  SHF.R.U32.HI R143, RZ, 0x1f, R0 ;  /* 0x0000001fff8f7819 */ /* 0x000fc60000011600 */
[----:B------:R-:W-:Y:S01]  /*18b0*/  IMAD.HI R4, R4, 0x2aaaaaab, RZ ;  /* 0x2aaaaaab04047827 */ /* 0x000fe200078e02ff */
[----:B------:R-:W-:-:S04]  /*18c0*/  LEA.HI.SX32 R143, R0, R143, 0x1c ;  /* 0x0000008f008f7211 */ /* 0x000fc800078fe2ff */
[----:B------:R-:W-:-:S04]  /*18d0*/  SHF.R.U32.HI R3, RZ, 0x1f, R4 ;  /* 0x0000001fff037819 */ /* 0x000fc80000011604 */
[----:B------:R-:W-:-:S04]  /*18e0*/  LEA.HI.SX32 R4, R4, R3, 0x1c ;  /* 0x0000000304047211 */ /* 0x000fc800078fe2ff */
[----:B------:R-:W-:-:S05]  /*18f0*/  VIMNMX R4, R143, R4, PT ;  /* 0x000000048f047248 */ /* 0x000fca0003fe0100 */
        /* <DEDUP_REMOVED lines=12> */
[----:B---3--:R-:W-:Y:S05]  /*19c0*/  @!P1 BRA `(.L_x_2691) ;  /* 0x0000009000f89947 */ /* 0x008fea0003800000 */
        /* <DEDUP_REMOVED lines=20> */
.L_x_2693:
[----:B------:R-:W-:Y:S05]  /*1b10*/  BSYNC B6 ;  /* 0x0000000000067941 */ /* 0x000fea0003800000 */
.L_x_2692:
        /* <DEDUP_REMOVED lines=20> */
.L_x_2695:
[----:B------:R-:W-:Y:S05]  /*1c60*/  BSYNC B6 ;  /* 0x0000000000067941 */ /* 0x000fea0003800000 */
.L_x_2694:
[----:B------:R-:W-:Y:S01]  /*1c70*/  ULDC.64 UR4, c[0x0][0x9f8] ;  /* 0x00027e0000047ab9 */ /* 0x000fe20000000a00 */
[----:B------:R-:W0:Y:S01]  /*1c80*/  LDC.64 R94, c[0x0][0x3f8] ;  /* 0x0000fe00ff5e7b82 */ /* 0x000e220000000a00 */
[----:B------:R-:W-:-:S04]  /*1c90*/  ISETP.NE.U32.AND P0, PT, RZ, UR4, PT ;  /* 0x00000004ff007c0c */ /* 0x000fc8000bf05070 */
[----:B------:R-:W-:-:S03]  /*1ca0*/  ISETP.NE.AND.EX P0, PT, RZ, UR5, PT, P0 ;  /* 0x00000005ff007c0c */ /* 0x000fc6000bf05300 */
[----:B------:R-:W1:Y:S08]  /*1cb0*/  LDC R125, c[0x0][0x3f4] ;  /* 0x0000fd00ff7d7b82 */ /* 0x000e700000000800 */
[----:B------:R-:W2:Y:S02]  /*1cc0*/  LDC.64 R88, c[0x0][0x408] ;  /* 0x00010200ff587b82 */ /* 0x000ea40000000a00 */
[----:B------:R-:W-:Y:S01]  /*1cd0*/  @P0 IADD3 R4, P1, R194, UR4, RZ ;  /* 0x00000004c2040c10 */ /* 0x000fe2000ff3e0ff */
[----:B------:R-:W-:-:S03]  /*1ce0*/  ULDC UR4, c[0x0][0x2f4] ;  /* 0x0000bd0000047ab9 */ /* 0x000fc60000000800 */
        /* <DEDUP_REMOVED lines=8> */
[----:B------:R-:W-:Y:S01]  /*1d70*/  IMAD.SHL.U32 R107, R94, 0x40, RZ ;  /* 0x000000405e6b7824 */ /* 0x000fe200078e00ff */
[----:B------:R-:W-:Y:S01]  /*1d80*/  SEL R0, RZ, 0x1, P0 ;  /* 0x00000001ff007807 */ /* 0x000fe20000000000 */
[----:B------:R-:W-:Y:S01]  /*1d90*/  IMAD.MOV.U32 R127, RZ, RZ, 0x20 ;  /* 0x00000020ff7f7424 */ /* 0x000fe200078e00ff */
[----:B------:R-:W-:Y:S01]  /*1da0*/  ISETP.GE.AND P0, PT, R164, UR5, PT ;  /* 0x00000005a4007c0c */ /* 0x000fe2000bf06270 */
[----:B------:R-:W-:Y:S01]  /*1db0*/  IMAD.SHL.U32 R3, R3, 0x2, RZ ;  /* 0x0000000203037824 */ /* 0x000fe200078e00ff */
[----:B------:R-:W-:Y:S01]  /*1dc0*/  ISETP.GE.AND P1, PT, R22, UR4, PT ;  /* 0x0000000416007c0c */ /* 0x000fe2000bf26270 */
[----:B------:R-:W-:Y:S01]  /*1dd0*/  IMAD.IADD R129, R28, 0x1, R27 ;  /* 0x000000011c817824 */ /* 0x000fe200078e021b */
[----:B------:R-:W-:Y:S01]  /*1de0*/  SHF.R.S32.HI R7, RZ, 0x1f, R170 ;  /* 0x0000001fff077819 */ /* 0x000fe200000114aa */
[----:B--2---:R-:W-:Y:S01]  /*1df0*/  IMAD.WIDE.U32 R90, R170, R88, R16 ;  /* 0x00000058aa5a7225 */ /* 0x004fe200078e0010 */
[----:B------:R-:W-:-:S02]  /*1e00*/  LOP3.LUT R0, R3, 0x2, R0, 0xe2, !PT ;  /* 0x0000000203007812 */ /* 0x000fc400078ee200 */
[----:B------:R-:W-:Y:S01]  /*1e10*/  SEL R3, RZ, 0xffffffff, P0 ;  /* 0xffffffffff037807 */ /* 0x000fe20000000000 */
[----:B------:R-:W-:Y:S01]  /*1e20*/  IMAD.SHL.U32 R109, R88, 0x40, RZ ;  /* 0x00000040586d7824 */ /* 0x000fe200078e00ff */
[----:B------:R-:W-:Y:S01]  /*1e30*/  ISETP.GE.AND P0, PT, R165, UR4, PT ;  /* 0x00000004a5007c0c */ /* 0x000fe2000bf06270 */
[----:B------:R-:W-:Y:S01]  /*1e40*/  IMAD R113, R198, 0x40, R170 ;  /* 0x00000040c6717824 */ /* 0x000fe200078e02aa */
[----:B---3--:R-:W-:Y:S01]  /*1e50*/  SEL R4, RZ, 0x8, P1 ;  /* 0x00000008ff047807 */ /* 0x008fe20000800000 */
[----:B------:R-:W-:Y:S01]  /*1e60*/  IMAD.SHL.U32 R6, R3, 0x2, RZ ;  /* 0x0000000203067824 */ /* 0x000fe200078e00ff */
[----:B------:R-:W-:Y:S02]  /*1e70*/  SEL R3, RZ, 0x4, P0 ;  /* 0x00000004ff037807 */ /* 0x000fe40000000000 */
[--C-:B------:R-:W-:Y:S02]  /*1e80*/  SHF.R.S32.HI R163, RZ, 0x1f, R162.reuse ;  /* 0x0000001fffa37819 */ /* 0x100fe400000114a2 */
[----:B------:R-:W-:Y:S01]  /*1e90*/  LOP3.LUT R0, R4, R0, R3, 0xfe, !PT ;  /* 0x0000000004007212 */ /* 0x000fe200078efe03 */
[-C--:B------:R-:W-:Y:S01]  /*1ea0*/  IMAD R3, R7, R94.reuse, RZ ;  /* 0x0000005e07037224 */ /* 0x080fe200078e02ff */
[----:B------:R-:W-:Y:S01]  /*1eb0*/  ISETP.GE.AND P0, PT, R23, UR4, PT ;  /* 0x0000000417007c0c */ /* 0x000fe2000bf06270 */
[----:B------:R-:W-:Y:S01]  /*1ec0*/  IMAD.WIDE.U32 R98, R170, R94, R162 ;  /* 0x0000005eaa627225 */ /* 0x000fe200078e00a2 */
[----:B------:R-:W-:-:S02]  /*1ed0*/  ISETP.GE.AND P2, PT, R16, UR5, PT ;  /* 0x0000000510007c0c */ /* 0x000fc4000bf46270 */
[----:B------:R-:W-:Y:S01]  /*1ee0*/  ISETP.GE.AND P1, PT, R165, UR5, PT ;  /* 0x00000005a5007c0c */ /* 0x000fe2000bf26270 */
[----:B------:R-:W-:Y:S01]  /*1ef0*/  IMAD R9, R170, R95, R3 ;  /* 0x0000005faa097224 */ /* 0x000fe200078e0203 */
[----:B------:R-:W-:Y:S01]  /*1f00*/  SEL R3, RZ, 0x10, P0 ;  /* 0x00000010ff037807 */ /* 0x000fe20000000000 */
[-C--:B------:R-:W-:Y:S01]  /*1f10*/  IMAD R7, R7, R88.reuse, RZ ;  /* 0x0000005807077224 */ /* 0x080fe200078e02ff */
[-C--:B-1----:R-:W-:Y:S01]  /*1f20*/  ISETP.GE.AND P3, PT, R16, R125.reuse, PT ;  /* 0x0000007d1000720c */ /* 0x082fe20003f66270 */
[----:B------:R-:W-:Y:S01]  /*1f30*/  IMAD.IADD R99, R99, 0x1, R9 ;  /* 0x0000000163637824 */ /* 0x000fe200078e0209 */
[----:B------:R-:W-:Y:S01]  /*1f40*/  SEL R5, RZ, 0x1, P2 ;  /* 0x00000001ff057807 */ /* 0x000fe20001000000 */
[----:B------:R-:W-:Y:S01]  /*1f50*/  IMAD.IADD R97, R9, 0x1, R97 ;  /* 0x0000000109617824 */ /* 0x000fe200078e0261 */
[----:B------:R-:W-:Y:S01]  /*1f60*/  ISETP.GE.AND P2, PT, R164, R125, PT ;  /* 0x0000007da400720c */ /* 0x000fe20003f46270 */
[C---:B------:R-:W-:Y:S01]  /*1f70*/  IMAD R11, R170.reuse, R89, R7 ;  /* 0x00000059aa0b7224 */ /* 0x040fe200078e0207 */
[----:B------:R-:W-:Y:S01]  /*1f80*/  SEL R4, RZ, 0x4, P1 ;  /* 0x00000004ff047807 */ /* 0x000fe20000800000 */
[----:B------:R-:W-:Y:S01]  /*1f90*/  IMAD.WIDE.U32 R92, R170, R88, R162 ;  /* 0x00000058aa5c7225 */ /* 0x000fe200078e00a2 */
[----:B------:R-:W-:-:S02]  /*1fa0*/  LOP3.LUT R9, R0, R3, RZ, 0xfc, !PT ;  /* 0x0000000300097212 */ /* 0x000fc400078efcff */
[----:B------:R-:W-:Y:S01]  /*1fb0*/  ISETP.GE.AND P1, PT, R165, R125, PT ;  /* 0x0000007da500720c */ /* 0x000fe20003f26270 */
[----:B------:R-:W-:Y:S01]  /*1fc0*/  IMAD.IADD R93, R93, 0x1, R11 ;  /* 0x000000015d5d7824 */ /* 0x000fe200078e020b */
[----:B------:R-:W-:Y:S01]  /*1fd0*/  SEL R3, R125, RZ, P3 ;  /* 0x000000ff7d037207 */ /* 0x000fe20001800000 */
[----:B------:R-:W-:Y:S01]  /*1fe0*/  IMAD.IADD R91, R11, 0x1, R91 ;  /* 0x000000010b5b7824 */ /* 0x000fe200078e025b */
[----:B------:R-:W-:Y:S01]  /*1ff0*/  SEL R7, R125, RZ, P2 ;  /* 0x000000ff7d077207 */ /* 0x000fe20001000000 */
[----:B-----5:R-:W-:Y:S01]  /*2000*/  IMAD.WIDE.U32 R98, R141, R94, R98 ;  /* 0x0000005e8d627225 */ /* 0x020fe200078e0062 */
[----:B------:R-:W-:Y:S02]  /*2010*/  SEL R0, R125, RZ, P1 ;  /* 0x000000ff7d007207 */ /* 0x000fe40000800000 */
[----:B------:R-:W-:Y:S01]  /*2020*/  LOP3.LUT R5, R6, 0x2, R5, 0xe2, !PT ;  /* 0x0000000206057812 */ /* 0x000fe200078ee205 */
[----:B------:R-:W-:Y:S01]  /*2030*/  IMAD.IADD R3, R16, 0x1, R3 ;  /* 0x0000000110037824 */ /* 0x000fe200078e0203 */
[----:B------:R-:W-:Y:S01]  /*2040*/  ISETP.GE.AND P4, PT, R22, UR5, PT ;  /* 0x0000000516007c0c */ /* 0x000fe2000bf86270 */
[----:B------:R-:W-:Y:S01]  /*2050*/  IMAD.IADD R7, R164, 0x1, R7 ;  /* 0x00000001a4077824 */ /* 0x000fe200078e0207 */
[----:B------:R-:W-:Y:S01]  /*2060*/  LOP3.LUT R5, R5, R4, RZ, 0xfc, !PT ;  /* 0x0000000405057212 */ /* 0x000fe200078efcff */
[----:B------:R-:W-:Y:S01]  /*2070*/  IMAD.IADD R8, R165, 0x1, R0 ;  /* 0x00000001a5087824 */ /* 0x000fe200078e0200 */
[----:B------:R-:W-:Y:S01]  /*2080*/  SHF.R.S32.HI R0, RZ, 0x1f, R3 ;  /* 0x0000001fff007819 */ /* 0x000fe20000011403 */
[----:B------:R-:W-:Y:S01]  /*2090*/  IMAD.WIDE.U32 R96, R141, R94, R96 ;  /* 0x0000005e8d607225 */ /* 0x000fe200078e0060 */
[----:B------:R-:W-:-:S02]  /*20a0*/  SHF.R.S32.HI R4, RZ, 0x1f, R7 ;  /* 0x0000001fff047819 */ /* 0x000fc40000011407 */
[CC--:B------:R-:W-:Y:S01]  /*20b0*/  LEA.HI R6, R0.reuse, R3.reuse, RZ, 0x3 ;  /* 0x0000000300067211 */ /* 0x0c0fe200078f18ff */
[CC--:B------:R-:W-:Y:S01]  /*20c0*/  IMAD.WIDE.U32 R92, R141.reuse, R88.reuse, R92 ;  /* 0x000000588d5c7225 */ /* 0x0c0fe200078e005c */
[----:B------:R-:W-:Y:S02]  /*20d0*/  LEA.HI R0, R0, R3, RZ, 0x6 ;  /* 0x0000000300007211 */ /* 0x000fe400078f30ff */
[CC--:B------:R-:W-:Y:S01]  /*20e0*/  LEA.HI R3, R4.reuse, R7.reuse, RZ, 0x6 ;  /* 0x0000000704037211 */ /* 0x0c0fe200078f30ff */
[----:B------:R-:W-:Y:S01]  /*20f0*/  IMAD.WIDE.U32 R90, R141, R88, R90 ;  /* 0x000000588d5a7225 */ /* 0x000fe200078e005a */
[----:B------:R-:W-:Y:S02]  /*2100*/  LEA.HI R10, R4, R7, RZ, 0x3 ;  /* 0x00000007040a7211 */ /* 0x000fe400078f18ff */
[----:B------:R-:W-:Y:S01]  /*2110*/  SHF.R.S32.HI R4, RZ, 0x6, R3 ;  /* 0x00000006ff047819 */ /* 0x000fe20000011403 */
[----:B------:R-:W-:Y:S01]  /*2120*/  IMAD.SHL.U32 R125, R125, 0x2, RZ ;  /* 0x000000027d7d7824 */ /* 0x000fe200078e00ff */
[----:B------:R-:W-:-:S02]  /*2130*/  SHF.R.S32.HI R0, RZ, 0x6, R0 ;  /* 0x00000006ff007819 */ /* 0x000fc40000011400 */
[C---:B------:R-:W-:Y:S01]  /*2140*/  LOP3.LUT R3, R181.reuse, 0x38, R6, 0xf8, !PT ;  /* 0x00000038b5037812 */ /* 0x040fe200078ef806 */
[--C-:B------:R-:W-:Y:S01]  /*2150*/  IMAD R139, R4, 0x1800, R183.reuse ;  /* 0x00001800048b7824 */ /* 0x100fe200078e02b7 */
[----:B------:R-:W-:Y:S01]  /*2160*/  SHF.R.S32.HI R13, RZ, 0x1f, R8 ;  /* 0x0000001fff0d7819 */ /* 0x000fe20000011408 */
[C---:B------:R-:W-:Y:S01]  /*2170*/  IMAD R140, R0.reuse, 0x1800, R183 ;  /* 0x00001800008c7824 */ /* 0x040fe200078e02b7 */
[----:B------:R-:W-:Y:S01]  /*2180*/  LOP3.LUT R7, R181, 0x38, R10, 0xf8, !PT ;  /* 0x00000038b5077812 */ /* 0x000fe200078ef80a */
[--C-:B------:R-:W-:Y:S01]  /*2190*/  IMAD R138, R0, 0x1800, R184.reuse ;  /* 0x00001800008a7824 */ /* 0x100fe200078e02b8 */
[----:B------:R-:W-:Y:S01]  /*21a0*/  LOP3.LUT R3, R3, R182, RZ, 0x3c, !PT ;  /* 0x000000b603037212 */ /* 0x000fe200078e3cff */
[----:B------:R-:W-:Y:S01]  /*21b0*/  IMAD R136, R4, 0x1800, R184 ;  /* 0x0000180004887824 */ /* 0x000fe200078e02b8 */
[----:B------:R-:W-:Y:S02]  /*21c0*/  LEA.HI R12, R13, R8, RZ, 0x3 ;  /* 0x000000080d0c7211 */ /* 0x000fe400078f18ff */
[----:B------:R-:W-:Y:S01]  /*21d0*/  LOP3.LUT R0, R7, R182, RZ, 0x3c, !PT ;  /* 0x000000b607007212 */ /* 0x000fe200078e3cff */
[----:B------:R-:W-:Y:S01]  /*21e0*/  IMAD.IADD R140, R140, 0x1, R3 ;  /* 0x000000018c8c7824 */ /* 0x000fe200078e0203 */
[----:B------:R-:W-:-:S02]  /*21f0*/  LEA.HI R8, R13, R8, RZ, 0x6 ;  /* 0x000000080d087211 */ /* 0x000fc400078f30ff */
[----:B------:R-:W-:Y:S01]  /*2200*/  SHF.R.S32.HI R13, RZ, 0x1f, R141 ;  /* 0x0000001fff0d7819 */ /* 0x000fe2000001148d */
[----:B------:R-:W-:Y:S01]  /*2210*/  IMAD.IADD R139, R139, 0x1, R0 ;  /* 0x000000018b8b7824 */ /* 0x000fe200078e0200 */
[----:B------:R-:W-:Y:S02]  /*2220*/  LOP3.LUT R3, R181, 0x38, R12, 0xf8, !PT ;  /* 0x00000038b5037812 */ /* 0x000fe400078ef80c */
[----:B------:R-:W-:Y:S01]  /*2230*/  LOP3.LUT R11, R177, 0x38, R6, 0xf8, !PT ;  /* 0x00000038b10b7812 */ /* 0x000fe200078ef806 */
[----:B------:R-:W-:Y:S01]  /*2240*/  IMAD R4, R13, R94, RZ ;  /* 0x0000005e0d047224 */ /* 0x000fe200078e02ff */
[----:B------:R-:W-:Y:S02]  /*2250*/  LOP3.LUT R0, R3, R182, RZ, 0x3c, !PT ;  /* 0x000000b603007212 */ /* 0x000fe400078e3cff */
[----:B------:R-:W-:Y:S01]  /*2260*/  LOP3.LUT R11, R11, R220, RZ, 0x3c, !PT ;  /* 0x000000dc0b0b7212 */ /* 0x000fe200078e3cff */
[----:B------:R-:W-:Y:S01]  /*2270*/  IMAD R103, R141, R95, R4 ;  /* 0x0000005f8d677224 */ /* 0x000fe200078e0204 */
[----:B------:R-:W-:-:S02]  /*2280*/  LOP3.LUT R7, R177, 0x38, R10, 0xf8, !PT ;  /* 0x00000038b1077812 */ /* 0x000fc400078ef80a */
[----:B------:R-:W-:Y:S01]  /*2290*/  LOP3.LUT R3, R181, 0x18, R16, 0xf8, !PT ;  /* 0x00000018b5037812 */ /* 0x000fe200078ef810 */
[----:B------:R-:W-:Y:S01]  /*22a0*/  IMAD.IADD R138, R138, 0x1, R11 ;  /* 0x000000018a8a7824 */ /* 0x000fe200078e020b */
[----:B------:R-:W-:Y:S01]  /*22b0*/  SHF.R.S32.HI R8, RZ, 0x6, R8 ;  /* 0x00000006ff087819 */ /* 0x000fe20000011408 */
[----:B------:R-:W-:Y:S01]  /*22c0*/  IMAD.IADD R105, R99, 0x1, R103 ;  /* 0x0000000163697824 */ /* 0x000fe200078e0267 */
[----:B------:R-:W-:Y:S01]  /*22d0*/  LOP3.LUT R7, R7, R220, RZ, 0x3c, !PT ;  /* 0x000000dc07077212 */ /* 0x000fe200078e3cff */
[----:B------:R-:W-:Y:S01]  /*22e0*/  IMAD.IADD R103, R103, 0x1, R97 ;  /* 0x0000000167677824 */ /* 0x000fe200078e0261 */
[----:B------:R-:W-:Y:S01]  /*22f0*/  LOP3.LUT R4, R3, R182, RZ, 0x3c, !PT ;  /* 0x000000b603047212 */ /* 0x000fe200078e3cff */
[----:B------:R-:W-:Y:S01]  /*2300*/  IMAD R137, R8, 0x1800, R183 ;  /* 0x0000180008897824 */ /* 0x000fe200078e02b7 */
[----:B------:R-:W-:Y:S01]  /*2310*/  LOP3.LUT R11, R177, 0x38, R12, 0xf8, !PT ;  /* 0x00000038b10b7812 */ /* 0x000fe200078ef80c */
[----:B------:R-:W-:Y:S01]  /*2320*/  IMAD.IADD R136, R136, 0x1, R7 ;  /* 0x0000000188887824 */ /* 0x000fe200078e0207 */
[----:B------:R-:W-:Y:S01]  /*2330*/  ISETP.GE.AND P0, PT, R160, UR4, PT ;  /* 0x00000004a0007c0c */ /* 0x000fe2000bf06270 */
[----:B------:R-:W-:Y:S01]  /*2340*/  IMAD.IADD R3, R183, 0x1, R4 ;  /* 0x00000001b7037824 */ /* 0x000fe200078e0204 */
[----:B------:R-:W-:Y:S01]  /*2350*/  LOP3.LUT R11, R11, R220, RZ, 0x3c, !PT ;  /* 0x000000dc0b0b7212 */ /* 0x000fe200078e3cff */
[----:B------:R-:W-:Y:S01]  /*2360*/  IMAD R7, R95, 0x60, RZ ;  /* 0x000000605f077824 */ /* 0x000fe200078e02ff */
[----:B------:R-:W-:Y:S01]  /*2370*/  SHF.L.U64.HI R106, R94, 0x6, R95 ;  /* 0x000000065e6a7819 */ /* 0x000fe2000001025f */
[----:B------:R-:W-:Y:S01]  /*2380*/  IMAD R134, R8, 0x1800, R184 ;  /* 0x0000180008867824 */ /* 0x000fe200078e02b8 */
[----:B------:R-:W-:Y:S01]  /*2390*/  SEL R4, RZ, 0x8, P4 ;  /* 0x00000008ff047807 */ /* 0x000fe20002000000 */
[----:B------:R-:W-:Y:S01]  /*23a0*/  IMAD.IADD R137, R137, 0x1, R0 ;  /* 0x0000000189897824 */ /* 0x000fe200078e0200 */
[----:B------:R-:W-:Y:S01]  /*23b0*/  LOP3.LUT P5, RZ, R213, 0x4, RZ, 0xc0, !PT ;  /* 0x00000004d5ff7812 */ /* 0x000fe200078ac0ff */
[----:B------:R-:W-:Y:S01]  /*23c0*/  IMAD.WIDE.U32 R94, R94, 0x60, RZ ;  /* 0x000000605e5e7825 */ /* 0x000fe200078e00ff */
[----:B------:R-:W-:-:S02]  /*23d0*/  SEL R8, RZ, 0x20, P0 ;  /* 0x00000020ff087807 */ /* 0x000fc40000000000 */
[----:B------:R-:W-:Y:S01]  /*23e0*/  LOP3.LUT R20, R5, R4, RZ, 0xfc, !PT ;  /* 0x0000000405147212 */ /* 0x000fe200078efcff */
[----:B------:R-:W-:Y:S01]  /*23f0*/  IMAD R0, R13, R88, RZ ;  /* 0x000000580d007224 */ /* 0x000fe200078e02ff */
[----:B------:R-:W-:Y:S01]  /*2400*/  LOP3.LUT R4, R5, 0x1, RZ, 0xc0, !PT ;  /* 0x0000000105047812 */ /* 0x000fe200078ec0ff */
[----:B------:R-:W-:Y:S01]  /*2410*/  IMAD.IADD R134, R134, 0x1, R11 ;  /* 0x0000000186867824 */ /* 0x000fe200078e020b */
[C---:B------:R-:W-:Y:S01]  /*2420*/  SHF.L.U64.HI R108, R88.reuse, 0x6, R89 ;  /* 0x00000006586c7819 */ /* 0x040fe20000010259 */
[----:B------:R-:W-:Y:S01]  /*2430*/  IMAD R11, R89, 0x60, RZ ;  /* 0x00000060590b7824 */ /* 0x000fe200078e02ff */
[----:B------:R-:W-:Y:S01]  /*2440*/  SEL R127, R127, 0xffffffe0, !P5 ;  /* 0xffffffe07f7f7807 */ /* 0x000fe20006800000 */
[----:B------:R-:W-:Y:S01]  /*2450*/  IMAD R13, R141, R89, R0 ;  /* 0x000000598d0d7224 */ /* 0x000fe200078e0200 */
[----:B------:R-:W-:Y:S01]  /*2460*/  IADD3 R130, R95, R7, RZ ;  /* 0x000000075f827210 */ /* 0x000fe20007ffe0ff */
[----:B------:R-:W-:Y:S01]  /*2470*/  IMAD.WIDE.U32 R88, R88, 0x60, RZ ;  /* 0x0000006058587825 */ /* 0x000fe200078e00ff */
[----:B------:R-:W-:-:S02]  /*2480*/  SHF.R.S32.HI R118, RZ, 0x3, R6 ;  /* 0x00000003ff767819 */ /* 0x000fc40000011406 */
[----:B------:R-:W-:Y:S01]  /*2490*/  LOP3.LUT R5, R6, 0xfffffff8, RZ, 0xc0, !PT ;  /* 0xfffffff806057812 */ /* 0x000fe200078ec0ff */
[----:B------:R-:W-:Y:S01]  /*24a0*/  IMAD.IADD R132, R89, 0x1, R11 ;  /* 0x0000000159847824 */ /* 0x000fe200078e020b */
[----:B------:R-:W-:Y:S01]  /*24b0*/  LOP3.LUT R87, R9, R8, RZ, 0xfc, !PT ;  /* 0x0000000809577212 */ /* 0x000fe200078efcff */
[----:B------:R-:W-:Y:S01]  /*24c0*/  IMAD.IADD R133, R127, 0x1, R3 ;  /* 0x000000017f857824 */ /* 0x000fe200078e0203 */
[----:B------:R-:W-:Y:S01]  /*24d0*/  LOP3.LUT R6, R10, 0xfffffff8, RZ, 0xc0, !PT ;  /* 0xfffffff80a067812 */ /* 0x000fe200078ec0ff */
[----:B------:R-:W-:Y:S01]  /*24e0*/  IMAD.IADD R104, R93, 0x1, R13 ;  /* 0x000000015d687824 */ /* 0x000fe200078e020d */
[----:B------:R-:W-:Y:S01]  /*24f0*/  LOP3.LUT R7, R12, 0xfffffff8, RZ, 0xc0, !PT ;  /* 0xfffffff80c077812 */ /* 0x000fe200078ec0ff */
[----:B------:R-:W-:Y:S01]  /*2500*/  IMAD.IADD R102, R13, 0x1, R91 ;  /* 0x000000010d667824 */ /* 0x000fe200078e025b */
[----:B------:R-:W-:Y:S02]  /*2510*/  SHF.R.S32.HI R115, RZ, 0x3, R10 ;  /* 0x00000003ff737819 */ /* 0x000fe4000001140a */
        /* <DEDUP_REMOVED lines=16> */
.L_x_2801:
[----:B0-----:R-:W0:Y:S01]  /*2620*/  LDC R81, c[0x0][0x430] ;  /* 0x00010c00ff517b82 */ /* 0x001e220000000800 */
[----:B------:R-:W-:Y:S02]  /*2630*/  VIADD R25, R25, 0xffffffff ;  /* 0xffffffff19197836 */ /* 0x000fe40000000000 */
[----:B------:R-:W-:Y:S02]  /*2640*/  IMAD.MOV.U32 R80, RZ, RZ, RZ ;  /* 0x000000ffff507224 */ /* 0x000fe400078e00ff */
[----:B------:R-:W-:-:S03]  /*2650*/  IMAD R12, R25, 0x60, R113 ;  /* 0x00000060190c7824 */ /* 0x000fc600078e0271 */
[----:B-1----:R-:W1:Y:S01]  /*2660*/  LDC R124, c[0x0][0x3f4] ;  /* 0x0000fd00ff7c7b82 */ /* 0x002e620000000800 */
        /* <DEDUP_REMOVED lines=22> */
[C---:B------:R-:W-:Y:S01]  /*27d0*/  IMAD R29, R19.reuse, 0x4800, R3 ;  /* 0x00004800131d7824 */ /* 0x040fe200078e0203 */
[----:B------:R-:W-:Y:S05]  /*27e0*/  YIELD ;  /* 0x0000000000007946 */ /* 0x000fea0003800000 */
[----:B------:R-:W-:Y:S01]  /*27f0*/  IMAD R11, R19, 0x4800, R133 ;  /* 0x00004800130b7824 */ /* 0x000fe200078e0285 */
[----:B------:R-:W-:Y:S01]  /*2800*/  BSSY B0, `(.L_x_2696) ;  /* 0x00007e7000007945 */ /* 0x000fe20003800000 */
[----:B------:R-:W-:Y:S01]  /*2810*/  IMAD R81, R81, R14, R32 ;  /* 0x0000000e51517224 */ /* 0x000fe200078e0220 */
[----:B------:R-:W-:Y:S01]  /*2820*/  P2R R123, PR, RZ, 0x10 ;  /* 0x00000010ff7b7803 */ /* 0x000fe20000000000 */
[----:B------:R-:W-:-:S02]  /*2830*/  IMAD R29, R29, 0x2, R122 ;  /* 0x000000021d1d7824 */ /* 0x000fc400078e027a */
[----:B------:R-:W-:Y:S01]  /*2840*/  IMAD R28, R11, 0x2, R122 ;  /* 0x000000020b1c7824 */ /* 0x000fe200078e027a */
[----:B0-----:R-:W-:Y:S06]  /*2850*/  @!P0 BRA `(.L_x_2697) ;  /* 0x0000007400a88947 */ /* 0x001fec0003800000 */
[----:B------:R-:W-:Y:S01]  /*2860*/  SHF.R.S32.HI R82, RZ, 0x1f, R81 ;  /* 0x0000001fff527819 */ /* 0x000fe20000011451 */
[----:B------:R-:W-:Y:S01]  /*2870*/  ULDC.64 UR4, c[0x0][0x300] ;  /* 0x0000c00000047ab9 */ /* 0x000fe20000000a00 */
[----:B-----5:R-:W-:Y:S01]  /*2880*/  SHF.R.S32.HI R83, RZ, 0x1f, R80 ;  /* 0x0000001fff537819 */ /* 0x020fe20000011450 */
[C---:B------:R-:W-:Y:S01]  /*2890*/  IMAD.WIDE.U32 R12, R81.reuse, UR4, RZ ;  /* 0x00000004510c7c25 */ /* 0x040fe2000f8e00ff */
        /* <DEDUP_REMOVED lines=15> */
[C---:B------:R-:W-:Y:S02]  /*2990*/  IMAD R31, R11.reuse, R94, R14 ;  /* 0x0000005e0b1f7224 */ /* 0x040fe400078e020e */
[----:B------:R-:W-:Y:S02]  /*29a0*/  IMAD R33, R11, R88, R30 ;  /* 0x000000580b217224 */ /* 0x000fe400078e021e */
[C---:B------:R-:W-:Y:S02]  /*29b0*/  IMAD R11, R26.reuse, UR5, R15 ;  /* 0x000000051a0b7c24 */ /* 0x040fe4000f8e020f */
[----:B------:R-:W-:Y:S01]  /*29c0*/  IMAD.WIDE.U32 R116, R26, UR4, R12 ;  /* 0x000000041a747c25 */ /* 0x000fe2000f8e000c */
[----:B------:R-:W-:-:S03]  /*29d0*/  ULDC.64 UR4, c[0x0][0x2e8] ;  /* 0x0000ba0000047ab9 */ /* 0x000fc60000000a00 */
[----:B------:R-:W-:Y:S01]  /*29e0*/  IMAD.IADD R11, R117, 0x1, R11 ;  /* 0x00000001750b7824 */ /* 0x000fe200078e020b */
[----:B------:R-:W-:Y:S01]  /*29f0*/  LEA R117, P4, R116, UR4, 0x1 ;  /* 0x0000000474757c11 */ /* 0x000fe2000f8808ff */
[----:B------:R-:W-:Y:S02]  /*2a00*/  IMAD R84, R25, -0x60, R2 ;  /* 0xffffffa019547824 */ /* 0x000fe400078e0202 */
[-C--:B------:R-:W-:Y:S01]  /*2a10*/  IMAD.WIDE.U32 R14, R94, R25.reuse, RZ ;  /* 0x000000195e0e7225 */ /* 0x080fe200078e00ff */
[----:B------:R-:W-:Y:S02]  /*2a20*/  LEA.HI.X R116, R116, UR5, R11, 0x1, P4 ;  /* 0x0000000574747c11 */ /* 0x000fe4000a0f0c0b */
        /* <DEDUP_REMOVED lines=61> */
.L_x_2700:
[----:B------:R-:W-:Y:S05]  /*2e00*/  BSYNC B1 ;  /* 0x0000000000017941 */ /* 0x000fea0003800000 */
.L_x_2699:
        /* <DEDUP_REMOVED lines=56> */
.L_x_2702:
[----:B------:R-:W-:Y:S05]  /*3190*/  BSYNC B1 ;  /* 0x0000000000017941 */ /* 0x000fea0003800000 */
.L_x_2701:
        /* <DEDUP_REMOVED lines=9> */
[----:B------:R-:W-:Y:S02]  /*3230*/  PRMT R225, R225, 0x5410, R14 ;  /* 0x00005410e1e17816 */ /* 0x000fe4000000000e */
[----:B------:R-:W-:Y:S01]  /*3240*/  PRMT R150, R150, 0x5410, R13 ;  /* 0x0000541096967816 */ /* 0x000fe2000000000d */
[----:B------:R-:W-:Y:S01]  /*3250*/  IMAD.MOV.U32 R13, RZ, RZ, R60 ;  /* 0x000000ffff0d7224 */ /* 0x000fe200078e003c */
[----:B------:R-:W-:-:S04]  /*3260*/  MOV R14, R61 ;  /* 0x0000003d000e7202 */ /* 0x000fc80000000f00 */
[----:B------:R-:W-:Y:S01]  /*3270*/  PRMT R159, R14, 0x5410, R13 ;  /* 0x000054100e9f7816 */ /* 0x000fe2000000000d */
[----:B------:R-:W-:Y:S02]  /*3280*/  IMAD.MOV.U32 R13, RZ, RZ, R65 ;  /* 0x000000ffff0d7224 */ /* 0x000fe400078e0041 */
        /* <DEDUP_REMOVED lines=19> */
[----:B------:R-:W-:Y:S01]  /*33c0*/  PRMT R207, R207, 0x5410, R13 ;  /* 0x00005410cfcf7816 */ /* 0x000fe2000000000d */
[----:B------:R-:W-:Y:S01]  /*33d0*/  IMAD.MOV.U32 R13, RZ, RZ, R76 ;  /* 0x000000ffff0d7224 */ /* 0x000fe200078e004c */
[----:B------:R-:W-:-:S02]  /*33e0*/  PLOP3.LUT P0, PT, PT, PT, UP0, 0x80, 0x0 ;  /* 0x000000000000781c */ /* 0x000fc40003f0f008 */
        /* <DEDUP_REMOVED lines=14> */
[----:B------:R-:W-:-:S02]  /*34d0*/  IMAD.MOV.U32 R11, RZ, RZ, R35 ;  /* 0x000000ffff0b7224 */ /* 0x000fc400078e0023 */
[----:B------:R-:W-:-:S03]  /*34e0*/  IMAD.MOV.U32 R13, RZ, RZ, R39 ;  /* 0x000000ffff0d7224 */ /* 0x000fc600078e0027 */
[----:B------:R-:W-:Y:S01]  /*34f0*/  PRMT R121, R12, 0x5410, R11 ;  /* 0x000054100c797816 */ /* 0x000fe2000000000b */
[----:B------:R-:W-:Y:S01]  /*3500*/  IMAD.MOV.U32 R12, RZ, RZ, R42 ;  /* 0x000000ffff0c7224 */ /* 0x000fe200078e002a */
[----:B------:R-:W-:Y:S01]  /*3510*/  PRMT R135, R14, 0x5410, R13 ;  /* 0x000054100e877816 */ /* 0x000fe2000000000d */
[----:B------:R-:W-:Y:S02]  /*3520*/  IMAD.MOV.U32 R11, RZ, RZ, R43 ;  /* 0x000000ffff0b7224 */ /* 0x000fe400078e002b */
        /* <DEDUP_REMOVED lines=27> */
.L_x_2703:
[----:B------:R-:W-:Y:S01]  /*36e0*/  IMAD R85, R19, 0x8, R18 ;  /* 0x0000000813557824 */ /* 0x000fe200078e0212 */
[----:B------:R-:W-:Y:S01]  /*36f0*/  SHF.L.U32 R86, R171, 0x1f, RZ ;  /* 0x0000001fab567819 */ /* 0x000fe200000006ff */
[----:B------:R-:W-:Y:S03]  /*3700*/  BSSY B1, `(.L_x_2704) ;  /* 0x0000003000017945 */ /* 0x000fe60003800000 */
[----:B------:R-:W0:Y:S02]  /*3710*/  SYNCS.PHASECHK.TRANS64.TRYWAIT P6, [R85+URZ+0x2a890], R86 ;  /* 0x02a89056550075a7 */ /* 0x000e2400080c017f */
[----:B0-----:R-:W-:Y:S05]  /*3720*/  @!P6 BRA `(.L_x_2705) ;  /* 0x000001f400bce947 */ /* 0x001fea0003800000 */
.L_x_3046:
[----:B------:R-:W-:Y:S05]  /*3730*/  BSYNC B1 ;  /* 0x0000000000017941 */ /* 0x000fea0003800000 */
.L_x_2704:
[----:B------:R-:W-:-:S03]  /*3740*/  UMOV UR4, 0xffffffff ;  /* 0xffffffff00047882 */ /* 0x000fc60000000000 */
[----:B------:R-:W-:Y:S05]  /*3750*/  BRA.DIV UR4, `(.L_x_2706) ;  /* 0x000001f604c47947 */ /* 0x000fea000b800000 */
[----:B------:R1:W2:Y:S04]  /*3760*/  SHFL.IDX PT, R78, R116, RZ, 0x1c1f ;  /* 0x001c1fff744e7589 */ /* 0x0002a800000e0000 */
[----:B------:R1:W3:Y:S02]  /*3770*/  SHFL.IDX PT, R11, R117, RZ, 0x1c1f ;  /* 0x001c1fff750b7589 */ /* 0x0002e400000e0000 */
.L_x_3050:
        /* <DEDUP_REMOVED lines=27> */
[C---:B------:R-:W-:Y:S01]  /*3930*/  LOP3.LUT R150, R14.reuse, 0xffff0000, RZ, 0xc0, !PT ;  /* 0xffff00000e967812 */ /* 0x040fe200078ec0ff */
[----:B------:R-:W-:Y:S01]  /*3940*/  IMAD.U32 R14, R14, 0x10000, RZ ;  /* 0x000100000e0e7824 */ /* 0x000fe200078e00ff */
[C---:B------:R-:W-:Y:S01]  /*3950*/  SHF.L.U32 R151, R13.reuse, 0x10, RZ ;  /* 0x000000100d977819 */ /* 0x040fe200000006ff */
[C---:B------:R-:W-:Y:S01]  /*3960*/  IMAD.U32 R149, R148.reuse, 0x10000, RZ ;  /* 0x0001000094957824 */ /* 0x040fe200078e00ff */
[----:B------:R-:W-:Y:S02]  /*3970*/  LOP3.LUT R148, R148, 0xffff0000, RZ, 0xc0, !PT ;  /* 0xffff000094947812 */ /* 0x000fe400078ec0ff */
[----:B------:R-:W-:Y:S01]  /*3980*/  LOP3.LUT R13, R13, 0xffff0000, RZ, 0xc0, !PT ;  /* 0xffff00000d0d7812 */ /* 0x000fe200078ec0ff */
[C---:B------:R-:W-:Y:S01]  /*3990*/  FMUL.FTZ R152, R150.reuse, R149 ;  /* 0x0000009596987220 */ /* 0x040fe20000410000 */
[----:B------:R-:W-:Y:S01]  /*39a0*/  FMUL.FTZ R150, R150, R151 ;  /* 0x0000009796967220 */ /* 0x000fe20000410000 */
[----:B------:R-:W-:-:S02]  /*39b0*/  F2FP.BF16.F32.PACK_AB R75, R75, R76 ;  /* 0x0000004c4b4b723e */ /* 0x000fc400000010ff */
        /* <DEDUP_REMOVED lines=21> */
.L_x_2712:
[----:B------:R-:W-:Y:S05]  /*3b10*/  BSYNC B3 ;  /* 0x0000000000037941 */ /* 0x000fea0003800000 */
.L_x_2711:
[----:B---3--:R-:W-:-:S04]  /*3b20*/  LEA R74, P4, R16, R11, 0x1 ;  /* 0x0000000b104a7211 */ /* 0x008fc800078808ff */
[----:B--2---:R-:W-:-:S05]  /*3b30*/  LEA.HI.X R75, R16, R78, R17, 0x1, P4 ;  /* 0x0000004e104b7211 */ /* 0x004fca00020f0c11 */
[----:B0-----:R4:W-:Y:S04]  /*3b40*/  ST.E.128 desc[UR60][R74.64], R12 ;  /* 0x0000000c4a007985 */ /* 0x0019e8000c101d3c */
.L_x_2710:
[----:B------:R-:W-:Y:S05]  /*3b50*/  BSYNC B2 ;  /* 0x0000000000027941 */ /* 0x000fea0003800000 */
.L_x_2709:
        /* <DEDUP_REMOVED lines=55> */
.L_x_2716:
[----:B------:R-:W-:Y:S05]  /*3ed0*/  BSYNC B3 ;  /* 0x0000000000037941 */ /* 0x000fea0003800000 */
.L_x_2715:
[----:B------:R-:W-:Y:S02]  /*3ee0*/  IMAD.SHL.U32 R72, R166, 0x8, RZ ;  /* 0x00000008a6487824 */ /* 0x000fe400078e00ff */
[----:B---3--:R-:W-:Y:S02]  /*3ef0*/  IMAD.MOV.U32 R70, RZ, RZ, R11 ;  /* 0x000000ffff467224 */ /* 0x008fe400078e000b */
[----:B--2---:R-:W-:Y:S02]  /*3f00*/  IMAD.MOV.U32 R71, RZ, RZ, R78 ;  /* 0x000000ffff477224 */ /* 0x004fe400078e004e */
[----:B------:R-:W-:-:S05]  /*3f10*/  IMAD.WIDE R70, R72, 0x2, R70 ;  /* 0x0000000248467825 */ /* 0x000fca00078e0246 */
[----:B0-----:R0:W-:Y:S02]  /*3f20*/  ST.E.128 desc[UR60][R70.64], R12 ;  /* 0x0000000c46007985 */ /* 0x0011e4000c101d3c */
.L_x_2714:
[----:B------:R-:W-:Y:S05]  /*3f30*/  BSYNC B2 ;  /* 0x0000000000027941 */ /* 0x000fea0003800000 */
.L_x_2713:
        /* <DEDUP_REMOVED lines=56> */
[----:B------:R-:W-:Y:S01]  /*42c0*/  IMAD.MOV.U32 R14, RZ, RZ, R75 ;  /* 0x000000ffff0e7224 */ /* 0x000fe200078e004b */
[----:B------:R-:W-:Y:S01]  /*42d0*/  MOV R12, R13 ;  /* 0x0000000d000c7202 */ /* 0x000fe20000000f00 */
[----:B------:R-:W-:-:S07]  /*42e0*/  IMAD.MOV.U32 R13, RZ, RZ, R67 ;  /* 0x000000ffff0d7224 */ /* 0x000fce00078e0043 */
.L_x_2720:
[----:B------:R-:W-:Y:S05]  /*42f0*/  BSYNC B3 ;  /* 0x0000000000037941 */ /* 0x000fea0003800000 */
.L_x_2719:
[----:B----4-:R0:W-:Y:S02]  /*4300*/  ST.E.128 desc[UR60][R70.64], R12 ;  /* 0x0000000c46007985 */ /* 0x0101e4000c101d3c */
.L_x_2718:
[----:B------:R-:W-:Y:S05]  /*4310*/  BSYNC B2 ;  /* 0x0000000000027941 */ /* 0x000fea0003800000 */
.L_x_2717:
        /* <DEDUP_REMOVED lines=14> */
[C---:B------:R-:W-:Y:S02]  /*4400*/  LOP3.LUT R68, R13.reuse, 0xffff0000, RZ, 0xc0, !PT ;  /* 0xffff00000d447812 */ /* 0x040fe400078ec0ff */
[C---:B------:R-:W-:Y:S01]  /*4410*/  LOP3.LUT R70, R62.reuse, 0xffff0000, RZ, 0xc0, !PT ;  /* 0xffff00003e467812 */ /* 0x040fe200078ec0ff */
[----:B------:R-:W-:Y:S01]  /*4420*/  IMAD.U32 R62, R62, 0x10000, RZ ;  /* 0x000100003e3e7824 */ /* 0x000fe200078e00ff */
[C---:B------:R-:W-:Y:S01]  /*4430*/  LOP3.LUT R69, R64.reuse, 0xffff0000, RZ, 0xc0, !PT ;  /* 0xffff000040457812 */ /* 0x040fe200078ec0ff */
[----:B------:R-:W-:Y:S01]  /*4440*/  IMAD.U32 R64, R64, 0x10000, RZ ;  /* 0x0001000040407824 */ /* 0x000fe200078e00ff */
[----:B------:R-:W-:Y:S01]  /*4450*/  SHF.R.U32.HI R72, RZ, 0x10, R65 ;  /* 0x00000010ff487819 */ /* 0x000fe20000011641 */
[----:B------:R-:W-:Y:S01]  /*4460*/  IMAD.U32 R65, R13, 0x10000, RZ ;  /* 0x000100000d417824 */ /* 0x000fe200078e00ff */
[----:B------:R-:W-:Y:S01]  /*4470*/  SHF.R.U32.HI R63, RZ, 0x10, R63 ;  /* 0x00000010ff3f7819 */ /* 0x000fe2000001163f */
[C---:B------:R-:W-:Y:S01]  /*4480*/  FMUL.FTZ R13, R68.reuse, R70 ;  /* 0x00000046440d7220 */ /* 0x040fe20000410000 */
[----:B------:R-:W-:Y:S01]  /*4490*/  FMUL.FTZ R71, R68, R69 ;  /* 0x0000004544477220 */ /* 0x000fe20000410000 */
[----:B------:R-:W-:-:S02]  /*44a0*/  PRMT R68, R207, 0x5432, R72 ;  /* 0x00005432cf447816 */ /* 0x000fc40000000048 */
        /* <DEDUP_REMOVED lines=8> */
[----:B------:R-:W-:Y:S02]  /*4530*/  IMAD.U32 R70, R14, 0x10000, RZ ;  /* 0x000100000e467824 */ /* 0x000fe400078e00ff */
[----:B------:R-:W-:Y:S01]  /*4540*/  FMUL.FTZ R73, R13, R71 ;  /* 0x000000470d497220 */ /* 0x000fe20000410000 */
[----:B------:R-:W-:Y:S01]  /*4550*/  LOP3.LUT R14, R15, 0xffff0000, RZ, 0xc0, !PT ;  /* 0xffff00000f0e7812 */ /* 0x000fe200078ec0ff */
[-C--:B------:R-:W-:Y:S01]  /*4560*/  FMUL.FTZ R13, R13, R72.reuse ;  /* 0x000000480d0d7220 */ /* 0x080fe20000410000 */
[----:B------:R-:W-:Y:S01]  /*4570*/  LOP3.LUT R12, R12, 0xffff0000, RZ, 0xc0, !PT ;  /* 0xffff00000c0c7812 */ /* 0x000fe200078ec0ff */
        /* <DEDUP_REMOVED lines=14> */
[----:B------:R-:W-:Y:S01]  /*4660*/  F2FP.BF16.F32.PACK_AB R12, R12, R14 ;  /* 0x0000000e0c0c723e */ /* 0x000fe200000010ff */
[----:B------:R-:W-:Y:S02]  /*4670*/  IMAD.MOV.U32 R14, RZ, RZ, R13 ;  /* 0x000000ffff0e7224 */ /* 0x000fe400078e000d */
[----:B------:R-:W-:Y:S02]  /*4680*/  IMAD.MOV.U32 R15, RZ, RZ, R70 ;  /* 0x000000ffff0f7224 */ /* 0x000fe400078e0046 */
[----:B------:R-:W-:-:S07]  /*4690*/  IMAD.MOV.U32 R13, RZ, RZ, R65 ;  /* 0x000000ffff0d7224 */ /* 0x000fce00078e0041 */
.L_x_2724:
[----:B------:R-:W-:Y:S05]  /*46a0*/  BSYNC B3 ;  /* 0x0000000000037941 */ /* 0x000fea0003800000 */
.L_x_2723:
[----:B----4-:R0:W-:Y:S02]  /*46b0*/  ST.E.128 desc[UR60][R66.64], R12 ;  /* 0x0000000c42007985 */ /* 0x0101e4000c101d3c */
.L_x_2722:
[----:B------:R-:W-:Y:S05]  /*46c0*/  BSYNC B2 ;  /* 0x0000000000027941 */ /* 0x000fea0003800000 */
.L_x_2721:
        /* <DEDUP_REMOVED lines=55> */
.L_x_2728:
[----:B------:R-:W-:Y:S05]  /*4a40*/  BSYNC B3 ;  /* 0x0000000000037941 */ /* 0x000fea0003800000 */
.L_x_2727:
[----:B----4-:R0:W-:Y:S02]  /*4a50*/  ST.E.128 desc[UR60][R62.64], R12 ;  /* 0x0000000c3e007985 */ /* 0x0101e4000c101d3c */
.L_x_2726:
[----:B------:R-:W-:Y:S05]  /*4a60*/  BSYNC B2 ;  /* 0x0000000000027941 */ /* 0x000fea0003800000 */
.L_x_2725:
        /* <DEDUP_REMOVED lines=10> */
[----:B------:R-:W-:Y:S01]  /*4b10*/  SHF.R.U64 R54, R54, 0x10, R55 ;  /* 0x0000001036367819 */ /* 0x000fe20000001237 */
[----:B------:R-:W-:Y:S01]  /*4b20*/  IMAD.U32 R56, R14, 0x10000, RZ ;  /* 0x000100000e387824 */ /* 0x000fe200078e00ff */
[----:B------:R-:W-:Y:S01]  /*4b30*/  PRMT R11, R158, 0x5410, R11 ;  /* 0x000054109e0b7816 */ /* 0x000fe2000000000b */
[----:B------:R-:W-:Y:S01]  /*4b40*/  IMAD.U32 R61, R12, 0x10000, RZ ;  /* 0x000100000c3d7824 */ /* 0x000fe200078e00ff */
[----:B------:R-:W-:Y:S02]  /*4b50*/  PRMT R54, R157, 0x5410, R54 ;  /* 0x000054109d367816 */ /* 0x000fe40000000036 */
[----:B------:R-:W-:Y:S02]  /*4b60*/  SHF.R.U32.HI R60, RZ, 0x10, R55 ;  /* 0x00000010ff3c7819 */ /* 0x000fe40000011637 */
[----:B------:R-:W-:-:S02]  /*4b70*/  SHF.R.U32.HI R57, RZ, 0x10, R57 ;  /* 0x00000010ff397819 */ /* 0x000fc40000011639 */
[----:B------:R-:W-:Y:S02]  /*4b80*/  LOP3.LUT R13, R13, 0xffff0000, RZ, 0xc0, !PT ;  /* 0xffff00000d0d7812 */ /* 0x000fe400078ec0ff */
[C---:B------:R-:W-:Y:S01]  /*4b90*/  LOP3.LUT R64, R11.reuse, 0xffff0000, RZ, 0xc0, !PT ;  /* 0xffff00000b407812 */ /* 0x040fe200078ec0ff */
[----:B------:R-:W-:Y:S01]  /*4ba0*/  IMAD.U32 R11, R11, 0x10000, RZ ;  /* 0x000100000b0b7824 */ /* 0x000fe200078e00ff */
[C---:B------:R-:W-:Y:S01]  /*4bb0*/  LOP3.LUT R66, R54.reuse, 0xffff0000, RZ, 0xc0, !PT ;  /* 0xffff000036427812 */ /* 0x040fe200078ec0ff */
[----:B------:R-:W-:Y:S01]  /*4bc0*/  IMAD.U32 R54, R54, 0x10000, RZ ;  /* 0x0001000036367824 */ /* 0x000fe200078e00ff */
[----:B------:R-:W-:Y:S01]  /*4bd0*/  PRMT R60, R157, 0x5432, R60 ;  /* 0x000054329d3c7816 */ /* 0x000fe2000000003c */
[C---:B------:R-:W-:Y:S01]  /*4be0*/  FMUL.FTZ R62, R13.reuse, R64 ;  /* 0x000000400d3e7220 */ /* 0x040fe20000410000 */
[----:B------:R-:W-:Y:S01]  /*4bf0*/  PRMT R57, R158, 0x5432, R57 ;  /* 0x000054329e397816 */ /* 0x000fe20000000039 */
[----:B------:R-:W-:Y:S01]  /*4c00*/  FMUL.FTZ R13, R13, R66 ;  /* 0x000000420d0d7220 */ /* 0x000fe20000410000 */
[----:B------:R-:W-:Y:S01]  /*4c10*/  LOP3.LUT R14, R14, 0xffff0000, RZ, 0xc0, !PT ;  /* 0xffff00000e0e7812 */ /* 0x000fe200078ec0ff */
[----:B------:R-:W-:-:S02]  /*4c20*/  IMAD.U32 R65, R60, 0x10000, RZ ;  /* 0x000100003c417824 */ /* 0x000fc400078e00ff */
[----:B------:R-:W-:Y:S01]  /*4c30*/  FFMA.FTZ R62, R67, R66, -R62 ;  /* 0x00000042433e7223 */ /* 0x000fe2000001083e */
[----:B------:R-:W-:Y:S02]  /*4c40*/  IMAD.U32 R63, R57, 0x10000, RZ ;  /* 0x00010000393f7824 */ /* 0x000fe400078e00ff */
[----:B------:R-:W-:Y:S01]  /*4c50*/  FFMA.FTZ R13, R67, R64, R13 ;  /* 0x00000040430d7223 */ /* 0x000fe2000001000d */
[C---:B------:R-:W-:Y:S01]  /*4c60*/  FMUL.FTZ R67, R14.reuse, R65 ;  /* 0x000000410e437220 */ /* 0x040fe20000410000 */
[C---:B------:R-:W-:Y:S01]  /*4c70*/  LOP3.LUT R55, R15.reuse, 0xffff0000, RZ, 0xc0, !PT ;  /* 0xffff00000f377812 */ /* 0x040fe200078ec0ff */
[----:B------:R-:W-:Y:S01]  /*4c80*/  FMUL.FTZ R69, R14, R63 ;  /* 0x0000003f0e457220 */ /* 0x000fe20000410000 */
[----:B------:R-:W-:Y:S01]  /*4c90*/  LOP3.LUT R12, R12, 0xffff0000, RZ, 0xc0, !PT ;  /* 0xffff00000c0c7812 */ /* 0x000fe200078ec0ff */
[----:B------:R-:W-:Y:S01]  /*4ca0*/  IMAD.U32 R15, R15, 0x10000, RZ ;  /* 0x000100000f0f7824 */ /* 0x000fe200078e00ff */
[----:B------:R-:W-:Y:S01]  /*4cb0*/  LOP3.LUT R14, R57, 0xffff0000, RZ, 0xc0, !PT ;  /* 0xffff0000390e7812 */ /* 0x000fe200078ec0ff */
[----:B------:R-:W-:Y:S01]  /*4cc0*/  FFMA.FTZ R69, R56, R65, -R69 ;  /* 0x0000004138457223 */ /* 0x000fe20000010845 */
[----:B------:R-:W-:Y:S01]  /*4cd0*/  LOP3.LUT R60, R60, 0xffff0000, RZ, 0xc0, !PT ;  /* 0xffff00003c3c7812 */ /* 0x000fe200078ec0ff */
[C---:B------:R-:W-:Y:S01]  /*4ce0*/  FMUL.FTZ R64, R12.reuse, R11 ;  /* 0x0000000b0c407220 */ /* 0x040fe20000410000 */
[----:B------:R-:W-:Y:S01]  /*4cf0*/  FMUL.FTZ R12, R12, R54 ;  /* 0x000000360c0c7220 */ /* 0x000fe20000410000 */
[C---:B------:R-:W-:Y:S01]  /*4d00*/  FMUL.FTZ R66, R55.reuse, R14 ;  /* 0x0000000e37427220 */ /* 0x040fe20000410000 */
[----:B------:R-:W-:Y:S01]  /*4d10*/  FFMA.FTZ R56, R56, R63, R67 ;  /* 0x0000003f38387223 */ /* 0x000fe20000010043 */
        /* <DEDUP_REMOVED lines=8> */
[----:B------:R-:W-:-:S07]  /*4da0*/  F2FP.BF16.F32.PACK_AB R12, R11, R64 ;  /* 0x000000400b0c723e */ /* 0x000fce00000010ff */
.L_x_2730:
[----:B------:R-:W-:Y:S05]  /*4db0*/  BSYNC B2 ;  /* 0x0000000000027941 */ /* 0x000fea0003800000 */
.L_x_2729:
[----:B----4-:R0:W-:Y:S02]  /*4dc0*/  ST.E.128 desc[UR60][R58.64], R12 ;  /* 0x0000000c3a007985 */ /* 0x0101e4000c101d3c */
.L_x_2708:
[----:B------:R-:W-:Y:S05]  /*4dd0*/  BSYNC B1 ;  /* 0x0000000000017941 */ /* 0x000fea0003800000 */
.L_x_2707:
[----:B------:R-:W-:-:S03]  /*4de0*/  UMOV UR4, 0xffffffff ;  /* 0xffffffff00047882 */ /* 0x000fc60000000000 */
[----:B------:R-:W-:Y:S05]  /*4df0*/  BRA.DIV UR4, `(.L_x_2731) ;  /* 0x000001e204687947 */ /* 0x000fea000b800000 */
[----:B-1----:R-:W1:Y:S04]  /*4e00*/  SHFL.IDX PT, R116, R116, 0x1, 0x1c1f ;  /* 0x003c1f0074747f89 */ /* 0x002e6800000e0000 */
[----:B------:R-:W0:Y:S02]  /*4e10*/  SHFL.IDX PT, R117, R117, 0x1, 0x1c1f ;  /* 0x003c1f0075757f89 */ /* 0x000e2400000e0000 */
.L_x_3054:
        /* <DEDUP_REMOVED lines=11> */
[--C-:B------:R-:W-:Y:S01]  /*4ed0*/  SHF.R.U64 R58, R50, 0x10, R51.reuse ;  /* 0x00000010323a7819 */ /* 0x100fe20000001233 */
[C---:B----4-:R-:W-:Y:S01]  /*4ee0*/  IMAD.U32 R50, R14.reuse, 0x10000, RZ ;  /* 0x000100000e327824 */ /* 0x050fe200078e00ff */
[----:B------:R-:W-:Y:S02]  /*4ef0*/  SHF.R.U32.HI R56, RZ, 0x10, R51 ;  /* 0x00000010ff387819 */ /* 0x000fe40000011633 */
[----:B------:R-:W-:Y:S02]  /*4f00*/  SHF.R.U32.HI R57, RZ, 0x10, R53 ;  /* 0x00000010ff397819 */ /* 0x000fe40000011635 */
[----:B------:R-:W-:Y:S01]  /*4f10*/  LOP3.LUT R51, R14, 0xffff0000, RZ, 0xc0, !PT ;  /* 0xffff00000e337812 */ /* 0x000fe200078ec0ff */
[C---:B------:R-:W-:Y:S01]  /*4f20*/  IMAD.U32 R14, R15.reuse, 0x10000, RZ ;  /* 0x000100000f0e7824 */ /* 0x040fe200078e00ff */
[----:B---3--:R-:W-:-:S02]  /*4f30*/  LOP3.LUT R11, R15, 0xffff0000, RZ, 0xc0, !PT ;  /* 0xffff00000f0b7812 */ /* 0x008fc400078ec0ff */
[C---:B------:R-:W-:Y:S02]  /*4f40*/  PRMT R53, R156.reuse, 0x5410, R59 ;  /* 0x000054109c357816 */ /* 0x040fe4000000003b */
[C---:B------:R-:W-:Y:S02]  /*4f50*/  PRMT R15, R155.reuse, 0x5410, R58 ;  /* 0x000054109b0f7816 */ /* 0x040fe4000000003a */
[----:B------:R-:W-:Y:S02]  /*4f60*/  PRMT R155, R155, 0x5432, R56 ;  /* 0x000054329b9b7816 */ /* 0x000fe40000000038 */
[----:B------:R-:W-:Y:S02]  /*4f70*/  LOP3.LUT R56, R13, 0xffff0000, RZ, 0xc0, !PT ;  /* 0xffff00000d387812 */ /* 0x000fe400078ec0ff */
[----:B------:R-:W-:Y:S01]  /*4f80*/  LOP3.LUT R60, R53, 0xffff0000, RZ, 0xc0, !PT ;  /* 0xffff0000353c7812 */ /* 0x000fe200078ec0ff */
[----:B------:R-:W-:Y:S01]  /*4f90*/  IMAD.U32 R59, R155, 0x10000, RZ ;  /* 0x000100009b3b7824 */ /* 0x000fe200078e00ff */
[C---:B------:R-:W-:Y:S01]  /*4fa0*/  LOP3.LUT R58, R15.reuse, 0xffff0000, RZ, 0xc0, !PT ;  /* 0xffff00000f3a7812 */ /* 0x040fe200078ec0ff */
[----:B------:R-:W-:Y:S01]  /*4fb0*/  IMAD.U32 R15, R15, 0x10000, RZ ;  /* 0x000100000f0f7824 */ /* 0x000fe200078e00ff */
[----:B------:R-:W-:Y:S01]  /*4fc0*/  PRMT R156, R156, 0x5432, R57 ;  /* 0x000054329c9c7816 */ /* 0x000fe20000000039 */
[----:B------:R-:W-:-:S02]  /*4fd0*/  IMAD.U32 R57, R13, 0x10000, RZ ;  /* 0x000100000d397824 */ /* 0x000fc400078e00ff */
[C---:B------:R-:W-:Y:S01]  /*4fe0*/  FMUL.FTZ R62, R56.reuse, R60 ;  /* 0x0000003c383e7220 */ /* 0x040fe20000410000 */
[-C--:B------:R-:W-:Y:S01]  /*4ff0*/  FMUL.FTZ R61, R56, R58.reuse ;  /* 0x0000003a383d7220 */ /* 0x080fe20000410000 */
[C---:B------:R-:W-:Y:S01]  /*5000*/  IMAD.U32 R13, R12.reuse, 0x10000, RZ ;  /* 0x000100000c0d7824 */ /* 0x040fe200078e00ff */
[----:B------:R-:W-:Y:S01]  /*5010*/  LOP3.LUT R56, R12, 0xffff0000, RZ, 0xc0, !PT ;  /* 0xffff00000c387812 */ /* 0x000fe200078ec0ff */
[C---:B------:R-:W-:Y:S02]  /*5020*/  IMAD.U32 R52, R156.reuse, 0x10000, RZ ;  /* 0x000100009c347824 */ /* 0x040fe400078e00ff */
[C---:B------:R-:W-:Y:S01]  /*5030*/  FFMA.FTZ R12, R57.reuse, R58, -R62 ;  /* 0x0000003a390c7223 */ /* 0x040fe2000001083e */
[----:B------:R-:W-:Y:S01]  /*5040*/  FFMA.FTZ R57, R57, R60, R61 ;  /* 0x0000003c39397223 */ /* 0x000fe2000001003d */
[C---:B------:R-:W-:Y:S01]  /*5050*/  FMUL.FTZ R61, R51.reuse, R59 ;  /* 0x0000003b333d7220 */ /* 0x040fe20000410000 */
[----:B------:R-:W-:Y:S01]  /*5060*/  FMUL.FTZ R63, R51, R52 ;  /* 0x00000034333f7220 */ /* 0x000fe20000410000 */
[----:B------:R-:W-:-:S02]  /*5070*/  LOP3.LUT R156, R156, 0xffff0000, RZ, 0xc0, !PT ;  /* 0xffff00009c9c7812 */ /* 0x000fc400078ec0ff */
[----:B------:R-:W-:Y:S01]  /*5080*/  SHF.L.U32 R53, R53, 0x10, RZ ;  /* 0x0000001035357819 */ /* 0x000fe200000006ff */
[C---:B------:R-:W-:Y:S01]  /*5090*/  FFMA.FTZ R51, R50.reuse, R59, -R63 ;  /* 0x0000003b32337223 */ /* 0x040fe2000001083f */
[----:B------:R-:W-:Y:S01]  /*50a0*/  LOP3.LUT R155, R155, 0xffff0000, RZ, 0xc0, !PT ;  /* 0xffff00009b9b7812 */ /* 0x000fe200078ec0ff */
[----:B------:R-:W-:Y:S01]  /*50b0*/  FFMA.FTZ R52, R50, R52, R61 ;  /* 0x0000003432347223 */ /* 0x000fe2000001003d */
[CC--:B------:R-:W-:Y:S01]  /*50c0*/  FMUL.FTZ R59, R11.reuse, R156.reuse ;  /* 0x0000009c0b3b7220 */ /* 0x0c0fe20000410000 */
[C---:B------:R-:W-:Y:S01]  /*50d0*/  FMUL.FTZ R50, R56.reuse, R53 ;  /* 0x0000003538327220 */ /* 0x040fe20000410000 */
[----:B------:R-:W-:Y:S01]  /*50e0*/  FMUL.FTZ R56, R56, R15 ;  /* 0x0000000f38387220 */ /* 0x000fe20000410000 */
[-C--:B------:R-:W-:Y:S01]  /*50f0*/  FMUL.FTZ R11, R11, R155.reuse ;  /* 0x0000009b0b0b7220 */ /* 0x080fe20000410000 */
[C---:B------:R-:W-:Y:S01]  /*5100*/  FFMA.FTZ R59, R14.reuse, R155, -R59 ;  /* 0x0000009b0e3b7223 */ /* 0x040fe2000001083b */
[C---:B------:R-:W-:Y:S01]  /*5110*/  FFMA.FTZ R50, R13.reuse, R15, -R50 ;  /* 0x0000000f0d327223 */ /* 0x040fe20000010832 */
[----:B------:R-:W-:Y:S01]  /*5120*/  FFMA.FTZ R13, R13, R53, R56 ;  /* 0x000000350d0d7223 */ /* 0x000fe20000010038 */
[----:B------:R-:W-:Y:S01]  /*5130*/  FFMA.FTZ R14, R14, R156, R11 ;  /* 0x0000009c0e0e7223 */ /* 0x000fe2000001000b */
[----:B------:R-:W-:-:S03]  /*5140*/  F2FP.BF16.F32.PACK_AB R57, R57, R12 ;  /* 0x0000000c3939723e */ /* 0x000fc600000010ff */
[----:B------:R-:W-:Y:S02]  /*5150*/  F2FP.BF16.F32.PACK_AB R12, R13, R50 ;  /* 0x000000320d0c723e */ /* 0x000fe400000010ff */
[----:B------:R-:W-:Y:S01]  /*5160*/  F2FP.BF16.F32.PACK_AB R15, R14, R59 ;  /* 0x0000003b0e0f723e */ /* 0x000fe200000010ff */
[----:B------:R-:W-:Y:S01]  /*5170*/  IMAD.MOV.U32 R13, RZ, RZ, R57 ;  /* 0x000000ffff0d7224 */ /* 0x000fe200078e0039 */
[----:B------:R-:W-:-:S07]  /*5180*/  F2FP.BF16.F32.PACK_AB R14, R52, R51 ;  /* 0x00000033340e723e */ /* 0x000fce00000010ff */
.L_x_2736:
[----:B------:R-:W-:Y:S05]  /*5190*/  BSYNC B2 ;  /* 0x0000000000027941 */ /* 0x000fea0003800000 */
.L_x_2735:
[----:B----4-:R0:W-:Y:S02]  /*51a0*/  ST.E.128 desc[UR60][R54.64], R12 ;  /* 0x0000000c36007985 */ /* 0x0101e4000c101d3c */
.L_x_2734:
[----:B------:R-:W-:Y:S05]  /*51b0*/  BSYNC B1 ;  /* 0x0000000000017941 */ /* 0x000fea0003800000 */
.L_x_2733:
        /* <DEDUP_REMOVED lines=55> */
.L_x_2740:
[----:B------:R-:W-:Y:S05]  /*5530*/  BSYNC B2 ;  /* 0x0000000000027941 */ /* 0x000fea0003800000 */
.L_x_2739:
[----:B----4-:R0:W-:Y:S02]  /*5540*/  ST.E.128 desc[UR60][R50.64], R12 ;  /* 0x0000000c32007985 */ /* 0x0101e4000c101d3c */
.L_x_2738:
[----:B------:R-:W-:Y:S05]  /*5550*/  BSYNC B1 ;  /* 0x0000000000017941 */ /* 0x000fea0003800000 */
.L_x_2737:
        /* <DEDUP_REMOVED lines=13> */
[C---:B----4-:R-:W-:Y:S01]  /*5630*/  IMAD.U32 R42, R14.reuse, 0x10000, RZ ;  /* 0x000100000e2a7824 */ /* 0x050fe200078e00ff */
[----:B------:R-:W-:Y:S02]  /*5640*/  SHF.R.U32.HI R11, RZ, 0x10, R43 ;  /* 0x00000010ff0b7819 */ /* 0x000fe4000001162b */
[----:B------:R-:W-:Y:S02]  /*5650*/  SHF.R.U32.HI R48, RZ, 0x10, R45 ;  /* 0x00000010ff307819 */ /* 0x000fe4000001162d */
[----:B------:R-:W-:Y:S02]  /*5660*/  PRMT R50, R147, 0x5410, R50 ;  /* 0x0000541093327816 */ /* 0x000fe40000000032 */
[----:B------:R-:W-:Y:S01]  /*5670*/  LOP3.LUT R43, R14, 0xffff0000, RZ, 0xc0, !PT ;  /* 0xffff00000e2b7812 */ /* 0x000fe200078ec0ff */
[----:B------:R-:W-:Y:S01]  /*5680*/  IMAD.U32 R14, R15, 0x10000, RZ ;  /* 0x000100000f0e7824 */ /* 0x000fe200078e00ff */
[----:B------:R-:W-:-:S02]  /*5690*/  PRMT R45, R146, 0x5410, R49 ;  /* 0x00005410922d7816 */ /* 0x000fc40000000031 */
[----:B------:R-:W-:Y:S01]  /*56a0*/  LOP3.LUT R44, R15, 0xffff0000, RZ, 0xc0, !PT ;  /* 0xffff00000f2c7812 */ /* 0x000fe200078ec0ff */
[----:B------:R-:W-:Y:S01]  /*56b0*/  IMAD.U32 R15, R13, 0x10000, RZ ;  /* 0x000100000d0f7824 */ /* 0x000fe200078e00ff */
        /* <DEDUP_REMOVED lines=12> */
[----:B------:R-:W-:Y:S01]  /*5780*/  FFMA.FTZ R54, R15, R48, -R54 ;  /* 0x000000300f367223 */ /* 0x000fe20000010836 */
[----:B------:R-:W-:Y:S01]  /*5790*/  FMUL.FTZ R43, R43, R49 ;  /* 0x000000312b2b7220 */ /* 0x000fe20000410000 */
[----:B------:R-:W-:Y:S01]  /*57a0*/  LOP3.LUT R12, R12, 0xffff0000, RZ, 0xc0, !PT ;  /* 0xffff00000c0c7812 */ /* 0x000fe200078ec0ff */
[----:B------:R-:W-:Y:S01]  /*57b0*/  FFMA.FTZ R53, R15, R52, R13 ;  /* 0x000000340f357223 */ /* 0x000fe2000001000d */
[----:B------:R-:W-:Y:S01]  /*57c0*/  LOP3.LUT R13, R146, 0xffff0000, RZ, 0xc0, !PT ;  /* 0xffff0000920d7812 */ /* 0x000fe200078ec0ff */
[----:B------:R-:W-:Y:S01]  /*57d0*/  FFMA.FTZ R48, R42, R51, R43 ;  /* 0x000000332a307223 */ /* 0x000fe2000001002b */
[----:B------:R-:W-:Y:S01]  /*57e0*/  FMUL.FTZ R43, R44, R147 ;  /* 0x000000932c2b7220 */ /* 0x000fe20000410000 */
[----:B------:R-:W-:-:S02]  /*57f0*/  IMAD.U32 R50, R50, 0x10000, RZ ;  /* 0x0001000032327824 */ /* 0x000fc400078e00ff */
[----:B------:R-:W-:Y:S01]  /*5800*/  FFMA.FTZ R55, R42, R49, -R55 ;  /* 0x000000312a377223 */ /* 0x000fe20000010837 */
[----:B------:R-:W-:Y:S02]  /*5810*/  IMAD.U32 R45, R45, 0x10000, RZ ;  /* 0x000100002d2d7824 */ /* 0x000fe400078e00ff */
[-C--:B------:R-:W-:Y:S01]  /*5820*/  FMUL.FTZ R44, R44, R13.reuse ;  /* 0x0000000d2c2c7220 */ /* 0x080fe20000410000 */
[----:B------:R-:W-:Y:S01]  /*5830*/  FMUL.FTZ R42, R12, R50 ;  /* 0x000000320c2a7220 */ /* 0x000fe20000410000 */
[----:B------:R-:W-:Y:S01]  /*5840*/  FFMA.FTZ R43, R14, R13, -R43 ;  /* 0x0000000d0e2b7223 */ /* 0x000fe2000001082b */
[----:B------:R-:W-:Y:S01]  /*5850*/  FMUL.FTZ R15, R12, R45 ;  /* 0x0000002d0c0f7220 */ /* 0x000fe20000410000 */
[----:B------:R-:W-:Y:S01]  /*5860*/  FFMA.FTZ R44, R14, R147, R44 ;  /* 0x000000930e2c7223 */ /* 0x000fe2000001002c */
[----:B------:R-:W-:Y:S01]  /*5870*/  FFMA.FTZ R42, R11, R45, -R42 ;  /* 0x0000002d0b2a7223 */ /* 0x000fe2000001082a */
[----:B------:R-:W-:Y:S01]  /*5880*/  F2FP.BF16.F32.PACK_AB R13, R53, R54 ;  /* 0x00000036350d723e */ /* 0x000fe200000010ff */
[----:B------:R-:W-:Y:S01]  /*5890*/  FFMA.FTZ R15, R11, R50, R15 ;  /* 0x000000320b0f7223 */ /* 0x000fe2000001000f */
[----:B------:R-:W-:-:S02]  /*58a0*/  F2FP.BF16.F32.PACK_AB R14, R48, R55 ;  /* 0x00000037300e723e */ /* 0x000fc400000010ff */
[----:B------:R-:W-:Y:S02]  /*58b0*/  F2FP.BF16.F32.PACK_AB R43, R44, R43 ;  /* 0x0000002b2c2b723e */ /* 0x000fe400000010ff */
[----:B------:R-:W-:-:S03]  /*58c0*/  F2FP.BF16.F32.PACK_AB R12, R15, R42 ;  /* 0x0000002a0f0c723e */ /* 0x000fc600000010ff */
[----:B------:R-:W-:-:S07]  /*58d0*/  IMAD.MOV.U32 R15, RZ, RZ, R43 ;  /* 0x000000ffff0f7224 */ /* 0x000fce00078e002b */
.L_x_2744:
[----:B------:R-:W-:Y:S05]  /*58e0*/  BSYNC B2 ;  /* 0x0000000000027941 */ /* 0x000fea0003800000 */
.L_x_2743:
[----:B----4-:R0:W-:Y:S02]  /*58f0*/  ST.E.128 desc[UR60][R46.64], R12 ;  /* 0x0000000c2e007985 */ /* 0x0101e4000c101d3c */
.L_x_2742:
[----:B------:R-:W-:Y:S05]  /*5900*/  BSYNC B1 ;  /* 0x0000000000017941 */ /* 0x000fea0003800000 */
.L_x_2741:
        /* <DEDUP_REMOVED lines=55> */
.L_x_2748:
[----:B------:R-:W-:Y:S05]  /*5c80*/  BSYNC B2 ;  /* 0x0000000000027941 */ /* 0x000fea0003800000 */
.L_x_2747:
[----:B----4-:R0:W-:Y:S02]  /*5c90*/  ST.E.128 desc[UR60][R42.64], R12 ;  /* 0x0000000c2a007985 */ /* 0x0101e4000c101d3c */
.L_x_2746:
[----:B------:R-:W-:Y:S05]  /*5ca0*/  BSYNC B1 ;  /* 0x0000000000017941 */ /* 0x000fea0003800000 */
.L_x_2745:
        /* <DEDUP_REMOVED lines=21> */
[----:B------:R-:W-:Y:S01]  /*5e00*/  LOP3.LUT R13, R13, 0xffff0000, RZ, 0xc0, !PT ;  /* 0xffff00000d0d7812 */ /* 0x000fe200078ec0ff */
[----:B------:R-:W-:Y:S01]  /*5e10*/  IMAD.U32 R40, R121, 0x10000, RZ ;  /* 0x0001000079287824 */ /* 0x000fe200078e00ff */
[----:B------:R-:W-:Y:S01]  /*5e20*/  LOP3.LUT R42, R41, 0xffff0000, RZ, 0xc0, !PT ;  /* 0xffff0000292a7812 */ /* 0x000fe200078ec0ff */
[----:B------:R-:W-:Y:S01]  /*5e30*/  IMAD.U32 R43, R131, 0x10000, RZ ;  /* 0x00010000832b7824 */ /* 0x000fe200078e00ff */
[----:B------:R-:W-:Y:S01]  /*5e40*/  LOP3.LUT R37, R36, 0xffff0000, RZ, 0xc0, !PT ;  /* 0xffff000024257812 */ /* 0x000fe200078ec0ff */
[C---:B------:R-:W-:Y:S01]  /*5e50*/  FMUL.FTZ R46, R34.reuse, R40 ;  /* 0x00000028222e7220 */ /* 0x040fe20000410000 */
[----:B------:R-:W-:Y:S01]  /*5e60*/  LOP3.LUT R35, R15, 0xffff0000, RZ, 0xc0, !PT ;  /* 0xffff00000f237812 */ /* 0x000fe200078ec0ff */
[CC--:B------:R-:W-:Y:S01]  /*5e70*/  FMUL.FTZ R45, R13.reuse, R42.reuse ;  /* 0x0000002a0d2d7220 */ /* 0x0c0fe20000410000 */
[----:B------:R-:W-:Y:S01]  /*5e80*/  FMUL.FTZ R44, R34, R43 ;  /* 0x0000002b222c7220 */ /* 0x000fe20000410000 */
[-C--:B------:R-:W-:Y:S01]  /*5e90*/  FMUL.FTZ R13, R13, R37.reuse ;  /* 0x000000250d0d7220 */ /* 0x080fe20000410000 */
[----:B------:R-:W-:Y:S01]  /*5ea0*/  LOP3.LUT R12, R12, 0xffff0000, RZ, 0xc0, !PT ;  /* 0xffff00000c0c7812 */ /* 0x000fe200078ec0ff */
[C---:B------:R-:W-:Y:S01]  /*5eb0*/  FFMA.FTZ R45, R14.reuse, R37, -R45 ;  /* 0x000000250e2d7223 */ /* 0x040fe2000001082d */
[----:B------:R-:W-:Y:S01]  /*5ec0*/  LOP3.LUT R34, R131, 0xffff0000, RZ, 0xc0, !PT ;  /* 0xffff000083227812 */ /* 0x000fe200078ec0ff */
[----:B------:R-:W-:Y:S01]  /*5ed0*/  FFMA.FTZ R42, R14, R42, R13 ;  /* 0x0000002a0e2a7223 */ /* 0x000fe2000001000d */
[----:B------:R-:W-:Y:S01]  /*5ee0*/  LOP3.LUT R14, R121, 0xffff0000, RZ, 0xc0, !PT ;  /* 0xffff0000790e7812 */ /* 0x000fe200078ec0ff */
[----:B------:R-:W-:-:S02]  /*5ef0*/  IMAD.U32 R41, R41, 0x10000, RZ ;  /* 0x0001000029297824 */ /* 0x000fc400078e00ff */
[C---:B------:R-:W-:Y:S01]  /*5f00*/  FFMA.FTZ R44, R29.reuse, R40, -R44 ;  /* 0x000000281d2c7223 */ /* 0x040fe2000001082c */
[----:B------:R-:W-:Y:S02]  /*5f10*/  IMAD.U32 R36, R36, 0x10000, RZ ;  /* 0x0001000024247824 */ /* 0x000fe400078e00ff */
[----:B------:R-:W-:Y:S01]  /*5f20*/  FFMA.FTZ R29, R29, R43, R46 ;  /* 0x0000002b1d1d7223 */ /* 0x000fe2000001002e */
[----:B------:R-:W-:Y:S01]  /*5f30*/  SHF.L.U32 R15, R15, 0x10, RZ ;  /* 0x000000100f0f7819 */ /* 0x000fe200000006ff */
[C---:B------:R-:W-:Y:S01]  /*5f40*/  FMUL.FTZ R46, R35.reuse, R34 ;  /* 0x00000022232e7220 */ /* 0x040fe20000410000 */
[CC--:B------:R-:W-:Y:S01]  /*5f50*/  FMUL.FTZ R40, R12.reuse, R41.reuse ;  /* 0x000000290c287220 */ /* 0x0c0fe20000410000 */
        /* <DEDUP_REMOVED lines=10> */
.L_x_2752:
[----:B------:R-:W-:Y:S05]  /*6000*/  BSYNC B2 ;  /* 0x0000000000027941 */ /* 0x000fea0003800000 */
.L_x_2751:
[----:B----4-:R0:W-:Y:S02]  /*6010*/  ST.E.128 desc[UR60][R38.64], R12 ;  /* 0x0000000c26007985 */ /* 0x0101e4000c101d3c */
.L_x_2750:
[----:B------:R-:W-:Y:S05]  /*6020*/  BSYNC B1 ;  /* 0x0000000000017941 */ /* 0x000fea0003800000 */
.L_x_2749:
        /* <DEDUP_REMOVED lines=54> */
.L_x_2754:
[----:B------:R-:W-:Y:S05]  /*6390*/  BSYNC B1 ;  /* 0x0000000000017941 */ /* 0x000fea0003800000 */
.L_x_2753:
[----:B----4-:R0:W-:Y:S01]  /*63a0*/  ST.E.128 desc[UR60][R34.64], R12 ;  /* 0x0000000c22007985 */ /* 0x0101e2000c101d3c */
[----:B------:R-:W-:Y:S05]  /*63b0*/  BRA `(.L_x_2732) ;  /* 0x0000004000ac7947 */ /* 0x000fea0003800000 */
.L_x_2698:
        /* <DEDUP_REMOVED lines=47> */
.L_x_2756:
[----:B------:R-:W-:Y:S05]  /*66b0*/  BSYNC B1 ;  /* 0x0000000000017941 */ /* 0x000fea0003800000 */
.L_x_2755:
        /* <DEDUP_REMOVED lines=47> */
.L_x_2758:
[----:B------:R-:W-:Y:S05]  /*69b0*/  BSYNC B1 ;  /* 0x0000000000017941 */ /* 0x000fea0003800000 */
.L_x_2757:
[----:B------:R-:W2:Y:S01]  /*69c0*/  LDL R11, [R1+0x30] ;  /* 0x00003000010b7983 */ /* 0x000ea20000100800 */
[----:B0-----:R-:W-:Y:S01]  /*69d0*/  IMAD.MOV.U32 R12, RZ, RZ, R29 ;  /* 0x000000ffff0c7224 */ /* 0x001fe200078e001d */
        /* <DEDUP_REMOVED lines=8> */
[----:B------:R-:W-:Y:S02]  /*6a60*/  IMAD.MOV.U32 R12, RZ, RZ, R39 ;  /* 0x000000ffff0c7224 */ /* 0x000fe400078e0027 */
[----:B------:R-:W-:-:S05]  /*6a70*/  IMAD.MOV.U32 R14, RZ, RZ, R37 ;  /* 0x000000ffff0e7224 */ /* 0x000fca00078e0025 */
[----:B------:R-:W-:Y:S01]  /*6a80*/  PRMT R155, R14, 0x5410, R13 ;  /* 0x000054100e9b7816 */ /* 0x000fe2000000000d */
[----:B------:R-:W-:Y:S02]  /*6a90*/  IMAD.MOV.U32 R14, RZ, RZ, R41 ;  /* 0x000000ffff0e7224 */ /* 0x000fe400078e0029 */
[----:B------:R-:W-:-:S05]  /*6aa0*/  IMAD.MOV.U32 R13, RZ, RZ, R40 ;  /* 0x000000ffff0d7224 */ /* 0x000fca00078e0028 */
[----:B------:R-:W-:Y:S02]  /*6ab0*/  PRMT R210, R210, 0x5410, R13 ;  /* 0x00005410d2d27816 */ /* 0x000fe4000000000d */
[----:B------:R-:W-:-:S04]  /*6ac0*/  MOV R13, R44 ;  /* 0x0000002c000d7202 */ /* 0x000fc80000000f00 */
        /* <DEDUP_REMOVED lines=10> */
[----:B------:R-:W-:-:S04]  /*6b70*/  UISETP.NE.AND UP0, UPT, UR4, 0x3, UPT ;  /* 0x000000030400788c */ /* 0x000fc8000bf05270 */
[----:B------:R-:W-:Y:S01]  /*6b80*/  PRMT R157, R12, 0x5410, R11 ;  /* 0x000054100c9d7816 */ /* 0x000fe2000000000b */
[----:B------:R-:W-:Y:S01]  /*6b90*/  IMAD.MOV.U32 R11, RZ, RZ, R42 ;  /* 0x000000ffff0b7224 */ /* 0x000fe200078e002a */
[----:B------:R-:W-:Y:S01]  /*6ba0*/  PLOP3.LUT P0, PT, PT, PT, UP0, 0x80, 0x0 ;  /* 0x000000000000781c */ /* 0x000fe20003f0f008 */
[----:B------:R-:W-:-:S05]  /*6bb0*/  IMAD.MOV.U32 R12, RZ, RZ, R43 ;  /* 0x000000ffff0c7224 */ /* 0x000fca00078e002b */
[----:B------:R-:W-:Y:S01]  /*6bc0*/  PRMT R209, R11, 0x5410, R12 ;  /* 0x000054100bd17816 */ /* 0x000fe2000000000c */
[----:B------:R-:W-:Y:S02]  /*6bd0*/  IMAD.MOV.U32 R12, RZ, RZ, R47 ;  /* 0x000000ffff0c7224 */ /* 0x000fe400078e002f */
[----:B------:R-:W-:-:S03]  /*6be0*/  IMAD.MOV.U32 R11, RZ, RZ, R46 ;  /* 0x000000ffff0b7224 */ /* 0x000fc600078e002e */
[----:B------:R0:W-:Y:S02]  /*6bf0*/  STL.S16 [R1+0x38], R12 ;  /* 0x0000380c01007387 */ /* 0x0001e40000100600 */
[----:B------:R-:W-:Y:S01]  /*6c00*/  PRMT R225, R11, 0x7610, R225 ;  /* 0x000076100be17816 */ /* 0x000fe200000000e1 */
[----:B------:R-:W-:Y:S01]  /*6c10*/  IMAD.MOV.U32 R11, RZ, RZ, R49 ;  /* 0x000000ffff0b7224 */ /* 0x000fe200078e0031 */
[----:B------:R1:W-:Y:S04]  /*6c20*/  STL.S16 [R1+0x3a], R14 ;  /* 0x00003a0e01007387 */ /* 0x0003e80000100600 */
[----:B------:R-:W-:Y:S01]  /*6c30*/  PRMT R159, R11, 0x5410, R13 ;  /* 0x000054100b9f7816 */ /* 0x000fe2000000000d */
[----:B-----5:R-:W-:Y:S02]  /*6c40*/  IMAD.MOV.U32 R11, RZ, RZ, R53 ;  /* 0x000000ffff0b7224 */ /* 0x020fe400078e0035 */
[----:B0-----:R-:W-:-:S02]  /*6c50*/  IMAD.MOV.U32 R12, RZ, RZ, R48 ;  /* 0x000000ffff0c7224 */ /* 0x001fc400078e0030 */
[----:B------:R-:W-:Y:S02]  /*6c60*/  IMAD.MOV.U32 R13, RZ, RZ, R55 ;  /* 0x000000ffff0d7224 */ /* 0x000fe400078e0037 */
[----:B-1----:R-:W-:-:S05]  /*6c70*/  IMAD.MOV.U32 R14, RZ, RZ, R50 ;  /* 0x000000ffff0e7224 */ /* 0x002fca00078e0032 */
[----:B------:R-:W-:Y:S01]  /*6c80*/  PRMT R158, R12, 0x5410, R14 ;  /* 0x000054100c9e7816 */ /* 0x000fe2000000000e */
[----:B------:R-:W-:Y:S02]  /*6c90*/  IMAD.MOV.U32 R12, RZ, RZ, R52 ;  /* 0x000000ffff0c7224 */ /* 0x000fe400078e0034 */
        /* <DEDUP_REMOVED lines=33> */
[----:B------:R-:W-:Y:S06]  /*6eb0*/  @!P0 BRA `(.L_x_2759) ;  /* 0x0000000000048947 */ /* 0x000fec0003800000 */
[----:B------:R-:W-:Y:S01]  /*6ec0*/  BPT.TRAP 0x1 ;  /* 0x000000040000795c */ /* 0x000fe20000300000 */
.L_x_2759:
[----:B------:R-:W-:Y:S01]  /*6ed0*/  IMAD R85, R19, 0x8, R18 ;  /* 0x0000000813557824 */ /* 0x000fe200078e0212 */
[----:B------:R-:W-:Y:S01]  /*6ee0*/  SHF.L.U32 R86, R171, 0x1f, RZ ;  /* 0x0000001fab567819 */ /* 0x000fe200000006ff */
[----:B------:R-:W0:Y:S01]  /*6ef0*/  LDC R131, c[0x0][0x2f4] ;  /* 0x0000bd00ff837b82 */ /* 0x000e220000000800 */
[----:B------:R-:W-:Y:S02]  /*6f00*/  BSSY B1, `(.L_x_2760) ;  /* 0x0000003000017945 */ /* 0x000fe40003800000 */
[----:B------:R-:W1:Y:S02]  /*6f10*/  SYNCS.PHASECHK.TRANS64.TRYWAIT P6, [R85+URZ+0x2a890], R86 ;  /* 0x02a89056550075a7 */ /* 0x000e6400080c017f */
[----:B-1----:R-:W-:Y:S05]  /*6f20*/  @!P6 BRA `(.L_x_2761) ;  /* 0x000001c00068e947 */ /* 0x002fea0003800000 */
.L_x_3055:
[----:B------:R-:W-:Y:S05]  /*6f30*/  BSYNC B1 ;  /* 0x0000000000017941 */ /* 0x000fea0003800000 */
.L_x_2760:
[----:B------:R-:W-:Y:S01]  /*6f40*/  UMOV UR4, 0xffffffff ;  /* 0xffffffff00047882 */ /* 0x000fe20000000000 */
[----:B0-----:R-:W-:Y:S02]  /*6f50*/  IMAD.IADD R135, R131, 0x1, -R125 ;  /* 0x0000000183877824 */ /* 0x001fe400078e0a7d */
[----:B------:R-:W-:Y:S05]  /*6f60*/  BRA.DIV UR4, `(.L_x_2762) ;  /* 0x000001c2046c7947 */ /* 0x000fea000b800000 */
[----:B------:R0:W2:Y:S04]  /*6f70*/  SHFL.IDX PT, R121, R116, RZ, 0x1c1f ;  /* 0x001c1fff74797589 */ /* 0x0000a800000e0000 */
[----:B------:R0:W3:Y:S02]  /*6f80*/  SHFL.IDX PT, R11, R117, RZ, 0x1c1f ;  /* 0x001c1fff750b7589 */ /* 0x0000e400000e0000 */
.L_x_3059:
        /* <DEDUP_REMOVED lines=31> */
[--C-:B------:R-:W-:Y:S02]  /*7180*/  SHF.R.U64 R38, R38, 0x10, R39.reuse ;  /* 0x0000001026267819 */ /* 0x100fe40000001227 */
[----:B------:R-:W-:-:S02]  /*7190*/  SHF.R.U32.HI R155, RZ, 0x10, R39 ;  /* 0x00000010ff9b7819 */ /* 0x000fc40000011627 */
[--C-:B------:R-:W-:Y:S02]  /*71a0*/  SHF.R.U32.HI R156, RZ, 0x10, R49.reuse ;  /* 0x00000010ff9c7819 */ /* 0x100fe40000011631 */
[----:B------:R-:W-:Y:S02]  /*71b0*/  SHF.R.U64 R39, R48, 0x10, R49 ;  /* 0x0000001030277819 */ /* 0x000fe40000001231 */
[--C-:B------:R-:W-:Y:S02]  /*71c0*/  SHF.R.U64 R48, R50, 0x10, R51.reuse ;  /* 0x0000001032307819 */ /* 0x100fe40000001233 */
[----:B------:R-:W-:Y:S01]  /*71d0*/  SHF.R.U32.HI R50, RZ, 0x10, R51 ;  /* 0x00000010ff327819 */ /* 0x000fe20000011633 */
[----:B------:R-:W-:Y:S01]  /*71e0*/  IMAD.U32 R51, R37, 0x10000, RZ ;  /* 0x0001000025337824 */ /* 0x000fe200078e00ff */
[C---:B------:R-:W-:Y:S02]  /*71f0*/  PRMT R156, R159.reuse, 0x5410, R156 ;  /* 0x000054109f9c7816 */ /* 0x040fe4000000009c */
[----:B------:R-:W-:-:S02]  /*7200*/  PRMT R50, R159, 0x5432, R50 ;  /* 0x000054329f327816 */ /* 0x000fc40000000032 */
[C---:B------:R-:W-:Y:S02]  /*7210*/  PRMT R39, R158.reuse, 0x5410, R39 ;  /* 0x000054109e277816 */ /* 0x040fe40000000027 */
[----:B------:R-:W-:Y:S01]  /*7220*/  PRMT R48, R158, 0x5432, R48 ;  /* 0x000054329e307816 */ /* 0x000fe20000000030 */
[C---:B------:R-:W-:Y:S01]  /*7230*/  IMAD.U32 R158, R156.reuse, 0x10000, RZ ;  /* 0x000100009c9e7824 */ /* 0x040fe200078e00ff */
[----:B---3--:R-:W-:Y:S02]  /*7240*/  SHF.L.U32 R159, R77, 0x10, RZ ;  /* 0x000000104d9f7819 */ /* 0x008fe400000006ff */
        /* <DEDUP_REMOVED lines=77> */
.L_x_2768:
[----:B------:R-:W-:Y:S05]  /*7720*/  BSYNC B3 ;  /* 0x0000000000037941 */ /* 0x000fea0003800000 */
.L_x_2767:
[----:B------:R-:W-:-:S04]  /*7730*/  LEA R36, P4, R5, R11, 0x1 ;  /* 0x0000000b05247211 */ /* 0x000fc800078808ff */
[----:B--2---:R-:W-:Y:S02]  /*7740*/  LEA.HI.X R37, R5, R121, R112, 0x1, P4 ;  /* 0x0000007905257211 */ /* 0x004fe400020f0c70 */
[----:B------:R-:W-:-:S03]  /*7750*/  ISETP.GE.AND P4, PT, R154, R131, PT ;  /* 0x000000839a00720c */ /* 0x000fc60003f86270 */
[----:B----4-:R2:W-:Y:S10]  /*7760*/  ST.E.128 desc[UR60][R36.64], R12 ;  /* 0x0000000c24007985 */ /* 0x0105f4000c101d3c */
[----:B--2---:R-:W-:-:S05]  /*7770*/  @!P4 IMAD.WIDE R12, R154, 0x2, R120 ;  /* 0x000000029a0cc825 */ /* 0x004fca00078e0278 */
[----:B---3--:R3:W-:Y:S02]  /*7780*/  @!P4 ST.E.128 desc[UR60][R12.64], R76 ;  /* 0x0000004c0c00c985 */ /* 0x0087e4000c101d3c */
.L_x_2766:
[----:B------:R-:W-:Y:S05]  /*7790*/  BSYNC B2 ;  /* 0x0000000000027941 */ /* 0x000fea0003800000 */
.L_x_2765:
        /* <DEDUP_REMOVED lines=25> */
[----:B------:R-:W2:Y:S01]  /*7930*/  LDL.LU.S16 R154, [R1+0x38] ;  /* 0x00003800019a7983 */ /* 0x000ea20000300600 */
[----:B------:R-:W-:Y:S01]  /*7940*/  SHF.R.U32.HI R49, RZ, 0x10, R45 ;  /* 0x00000010ff317819 */ /* 0x000fe2000001162d */
[C---:B----4-:R-:W-:Y:S01]  /*7950*/  IMAD.U32 R78, R37.reuse, 0x10000, RZ ;  /* 0x00010000254e7824 */ /* 0x050fe200078e00ff */
[----:B------:R-:W-:Y:S02]  /*7960*/  SHF.R.U32.HI R50, RZ, 0x10, R33 ;  /* 0x00000010ff327819 */ /* 0x000fe40000011621 */
[----:B------:R-:W-:Y:S02]  /*7970*/  LOP3.LUT R37, R37, 0xffff0000, RZ, 0xc0, !PT ;  /* 0xffff000025257812 */ /* 0x000fe400078ec0ff */
[----:B------:R-:W-:-:S02]  /*7980*/  PRMT R50, R229, 0x5410, R50 ;  /* 0x00005410e5327816 */ /* 0x000fc40000000032 */
[----:B------:R-:W-:Y:S02]  /*7990*/  SHF.R.U64 R32, R32, 0x10, R33 ;  /* 0x0000001020207819 */ /* 0x000fe40000001221 */
[----:B------:R-:W-:Y:S01]  /*79a0*/  SHF.R.U64 R44, R44, 0x10, R45 ;  /* 0x000000102c2c7819 */ /* 0x000fe2000000122d */
[----:B------:R-:W-:Y:S01]  /*79b0*/  IMAD.U32 R76, R50, 0x10000, RZ ;  /* 0x00010000324c7824 */ /* 0x000fe200078e00ff */
[----:B------:R-:W-:Y:S02]  /*79c0*/  SHF.R.U64 R46, R46, 0x10, R47 ;  /* 0x000000102e2e7819 */ /* 0x000fe4000000122f */
[----:B------:R-:W-:Y:S02]  /*79d0*/  SHF.R.U64 R34, R34, 0x10, R35 ;  /* 0x0000001022227819 */ /* 0x000fe40000001223 */
[C---:B------:R-:W-:Y:S02]  /*79e0*/  PRMT R46, R225.reuse, 0x5410, R46 ;  /* 0x00005410e12e7816 */ /* 0x040fe4000000002e */
[----:B------:R-:W-:-:S02]  /*79f0*/  PRMT R34, R225, 0x5432, R34 ;  /* 0x00005432e1227816 */ /* 0x000fc40000000022 */
[----:B-----5:R-:W-:Y:S01]  /*7a00*/  PRMT R49, R51, 0x5410, R49 ;  /* 0x0000541033317816 */ /* 0x020fe20000000031 */
[C---:B---3--:R-:W-:Y:S01]  /*7a10*/  IMAD.U32 R51, R13.reuse, 0x10000, RZ ;  /* 0x000100000d337824 */ /* 0x048fe200078e00ff */
[----:B------:R-:W-:-:S03]  /*7a20*/  LOP3.LUT R13, R13, 0xffff0000, RZ, 0xc0, !PT ;  /* 0xffff00000d0d7812 */ /* 0x000fc600078ec0ff */
[----:B------:R-:W-:-:S04]  /*7a30*/  IMAD.U32 R77, R49, 0x10000, RZ ;  /* 0x00010000314d7824 */ /* 0x000fc800078e00ff */
[C---:B------:R-:W-:Y:S01]  /*7a40*/  FMUL.FTZ R79, R78.reuse, R77 ;  /* 0x0000004d4e4f7220 */ /* 0x040fe20000410000 */
[----:B------:R-:W-:-:S03]  /*7a50*/  FMUL.FTZ R78, R78, R76 ;  /* 0x0000004c4e4e7220 */ /* 0x000fc60000410000 */
[C---:B------:R-:W-:Y:S01]  /*7a60*/  FFMA.FTZ R76, R51.reuse, R76, -R79 ;  /* 0x0000004c334c7223 */ /* 0x040fe2000001084f */
[----:B------:R-:W-:Y:S01]  /*7a70*/  FFMA.FTZ R51, R51, R77, R78 ;  /* 0x0000004d33337223 */ /* 0x000fe2000001004e */
[----:B------:R-:W-:Y:S01]  /*7a80*/  LOP3.LUT R77, R50, 0xffff0000, RZ, 0xc0, !PT ;  /* 0xffff0000324d7812 */ /* 0x000fe200078ec0ff */
[----:B------:R-:W-:Y:S01]  /*7a90*/  IMAD.U32 R79, R39, 0x10000, RZ ;  /* 0x00010000274f7824 */ /* 0x000fe200078e00ff */
[----:B------:R-:W-:Y:S02]  /*7aa0*/  LOP3.LUT R50, R49, 0xffff0000, RZ, 0xc0, !PT ;  /* 0xffff000031327812 */ /* 0x000fe400078ec0ff */
[----:B------:R-:W-:-:S03]  /*7ab0*/  LOP3.LUT R39, R39, 0xffff0000, RZ, 0xc0, !PT ;  /* 0xffff000027277812 */ /* 0x000fc600078ec0ff */
[C---:B------:R-:W-:Y:S01]  /*7ac0*/  FMUL.FTZ R49, R37.reuse, R50 ;  /* 0x0000003225317220 */ /* 0x040fe20000410000 */
[----:B------:R-:W-:-:S03]  /*7ad0*/  FMUL.FTZ R37, R37, R77 ;  /* 0x0000004d25257220 */ /* 0x000fc60000410000 */
[C---:B------:R-:W-:Y:S01]  /*7ae0*/  FFMA.FTZ R49, R13.reuse, R77, -R49 ;  /* 0x0000004d0d317223 */ /* 0x040fe20000010831 */
[----:B------:R-:W-:Y:S01]  /*7af0*/  FFMA.FTZ R13, R13, R50, R37 ;  /* 0x000000320d0d7223 */ /* 0x000fe20000010025 */
[----:B------:R-:W-:Y:S01]  /*7b00*/  SHF.R.U32.HI R37, RZ, 0x10, R47 ;  /* 0x00000010ff257819 */ /* 0x000fe2000001162f */
[C---:B------:R-:W-:Y:S01]  /*7b10*/  IMAD.U32 R77, R15.reuse, 0x10000, RZ ;  /* 0x000100000f4d7824 */ /* 0x040fe200078e00ff */
[----:B------:R-:W-:Y:S02]  /*7b20*/  SHF.R.U32.HI R50, RZ, 0x10, R35 ;  /* 0x00000010ff327819 */ /* 0x000fe40000011623 */
[----:B--2---:R-:W-:Y:S02]  /*7b30*/  PRMT R37, R154, 0x5410, R37 ;  /* 0x000054109a257816 */ /* 0x004fe40000000025 */
        /* <DEDUP_REMOVED lines=17> */
[----:B------:R-:W-:-:S02]  /*7c50*/  PRMT R32, R228, 0x5432, R44 ;  /* 0x00005432e4207816 */ /* 0x000fc4000000002c */
[----:B------:R-:W-:Y:S01]  /*7c60*/  LOP3.LUT R36, R36, 0xffff0000, RZ, 0xc0, !PT ;  /* 0xffff000024247812 */ /* 0x000fe200078ec0ff */
[C---:B------:R-:W-:Y:S01]  /*7c70*/  IMAD.U32 R45, R37.reuse, 0x10000, RZ ;  /* 0x00010000252d7824 */ /* 0x040fe200078e00ff */
[----:B------:R-:W-:Y:S01]  /*7c80*/  LOP3.LUT R37, R37, 0xffff0000, RZ, 0xc0, !PT ;  /* 0xffff000025257812 */ /* 0x000fe200078ec0ff */
[C---:B------:R-:W-:Y:S01]  /*7c90*/  IMAD.U32 R44, R32.reuse, 0x10000, RZ ;  /* 0x00010000202c7824 */ /* 0x040fe200078e00ff */
[----:B------:R-:W-:Y:S02]  /*7ca0*/  LOP3.LUT R32, R32, 0xffff0000, RZ, 0xc0, !PT ;  /* 0xffff000020207812 */ /* 0x000fe400078ec0ff */
[----:B------:R-:W-:Y:S01]  /*7cb0*/  SHF.L.U32 R39, R12, 0x10, RZ ;  /* 0x000000100c277819 */ /* 0x000fe200000006ff */
        /* <DEDUP_REMOVED lines=38> */
.L_x_2772:
[----:B------:R-:W-:Y:S05]  /*7f20*/  BSYNC B3 ;  /* 0x0000000000037941 */ /* 0x000fea0003800000 */
.L_x_2771:
[----:B------:R-:W-:-:S04]  /*7f30*/  LEA R32, P4, R6, R11, 0x1 ;  /* 0x0000000b06207211 */ /* 0x000fc800078808ff */
[----:B--2---:R-:W-:Y:S02]  /*7f40*/  LEA.HI.X R33, R6, R121, R111, 0x1, P4 ;  /* 0x0000007906217211 */ /* 0x004fe400020f0c6f */
[----:B------:R-:W-:-:S03]  /*7f50*/  ISETP.GE.AND P4, PT, R48, R131, PT ;  /* 0x000000833000720c */ /* 0x000fc60003f86270 */
[----:B---3--:R2:W-:Y:S10]  /*7f60*/  ST.E.128 desc[UR60][R32.64], R12 ;  /* 0x0000000c20007985 */ /* 0x0085f4000c101d3c */
[----:B------:R-:W-:-:S05]  /*7f70*/  @!P4 IMAD.WIDE R34, R48, 0x2, R120 ;  /* 0x000000023022c825 */ /* 0x000fca00078e0278 */
[----:B----4-:R2:W-:Y:S02]  /*7f80*/  @!P4 ST.E.128 desc[UR60][R34.64], R36 ;  /* 0x000000242200c985 */ /* 0x0105e4000c101d3c */
.L_x_2770:
[----:B------:R-:W-:Y:S05]  /*7f90*/  BSYNC B2 ;  /* 0x0000000000027941 */ /* 0x000fea0003800000 */
.L_x_2769:
[----:B------:R-:W-:-:S13]  /*7fa0*/  ISETP.NE.AND P4, PT, R27, RZ, PT ;  /* 0x000000ff1b00720c */ /* 0x000fda0003f85270 */
[----:B------:R-:W-:Y:S05]  /*7fb0*/  @!P4 BRA `(.L_x_2764) ;  /* 0x0000000400e4c947 */ /* 0x000fea0003800000 */
[----:B--23--:R-:W-:Y:S01]  /*7fc0*/  SEL R12, R125, R135, !P1 ;  /* 0x000000877d0c7207 */ /* 0x00cfe20004800000 */
[----:B------:R-:W-:Y:S01]  /*7fd0*/  BSSY B2, `(.L_x_2773) ;  /* 0x0000075000027945 */ /* 0x000fe20003800000 */
[C---:B------:R-:W-:Y:S02]  /*7fe0*/  LEA R36, P4, R7.reuse, R11, 0x1 ;  /* 0x0000000b07247211 */ /* 0x040fe400078808ff */
[----:B------:R-:W-:Y:S02]  /*7ff0*/  SHF.R.S32.HI R13, RZ, 0x1f, R12 ;  /* 0x0000001fff0d7819 */ /* 0x000fe4000001140c */
[----:B------:R-:W-:Y:S02]  /*8000*/  LEA.HI.X R37, R7, R121, R110, 0x1, P4 ;  /* 0x0000007907257211 */ /* 0x000fe400020f0c6e */
        /* <DEDUP_REMOVED lines=28> */
[--C-:B------:R-:W-:Y:S01]  /*81d0*/  SHF.R.U64 R31, R40, 0x10, R41.reuse ;  /* 0x00000010281f7819 */ /* 0x100fe20000001229 */
[----:B------:R-:W-:Y:S01]  /*81e0*/  IMAD.U32 R45, R14, 0x10000, RZ ;  /* 0x000100000e2d7824 */ /* 0x000fe200078e00ff */
[----:B------:R-:W-:Y:S01]  /*81f0*/  SHF.R.U32.HI R40, RZ, 0x10, R41 ;  /* 0x00000010ff287819 */ /* 0x000fe20000011629 */
[----:B------:R-:W-:Y:S01]  /*8200*/  IMAD.U32 R41, R13, 0x10000, RZ ;  /* 0x000100000d297824 */ /* 0x000fe200078e00ff */
[----:B------:R-:W-:-:S02]  /*8210*/  PRMT R28, R210, 0x5410, R28 ;  /* 0x00005410d21c7816 */ /* 0x000fc4000000001c */
[----:B------:R-:W-:Y:S02]  /*8220*/  PRMT R40, R211, 0x5410, R40 ;  /* 0x00005410d3287816 */ /* 0x000fe40000000028 */
[--C-:B------:R-:W-:Y:S01]  /*8230*/  SHF.R.U64 R38, R42, 0x10, R43.reuse ;  /* 0x000000102a267819 */ /* 0x100fe2000000122b */
[----:B------:R-:W-:Y:S01]  /*8240*/  IMAD.U32 R50, R28, 0x10000, RZ ;  /* 0x000100001c327824 */ /* 0x000fe200078e00ff */
[----:B------:R-:W-:Y:S01]  /*8250*/  SHF.R.U32.HI R42, RZ, 0x10, R43 ;  /* 0x00000010ff2a7819 */ /* 0x000fe2000001162b */
[C---:B------:R-:W-:Y:S01]  /*8260*/  IMAD.U32 R43, R33.reuse, 0x10000, RZ ;  /* 0x00010000212b7824 */ /* 0x040fe200078e00ff */
[----:B------:R-:W-:Y:S01]  /*8270*/  LOP3.LUT R44, R33, 0xffff0000, RZ, 0xc0, !PT ;  /* 0xffff0000212c7812 */ /* 0x000fe200078ec0ff */
[C---:B------:R-:W-:Y:S01]  /*8280*/  IMAD.U32 R49, R40.reuse, 0x10000, RZ ;  /* 0x0001000028317824 */ /* 0x040fe200078e00ff */
[----:B------:R-:W-:Y:S01]  /*8290*/  LOP3.LUT R40, R40, 0xffff0000, RZ, 0xc0, !PT ;  /* 0xffff000028287812 */ /* 0x000fe200078ec0ff */
[----:B------:R-:W-:Y:S01]  /*82a0*/  IMAD.U32 R33, R32, 0x10000, RZ ;  /* 0x0001000020217824 */ /* 0x000fe200078e00ff */
[----:B------:R-:W-:Y:S01]  /*82b0*/  PRMT R42, R209, 0x5432, R42 ;  /* 0x00005432d12a7816 */ /* 0x000fe2000000002a */
[C---:B------:R-:W-:Y:S01]  /*82c0*/  FMUL.FTZ R51, R43.reuse, R49 ;  /* 0x000000312b337220 */ /* 0x040fe20000410000 */
[----:B------:R-:W-:Y:S01]  /*82d0*/  FMUL.FTZ R43, R43, R50 ;  /* 0x000000322b2b7220 */ /* 0x000fe20000410000 */
[----:B------:R-:W-:-:S02]  /*82e0*/  PRMT R30, R212, 0x5410, R30 ;  /* 0x00005410d41e7816 */ /* 0x000fc4000000001e */
[----:B------:R-:W-:Y:S01]  /*82f0*/  LOP3.LUT R13, R13, 0xffff0000, RZ, 0xc0, !PT ;  /* 0xffff00000d0d7812 */ /* 0x000fe200078ec0ff */
[C---:B------:R-:W-:Y:S01]  /*8300*/  FFMA.FTZ R43, R41.reuse, R49, R43 ;  /* 0x00000031292b7223 */ /* 0x040fe2000001002b */
[----:B------:R-:W-:Y:S01]  /*8310*/  LOP3.LUT R49, R28, 0xffff0000, RZ, 0xc0, !PT ;  /* 0xffff00001c317812 */ /* 0x000fe200078ec0ff */
[----:B------:R-:W-:Y:S01]  /*8320*/  FFMA.FTZ R51, R41, R50, -R51 ;  /* 0x0000003229337223 */ /* 0x000fe20000010833 */
[----:B------:R-:W-:Y:S01]  /*8330*/  FMUL.FTZ R28, R44, R40 ;  /* 0x000000282c1c7220 */ /* 0x000fe20000410000 */
[----:B------:R-:W-:Y:S01]  /*8340*/  IMAD.U32 R41, R42, 0x10000, RZ ;  /* 0x000100002a297824 */ /* 0x000fe200078e00ff */
[----:B------:R-:W-:Y:S01]  /*8350*/  LOP3.LUT R35, R35, 0xffff0000, RZ, 0xc0, !PT ;  /* 0xffff000023237812 */ /* 0x000fe200078ec0ff */
[----:B------:R-:W-:Y:S02]  /*8360*/  IMAD.U32 R50, R30, 0x10000, RZ ;  /* 0x000100001e327824 */ /* 0x000fe400078e00ff */
[-C--:B------:R-:W-:Y:S01]  /*8370*/  FMUL.FTZ R44, R44, R49.reuse ;  /* 0x000000312c2c7220 */ /* 0x080fe20000410000 */
[----:B------:R-:W-:Y:S01]  /*8380*/  FFMA.FTZ R49, R13, R49, -R28 ;  /* 0x000000310d317223 */ /* 0x000fe2000001081c */
[CC--:B------:R-:W-:Y:S01]  /*8390*/  FMUL.FTZ R28, R47.reuse, R41.reuse ;  /* 0x000000292f1c7220 */ /* 0x0c0fe20000410000 */
[----:B------:R-:W-:Y:S01]  /*83a0*/  LOP3.LUT R42, R42, 0xffff0000, RZ, 0xc0, !PT ;  /* 0xffff00002a2a7812 */ /* 0x000fe200078ec0ff */
[----:B------:R-:W-:Y:S01]  /*83b0*/  FMUL.FTZ R47, R47, R50 ;  /* 0x000000322f2f7220 */ /* 0x000fe20000410000 */
[----:B------:R-:W-:Y:S01]  /*83c0*/  PRMT R31, R210, 0x5432, R31 ;  /* 0x00005432d21f7816 */ /* 0x000fe2000000001f */
[----:B------:R-:W-:Y:S01]  /*83d0*/  FFMA.FTZ R44, R13, R40, R44 ;  /* 0x000000280d2c7223 */ /* 0x000fe2000001002c */
[----:B------:R-:W-:Y:S01]  /*83e0*/  LOP3.LUT R15, R15, 0xffff0000, RZ, 0xc0, !PT ;  /* 0xffff00000f0f7812 */ /* 0x000fe200078ec0ff */
[----:B------:R-:W-:Y:S01]  /*83f0*/  FFMA.FTZ R47, R46, R41, R47 ;  /* 0x000000292e2f7223 */ /* 0x000fe2000001002f */
[----:B------:R-:W-:Y:S01]  /*8400*/  LOP3.LUT R30, R30, 0xffff0000, RZ, 0xc0, !PT ;  /* 0xffff00001e1e7812 */ /* 0x000fe200078ec0ff */
[----:B------:R-:W-:Y:S01]  /*8410*/  FMUL.FTZ R41, R35, R42 ;  /* 0x0000002a23297220 */ /* 0x000fe20000410000 */
[----:B------:R-:W-:Y:S01]  /*8420*/  PRMT R11, R211, 0x5432, R11 ;  /* 0x00005432d30b7816 */ /* 0x000fe2000000000b */
[----:B------:R-:W-:Y:S01]  /*8430*/  IMAD.U32 R40, R31, 0x10000, RZ ;  /* 0x000100001f287824 */ /* 0x000fe200078e00ff */
[----:B------:R-:W-:Y:S01]  /*8440*/  LOP3.LUT R32, R32, 0xffff0000, RZ, 0xc0, !PT ;  /* 0xffff000020207812 */ /* 0x000fe200078ec0ff */
[-C--:B------:R-:W-:Y:S01]  /*8450*/  FMUL.FTZ R35, R35, R30.reuse ;  /* 0x0000001e23237220 */ /* 0x080fe20000410000 */
[----:B------:R-:W-:Y:S01]  /*8460*/  FFMA.FTZ R41, R15, R30, -R41 ;  /* 0x0000001e0f297223 */ /* 0x000fe20000010829 */
[----:B------:R-:W-:Y:S01]  /*8470*/  LOP3.LUT R31, R31, 0xffff0000, RZ, 0xc0, !PT ;  /* 0xffff00001f1f7812 */ /* 0x000fe200078ec0ff */
[C---:B------:R-:W-:Y:S01]  /*8480*/  IMAD.U32 R13, R11.reuse, 0x10000, RZ ;  /* 0x000100000b0d7824 */ /* 0x040fe200078e00ff */
[----:B------:R-:W-:Y:S01]  /*8490*/  LOP3.LUT R30, R11, 0xffff0000, RZ, 0xc0, !PT ;  /* 0xffff00000b1e7812 */ /* 0x000fe200078ec0ff */
[----:B------:R-:W-:Y:S01]  /*84a0*/  FMUL.FTZ R11, R33, R40 ;  /* 0x00000028210b7220 */ /* 0x000fe20000410000 */
[----:B------:R-:W-:Y:S01]  /*84b0*/  PRMT R38, R209, 0x5410, R38 ;  /* 0x00005410d1267816 */ /* 0x000fe20000000026 */
[----:B------:R-:W-:Y:S01]  /*84c0*/  FFMA.FTZ R35, R15, R42, R35 ;  /* 0x0000002a0f237223 */ /* 0x000fe20000010023 */
[----:B------:R-:W-:Y:S01]  /*84d0*/  LOP3.LUT R12, R12, 0xffff0000, RZ, 0xc0, !PT ;  /* 0xffff00000c0c7812 */ /* 0x000fe200078ec0ff */
[----:B------:R-:W-:Y:S01]  /*84e0*/  FMUL.FTZ R15, R32, R31 ;  /* 0x0000001f200f7220 */ /* 0x000fe20000410000 */
[----:B------:R-:W-:Y:S01]  /*84f0*/  PRMT R29, R212, 0x5432, R29 ;  /* 0x00005432d41d7816 */ /* 0x000fe2000000001d */
[-C--:B------:R-:W-:Y:S01]  /*8500*/  FMUL.FTZ R33, R33, R13.reuse ;  /* 0x0000000d21217220 */ /* 0x080fe20000410000 */
[----:B------:R-:W-:Y:S01]  /*8510*/  FFMA.FTZ R11, R39, R13, -R11 ;  /* 0x0000000d270b7223 */ /* 0x000fe2000001080b */
[----:B------:R-:W-:Y:S01]  /*8520*/  IMAD.U32 R13, R38, 0x10000, RZ ;  /* 0x00010000260d7824 */ /* 0x000fe200078e00ff */
        /* <DEDUP_REMOVED lines=10> */
[-C--:B------:R-:W-:Y:S01]  /*85d0*/  FMUL.FTZ R34, R34, R29.reuse ;  /* 0x0000001d22227220 */ /* 0x080fe20000410000 */
[----:B------:R-:W-:Y:S01]  /*85e0*/  FFMA.FTZ R28, R46, R50, -R28 ;  /* 0x000000322e1c7223 */ /* 0x000fe2000001081c */
[-C--:B------:R-:W-:Y:S01]  /*85f0*/  FFMA.FTZ R12, R45, R30.reuse, -R12 ;  /* 0x0000001e2d0c7223 */ /* 0x080fe2000001080c */
[----:B------:R-:W-:Y:S01]  /*8600*/  FFMA.FTZ R31, R14, R29, -R31 ;  /* 0x0000001d0e1f7223 */ /* 0x000fe2000001081f */
[----:B------:R-:W-:Y:S01]  /*8610*/  FMUL.FTZ R48, R48, R30 ;  /* 0x0000001e30307220 */ /* 0x000fe20000410000 */
[----:B------:R-:W-:Y:S01]  /*8620*/  FFMA.FTZ R34, R14, R38, R34 ;  /* 0x000000260e227223 */ /* 0x000fe20000010022 */
        /* <DEDUP_REMOVED lines=15> */
.L_x_2774:
[----:B------:R-:W-:Y:S05]  /*8720*/  BSYNC B2 ;  /* 0x0000000000027941 */ /* 0x000fea0003800000 */
.L_x_2773:
[----:B--2---:R4:W-:Y:S04]  /*8730*/  ST.E.128 desc[UR60][R36.64], R12 ;  /* 0x0000000c24007985 */ /* 0x0049e8000c101d3c */
[----:B---3--:R4:W-:Y:S02]  /*8740*/  @!P4 ST.E.128 desc[UR60][R120.64], R32 ;  /* 0x000000207800c985 */ /* 0x0089e4000c101d3c */
.L_x_2764:
[----:B------:R-:W-:Y:S05]  /*8750*/  BSYNC B1 ;  /* 0x0000000000017941 */ /* 0x000fea0003800000 */
.L_x_2763:
[----:B------:R-:W-:-:S03]  /*8760*/  UMOV UR4, 0xffffffff ;  /* 0xffffffff00047882 */ /* 0x000fc60000000000 */
[----:B------:R-:W-:Y:S05]  /*8770*/  BRA.DIV UR4, `(.L_x_2775) ;  /* 0x000001aa04b47947 */ /* 0x000fea000b800000 */
[----:B0-----:R-:W0:Y:S04]  /*8780*/  SHFL.IDX PT, R116, R116, 0x1, 0x1c1f ;  /* 0x003c1f0074747f89 */ /* 0x001e2800000e0000 */
[----:B------:R-:W0:Y:S02]  /*8790*/  SHFL.IDX PT, R117, R117, 0x1, 0x1c1f ;  /* 0x003c1f0075757f89 */ /* 0x000e2400000e0000 */
.L_x_3063:
[----:B------:R-:W-:Y:S05]  /*87a0*/  @P5 BRA `(.L_x_2732) ;  /* 0x0000001c00b05947 */ /* 0x000fea0003800000 */
[----:B------:R-:W-:Y:S01]  /*87b0*/  ISETP.NE.AND P4, PT, R8, RZ, PT ;  /* 0x000000ff0800720c */ /* 0x000fe20003f85270 */
[----:B------:R-:W-:Y:S01]  /*87c0*/  BSSY B1, `(.L_x_2776) ;  /* 0x000007a000017945 */ /* 0x000fe20003800000 */
[----:B0-2-4-:R-:W-:Y:S01]  /*87d0*/  IMAD.MOV.U32 R32, RZ, RZ, R117 ;  /* 0x000000ffff207224 */ /* 0x015fe200078e0075 */
[----:B------:R-:W-:-:S10]  /*87e0*/  MOV R33, R116 ;  /* 0x0000007400217202 */ /* 0x000fd40000000f00 */
        /* <DEDUP_REMOVED lines=26> */
[----:B0-----:R-:W-:Y:S01]  /*8990*/  SHF.R.U64 R11, R60, 0x10, R61 ;  /* 0x000000103c0b7819 */ /* 0x001fe2000000123d */
[----:B---3--:R-:W-:Y:S01]  /*89a0*/  IMAD.U32 R43, R29, 0x10000, RZ ;  /* 0x000100001d2b7824 */ /* 0x008fe200078e00ff */
[----:B------:R-:W-:Y:S01]  /*89b0*/  SHF.R.U64 R39, R72, 0x10, R73 ;  /* 0x0000001048277819 */ /* 0x000fe20000001249 */
[----:B--2---:R-:W-:Y:S01]  /*89c0*/  IMAD.U32 R41, R13, 0x10000, RZ ;  /* 0x000100000d297824 */ /* 0x004fe200078e00ff */
[----:B------:R-:W-:Y:S01]  /*89d0*/  SHF.R.U32.HI R60, RZ, 0x10, R61 ;  /* 0x00000010ff3c7819 */ /* 0x000fe2000001163d */
[----:B------:R-:W-:Y:S01]  /*89e0*/  IMAD.U32 R47, R31, 0x10000, RZ ;  /* 0x000100001f2f7824 */ /* 0x000fe200078e00ff */
[----:B------:R-:W-:Y:S01]  /*89f0*/  SHF.R.U32.HI R72, RZ, 0x10, R73 ;  /* 0x00000010ff487819 */ /* 0x000fe20000011649 */
[----:B------:R-:W-:Y:S01]  /*8a00*/  IMAD.U32 R46, R15, 0x10000, RZ ;  /* 0x000100000f2e7824 */ /* 0x000fe200078e00ff */
[----:B------:R-:W-:Y:S01]  /*8a10*/  SHF.R.U64 R38, R62, 0x10, R63 ;  /* 0x000000103e267819 */ /* 0x000fe2000000123f */
[----:B------:R-:W-:Y:S01]  /*8a20*/  IMAD.U32 R48, R30, 0x10000, RZ ;  /* 0x000100001e307824 */ /* 0x000fe200078e00ff */
[----:B------:R-:W-:Y:S01]  /*8a30*/  PRMT R60, R206, 0x5432, R60 ;  /* 0x00005432ce3c7816 */ /* 0x000fe2000000003c */
[----:B------:R-:W-:Y:S01]  /*8a40*/  IMAD.U32 R45, R14, 0x10000, RZ ;  /* 0x000100000e2d7824 */ /* 0x000fe200078e00ff */
[----:B------:R-:W-:-:S02]  /*8a50*/  PRMT R72, R208, 0x5432, R72 ;  /* 0x00005432d0487816 */ /* 0x000fc40000000048 */
[----:B------:R-:W-:Y:S01]  /*8a60*/  SHF.R.U32.HI R62, RZ, 0x10, R63 ;  /* 0x00000010ff3e7819 */ /* 0x000fe2000001163f */
[----:B------:R-:W-:Y:S01]  /*8a70*/  IMAD.U32 R76, R60, 0x10000, RZ ;  /* 0x000100003c4c7824 */ /* 0x000fe200078e00ff */
[--C-:B------:R-:W-:Y:S01]  /*8a80*/  SHF.R.U64 R40, R74, 0x10, R75.reuse ;  /* 0x000000104a287819 */ /* 0x100fe2000000124b */
[----:B------:R-:W-:Y:S01]  /*8a90*/  IMAD.U32 R50, R72, 0x10000, RZ ;  /* 0x0001000048327824 */ /* 0x000fe200078e00ff */
[----:B------:R-:W-:Y:S02]  /*8aa0*/  SHF.R.U32.HI R74, RZ, 0x10, R75 ;  /* 0x00000010ff4a7819 */ /* 0x000fe4000001164b */
[----:B------:R-:W-:Y:S01]  /*8ab0*/  PRMT R208, R208, 0x5410, R39 ;  /* 0x00005410d0d07816 */ /* 0x000fe20000000027 */
[----:B------:R-:W-:Y:S01]  /*8ac0*/  FMUL.FTZ R78, R43, R50 ;  /* 0x000000322b4e7220 */ /* 0x000fe20000410000 */
[----:B------:R-:W-:Y:S01]  /*8ad0*/  LOP3.LUT R44, R29, 0xffff0000, RZ, 0xc0, !PT ;  /* 0xffff00001d2c7812 */ /* 0x000fe200078ec0ff */
[----:B------:R-:W-:Y:S01]  /*8ae0*/  IMAD.U32 R29, R28, 0x10000, RZ ;  /* 0x000100001c1d7824 */ /* 0x000fe200078e00ff */
[----:B------:R-:W-:Y:S01]  /*8af0*/  PRMT R62, R153, 0x5432, R62 ;  /* 0x00005432993e7816 */ /* 0x000fe2000000003e */
[-C--:B------:R-:W-:Y:S01]  /*8b00*/  FFMA.FTZ R78, R41, R76.reuse, -R78 ;  /* 0x0000004c294e7223 */ /* 0x080fe2000001084e */
[----:B------:R-:W-:Y:S01]  /*8b10*/  LOP3.LUT R39, R72, 0xffff0000, RZ, 0xc0, !PT ;  /* 0xffff000048277812 */ /* 0x000fe200078ec0ff */
[----:B------:R-:W-:Y:S01]  /*8b20*/  FMUL.FTZ R72, R43, R76 ;  /* 0x0000004c2b487220 */ /* 0x000fe20000410000 */
[----:B------:R-:W-:Y:S01]  /*8b30*/  PRMT R74, R207, 0x5432, R74 ;  /* 0x00005432cf4a7816 */ /* 0x000fe2000000004a */
[----:B------:R-:W-:Y:S01]  /*8b40*/  IMAD.U32 R49, R62, 0x10000, RZ ;  /* 0x000100003e317824 */ /* 0x000fe200078e00ff */
[----:B------:R-:W-:Y:S01]  /*8b50*/  LOP3.LUT R51, R60, 0xffff0000, RZ, 0xc0, !PT ;  /* 0xffff00003c337812 */ /* 0x000fe200078ec0ff */
[----:B------:R-:W-:Y:S01]  /*8b60*/  FMUL.FTZ R61, R44, R39 ;  /* 0x000000272c3d7220 */ /* 0x000fe20000410000 */
[----:B------:R-:W-:Y:S01]  /*8b70*/  LOP3.LUT R42, R13, 0xffff0000, RZ, 0xc0, !PT ;  /* 0xffff00000d2a7812 */ /* 0x000fe200078ec0ff */
[----:B------:R-:W-:Y:S01]  /*8b80*/  IMAD.U32 R43, R74, 0x10000, RZ ;  /* 0x000100004a2b7824 */ /* 0x000fe200078e00ff */
[----:B------:R-:W-:Y:S01]  /*8b90*/  LOP3.LUT R31, R31, 0xffff0000, RZ, 0xc0, !PT ;  /* 0xffff00001f1f7812 */ /* 0x000fe200078ec0ff */
[----:B------:R-:W-:Y:S01]  /*8ba0*/  FFMA.FTZ R72, R41, R50, R72 ;  /* 0x0000003229487223 */ /* 0x000fe20000010048 */
[-C--:B------:R-:W-:Y:S01]  /*8bb0*/  FMUL.FTZ R63, R44, R51.reuse ;  /* 0x000000332c3f7220 */ /* 0x080fe20000410000 */
[----:B------:R-:W-:Y:S01]  /*8bc0*/  LOP3.LUT R74, R74, 0xffff0000, RZ, 0xc0, !PT ;  /* 0xffff00004a4a7812 */ /* 0x000fe200078ec0ff */
[----:B------:R-:W-:Y:S01]  /*8bd0*/  FFMA.FTZ R41, R42, R51, -R61 ;  /* 0x000000332a297223 */ /* 0x000fe2000001083d */
[----:B------:R-:W-:Y:S01]  /*8be0*/  LOP3.LUT R62, R62, 0xffff0000, RZ, 0xc0, !PT ;  /* 0xffff00003e3e7812 */ /* 0x000fe200078ec0ff */
[C---:B------:R-:W-:Y:S01]  /*8bf0*/  FMUL.FTZ R44, R47.reuse, R49 ;  /* 0x000000312f2c7220 */ /* 0x040fe20000410000 */
[----:B------:R-:W-:Y:S01]  /*8c00*/  PRMT R11, R206, 0x5410, R11 ;  /* 0x00005410ce0b7816 */ /* 0x000fe2000000000b */
[----:B------:R-:W-:Y:S01]  /*8c10*/  FMUL.FTZ R51, R47, R43 ;  /* 0x0000002b2f337220 */ /* 0x000fe20000410000 */
[----:B------:R-:W-:Y:S01]  /*8c20*/  LOP3.LUT R15, R15, 0xffff0000, RZ, 0xc0, !PT ;  /* 0xffff00000f0f7812 */ /* 0x000fe200078ec0ff */
[----:B------:R-:W-:Y:S01]  /*8c30*/  FFMA.FTZ R39, R42, R39, R63 ;  /* 0x000000272a277223 */ /* 0x000fe2000001003f */
[----:B------:R-:W-:Y:S01]  /*8c40*/  LOP3.LUT R28, R28, 0xffff0000, RZ, 0xc0, !PT ;  /* 0xffff00001c1c7812 */ /* 0x000fe200078ec0ff */
[----:B------:R-:W-:Y:S01]  /*8c50*/  FFMA.FTZ R43, R46, R43, R44 ;  /* 0x0000002b2e2b7223 */ /* 0x000fe2000001002c */
[C---:B------:R-:W-:Y:S01]  /*8c60*/  FMUL.FTZ R50, R31.reuse, R74 ;  /* 0x0000004a1f327220 */ /* 0x040fe20000410000 */
[----:B------:R-:W-:Y:S01]  /*8c70*/  FMUL.FTZ R60, R31, R62 ;  /* 0x0000003e1f3c7220 */ /* 0x000fe20000410000 */
[----:B------:R-:W-:Y:S01]  /*8c80*/  LOP3.LUT R47, R208, 0xffff0000, RZ, 0xc0, !PT ;  /* 0xffff0000d02f7812 */ /* 0x000fe200078ec0ff */
[----:B------:R-:W-:Y:S01]  /*8c90*/  FFMA.FTZ R42, R46, R49, -R51 ;  /* 0x000000312e2a7223 */ /* 0x000fe20000010833 */
[----:B------:R-:W-:-:S02]  /*8ca0*/  IMAD.U32 R44, R208, 0x10000, RZ ;  /* 0x00010000d02c7824 */ /* 0x000fc400078e00ff */
[----:B------:R-:W-:Y:S01]  /*8cb0*/  FFMA.FTZ R31, R15, R62, -R50 ;  /* 0x0000003e0f1f7223 */ /* 0x000fe20000010832 */
[C---:B------:R-:W-:Y:S01]  /*8cc0*/  IMAD.U32 R46, R11.reuse, 0x10000, RZ ;  /* 0x000100000b2e7824 */ /* 0x040fe200078e00ff */
[----:B------:R-:W-:Y:S01]  /*8cd0*/  LOP3.LUT R11, R11, 0xffff0000, RZ, 0xc0, !PT ;  /* 0xffff00000b0b7812 */ /* 0x000fe200078ec0ff */
[C---:B------:R-:W-:Y:S01]  /*8ce0*/  IMAD.U32 R13, R12.reuse, 0x10000, RZ ;  /* 0x000100000c0d7824 */ /* 0x040fe200078e00ff */
[----:B------:R-:W-:Y:S01]  /*8cf0*/  LOP3.LUT R12, R12, 0xffff0000, RZ, 0xc0, !PT ;  /* 0xffff00000c0c7812 */ /* 0x000fe200078ec0ff */
[----:B------:R-:W-:Y:S01]  /*8d00*/  FFMA.FTZ R74, R15, R74, R60 ;  /* 0x0000004a0f4a7223 */ /* 0x000fe2000001003c */
[----:B------:R-:W-:Y:S01]  /*8d10*/  FMUL.FTZ R50, R29, R44 ;  /* 0x0000002c1d327220 */ /* 0x000fe20000410000 */
[C---:B------:R-:W-:Y:S01]  /*8d20*/  FMUL.FTZ R15, R28.reuse, R47 ;  /* 0x0000002f1c0f7220 */ /* 0x040fe20000410000 */
[----:B------:R-:W-:Y:S01]  /*8d30*/  PRMT R40, R207, 0x5410, R40 ;  /* 0x00005410cf287816 */ /* 0x000fe20000000028 */
[-C--:B------:R-:W-:Y:S01]  /*8d40*/  FMUL.FTZ R29, R29, R46.reuse ;  /* 0x0000002e1d1d7220 */ /* 0x080fe20000410000 */
[----:B------:R-:W-:Y:S01]  /*8d50*/  PRMT R38, R153, 0x5410, R38 ;  /* 0x0000541099267816 */ /* 0x000fe20000000026 */
[-C--:B------:R-:W-:Y:S01]  /*8d60*/  FMUL.FTZ R49, R28, R11.reuse ;  /* 0x0000000b1c317220 */ /* 0x080fe20000410000 */
[C---:B------:R-:W-:Y:S01]  /*8d70*/  FFMA.FTZ R46, R13.reuse, R46, -R50 ;  /* 0x0000002e0d2e7223 */ /* 0x040fe20000010832 */
[----:B------:R-:W-:Y:S01]  /*8d80*/  FFMA.FTZ R11, R12, R11, -R15 ;  /* 0x0000000b0c0b7223 */ /* 0x000fe2000001080f */
[----:B------:R-:W-:Y:S01]  /*8d90*/  LOP3.LUT R30, R30, 0xffff0000, RZ, 0xc0, !PT ;  /* 0xffff00001e1e7812 */ /* 0x000fe200078ec0ff */
[----:B------:R-:W-:Y:S01]  /*8da0*/  FFMA.FTZ R13, R13, R44, R29 ;  /* 0x0000002c0d0d7223 */ /* 0x000fe2000001001d */
[C---:B------:R-:W-:Y:S01]  /*8db0*/  LOP3.LUT R15, R40.reuse, 0xffff0000, RZ, 0xc0, !PT ;  /* 0xffff0000280f7812 */ /* 0x040fe200078ec0ff */
[----:B------:R-:W-:Y:S01]  /*8dc0*/  IMAD.U32 R44, R40, 0x10000, RZ ;  /* 0x00010000282c7824 */ /* 0x000fe200078e00ff */
[C---:B------:R-:W-:Y:S01]  /*8dd0*/  LOP3.LUT R29, R38.reuse, 0xffff0000, RZ, 0xc0, !PT ;  /* 0xffff0000261d7812 */ /* 0x040fe200078ec0ff */
[----:B------:R-:W-:-:S02]  /*8de0*/  IMAD.U32 R28, R38, 0x10000, RZ ;  /* 0x00010000261c7824 */ /* 0x000fc400078e00ff */
[----:B------:R-:W-:Y:S01]  /*8df0*/  FFMA.FTZ R12, R12, R47, R49 ;  /* 0x0000002f0c0c7223 */ /* 0x000fe20000010031 */
[----:B------:R-:W-:Y:S01]  /*8e00*/  LOP3.LUT R14, R14, 0xffff0000, RZ, 0xc0, !PT ;  /* 0xffff00000e0e7812 */ /* 0x000fe200078ec0ff */
[----:B------:R-:W-:Y:S01]  /*8e10*/  FMUL.FTZ R49, R30, R15 ;  /* 0x0000000f1e317220 */ /* 0x000fe20000410000 */
        /* <DEDUP_REMOVED lines=10> */
[----:B------:R-:W-:Y:S01]  /*8ec0*/  F2FP.BF16.F32.PACK_AB R28, R12, R13 ;  /* 0x0000000d0c1c723e */ /* 0x000fe200000010ff */
[----:B------:R-:W-:Y:S01]  /*8ed0*/  IMAD.MOV.U32 R12, RZ, RZ, R40 ;  /* 0x000000ffff0c7224 */ /* 0x000fe200078e0028 */
[----:B------:R-:W-:Y:S01]  /*8ee0*/  F2FP.BF16.F32.PACK_AB R29, R39, R72 ;  /* 0x00000048271d723e */ /* 0x000fe200000010ff */
[----:B------:R-:W-:Y:S01]  /*8ef0*/  IMAD.MOV.U32 R13, RZ, RZ, R41 ;  /* 0x000000ffff0d7224 */ /* 0x000fe200078e0029 */
[----:B------:R-:W-:Y:S02]  /*8f00*/  F2FP.BF16.F32.PACK_AB R31, R74, R43 ;  /* 0x0000002b4a1f723e */ /* 0x000fe400000010ff */
[----:B------:R-:W-:-:S02]  /*8f10*/  F2FP.BF16.F32.PACK_AB R14, R49, R38 ;  /* 0x00000026310e723e */ /* 0x000fc400000010ff */
[----:B------:R-:W-:-:S07]  /*8f20*/  F2FP.BF16.F32.PACK_AB R30, R30, R47 ;  /* 0x0000002f1e1e723e */ /* 0x000fce00000010ff */
.L_x_2779:
[----:B------:R-:W-:Y:S05]  /*8f30*/  BSYNC B2 ;  /* 0x0000000000027941 */ /* 0x000fea0003800000 */
.L_x_2778:
[----:B--2---:R2:W-:Y:S04]  /*8f40*/  ST.E.128 desc[UR60][R34.64], R12 ;  /* 0x0000000c22007985 */ /* 0x0045e8000c101d3c */
[----:B---3--:R2:W-:Y:S02]  /*8f50*/  @!P4 ST.E.128 desc[UR60][R36.64], R28 ;  /* 0x0000001c2400c985 */ /* 0x0085e4000c101d3c */
.L_x_2777:
[----:B------:R-:W-:Y:S05]  /*8f60*/  BSYNC B1 ;  /* 0x0000000000017941 */ /* 0x000fea0003800000 */
.L_x_2776:
        /* <DEDUP_REMOVED lines=28> */
[----:B------:R-:W-:Y:S01]  /*9130*/  SHF.R.U32.HI R49, RZ, 0x10, R69 ;  /* 0x00000010ff317819 */ /* 0x000fe20000011645 */
[----:B---3--:R-:W-:Y:S01]  /*9140*/  IMAD.U32 R48, R29, 0x10000, RZ ;  /* 0x000100001d307824 */ /* 0x008fe200078e00ff */
[--C-:B------:R-:W-:Y:S01]  /*9150*/  SHF.R.U64 R39, R56, 0x10, R57.reuse ;  /* 0x0000001038277819 */ /* 0x100fe20000001239 */
[----:B--2---:R-:W-:Y:S01]  /*9160*/  IMAD.U32 R43, R13, 0x10000, RZ ;  /* 0x000100000d2b7824 */ /* 0x004fe200078e00ff */
[----:B------:R-:W-:Y:S01]  /*9170*/  SHF.R.U32.HI R57, RZ, 0x10, R57 ;  /* 0x00000010ff397819 */ /* 0x000fe20000011639 */
[----:B------:R-:W-:Y:S01]  /*9180*/  IMAD.U32 R47, R31, 0x10000, RZ ;  /* 0x000100001f2f7824 */ /* 0x000fe200078e00ff */
[----:B------:R-:W-:Y:S01]  /*9190*/  PRMT R49, R152, 0x5432, R49 ;  /* 0x0000543298317816 */ /* 0x000fe20000000031 */
[----:B------:R-:W-:Y:S01]  /*91a0*/  IMAD.U32 R44, R15, 0x10000, RZ ;  /* 0x000100000f2c7824 */ /* 0x000fe200078e00ff */
[----:B------:R-:W-:Y:S01]  /*91b0*/  SHF.R.U64 R41, R68, 0x10, R69 ;  /* 0x0000001044297819 */ /* 0x000fe20000001245 */
[----:B0-----:R-:W-:Y:S01]  /*91c0*/  IMAD.U32 R11, R12, 0x10000, RZ ;  /* 0x000100000c0b7824 */ /* 0x001fe200078e00ff */
[----:B------:R-:W-:Y:S01]  /*91d0*/  PRMT R57, R150, 0x5432, R57 ;  /* 0x0000543296397816 */ /* 0x000fe20000000039 */
[----:B------:R-:W-:Y:S01]  /*91e0*/  IMAD.U32 R50, R49, 0x10000, RZ ;  /* 0x0001000031327824 */ /* 0x000fe200078e00ff */
[----:B------:R-:W-:-:S02]  /*91f0*/  SHF.R.U64 R46, R70, 0x10, R71 ;  /* 0x00000010462e7819 */ /* 0x000fc40000001247 */
[----:B------:R-:W-:Y:S01]  /*9200*/  SHF.R.U64 R42, R58, 0x10, R59 ;  /* 0x000000103a2a7819 */ /* 0x000fe2000000123b */
[-C--:B------:R-:W-:Y:S01]  /*9210*/  FMUL.FTZ R56, R48, R50.reuse ;  /* 0x0000003230387220 */ /* 0x080fe20000410000 */
[----:B------:R-:W-:Y:S02]  /*9220*/  SHF.R.U32.HI R70, RZ, 0x10, R71 ;  /* 0x00000010ff467819 */ /* 0x000fe40000011647 */
[----:B------:R-:W-:Y:S01]  /*9230*/  PRMT R152, R152, 0x5410, R41 ;  /* 0x0000541098987816 */ /* 0x000fe20000000029 */
[----:B------:R-:W-:Y:S01]  /*9240*/  IMAD.U32 R41, R57, 0x10000, RZ ;  /* 0x0001000039297824 */ /* 0x000fe200078e00ff */
[----:B------:R-:W-:Y:S02]  /*9250*/  SHF.R.U32.HI R58, RZ, 0x10, R59 ;  /* 0x00000010ff3a7819 */ /* 0x000fe4000001163b */
[----:B------:R-:W-:Y:S01]  /*9260*/  LOP3.LUT R45, R29, 0xffff0000, RZ, 0xc0, !PT ;  /* 0xffff00001d2d7812 */ /* 0x000fe200078ec0ff */
[-C--:B------:R-:W-:Y:S01]  /*9270*/  FMUL.FTZ R60, R48, R41.reuse ;  /* 0x00000029303c7220 */ /* 0x080fe20000410000 */
[----:B------:R-:W-:Y:S01]  /*9280*/  LOP3.LUT R51, R49, 0xffff0000, RZ, 0xc0, !PT ;  /* 0xffff000031337812 */ /* 0x000fe200078ec0ff */
[----:B------:R-:W-:Y:S01]  /*9290*/  FFMA.FTZ R41, R43, R41, -R56 ;  /* 0x000000292b297223 */ /* 0x000fe20000010838 */
[----:B------:R-:W-:Y:S01]  /*92a0*/  PRMT R70, R151, 0x5432, R70 ;  /* 0x0000543297467816 */ /* 0x000fe20000000046 */
[----:B------:R-:W-:Y:S01]  /*92b0*/  FFMA.FTZ R43, R43, R50, R60 ;  /* 0x000000322b2b7223 */ /* 0x000fe2000001003c */
[----:B------:R-:W-:Y:S01]  /*92c0*/  PRMT R58, R149, 0x5432, R58 ;  /* 0x00005432953a7816 */ /* 0x000fe2000000003a */
[----:B------:R-:W-:Y:S01]  /*92d0*/  IMAD.U32 R29, R14, 0x10000, RZ ;  /* 0x000100000e1d7824 */ /* 0x000fe200078e00ff */
[----:B------:R-:W-:Y:S01]  /*92e0*/  LOP3.LUT R48, R57, 0xffff0000, RZ, 0xc0, !PT ;  /* 0xffff000039307812 */ /* 0x000fe200078ec0ff */
[----:B------:R-:W-:Y:S01]  /*92f0*/  FMUL.FTZ R57, R45, R51 ;  /* 0x000000332d397220 */ /* 0x000fe20000410000 */
[----:B------:R-:W-:Y:S01]  /*9300*/  LOP3.LUT R38, R13, 0xffff0000, RZ, 0xc0, !PT ;  /* 0xffff00000d267812 */ /* 0x000fe200078ec0ff */
[----:B------:R-:W-:Y:S01]  /*9310*/  IMAD.U32 R49, R58, 0x10000, RZ ;  /* 0x000100003a317824 */ /* 0x000fe200078e00ff */
[----:B------:R-:W-:Y:S01]  /*9320*/  SHF.L.U32 R56, R70, 0x10, RZ ;  /* 0x0000001046387819 */ /* 0x000fe200000006ff */
[-C--:B------:R-:W-:Y:S01]  /*9330*/  FMUL.FTZ R45, R45, R48.reuse ;  /* 0x000000302d2d7220 */ /* 0x080fe20000410000 */
[----:B------:R-:W-:Y:S01]  /*9340*/  LOP3.LUT R31, R31, 0xffff0000, RZ, 0xc0, !PT ;  /* 0xffff00001f1f7812 */ /* 0x000fe200078ec0ff */
[----:B------:R-:W-:Y:S01]  /*9350*/  FFMA.FTZ R48, R38, R48, -R57 ;  /* 0x0000003026307223 */ /* 0x000fe20000010839 */
[----:B------:R-:W-:Y:S01]  /*9360*/  LOP3.LUT R70, R70, 0xffff0000, RZ, 0xc0, !PT ;  /* 0xffff000046467812 */ /* 0x000fe200078ec0ff */
[C---:B------:R-:W-:Y:S01]  /*9370*/  FMUL.FTZ R57, R47.reuse, R56 ;  /* 0x000000382f397220 */ /* 0x040fe20000410000 */
[----:B------:R-:W-:Y:S01]  /*9380*/  LOP3.LUT R50, R58, 0xffff0000, RZ, 0xc0, !PT ;  /* 0xffff00003a327812 */ /* 0x000fe200078ec0ff */
[----:B------:R-:W-:Y:S01]  /*9390*/  FMUL.FTZ R47, R47, R49 ;  /* 0x000000312f2f7220 */ /* 0x000fe20000410000 */
[----:B------:R-:W-:Y:S01]  /*93a0*/  PRMT R39, R150, 0x5410, R39 ;  /* 0x0000541096277816 */ /* 0x000fe20000000027 */
[----:B------:R-:W-:Y:S01]  /*93b0*/  IMAD.U32 R13, R28, 0x10000, RZ ;  /* 0x000100001c0d7824 */ /* 0x000fe200078e00ff */
[----:B------:R-:W-:Y:S01]  /*93c0*/  LOP3.LUT R15, R15, 0xffff0000, RZ, 0xc0, !PT ;  /* 0xffff00000f0f7812 */ /* 0x000fe200078ec0ff */
[----:B------:R-:W-:Y:S01]  /*93d0*/  FFMA.FTZ R38, R38, R51, R45 ;  /* 0x0000003326267223 */ /* 0x000fe2000001002d */
[C---:B------:R-:W-:Y:S01]  /*93e0*/  FMUL.FTZ R60, R31.reuse, R70 ;  /* 0x000000461f3c7220 */ /* 0x040fe20000410000 */
[----:B------:R-:W-:Y:S01]  /*93f0*/  FMUL.FTZ R62, R31, R50 ;  /* 0x000000321f3e7220 */ /* 0x000fe20000410000 */
[----:B------:R-:W-:Y:S01]  /*9400*/  LOP3.LUT R28, R28, 0xffff0000, RZ, 0xc0, !PT ;  /* 0xffff00001c1c7812 */ /* 0x000fe200078ec0ff */
[----:B------:R-:W-:Y:S01]  /*9410*/  FFMA.FTZ R45, R44, R49, -R57 ;  /* 0x000000312c2d7223 */ /* 0x000fe20000010839 */
[----:B------:R-:W-:Y:S01]  /*9420*/  LOP3.LUT R31, R152, 0xffff0000, RZ, 0xc0, !PT ;  /* 0xffff0000981f7812 */ /* 0x000fe200078ec0ff */
[----:B------:R-:W-:Y:S01]  /*9430*/  FFMA.FTZ R44, R44, R56, R47 ;  /* 0x000000382c2c7223 */ /* 0x000fe2000001002f */
[----:B------:R-:W-:Y:S01]  /*9440*/  IMAD.U32 R58, R152, 0x10000, RZ ;  /* 0x00010000983a7824 */ /* 0x000fe200078e00ff */
[----:B------:R-:W-:Y:S01]  /*9450*/  LOP3.LUT R12, R12, 0xffff0000, RZ, 0xc0, !PT ;  /* 0xffff00000c0c7812 */ /* 0x000fe200078ec0ff */
[----:B------:R-:W-:-:S02]  /*9460*/  IMAD.U32 R56, R39, 0x10000, RZ ;  /* 0x0001000027387824 */ /* 0x000fc400078e00ff */
[----:B------:R-:W-:Y:S01]  /*9470*/  FFMA.FTZ R50, R15, R50, -R60 ;  /* 0x000000320f327223 */ /* 0x000fe2000001083c */
[----:B------:R-:W-:Y:S01]  /*9480*/  LOP3.LUT R39, R39, 0xffff0000, RZ, 0xc0, !PT ;  /* 0xffff000027277812 */ /* 0x000fe200078ec0ff */
[----:B------:R-:W-:Y:S01]  /*9490*/  FFMA.FTZ R51, R15, R70, R62 ;  /* 0x000000460f337223 */ /* 0x000fe2000001003e */
[----:B------:R-:W-:Y:S01]  /*94a0*/  FMUL.FTZ R60, R13, R58 ;  /* 0x0000003a0d3c7220 */ /* 0x000fe20000410000 */
[C---:B------:R-:W-:Y:S01]  /*94b0*/  FMUL.FTZ R15, R28.reuse, R31 ;  /* 0x0000001f1c0f7220 */ /* 0x040fe20000410000 */
[----:B------:R-:W-:Y:S01]  /*94c0*/  PRMT R46, R151, 0x5410, R46 ;  /* 0x00005410972e7816 */ /* 0x000fe2000000002e */
[----:B------:R-:W-:Y:S01]  /*94d0*/  FMUL.FTZ R13, R13, R56 ;  /* 0x000000380d0d7220 */ /* 0x000fe20000410000 */
[----:B------:R-:W-:Y:S01]  /*94e0*/  PRMT R42, R149, 0x5410, R42 ;  /* 0x00005410952a7816 */ /* 0x000fe2000000002a */
[----:B------:R-:W-:Y:S01]  /*94f0*/  FMUL.FTZ R49, R28, R39 ;  /* 0x000000271c317220 */ /* 0x000fe20000410000 */
[----:B------:R-:W-:Y:S01]  /*9500*/  LOP3.LUT R40, R14, 0xffff0000, RZ, 0xc0, !PT ;  /* 0xffff00000e287812 */ /* 0x000fe200078ec0ff */
[----:B------:R-:W-:-:S02]  /*9510*/  IMAD.U32 R14, R30, 0x10000, RZ ;  /* 0x000100001e0e7824 */ /* 0x000fc400078e00ff */
[----:B------:R-:W-:Y:S01]  /*9520*/  FFMA.FTZ R47, R12, R39, -R15 ;  /* 0x000000270c2f7223 */ /* 0x000fe2000001080f */
[----:B------:R-:W-:Y:S01]  /*9530*/  LOP3.LUT R30, R30, 0xffff0000, RZ, 0xc0, !PT ;  /* 0xffff00001e1e7812 */ /* 0x000fe200078ec0ff */
[C---:B------:R-:W-:Y:S01]  /*9540*/  FFMA.FTZ R58, R11.reuse, R58, R13 ;  /* 0x0000003a0b3a7223 */ /* 0x040fe2000001000d */
[C---:B------:R-:W-:Y:S01]  /*9550*/  LOP3.LUT R39, R46.reuse, 0xffff0000, RZ, 0xc0, !PT ;  /* 0xffff00002e277812 */ /* 0x040fe200078ec0ff */
[----:B------:R-:W-:Y:S01]  /*9560*/  FFMA.FTZ R60, R11, R56, -R60 ;  /* 0x000000380b3c7223 */ /* 0x000fe2000001083c */
[----:B------:R-:W-:Y:S01]  /*9570*/  IMAD.U32 R15, R46, 0x10000, RZ ;  /* 0x000100002e0f7824 */ /* 0x000fe200078e00ff */
[C---:B------:R-:W-:Y:S01]  /*9580*/  LOP3.LUT R13, R42.reuse, 0xffff0000, RZ, 0xc0, !PT ;  /* 0xffff00002a0d7812 */ /* 0x040fe200078ec0ff */
[----:B------:R-:W-:Y:S02]  /*9590*/  IMAD.U32 R11, R42, 0x10000, RZ ;  /* 0x000100002a0b7824 */ /* 0x000fe400078e00ff */
[----:B------:R-:W-:Y:S01]  /*95a0*/  FFMA.FTZ R49, R12, R31, R49 ;  /* 0x0000001f0c317223 */ /* 0x000fe20000010031 */
[----:B------:R-:W-:Y:S01]  /*95b0*/  FMUL.FTZ R12, R14, R15 ;  /* 0x0000000f0e0c7220 */ /* 0x000fe20000410000 */
        /* <DEDUP_REMOVED lines=17> */
[----:B------:R-:W-:-:S02]  /*96d0*/  F2FP.BF16.F32.PACK_AB R29, R38, R43 ;  /* 0x0000002b261d723e */ /* 0x000fc400000010ff */
[----:B------:R-:W-:-:S07]  /*96e0*/  F2FP.BF16.F32.PACK_AB R28, R49, R58 ;  /* 0x0000003a311c723e */ /* 0x000fce00000010ff */
.L_x_2783:
[----:B------:R-:W-:Y:S05]  /*96f0*/  BSYNC B2 ;  /* 0x0000000000027941 */ /* 0x000fea0003800000 */
.L_x_2782:
[----:B--2---:R4:W-:Y:S04]  /*9700*/  ST.E.128 desc[UR60][R34.64], R12 ;  /* 0x0000000c22007985 */ /* 0x0049e8000c101d3c */
[----:B---3--:R4:W-:Y:S02]  /*9710*/  @!P4 ST.E.128 desc[UR60][R36.64], R28 ;  /* 0x0000001c2400c985 */ /* 0x0089e4000c101d3c */
.L_x_2781:
[----:B------:R-:W-:Y:S05]  /*9720*/  BSYNC B1 ;  /* 0x0000000000017941 */ /* 0x000fea0003800000 */
.L_x_2780:
        /* <DEDUP_REMOVED lines=12> */
[----:B------:R-:W-:Y:S02]  /*97f0*/  LEA.HI R12, R12, R135, RZ, 0x3 ;  /* 0x000000870c0c7211 */ /* 0x000fe400078f18ff */
[----:B0-----:R-:W-:Y:S02]  /*9800*/  LOP3.LUT R11, R177, 0x38, R36, 0xf8, !PT ;  /* 0x00000038b10b7812 */ /* 0x001fe400078ef824 */
[----:B------:R-:W-:Y:S02]  /*9810*/  SHF.R.S32.HI R13, RZ, 0x3, R12 ;  /* 0x00000003ff0d7819 */ /* 0x000fe4000001140c */
[----:B------:R-:W-:-:S03]  /*9820*/  LOP3.LUT R11, R11, R220, RZ, 0x3c, !PT ;  /* 0x000000dc0b0b7212 */ /* 0x000fc600078e3cff */
[----:B------:R-:W-:-:S04]  /*9830*/  IMAD R12, R13, 0x1800, R184 ;  /* 0x000018000d0c7824 */ /* 0x000fc800078e02b8 */
        /* <DEDUP_REMOVED lines=20> */
[----:B------:R-:W-:Y:S01]  /*9980*/  PRMT R47, R148, 0x5432, R47 ;  /* 0x00005432942f7816 */ /* 0x000fe2000000002f */
[----:B0-----:R-:W-:Y:S01]  /*9990*/  IMAD.U32 R11, R14, 0x10000, RZ ;  /* 0x000100000e0b7824 */ /* 0x001fe200078e00ff */
[----:B------:R-:W-:-:S02]  /*99a0*/  SHF.R.U64 R49, R64, 0x10, R65 ;  /* 0x0000001040317819 */ /* 0x000fc40000001241 */
[----:B------:R-:W-:Y:S02]  /*99b0*/  LOP3.LUT R44, R29, 0xffff0000, RZ, 0xc0, !PT ;  /* 0xffff00001d2c7812 */ /* 0x000fe400078ec0ff */
[----:B------:R-:W-:Y:S02]  /*99c0*/  SHF.R.U64 R50, R66, 0x10, R67 ;  /* 0x0000001042327819 */ /* 0x000fe40000001243 */
[----:B------:R-:W-:Y:S01]  /*99d0*/  LOP3.LUT R39, R15, 0xffff0000, RZ, 0xc0, !PT ;  /* 0xffff00000f277812 */ /* 0x000fe200078ec0ff */
[----:B------:R-:W-:Y:S01]  /*99e0*/  IMAD.U32 R15, R146, 0x10000, RZ ;  /* 0x00010000920f7824 */ /* 0x000fe200078e00ff */
[----:B------:R-:W-:Y:S01]  /*99f0*/  PRMT R29, R145, 0x5410, R48 ;  /* 0x00005410911d7816 */ /* 0x000fe20000000030 */
[----:B------:R-:W-:Y:S01]  /*9a00*/  IMAD.U32 R48, R47, 0x10000, RZ ;  /* 0x000100002f307824 */ /* 0x000fe200078e00ff */
[----:B------:R-:W-:Y:S01]  /*9a10*/  SHF.R.U32.HI R54, RZ, 0x10, R55 ;  /* 0x00000010ff367819 */ /* 0x000fe20000011637 */
[CC--:B------:R-:W-:Y:S01]  /*9a20*/  FMUL.FTZ R53, R43.reuse, R15.reuse ;  /* 0x0000000f2b357220 */ /* 0x0c0fe20000410000 */
[----:B------:R-:W-:Y:S01]  /*9a30*/  SHF.R.U32.HI R66, RZ, 0x10, R67 ;  /* 0x00000010ff427819 */ /* 0x000fe20000011643 */
[-C--:B------:R-:W-:Y:S01]  /*9a40*/  FMUL.FTZ R51, R43, R48.reuse ;  /* 0x000000302b337220 */ /* 0x080fe20000410000 */
[----:B------:R-:W-:Y:S01]  /*9a50*/  PRMT R148, R148, 0x5410, R49 ;  /* 0x0000541094947816 */ /* 0x000fe20000000031 */
[C---:B------:R-:W-:Y:S01]  /*9a60*/  FFMA.FTZ R53, R40.reuse, R48, R53 ;  /* 0x0000003028357223 */ /* 0x040fe20000010035 */
[----:B------:R-:W-:Y:S01]  /*9a70*/  PRMT R49, R147, 0x5410, R50 ;  /* 0x0000541093317816 */ /* 0x000fe20000000032 */
[----:B------:R-:W-:Y:S01]  /*9a80*/  FFMA.FTZ R15, R40, R15, -R51 ;  /* 0x0000000f280f7223 */ /* 0x000fe20000010833 */
[----:B------:R-:W-:-:S02]  /*9a90*/  PRMT R145, R145, 0x5432, R54 ;  /* 0x0000543291917816 */ /* 0x000fc40000000036 */
        /* <DEDUP_REMOVED lines=11> */
[-C--:B------:R-:W-:Y:S01]  /*9b50*/  FMUL.FTZ R54, R45, R40.reuse ;  /* 0x000000282d367220 */ /* 0x080fe20000410000 */
[----:B------:R-:W-:Y:S01]  /*9b60*/  FFMA.FTZ R52, R41, R47, R44 ;  /* 0x0000002f29347223 */ /* 0x000fe2000001002c */
[----:B------:R-:W-:Y:S01]  /*9b70*/  LOP3.LUT R44, R145, 0xffff0000, RZ, 0xc0, !PT ;  /* 0xffff0000912c7812 */ /* 0x000fe200078ec0ff */
[C---:B------:R-:W-:Y:S01]  /*9b80*/  FFMA.FTZ R51, R42.reuse, R40, -R51 ;  /* 0x000000282a337223 */ /* 0x040fe20000010833 */
[----:B------:R-:W-:Y:S01]  /*9b90*/  FFMA.FTZ R54, R42, R43, R54 ;  /* 0x0000002b2a367223 */ /* 0x000fe20000010036 */
[----:B------:R-:W-:Y:S01]  /*9ba0*/  FFMA.FTZ R50, R41, R146, -R50 ;  /* 0x0000009229327223 */ /* 0x000fe20000010832 */
[----:B------:R-:W-:Y:S01]  /*9bb0*/  FMUL.FTZ R42, R31, R48 ;  /* 0x000000301f2a7220 */ /* 0x000fe20000410000 */
[----:B------:R-:W-:-:S02]  /*9bc0*/  IMAD.U32 R41, R148, 0x10000, RZ ;  /* 0x0001000094297824 */ /* 0x000fc400078e00ff */
[-C--:B------:R-:W-:Y:S01]  /*9bd0*/  FMUL.FTZ R56, R31, R44.reuse ;  /* 0x0000002c1f387220 */ /* 0x080fe20000410000 */
[----:B------:R-:W-:Y:S02]  /*9be0*/  IMAD.U32 R40, R46, 0x10000, RZ ;  /* 0x000100002e287824 */ /* 0x000fe400078e00ff */
[----:B------:R-:W-:Y:S01]  /*9bf0*/  FFMA.FTZ R44, R39, R44, -R42 ;  /* 0x0000002c272c7223 */ /* 0x000fe2000001082a */
[-C--:B------:R-:W-:Y:S01]  /*9c00*/  FMUL.FTZ R42, R38, R41.reuse ;  /* 0x00000029262a7220 */ /* 0x080fe20000410000 */
[----:B------:R-:W-:Y:S01]  /*9c10*/  LOP3.LUT R28, R28, 0xffff0000, RZ, 0xc0, !PT ;  /* 0xffff00001c1c7812 */ /* 0x000fe200078ec0ff */
[-C--:B------:R-:W-:Y:S01]  /*9c20*/  FMUL.FTZ R38, R38, R40.reuse ;  /* 0x0000002826267220 */ /* 0x080fe20000410000 */
[----:B------:R-:W-:Y:S01]  /*9c30*/  LOP3.LUT R43, R148, 0xffff0000, RZ, 0xc0, !PT ;  /* 0xffff0000942b7812 */ /* 0x000fe200078ec0ff */
[C---:B------:R-:W-:Y:S01]  /*9c40*/  FFMA.FTZ R42, R37.reuse, R40, -R42 ;  /* 0x00000028252a7223 */ /* 0x040fe2000001082a */
[----:B------:R-:W-:Y:S01]  /*9c50*/  LOP3.LUT R31, R46, 0xffff0000, RZ, 0xc0, !PT ;  /* 0xffff00002e1f7812 */ /* 0x000fe200078ec0ff */
[----:B------:R-:W-:Y:S01]  /*9c60*/  FFMA.FTZ R37, R37, R41, R38 ;  /* 0x0000002925257223 */ /* 0x000fe20000010026 */
[----:B------:R-:W-:Y:S01]  /*9c70*/  LOP3.LUT R12, R12, 0xffff0000, RZ, 0xc0, !PT ;  /* 0xffff00000c0c7812 */ /* 0x000fe200078ec0ff */
[----:B------:R-:W-:-:S02]  /*9c80*/  IMAD.U32 R13, R30, 0x10000, RZ ;  /* 0x000100001e0d7824 */ /* 0x000fc400078e00ff */
[----:B------:R-:W-:Y:S01]  /*9c90*/  FFMA.FTZ R45, R39, R48, R56 ;  /* 0x00000030272d7223 */ /* 0x000fe20000010038 */
[C---:B------:R-:W-:Y:S01]  /*9ca0*/  IMAD.U32 R38, R49.reuse, 0x10000, RZ ;  /* 0x0001000031267824 */ /* 0x040fe200078e00ff */
[----:B------:R-:W-:Y:S01]  /*9cb0*/  LOP3.LUT R30, R30, 0xffff0000, RZ, 0xc0, !PT ;  /* 0xffff00001e1e7812 */ /* 0x000fe200078ec0ff */
[C---:B------:R-:W-:Y:S01]  /*9cc0*/  FMUL.FTZ R39, R28.reuse, R43 ;  /* 0x0000002b1c277220 */ /* 0x040fe20000410000 */
[----:B------:R-:W-:Y:S01]  /*9cd0*/  LOP3.LUT R49, R49, 0xffff0000, RZ, 0xc0, !PT ;  /* 0xffff000031317812 */ /* 0x000fe200078ec0ff */
[-C--:B------:R-:W-:Y:S01]  /*9ce0*/  FMUL.FTZ R41, R28, R31.reuse ;  /* 0x0000001f1c297220 */ /* 0x080fe20000410000 */
[C---:B------:R-:W-:Y:S01]  /*9cf0*/  IMAD.U32 R28, R29.reuse, 0x10000, RZ ;  /* 0x000100001d1c7824 */ /* 0x040fe200078e00ff */
[----:B------:R-:W-:Y:S01]  /*9d00*/  LOP3.LUT R29, R29, 0xffff0000, RZ, 0xc0, !PT ;  /* 0xffff00001d1d7812 */ /* 0x000fe200078ec0ff */
[----:B------:R-:W-:Y:S01]  /*9d10*/  FFMA.FTZ R39, R12, R31, -R39 ;  /* 0x0000001f0c277223 */ /* 0x000fe20000010827 */
[----:B------:R-:W-:Y:S01]  /*9d20*/  LOP3.LUT R14, R14, 0xffff0000, RZ, 0xc0, !PT ;  /* 0xffff00000e0e7812 */ /* 0x000fe200078ec0ff */
        /* <DEDUP_REMOVED lines=19> */
[----:B------:R-:W-:-:S02]  /*9e60*/  IMAD.MOV.U32 R14, RZ, RZ, R31 ;  /* 0x000000ffff0e7224 */ /* 0x000fc400078e001f */
[----:B------:R-:W-:Y:S02]  /*9e70*/  IMAD.MOV.U32 R15, RZ, RZ, R44 ;  /* 0x000000ffff0f7224 */ /* 0x000fe400078e002c */
[----:B------:R-:W-:-:S07]  /*9e80*/  IMAD.MOV.U32 R31, RZ, RZ, R45 ;  /* 0x000000ffff1f7224 */ /* 0x000fce00078e002d */
.L_x_2785:
[----:B------:R-:W-:Y:S05]  /*9e90*/  BSYNC B1 ;  /* 0x0000000000017941 */ /* 0x000fea0003800000 */
.L_x_2784:
[----:B--2---:R2:W-:Y:S01]  /*9ea0*/  ST.E.128 desc[UR60][R34.64], R12 ;  /* 0x0000000c22007985 */ /* 0x0045e2000c101d3c */
[----:B------:R-:W-:-:S13]  /*9eb0*/  ISETP.GE.AND P4, PT, R36, R131, PT ;  /* 0x000000832400720c */ /* 0x000fda0003f86270 */
[----:B------:R-:W-:Y:S05]  /*9ec0*/  @P4 BRA `(.L_x_2732) ;  /* 0x0000000400e84947 */ /* 0x000fea0003800000 */
[----:B------:R-:W-:-:S05]  /*9ed0*/  IMAD.WIDE R32, R36, 0x2, R32 ;  /* 0x0000000224207825 */ /* 0x000fca00078e0220 */
[----:B---3--:R3:W-:Y:S01]  /*9ee0*/  ST.E.128 desc[UR60][R32.64], R28 ;  /* 0x0000001c20007985 */ /* 0x0087e2000c101d3c */
[----:B------:R-:W-:Y:S05]  /*9ef0*/  BRA `(.L_x_2732) ;  /* 0x0000000400dc7947 */ /* 0x000fea0003800000 */
.L_x_2697:
[----:B------:R-:W2:Y:S02]  /*9f00*/  LDL R11, [R1+0x30] ;  /* 0x00003000010b7983 */ /* 0x000ea40000100800 */
[----:B--2---:R-:W-:-:S13]  /*9f10*/  R2UR UR4, R11 ;  /* 0x000000000b0472ca */ /* 0x004fda00000e0000 */
[----:B------:R-:W-:-:S06]  /*9f20*/  UISETP.NE.AND UP0, UPT, UR4, 0x3, UPT ;  /* 0x000000030400788c */ /* 0x000fcc000bf05270 */
[----:B------:R-:W-:-:S13]  /*9f30*/  PLOP3.LUT P0, PT, PT, PT, UP0, 0x80, 0x0 ;  /* 0x000000000000781c */ /* 0x000fda0003f0f008 */
[----:B------:R-:W-:Y:S05]  /*9f40*/  @!P0 BRA `(.L_x_2786) ;  /* 0x0000000000048947 */ /* 0x000fea0003800000 */
[----:B------:R-:W-:Y:S01]  /*9f50*/  BPT.TRAP 0x1 ;  /* 0x000000040000795c */ /* 0x000fe20000300000 */
.L_x_2786:
[----:B------:R-:W-:Y:S01]  /*9f60*/  IMAD R85, R19, 0x8, R18 ;  /* 0x0000000813557824 */ /* 0x000fe200078e0212 */
[----:B------:R-:W-:Y:S01]  /*9f70*/  SHF.L.U32 R86, R171, 0x1f, RZ ;  /* 0x0000001fab567819 */ /* 0x000fe200000006ff */
[----:B------:R-:W-:Y:S01]  /*9f80*/  BSSY B1, `(.L_x_2787) ;  /* 0x0000004000017945 */ /* 0x000fe20003800000 */
[----:B------:R-:W-:Y:S02]  /*9f90*/  SHF.R.S32.HI R82, RZ, 0x1f, R81 ;  /* 0x0000001fff527819 */ /* 0x000fe40000011451 */
[----:B------:R-:W0:Y:S02]  /*9fa0*/  SYNCS.PHASECHK.TRANS64.TRYWAIT P4, [R85+URZ+0x2a890], R86 ;  /* 0x02a89056550075a7 */ /* 0x000e24000808017f */
[----:B0-----:R-:W-:Y:S05]  /*9fb0*/  @!P4 BRA `(.L_x_2788) ;  /* 0x0000019000f0c947 */ /* 0x001fea0003800000 */
.L_x_3064:
[----:B------:R-:W-:Y:S05]  /*9fc0*/  BSYNC B1 ;  /* 0x0000000000017941 */ /* 0x000fea0003800000 */
.L_x_2787:
        /* <DEDUP_REMOVED lines=13> */
[----:B------:R-:W-:Y:S01]  /*a0a0*/  IMAD R11, R0, UR4, RZ ;  /* 0x00000004000b7c24 */ /* 0x000fe2000f8e02ff */
[----:B------:R-:W-:Y:S01]  /*a0b0*/  IADD3 R13, R13, R15, RZ ;  /* 0x0000000f0d0d7210 */ /* 0x000fe20007ffe0ff */
[----:B------:R-:W-:Y:S02]  /*a0c0*/  IMAD.IADD R36, R84, 0x1, -R170 ;  /* 0x0000000154247824 */ /* 0x000fe400078e0aaa */
        /* <DEDUP_REMOVED lines=11> */
.L_x_3068:
        /* <DEDUP_REMOVED lines=37> */
.L_x_2791:
[----:B------:R-:W-:Y:S05]  /*a3d0*/  BSYNC B1 ;  /* 0x0000000000017941 */ /* 0x000fea0003800000 */
.L_x_2790:
[----:B------:R-:W-:-:S03]  /*a3e0*/  UMOV UR4, 0xffffffff ;  /* 0xffffffff00047882 */ /* 0x000fc60000000000 */
[----:B------:R-:W-:Y:S05]  /*a3f0*/  BRA.DIV UR4, `(.L_x_2792) ;  /* 0x0000019204407947 */ /* 0x000fea000b800000 */
[----:B--2---:R2:W0:Y:S04]  /*a400*/  SHFL.IDX PT, R33, R35, 0x1, 0x1c1f ;  /* 0x003c1f0023217f89 */ /* 0x00442800000e0000 */
[----:B---3--:R2:W3:Y:S02]  /*a410*/  SHFL.IDX PT, R32, R34, 0x1, 0x1c1f ;  /* 0x003c1f0022207f89 */ /* 0x0084e400000e0000 */
.L_x_3072:
        /* <DEDUP_REMOVED lines=37> */
.L_x_2732:
[----:B------:R-:W-:Y:S05]  /*a670*/  BSYNC B0 ;  /* 0x0000000000007941 */ /* 0x000fea0003800000 */
.L_x_2696:
        /* <DEDUP_REMOVED lines=17> */
.L_x_2794:
[----:B------:R-:W-:Y:S05]  /*a790*/  BSYNC B0 ;  /* 0x0000000000007941 */ /* 0x000fea0003800000 */
.L_x_2793:
[----:B------:R-:W3:Y:S01]  /*a7a0*/  SYNCS.PHASECHK.TRANS64.TRYWAIT P0, [R85+URZ+0x2a8b0], R86 ;  /* 0x02a8b056550075a7 */ /* 0x000ee2000800017f */
[----:B------:R-:W-:Y:S04]  /*a7b0*/  BSSY B0, `(.L_x_2795) ;  /* 0x0000002000007945 */ /* 0x000fe80003800000 */
[----:B---3--:R-:W-:Y:S05]  /*a7c0*/  @!P0 BRA `(.L_x_2796) ;  /* 0x0000018c00988947 */ /* 0x008fea0003800000 */
.L_x_3073:
[----:B------:R-:W-:Y:S05]  /*a7d0*/  BSYNC B0 ;  /* 0x0000000000007941 */ /* 0x000fea0003800000 */
.L_x_2795:
        /* <DEDUP_REMOVED lines=11> */
[C---:B------:R-:W-:Y:S02]  /*a890*/  IMAD R83, R80.reuse, UR5, R83 ;  /* 0x0000000550537c24 */ /* 0x040fe4000f8e0253 */
[----:B------:R-:W-:Y:S01]  /*a8a0*/  IMAD.WIDE.U32 R12, R80, UR4, R12 ;  /* 0x00000004500c7c25 */ /* 0x000fe2000f8e000c */
[----:B------:R-:W-:-:S03]  /*a8b0*/  ULDC.64 UR4, c[0x0][0x330] ;  /* 0x0000cc0000047ab9 */ /* 0x000fc60000000a00 */
[----:B0-----:R-:W-:Y:S02]  /*a8c0*/  IMAD R11, R0, UR4, RZ ;  /* 0x00000004000b7c24 */ /* 0x001fe4000f8e02ff */
        /* <DEDUP_REMOVED lines=9> */
[----:B-1----:R-:W-:Y:S02]  /*a960*/  IMAD R34, R28, 0x2, R119 ;  /* 0x000000021c227824 */ /* 0x002fe400078e0277 */
[----:B------:R0:W1:Y:S04]  /*a970*/  SHFL.IDX PT, R28, R32, RZ, 0x1c1f ;  /* 0x001c1fff201c7589 */ /* 0x00006800000e0000 */
[----:B------:R0:W2:Y:S01]  /*a980*/  SHFL.IDX PT, R29, R11, RZ, 0x1c1f ;  /* 0x001c1fff0b1d7589 */ /* 0x0000a200000e0000 */
[----:B------:R-:W-:Y:S05]  /*a990*/  @!P0 BRA `(.L_x_2798) ;  /* 0x0000000000508947 */ /* 0x000fea0003800000 */
[----:B------:R-:W-:-:S13]  /*a9a0*/  ISETP.NE.AND P5, PT, R4, RZ, PT ;  /* 0x000000ff0400720c */ /* 0x000fda0003fa5270 */
[----:B------:R-:W4:Y:S01]  /*a9b0*/  @P5 LDS.128 R12, [R33] ;  /* 0x00000000210c5984 */ /* 0x000f220000000c00 */
[----:B-1----:R-:W-:-:S04]  /*a9c0*/  @P5 LEA R30, P0, R16, R28, 0x1 ;  /* 0x0000001c101e5211 */ /* 0x002fc800078008ff */
[----:B--2---:R-:W-:Y:S02]  /*a9d0*/  @P5 LEA.HI.X R31, R16, R29, R17, 0x1, P0 ;  /* 0x0000001d101f5211 */ /* 0x004fe400000f0c11 */
[----:B------:R-:W-:-:S13]  /*a9e0*/  ISETP.NE.AND P0, PT, R9, RZ, PT ;  /* 0x000000ff0900720c */ /* 0x000fda0003f05270 */
[----:B------:R-:W-:Y:S01]  /*a9f0*/  @P0 IMAD.SHL.U32 R35, R166, 0x8, RZ ;  /* 0x00000008a6230824 */ /* 0x000fe200078e00ff */
[----:B----4-:R1:W-:Y:S01]  /*aa00*/  @P5 ST.E.128 desc[UR60][R30.64], R12 ;  /* 0x0000000c1e005985 */ /* 0x0103e2000c101d3c */
[----:B------:R-:W-:-:S03]  /*aa10*/  ISETP.NE.AND P5, PT, R10, RZ, PT ;  /* 0x000000ff0a00720c */ /* 0x000fc60003fa5270 */
[----:B------:R-:W2:Y:S01]  /*aa20*/  @P0 LDS.128 R12, [R34] ;  /* 0x00000000220c0984 */ /* 0x000ea20000000c00 */
[----:B-1----:R-:W-:-:S09]  /*aa30*/  @P0 IMAD.WIDE R30, R35, 0x2, R28 ;  /* 0x00000002231e0825 */ /* 0x002fd200078e021c */
[----:B------:R-:W-:Y:S01]  /*aa40*/  @P5 IMAD.SHL.U32 R35, R167, 0x8, RZ ;  /* 0x00000008a7235824 */ /* 0x000fe200078e00ff */
        /* <DEDUP_REMOVED lines=9> */
.L_x_2798:
[----:B------:R-:W-:Y:S05]  /*aae0*/  BSYNC B0 ;  /* 0x0000000000007941 */ /* 0x000fea0003800000 */
.L_x_2797:
[----:B------:R-:W-:Y:S01]  /*aaf0*/  ISETP.GE.AND P0, PT, R84, 0x41, PT ;  /* 0x000000415400780c */ /* 0x000fe20003f06270 */
[----:B--2-4-:R2:W4:Y:S01]  /*ab00*/  SHFL.IDX PT, R29, R11, 0x1, 0x1c1f ;  /* 0x003c1f000b1d7f89 */ /* 0x01452200000e0000 */
[----:B------:R-:W-:Y:S03]  /*ab10*/  BSSY B0, `(.L_x_2799) ;  /* 0x0000017000007945 */ /* 0x000fe60003800000 */
[----:B-1----:R2:W1:Y:S08]  /*ab20*/  SHFL.IDX PT, R28, R32, 0x1, 0x1c1f ;  /* 0x003c1f00201c7f89 */ /* 0x00247000000e0000 */
[----:B--2---:R-:W-:Y:S05]  /*ab30*/  @!P0 BRA `(.L_x_2800) ;  /* 0x0000000000508947 */ /* 0x004fea0003800000 */
[----:B------:R-:W-:-:S13]  /*ab40*/  ISETP.NE.AND P5, PT, R4, RZ, PT ;  /* 0x000000ff0400720c */ /* 0x000fda0003fa5270 */
[----:B------:R-:W2:Y:S01]  /*ab50*/  @P5 LDS.128 R12, [R33+0x2000] ;  /* 0x00200000210c5984 */ /* 0x000ea20000000c00 */
[----:B-1----:R-:W-:-:S04]  /*ab60*/  @P5 LEA R30, P0, R16, R28, 0x1 ;  /* 0x0000001c101e5211 */ /* 0x002fc800078008ff */
[----:B----4-:R-:W-:Y:S02]  /*ab70*/  @P5 LEA.HI.X R31, R16, R29, R17, 0x1, P0 ;  /* 0x0000001d101f5211 */ /* 0x010fe400000f0c11 */
[----:B------:R-:W-:-:S13]  /*ab80*/  ISETP.NE.AND P0, PT, R9, RZ, PT ;  /* 0x000000ff0900720c */ /* 0x000fda0003f05270 */
[----:B0-----:R-:W-:Y:S01]  /*ab90*/  @P0 IMAD.SHL.U32 R11, R166, 0x8, RZ ;  /* 0x00000008a60b0824 */ /* 0x001fe200078e00ff */
[----:B--2---:R0:W-:Y:S01]  /*aba0*/  @P5 ST.E.128 desc[UR60][R30.64], R12 ;  /* 0x0000000c1e005985 */ /* 0x0041e2000c101d3c */
        /* <DEDUP_REMOVED lines=13> */
.L_x_2800:
[----:B------:R-:W-:Y:S05]  /*ac80*/  BSYNC B0 ;  /* 0x0000000000007941 */ /* 0x000fea0003800000 */
.L_x_2799:
        /* <DEDUP_REMOVED lines=17> */
[----:B---3--:R-:W-:Y:S06]  /*ada0*/  @P5 BRA `(.L_x_2801) ;  /* 0xffffff78001c5947 */ /* 0x008fec000383ffff */
.L_x_2691:
[----:B------:R-:W2:Y:S01]  /*adb0*/  LDC R0, c[0x0][0x448] ;  /* 0x00011200ff007b82 */ /* 0x000ea20000000800 */
[----:B------:R-:W-:Y:S01]  /*adc0*/  VIADD R3, R185, 0x7f ;  /* 0x0000007fb9037836 */ /* 0x000fe20000000000 */
        /* <DEDUP_REMOVED lines=16> */
[----:B0-----:R-:W-:Y:S02]  /*aed0*/  CS2R R32, SRZ ;  /* 0x0000000000207805 */ /* 0x001fe4000001ff00 */
[----:B------:R-:W-:Y:S02]  /*aee0*/  CS2R R62, SRZ ;  /* 0x00000000003e7805 */ /* 0x000fe4000001ff00 */
[----:B------:R-:W-:-:S02]  /*aef0*/  CS2R R60, SRZ ;  /* 0x00000000003c7805 */ /* 0x000fc4000001ff00 */
[----:B------:R-:W-:Y:S02]  /*af00*/  CS2R R58, SRZ ;  /* 0x00000000003a7805 */ /* 0x000fe4000001ff00 */
[----:B------:R-:W-:Y:S02]  /*af10*/  CS2R R56, SRZ ;  /* 0x0000000000387805 */ /* 0x000fe4000001ff00 */
[----:B------:R-:W-:Y:S02]  /*af20*/  CS2R R54, SRZ ;  /* 0x0000000000367805 */ /* 0x000fe4000001ff00 */
[----:B--2---:R-:W-:Y:S02]  /*af30*/  ISETP.NE.AND P1, PT, R0, 0x1, PT ;  /* 0x000000010000780c */ /* 0x004fe40003f25270 */
        /* <DEDUP_REMOVED lines=9> */
[----:B------:R-:W-:Y:S02]  /*afd0*/  IMAD.MOV.U32 R30, RZ, RZ, RZ ;  /* 0x000000ffff1e7224 */ /* 0x000fe400078e00ff */
[----:B------:R-:W-:Y:S01]  /*afe0*/  IMAD.MOV.U32 R10, RZ, RZ, RZ ;  /* 0x000000ffff0a7224 */ /* 0x000fe200078e00ff */
[----:B------:R-:W0:Y:S01]  /*aff0*/  @P1 LDC R0, c[0x0][0x44c] ;  /* 0x00011300ff001b82 */ /* 0x000e220000000800 */
[----:B-1----:R-:W-:Y:S02]  /*b000*/  IMAD.MOV.U32 R28, RZ, RZ, RZ ;  /* 0x000000ffff1c7224 */ /* 0x002fe400078e00ff */
[----:B------:R-:W-:-:S05]  /*b010*/  IMAD.MOV.U32 R99, RZ, RZ, RZ ;  /* 0x000000ffff637224 */ /* 0x000fca00078e00ff */
[----:B------:R-:W1:Y:S01]  /*b020*/  @P1 LDC R5, c[0x0][0x450] ;  /* 0x00011400ff051b82 */ /* 0x000e620000000800 */
[----:B0-----:R-:W-:-:S05]  /*b030*/  @P1 IMAD.HI.U32 R0, R3, R0, RZ ;  /* 0x0000000003001227 */ /* 0x001fca00078e00ff */
[----:B-1----:R-:W-:Y:S02]  /*b040*/  @P1 SHF.R.U32.HI R3, RZ, R5, R0 ;  /* 0x00000005ff031219 */ /* 0x002fe40000011600 */
[----:B------:R-:W-:-:S03]  /*b050*/  PLOP3.LUT P1, PT, PT, PT, PT, 0x80, 0x0 ;  /* 0x000000000000781c */ /* 0x000fc60003f2f070 */
[----:B------:R-:W-:-:S04]  /*b060*/  IMAD.IADD R3, R142, 0x1, R3 ;  /* 0x000000018e037824 */ /* 0x000fc800078e0203 */
[----:B------:R-:W-:-:S05]  /*b070*/  IMAD.HI R3, R3, 0x2aaaaaab, RZ ;  /* 0x2aaaaaab03037827 */ /* 0x000fca00078e02ff */
[----:B------:R-:W-:-:S04]  /*b080*/  SHF.R.U32.HI R0, RZ, 0x1f, R3 ;  /* 0x0000001fff007819 */ /* 0x000fc80000011603 */
[----:B------:R-:W-:Y:S01]  /*b090*/  LEA.HI.SX32 R72, R3, R0, 0x1c ;  /* 0x0000000003487211 */ /* 0x000fe200078fe2ff */
[----:B------:R-:W-:-:S03]  /*b0a0*/  IMAD.MOV.U32 R0, RZ, RZ, RZ ;  /* 0x000000ffff007224 */ /* 0x000fc600078e00ff */
[----:B------:R-:W-:-:S04]  /*b0b0*/  VIMNMX R72, R143, R72, PT ;  /* 0x000000488f487248 */ /* 0x000fc80003fe0100 */
[----:B------:R-:W-:Y:S01]  /*b0c0*/  ISETP.GE.AND P2, PT, R72, 0x1, PT ;  /* 0x000000014800780c */ /* 0x000fe20003f46270 */
[----:B------:R-:W-:-:S12]  /*b0d0*/  @P0 BRA `(.L_x_2803) ;  /* 0x0000000000080947 */ /* 0x000fd80003800000 */
[----:B------:R-:W0:Y:S02]  /*b0e0*/  FENCE.VIEW.ASYNC.G ;  /* 0x00000000000073c6 */ /* 0x000e240000000100 */
[----:B0-----:R-:W-:Y:S06]  /*b0f0*/  BAR.ARV 0xc, 0x180 ;  /* 0x0306000000007b1d */ /* 0x001fec0000002000 */
.L_x_2803:
[----:B------:R-:W-:Y:S05]  /*b100*/  BSYNC B0 ;  /* 0x0000000000007941 */ /* 0x000fea0003800000 */
.L_x_2802:
[----:B------:R-:W-:Y:S01]  /*b110*/  MOV R20, RZ ;  /* 0x000000ff00147202 */ /* 0x000fe20000000f00 */
[----:B------:R-:W-:Y:S01]  /*b120*/  IMAD.MOV.U32 R11, RZ, RZ, RZ ;  /* 0x000000ffff0b7224 */ /* 0x000fe200078e00ff */
[----:B------:R-:W-:Y:S06]  /*b130*/  @!P2 BRA `(.L_x_2804) ;  /* 0x000000ec00c8a947 */ /* 0x000fec0003800000 */
[----:B------:R-:W2:Y:S04]  /*b140*/  LDL R2, [R1+0x34] ;  /* 0x0000340001027983 */ /* 0x000ea80000100800 */
[----:B------:R-:W0:Y:S01]  /*b150*/  SHFL.IDX PT, R0, R222, RZ, 0x1f ;  /* 0x00001fffde007589 */ /* 0x000e2200000e0000 */
[----:B--2---:R-:W-:Y:S02]  /*b160*/  R2UR UR4, R2 ;  /* 0x00000000020472ca */ /* 0x004fe400000e0000 */
[----:B0-----:R-:W-:-:S04]  /*b170*/  LEA.HI R2, R0, R0, RZ, 0x1 ;  /* 0x0000000000027211 */ /* 0x001fc800078f08ff */
[----:B------:R-:W-:-:S05]  /*b180*/  LOP3.LUT R3, R2, 0x1e, RZ, 0xc0, !PT ;  /* 0x0000001e02037812 */ /* 0x000fca00078ec0ff */
[----:B------:R-:W-:Y:S02]  /*b190*/  IMAD.IADD R3, R0, 0x1, -R3 ;  /* 0x0000000100037824 */ /* 0x000fe400078e0a03 */
[----:B------:R-:W-:-:S03]  /*b1a0*/  ULOP3.LUT UP0, URZ, UR4, 0x1bf, URZ, 0xc0, !UPT ;  /* 0x000001bf043f7892 */ /* 0x000fc6000f80c03f */
[----:B------:R-:W-:-:S03]  /*b1b0*/  LEA R3, R3, UR4, 0xd ;  /* 0x0000000403037c11 */ /* 0x000fc6000f8e68ff */
[----:B------:R-:W-:Y:S02]  /*b1c0*/  PLOP3.LUT P0, PT, PT, PT, UP0, 0x80, 0x0 ;  /* 0x000000000000781c */ /* 0x000fe40003f0f008 */
[----:B------:R-:W-:-:S04]  /*b1d0*/  SHF.R.U32.HI R2, RZ, 0x4, R3 ;  /* 0x00000004ff027819 */ /* 0x000fc80000011603 */
[----:B------:R-:W-:-:S07]  /*b1e0*/  LOP3.LUT R2, R2, 0x3fff, RZ, 0xc0, !PT ;  /* 0x00003fff02027812 */ /* 0x000fce00078ec0ff */
        /* <DEDUP_REMOVED lines=16> */
[----:B-1--45:R-:W-:Y:S05]  /*b2f0*/  CALL.ABS.NOINC R14 ;  /* 0x000000000e007343 */ /* 0x032fea0003c00000 */
.L_x_2805:
        /* <DEDUP_REMOVED lines=12> */
.L_x_2809:
[----:B-1----:R1:W2:Y:S02]  /*b3c0*/  SYNCS.PHASECHK.TRANS64.TRYWAIT P0, [R18+URZ+0x2a800], R3 ;  /* 0x02a80003120075a7 */ /* 0x0022a4000800017f */
[----:B--2---:R-:W-:Y:S05]  /*b3d0*/  @!P0 NANOSLEEP.SYNCS 0x989680 ;  /* 0x009896800000895d */ /* 0x004fea0003900000 */
[----:B------:R-:W2:Y:S02]  /*b3e0*/  @!P0 SYNCS.PHASECHK.TRANS64 P0, [R18+URZ+0x2a800], R3 ;  /* 0x02a80003120085a7 */ /* 0x000ea4000800007f */
[----:B--2---:R-:W-:Y:S05]  /*b3f0*/  @!P0 BRA `(.L_x_2809) ;  /* 0xfffffffc00f08947 */ /* 0x004fea000383ffff */
.L_x_2808:
[----:B------:R-:W-:Y:S05]  /*b400*/  BSYNC B0 ;  /* 0x0000000000007941 */ /* 0x000fea0003800000 */
.L_x_2807:
[----:B------:R-:W-:Y:S05]  /*b410*/  BRA `(.L_x_2810) ;  /* 0x0000007400207947 */ /* 0x000fea0003800000 */
.L_x_2806:
        /* <DEDUP_REMOVED lines=12> */
[----:B------:R-:W-:Y:S02]  /*b4e0*/  IMAD R31, R141, UR7, R0 ;  /* 0x000000078d1f7c24 */ /* 0x000fe4000f8e0200 */
        /* <DEDUP_REMOVED lines=19> */
.L_x_2811:
        /* <DEDUP_REMOVED lines=39> */
.L_x_3079:
        /* <DEDUP_REMOVED lines=39> */
[----:B------:R-:W-:-:S02]  /*bb00*/  @!P2 IADD3.X R13, R3, R20, RZ, P6, !PT ;  /* 0x00000014030da210 */ /* 0x000fc400037fe4ff */
[-C--:B------:R-:W-:Y:S01]  /*bb10*/  @!P1 IADD3 R10, P6, R0, R33.reuse, RZ ;  /* 0x00000021000a9210 */ /* 0x080fe20007fde0ff */
[----:B------:R-:W-:Y:S01]  /*bb20*/  @!P2 IMAD.X R31, R5, 0x1, R20, P5 ;  /* 0x00000001051fa824 */ /* 0x000fe200028e0614 */
[----:B------:R-:W-:Y:S01]  /*bb30*/  ISETP.GE.AND P5, PT, R176, UR4, PT ;  /* 0x00000004b0007c0c */ /* 0x000fe2000bfa6270 */
[----:B------:R-:W-:Y:S01]  /*bb40*/  @!P4 IMAD.MOV.U32 R20, RZ, RZ, R0 ;  /* 0x000000ffff14c224 */ /* 0x000fe200078e0000 */
[----:B------:R-:W-:Y:S01]  /*bb50*/  @!P0 SHF.L.U64.HI R38, R172, 0x1, R202 ;  /* 0x00000001ac268819 */ /* 0x000fe200000102ca */
        /* <DEDUP_REMOVED lines=37> */
.L_x_2816:
[----:B------:R-:W-:Y:S05]  /*bdb0*/  BSYNC B1 ;  /* 0x0000000000017941 */ /* 0x000fea0003800000 */
.L_x_2815:
        /* <DEDUP_REMOVED lines=55> */
.L_x_3085:
[----:B------:R-:W-:Y:S01]  /*c130*/  IADD3 R9, R9, 0x40, RZ ;  /* 0x0000004009097810 */ /* 0x000fe20007ffe0ff */
[----:B------:R-:W-:Y:S01]  /*c140*/  BSSY B1, `(.L_x_2818) ;  /* 0x0000054000017945 */ /* 0x000fe20003800000 */
[----:B-1----:R-:W-:Y:S02]  /*c150*/  LOP3.LUT R7, R181, 0x18, R16, 0xf8, !PT ;  /* 0x00000018b5077812 */ /* 0x002fe400078ef810 */
[----:B------:R-:W-:Y:S02]  /*c160*/  CS2R R32, SRZ ;  /* 0x0000000000207805 */ /* 0x000fe4000001ff00 */
[----:B------:R-:W-:Y:S02]  /*c170*/  ISETP.GE.AND P1, PT, R9, R90, PT ;  /* 0x0000005a0900720c */ /* 0x000fe40003f26270 */
[----:B------:R-:W-:Y:S02]  /*c180*/  CS2R R26, SRZ ;  /* 0x00000000001a7805 */ /* 0x000fe4000001ff00 */
[----:B------:R-:W-:-:S02]  /*c190*/  LOP3.LUT R6, R7, R182, RZ, 0x3c, !PT ;  /* 0x000000b607067212 */ /* 0x000fc400078e3cff */
[----:B------:R-:W-:Y:S02]  /*c1a0*/  CS2R R20, SRZ ;  /* 0x0000000000147805 */ /* 0x000fe4000001ff00 */
[----:B------:R-:W-:Y:S02]  /*c1b0*/  LOP3.LUT P0, RZ, R213, 0x4, RZ, 0xc0, !PT ;  /* 0x00000004d5ff7812 */ /* 0x000fe4000780c0ff */
[----:B------:R-:W-:Y:S02]  /*c1c0*/  CS2R R12, SRZ ;  /* 0x00000000000c7805 */ /* 0x000fe4000001ff00 */
[----:B------:R-:W-:Y:S01]  /*c1d0*/  CS2R R8, SRZ ;  /* 0x0000000000087805 */ /* 0x000fe2000001ff00 */
[----:B------:R-:W-:Y:S01]  /*c1e0*/  IMAD.IADD R7, R183, 0x1, R6 ;  /* 0x00000001b7077824 */ /* 0x000fe200078e0206 */
[----:B------:R-:W-:Y:S02]  /*c1f0*/  CS2R R40, SRZ ;  /* 0x0000000000287805 */ /* 0x000fe4000001ff00 */
[----:B------:R-:W-:-:S02]  /*c200*/  CS2R R34, SRZ ;  /* 0x0000000000227805 */ /* 0x000fc4000001ff00 */
[----:B------:R-:W-:Y:S02]  /*c210*/  CS2R R28, SRZ ;  /* 0x00000000001c7805 */ /* 0x000fe4000001ff00 */
        /* <DEDUP_REMOVED lines=70> */
.L_x_2819:
[----:B------:R-:W-:Y:S05]  /*c680*/  BSYNC B1 ;  /* 0x0000000000017941 */ /* 0x000fea0003800000 */
.L_x_2818:
        /* <DEDUP_REMOVED lines=36> */
[----:B------:R-:W-:-:S02]  /*c8d0*/  MOV R7, R41 ;  /* 0x0000002900077202 */ /* 0x000fc40000000f00 */
        /* <DEDUP_REMOVED lines=19> */
[----:B------:R-:W-:Y:S01]  /*ca10*/  PRMT R69, R64, 0x7610, R69 ;  /* 0x0000761040457816 */ /* 0x000fe20000000045 */
[----:B0-----:R-:W-:Y:S06]  /*ca20*/  @!P0 BRA `(.L_x_2821) ;  /* 0x0000016c00f88947 */ /* 0x001fec0003800000 */
.L_x_3086:
[----:B------:R-:W-:Y:S05]  /*ca30*/  BSYNC B1 ;  /* 0x0000000000017941 */ /* 0x000fea0003800000 */
.L_x_2820:
        /* <DEDUP_REMOVED lines=59> */
.L_x_2825:
[----:B------:R-:W-:Y:S05]  /*cdf0*/  BSYNC B2 ;  /* 0x0000000000027941 */ /* 0x000fea0003800000 */
.L_x_2824:
        /* <DEDUP_REMOVED lines=48> */
.L_x_2827:
[----:B------:R-:W-:Y:S05]  /*d100*/  BSYNC B2 ;  /* 0x0000000000027941 */ /* 0x000fea0003800000 */
.L_x_2826:
        /* <DEDUP_REMOVED lines=48> */
.L_x_2829:
[----:B------:R-:W-:Y:S05]  /*d410*/  BSYNC B2 ;  /* 0x0000000000027941 */ /* 0x000fea0003800000 */
.L_x_2828:
        /* <DEDUP_REMOVED lines=18> */
[----:B------:R-:W-:Y:S01]  /*d540*/  IMAD.U32 R48, R7, 0x10000, RZ ;  /* 0x0001000007307824 */ /* 0x000fe200078e00ff */
[----:B------:R-:W-:Y:S01]  /*d550*/  SHF.L.U32 R6, R4, 0x10, RZ ;  /* 0x0000001004067819 */ /* 0x000fe200000006ff */
[C---:B------:R-:W-:Y:S01]  /*d560*/  FMUL.FTZ R52, R47.reuse, R50 ;  /* 0x000000322f347220 */ /* 0x040fe20000410000 */
[----:B------:R-:W-:Y:S01]  /*d570*/  FMUL.FTZ R53, R47, R51 ;  /* 0x000000332f357220 */ /* 0x000fe20000410000 */
[----:B------:R-:W-:Y:S01]  /*d580*/  FMUL.FTZ R47, R49, R87 ;  /* 0x00000057312f7220 */ /* 0x000fe20000410000 */
[----:B------:R-:W-:-:S02]  /*d590*/  IMAD.U32 R7, R5, 0x10000, RZ ;  /* 0x0001000005077824 */ /* 0x000fc400078e00ff */
[----:B------:R-:W-:Y:S01]  /*d5a0*/  FFMA.FTZ R55, R46, R51, R52 ;  /* 0x000000332e377223 */ /* 0x000fe20000010034 */
[-C--:B------:R-:W-:Y:S01]  /*d5b0*/  FMUL.FTZ R51, R49, R85.reuse ;  /* 0x0000005531337220 */ /* 0x080fe20000410000 */
[----:B------:R-:W-:Y:S01]  /*d5c0*/  FFMA.FTZ R85, R48, R85, -R47 ;  /* 0x0000005530557223 */ /* 0x000fe2000001082f */
[----:B------:R-:W-:Y:S01]  /*d5d0*/  IMAD.U32 R49, R88, 0x10000, RZ ;  /* 0x0001000058317824 */ /* 0x000fe200078e00ff */
[----:B------:R-:W-:Y:S01]  /*d5e0*/  LOP3.LUT R4, R4, 0xffff0000, RZ, 0xc0, !PT ;  /* 0xffff000004047812 */ /* 0x000fe200078ec0ff */
[----:B------:R-:W-:Y:S01]  /*d5f0*/  IMAD.U32 R47, R86, 0x10000, RZ ;  /* 0x00010000562f7824 */ /* 0x000fe200078e00ff */
[----:B------:R-:W-:Y:S01]  /*d600*/  LOP3.LUT R5, R5, 0xffff0000, RZ, 0xc0, !PT ;  /* 0xffff000005057812 */ /* 0x000fe200078ec0ff */
[----:B------:R-:W-:Y:S01]  /*d610*/  FFMA.FTZ R50, R46, R50, -R53 ;  /* 0x000000322e327223 */ /* 0x000fe20000010835 */
        /* <DEDUP_REMOVED lines=16> */
.L_x_2831:
[----:B------:R-:W-:Y:S05]  /*d720*/  BSYNC B2 ;  /* 0x0000000000027941 */ /* 0x000fea0003800000 */
.L_x_2830:
        /* <DEDUP_REMOVED lines=48> */
.L_x_2833:
[----:B------:R-:W-:Y:S05]  /*da30*/  BSYNC B2 ;  /* 0x0000000000027941 */ /* 0x000fea0003800000 */
.L_x_2832:
        /* <DEDUP_REMOVED lines=47> */
.L_x_2823:
[----:B------:R-:W-:Y:S05]  /*dd30*/  BSYNC B1 ;  /* 0x0000000000017941 */ /* 0x000fea0003800000 */
.L_x_2822:
        /* <DEDUP_REMOVED lines=57> */
.L_x_2836:
[----:B------:R-:W-:Y:S05]  /*e0d0*/  BSYNC B1 ;  /* 0x0000000000017941 */ /* 0x000fea0003800000 */
.L_x_2835:
        /* <DEDUP_REMOVED lines=27> */
[----:B------:R-:W-:Y:S01]  /*e290*/  SHF.L.U32 R31, R98, 0x10, RZ ;  /* 0x00000010621f7819 */ /* 0x000fe200000006ff */
[----:B------:R-:W-:Y:S01]  /*e2a0*/  IMAD.U32 R33, R96, 0x10000, RZ ;  /* 0x0001000060217824 */ /* 0x000fe200078e00ff */
[----:B------:R-:W-:Y:S01]  /*e2b0*/  LOP3.LUT R4, R4, 0xffff0000, RZ, 0xc0, !PT ;  /* 0xffff000004047812 */ /* 0x000fe200078ec0ff */
[----:B------:R-:W-:Y:S01]  /*e2c0*/  FFMA.FTZ R34, R30, R34, -R37 ;  /* 0x000000221e227223 */ /* 0x000fe20000010825 */
        /* <DEDUP_REMOVED lines=17> */
.L_x_2838:
[----:B------:R-:W-:Y:S05]  /*e3e0*/  BSYNC B1 ;  /* 0x0000000000017941 */ /* 0x000fea0003800000 */
.L_x_2837:
        /* <DEDUP_REMOVED lines=20> */
[----:B------:R-:W-:Y:S01]  /*e530*/  FMUL.FTZ R33, R27, R31 ;  /* 0x0000001f1b217220 */ /* 0x000fe20000410000 */
[C---:B------:R-:W-:Y:S01]  /*e540*/  FMUL.FTZ R27, R29.reuse, R77 ;  /* 0x0000004d1d1b7220 */ /* 0x040fe20000410000 */
[----:B------:R-:W-:Y:S02]  /*e550*/  IMAD.U32 R6, R4, 0x10000, RZ ;  /* 0x0001000004067824 */ /* 0x000fe400078e00ff */
[C---:B------:R-:W-:Y:S01]  /*e560*/  FFMA.FTZ R35, R26.reuse, R31, R34 ;  /* 0x0000001f1a237223 */ /* 0x040fe20000010022 */
[----:B------:R-:W-:Y:S01]  /*e570*/  FMUL.FTZ R31, R29, R90 ;  /* 0x0000005a1d1f7220 */ /* 0x000fe20000410000 */
[C---:B------:R-:W-:Y:S02]  /*e580*/  IMAD.U32 R7, R5.reuse, 0x10000, RZ ;  /* 0x0001000005077824 */ /* 0x040fe400078e00ff */
[----:B------:R-:W-:Y:S01]  /*e590*/  FFMA.FTZ R32, R26, R30, -R33 ;  /* 0x0000001e1a207223 */ /* 0x000fe20000010821 */
[----:B------:R-:W-:Y:S01]  /*e5a0*/  IMAD.U32 R29, R76, 0x10000, RZ ;  /* 0x000100004c1d7824 */ /* 0x000fe200078e00ff */
[----:B------:R-:W-:Y:S01]  /*e5b0*/  LOP3.LUT R4, R4, 0xffff0000, RZ, 0xc0, !PT ;  /* 0xffff000004047812 */ /* 0x000fe200078ec0ff */
[----:B------:R-:W-:Y:S01]  /*e5c0*/  FFMA.FTZ R90, R28, R90, -R27 ;  /* 0x0000005a1c5a7223 */ /* 0x000fe2000001081b */
[----:B------:R-:W-:Y:S01]  /*e5d0*/  LOP3.LUT R5, R5, 0xffff0000, RZ, 0xc0, !PT ;  /* 0xffff000005057812 */ /* 0x000fe200078ec0ff */
[C---:B------:R-:W-:Y:S01]  /*e5e0*/  IMAD.U32 R27, R89.reuse, 0x10000, RZ ;  /* 0x00010000591b7824 */ /* 0x040fe200078e00ff */
        /* <DEDUP_REMOVED lines=16> */
.L_x_2840:
[----:B------:R-:W-:Y:S05]  /*e6f0*/  BSYNC B1 ;  /* 0x0000000000017941 */ /* 0x000fea0003800000 */
.L_x_2839:
        /* <DEDUP_REMOVED lines=48> */
.L_x_2842:
[----:B------:R-:W-:Y:S05]  /*ea00*/  BSYNC B1 ;  /* 0x0000000000017941 */ /* 0x000fea0003800000 */
.L_x_2841:
        /* <DEDUP_REMOVED lines=48> */
.L_x_2844:
[----:B------:R-:W-:Y:S05]  /*ed10*/  BSYNC B1 ;  /* 0x0000000000017941 */ /* 0x000fea0003800000 */
.L_x_2843:
        /* <DEDUP_REMOVED lines=48> */
.L_x_2813:
[----:B------:R-:W0:Y:S01]  /*f020*/  LDC R25, c[0x0][0x448] ;  /* 0x00011200ff197b82 */ /* 0x000e220000000800 */
[----:B------:R-:W-:Y:S01]  /*f030*/  IMAD R3, R198, 0x40, R9 ;  /* 0x00000040c6037824 */ /* 0x000fe200078e0209 */
[----:B------:R-:W-:Y:S01]  /*f040*/  ULDC.64 UR4, c[0x0][0x3f8] ;  /* 0x0000fe0000047ab9 */ /* 0x000fe20000000a00 */
[----:B------:R-:W-:Y:S01]  /*f050*/  ULDC.64 UR6, c[0x0][0x408] ;  /* 0x0001020000067ab9 */ /* 0x000fe20000000a00 */
[----:B------:R-:W-:Y:S01]  /*f060*/  MOV R11, R31 ;  /* 0x0000001f000b7202 */ /* 0x000fe20000000f00 */
        /* <DEDUP_REMOVED lines=29> */
.L_x_3092:
        /* <DEDUP_REMOVED lines=54> */
.L_x_2847:
[----:B------:R-:W-:Y:S05]  /*f5a0*/  BSYNC B1 ;  /* 0x0000000000017941 */ /* 0x000fea0003800000 */
.L_x_2846:
        /* <DEDUP_REMOVED lines=55> */
.L_x_3098:
        /* <DEDUP_REMOVED lines=26> */
[----:B------:R-:W-:Y:S02]  /*fac0*/  CS2R R58, SRZ ;  /* 0x00000000003a7805 */ /* 0x000fe4000001ff00 */
[----:B------:R-:W-:Y:S01]  /*fad0*/  @!P2 SHF.L.U32 R63, R16, 0x1, RZ ;  /* 0x00000001103fa819 */ /* 0x000fe200000006ff */
        /* <DEDUP_REMOVED lines=23> */
.L_x_2850:
[----:B------:R-:W-:Y:S05]  /*fc50*/  BSYNC B1 ;  /* 0x0000000000017941 */ /* 0x000fea0003800000 */
.L_x_2849:
[----:B---3--:R-:W-:Y:S01]  /*fc60*/  LEA.HI R0, R197, R197, RZ, 0x1 ;  /* 0x000000c5c5007211 */ /* 0x008fe200078f08ff */
[----:B--2--5:R-:W-:Y:S01]  /*fc70*/  IMAD.MOV.U32 R3, RZ, RZ, R4 ;  /* 0x000000ffff037224 */ /* 0x024fe200078e0004 */
[----:B------:R-:W-:Y:S01]  /*fc80*/  VIADDMNMX R89, R78, -R185, 0x80, PT ;  /* 0x000000804e597446 */ /* 0x000fe200038009b9 */
[----:B0-----:R-:W-:Y:S01]  /*fc90*/  IMAD.MOV.U32 R21, RZ, RZ, R7 ;  /* 0x000000ffff157224 */ /* 0x001fe200078e0007 */
[----:B------:R-:W-:Y:S01]  /*fca0*/  LOP3.LUT R0, R0, 0xfffffffe, RZ, 0xc0, !PT ;  /* 0xfffffffe00007812 */ /* 0x000fe200078ec0ff */
[----:B-1----:R-:W-:Y:S01]  /*fcb0*/  IMAD.MOV.U32 R60, RZ, RZ, R14 ;  /* 0x000000ffff3c7224 */ /* 0x002fe200078e000e */
[----:B------:R-:W-:Y:S01]  /*fcc0*/  PRMT R97, R3, 0x7610, R97 ;  /* 0x0000761003617816 */ /* 0x000fe20000000061 */
[----:B------:R-:W-:Y:S01]  /*fcd0*/  IMAD.MOV.U32 R3, RZ, RZ, R6 ;  /* 0x000000ffff037224 */ /* 0x000fe200078e0006 */
[----:B------:R-:W-:Y:S01]  /*fce0*/  PRMT R94, R21, 0x7610, R94 ;  /* 0x00007610155e7816 */ /* 0x000fe2000000005e */
[----:B------:R-:W-:Y:S01]  /*fcf0*/  IMAD.IADD R0, R197, 0x1, -R0 ;  /* 0x00000001c5007824 */ /* 0x000fe200078e0a00 */
[----:B------:R-:W-:Y:S01]  /*fd00*/  BSSY B1, `(.L_x_2851) ;  /* 0x000002b000017945 */ /* 0x000fe20003800000 */
        /* <DEDUP_REMOVED lines=36> */
[----:B------:R-:W-:Y:S01]  /*ff50*/  ISETP.GE.AND P1, PT, R170, R89, PT ;  /* 0x00000059aa00720c */ /* 0x000fe20003f26270 */
[----:B------:R-:W-:Y:S01]  /*ff60*/  IMAD.MOV.U32 R60, RZ, RZ, R58 ;  /* 0x000000ffff3c7224 */ /* 0x000fe200078e003a */
[----:B------:R-:W-:Y:S01]  /*ff70*/  PRMT R68, R63, 0x7610, R68 ;  /* 0x000076103f447816 */ /* 0x000fe20000000044 */
[----:B------:R-:W-:Y:S01]  /*ff80*/  IMAD.MOV.U32 R62, RZ, RZ, R59 ;  /* 0x000000ffff3e7224 */ /* 0x000fe200078e003b */
[----:B------:R-:W-:Y:S01]  /*ff90*/  PRMT R69, R64, 0x7610, R69 ;  /* 0x0000761040457816 */ /* 0x000fe20000000045 */
[----:B0-----:R-:W-:Y:S08]  /*ffa0*/  @!P0 BRA `(.L_x_2852) ;  /* 0x0000013c00908947 */ /* 0x001ff00003800000 */
.L_x_3099:
[----:B------:R-:W-:Y:S05]  /*ffb0*/  BSYNC B1 ;  /* 0x0000000000017941 */ /* 0x000fea0003800000 */
.L_x_2851:
        /* <DEDUP_REMOVED lines=11> */
[----:B0-----:R-:W-:Y:S02]  /*10070*/  LOP3.LUT R61, R181, 0x38, R16, 0xf8, !PT ;  /* 0x00000038b53d7812 */ /* 0x001fe400078ef810 */
[----:B------:R-:W-:Y:S01]  /*10080*/  SHF.R.S32.HI R63, RZ, 0x1f, R62 ;  /* 0x0000001fff3f7819 */ /* 0x000fe2000001143e */
[----:B------:R-:W-:Y:S01]  /*10090*/  IMAD.SHL.U32 R64, R62, 0x8, RZ ;  /* 0x000000083e407824 */ /* 0x000fe200078e00ff */
[----:B------:R-:W-:Y:S02]  /*100a0*/  LOP3.LUT R60, R61, R182, RZ, 0x3c, !PT ;  /* 0x000000b63d3c7212 */ /* 0x000fe400078e3cff */
        /* <DEDUP_REMOVED lines=30> */
[----:B------:R-:W-:Y:S02]  /*10290*/  PRMT R33, R76, 0x5432, R33 ;  /* 0x000054324c217816 */ /* 0x000fe40000000021 */
[----:B0-----:R-:W-:Y:S01]  /*102a0*/  SHF.L.U32 R111, R60, 0x10, RZ ;  /* 0x000000103c6f7819 */ /* 0x001fe200000006ff */
[----:B------:R-:W-:Y:S01]  /*102b0*/  IMAD.U32 R44, R62, 0x10000, RZ ;  /* 0x000100003e2c7824 */ /* 0x000fe200078e00ff */
[----:B------:R-:W-:Y:S01]  /*102c0*/  LOP3.LUT R112, R60, 0xffff0000, RZ, 0xc0, !PT ;  /* 0xffff00003c707812 */ /* 0x000fe200078ec0ff */
[----:B------:R-:W-:Y:S01]  /*102d0*/  IMAD.U32 R60, R110, 0x10000, RZ ;  /* 0x000100006e3c7824 */ /* 0x000fe200078e00ff */
[----:B------:R-:W-:Y:S01]  /*102e0*/  LOP3.LUT R35, R62, 0xffff0000, RZ, 0xc0, !PT ;  /* 0xffff00003e237812 */ /* 0x000fe200078ec0ff */
[C---:B------:R-:W-:Y:S01]  /*102f0*/  IMAD.U32 R114, R63.reuse, 0x10000, RZ ;  /* 0x000100003f727824 */ /* 0x040fe200078e00ff */
[----:B------:R-:W-:Y:S01]  /*10300*/  LOP3.LUT R62, R63, 0xffff0000, RZ, 0xc0, !PT ;  /* 0xffff00003f3e7812 */ /* 0x000fe200078ec0ff */
[----:B------:R-:W-:Y:S01]  /*10310*/  IMAD.U32 R113, R61, 0x10000, RZ ;  /* 0x000100003d717824 */ /* 0x000fe200078e00ff */
[----:B------:R-:W-:Y:S01]  /*10320*/  LOP3.LUT R110, R110, 0xffff0000, RZ, 0xc0, !PT ;  /* 0xffff00006e6e7812 */ /* 0x000fe200078ec0ff */
[C---:B-1----:R-:W-:Y:S01]  /*10330*/  IMAD.U32 R47, R64.reuse, 0x10000, RZ ;  /* 0x00010000402f7824 */ /* 0x042fe200078e00ff */
[----:B------:R-:W-:Y:S01]  /*10340*/  LOP3.LUT R115, R64, 0xffff0000, RZ, 0xc0, !PT ;  /* 0xffff000040737812 */ /* 0x000fe200078ec0ff */
[----:B------:R-:W-:Y:S01]  /*10350*/  IMAD.U32 R63, R65, 0x10000, RZ ;  /* 0x00010000413f7824 */ /* 0x000fe200078e00ff */
[C---:B------:R-:W-:Y:S01]  /*10360*/  LOP3.LUT R46, R66.reuse, 0xffff0000, RZ, 0xc0, !PT ;  /* 0xffff0000422e7812 */ /* 0x040fe200078ec0ff */
        /* <DEDUP_REMOVED lines=11> */
[----:B------:R-:W-:Y:S01]  /*10420*/  FFMA.FTZ R63, R113, R118, -R126 ;  /* 0x00000076713f7223 */ /* 0x000fe2000001087e */
[C---:B------:R-:W-:Y:S01]  /*10430*/  FMUL.FTZ R111, R64.reuse, R121 ;  /* 0x00000079406f7220 */ /* 0x040fe20000410000 */
[-C--:B------:R-:W-:Y:S01]  /*10440*/  FMUL.FTZ R118, R64, R67.reuse ;  /* 0x0000004340767220 */ /* 0x080fe20000410000 */
[----:B------:R-:W-:Y:S01]  /*10450*/  LOP3.LUT R65, R65, 0xffff0000, RZ, 0xc0, !PT ;  /* 0xffff000041417812 */ /* 0x000fe200078ec0ff */
[----:B------:R-:W-:Y:S01]  /*10460*/  FFMA.FTZ R120, R113, R122, R120 ;  /* 0x0000007a71787223 */ /* 0x000fe20000010078 */
[C---:B------:R-:W-:Y:S01]  /*10470*/  FFMA.FTZ R64, R114.reuse, R67, -R111 ;  /* 0x0000004372407223 */ /* 0x040fe2000001086f */
[----:B------:R-:W-:Y:S01]  /*10480*/  FFMA.FTZ R121, R114, R121, R118 ;  /* 0x0000007972797223 */ /* 0x000fe20000010076 */
[----:B------:R-:W-:Y:S01]  /*10490*/  LOP3.LUT R118, R119, 0xffff0000, RZ, 0xc0, !PT ;  /* 0xffff000077767812 */ /* 0x000fe200078ec0ff */
[----:B------:R-:W-:Y:S01]  /*104a0*/  FMUL.FTZ R67, R115, R117 ;  /* 0x0000007573437220 */ /* 0x000fe20000410000 */
[----:B------:R-:W-:Y:S01]  /*104b0*/  LOP3.LUT R114, R109, 0xffff0000, RZ, 0xc0, !PT ;  /* 0xffff00006d727812 */ /* 0x000fe200078ec0ff */
[----:B------:R-:W-:Y:S01]  /*104c0*/  FMUL.FTZ R115, R115, R110 ;  /* 0x0000006e73737220 */ /* 0x000fe20000410000 */
[----:B------:R-:W-:Y:S01]  /*104d0*/  LOP3.LUT R61, R61, 0xffff0000, RZ, 0xc0, !PT ;  /* 0xffff00003d3d7812 */ /* 0x000fe200078ec0ff */
[----:B------:R-:W-:Y:S01]  /*104e0*/  FMUL.FTZ R122, R65, R118 ;  /* 0x00000076417a7220 */ /* 0x000fe20000410000 */
[----:B------:R-:W-:-:S02]  /*104f0*/  IMAD.U32 R109, R45, 0x10000, RZ ;  /* 0x000100002d6d7824 */ /* 0x000fc400078e00ff */
[----:B------:R-:W-:Y:S01]  /*10500*/  FMUL.FTZ R65, R65, R114 ;  /* 0x0000007241417220 */ /* 0x000fe20000410000 */
[----:B------:R-:W-:Y:S01]  /*10510*/  FFMA.FTZ R110, R112, R110, -R67 ;  /* 0x0000006e706e7223 */ /* 0x000fe20000010843 */
[----:B------:R-:W-:Y:S01]  /*10520*/  FFMA.FTZ R122, R61, R114, -R122 ;  /* 0x000000723d7a7223 */ /* 0x000fe2000001087a */
[----:B------:R-:W-:Y:S02]  /*10530*/  IMAD.U32 R67, R33, 0x10000, RZ ;  /* 0x0001000021437824 */ /* 0x000fe400078e00ff */
[----:B------:R-:W-:Y:S01]  /*10540*/  FFMA.FTZ R111, R61, R118, R65 ;  /* 0x000000763d6f7223 */ /* 0x000fe20000010041 */
[----:B------:R-:W-:Y:S01]  /*10550*/  LOP3.LUT R61, R45, 0xffff0000, RZ, 0xc0, !PT ;  /* 0xffff00002d3d7812 */ /* 0x000fe200078ec0ff */
[----:B------:R-:W-:Y:S01]  /*10560*/  FMUL.FTZ R113, R116, R109 ;  /* 0x0000006d74717220 */ /* 0x000fe20000410000 */
[----:B------:R-:W-:Y:S01]  /*10570*/  LOP3.LUT R33, R33, 0xffff0000, RZ, 0xc0, !PT ;  /* 0xffff000021217812 */ /* 0x000fe200078ec0ff */
[----:B------:R-:W-:Y:S01]  /*10580*/  FFMA.FTZ R115, R112, R117, R115 ;  /* 0x0000007570737223 */ /* 0x000fe20000010073 */
[----:B------:R-:W-:Y:S01]  /*10590*/  LOP3.LUT R65, R34, 0xffff0000, RZ, 0xc0, !PT ;  /* 0xffff000022417812 */ /* 0x000fe200078ec0ff */
[----:B------:R-:W-:Y:S01]  /*105a0*/  FMUL.FTZ R117, R116, R67 ;  /* 0x0000004374757220 */ /* 0x000fe20000410000 */
[----:B------:R-:W-:Y:S01]  /*105b0*/  LOP3.LUT R45, R32, 0xffff0000, RZ, 0xc0, !PT ;  /* 0xffff0000202d7812 */ /* 0x000fe200078ec0ff */
[----:B------:R-:W-:Y:S01]  /*105c0*/  FMUL.FTZ R32, R46, R61 ;  /* 0x0000003d2e207220 */ /* 0x000fe20000410000 */
        /* <DEDUP_REMOVED lines=19> */
.L_x_2856:
[----:B------:R-:W-:Y:S05]  /*10700*/  BSYNC B2 ;  /* 0x0000000000027941 */ /* 0x000fea0003800000 */
.L_x_2855:
        /* <DEDUP_REMOVED lines=104> */
.L_x_2858:
[----:B------:R-:W-:Y:S05]  /*10d90*/  BSYNC B2 ;  /* 0x0000000000027941 */ /* 0x000fea0003800000 */
.L_x_2857:
        /* <DEDUP_REMOVED lines=17> */
[----:B------:R-:W-:Y:S02]  /*10eb0*/  LEA R40, R33, R18, 0x1 ;  /* 0x0000001221287211 */ /* 0x000fe400078e08ff */
[----:B------:R-:W-:Y:S02]  /*10ec0*/  SHF.R.U32.HI R37, RZ, 0x10, R37 ;  /* 0x00000010ff257819 */ /* 0x000fe40000011625 */
[----:B------:R-:W-:Y:S01]  /*10ed0*/  PRMT R86, R86, 0x5410, R25 ;  /* 0x0000541056567816 */ /* 0x000fe20000000019 */
        /* <DEDUP_REMOVED lines=83> */
.L_x_2854:
[----:B------:R-:W-:Y:S05]  /*11410*/  BSYNC B1 ;  /* 0x0000000000017941 */ /* 0x000fea0003800000 */
.L_x_2853:
        /* <DEDUP_REMOVED lines=26> */
[----:B------:R-:W-:Y:S01]  /*115c0*/  PRMT R95, R95, 0x5410, R4 ;  /* 0x000054105f5f7816 */ /* 0x000fe20000000004 */
[----:B------:R-:W-:Y:S01]  /*115d0*/  IMAD.U32 R39, R97, 0x10000, RZ ;  /* 0x0001000061277824 */ /* 0x000fe200078e00ff */
[----:B------:R-:W2:Y:S01]  /*115e0*/  LDS.128 R28, [R32+0xc400] ;  /* 0x00c40000201c7984 */ /* 0x000ea20000000c00 */
[----:B------:R-:W-:Y:S01]  /*115f0*/  PRMT R94, R94, 0x5410, R7 ;  /* 0x000054105e5e7816 */ /* 0x000fe20000000007 */
[----:B------:R-:W-:Y:S01]  /*11600*/  IMAD.U32 R40, R96, 0x10000, RZ ;  /* 0x0001000060287824 */ /* 0x000fe200078e00ff */
[----:B------:R-:W-:-:S02]  /*11610*/  PRMT R93, R93, 0x5410, R38 ;  /* 0x000054105d5d7816 */ /* 0x000fc40000000026 */
[----:B------:R-:W-:Y:S02]  /*11620*/  SHF.R.U32.HI R49, RZ, 0x10, R49 ;  /* 0x00000010ff317819 */ /* 0x000fe40000011631 */
[--C-:B------:R-:W-:Y:S01]  /*11630*/  SHF.R.U64 R36, R50, 0x10, R51.reuse ;  /* 0x0000001032247819 */ /* 0x100fe20000001233 */
[----:B------:R-:W-:Y:S01]  /*11640*/  IMAD.U32 R38, R93, 0x10000, RZ ;  /* 0x000100005d267824 */ /* 0x000fe200078e00ff */
[----:B------:R-:W-:Y:S02]  /*11650*/  SHF.R.U32.HI R51, RZ, 0x10, R51 ;  /* 0x00000010ff337819 */ /* 0x000fe40000011633 */
[----:B------:R-:W-:Y:S02]  /*11660*/  PRMT R92, R92, 0x5410, R49 ;  /* 0x000054105c5c7816 */ /* 0x000fe40000000031 */
[----:B------:R-:W-:Y:S02]  /*11670*/  PRMT R90, R90, 0x5410, R51 ;  /* 0x000054105a5a7816 */ /* 0x000fe40000000033 */
[----:B------:R-:W-:-:S02]  /*11680*/  LOP3.LUT R97, R97, 0xffff0000, RZ, 0xc0, !PT ;  /* 0xffff000061617812 */ /* 0x000fc400078ec0ff */
[----:B------:R-:W-:Y:S02]  /*11690*/  LOP3.LUT R93, R93, 0xffff0000, RZ, 0xc0, !PT ;  /* 0xffff00005d5d7812 */ /* 0x000fe400078ec0ff */
[----:B------:R-:W-:Y:S02]  /*116a0*/  PRMT R91, R91, 0x5410, R36 ;  /* 0x000054105b5b7816 */ /* 0x000fe40000000024 */
        /* <DEDUP_REMOVED lines=69> */
.L_x_2860:
[----:B------:R-:W-:Y:S05]  /*11b00*/  BSYNC B1 ;  /* 0x0000000000017941 */ /* 0x000fea0003800000 */
.L_x_2859:
        /* <DEDUP_REMOVED lines=9> */
[----:B------:R-:W-:Y:S02]  /*11ba0*/  SHF.L.U32 R4, R4, 0xa, RZ ;  /* 0x0000000a04047819 */ /* 0x000fe400000006ff */
[----:B------:R-:W-:Y:S02]  /*11bb0*/  LOP3.LUT R5, R5, R220, RZ, 0x3c, !PT ;  /* 0x000000dc05057212 */ /* 0x000fe400078e3cff */
[----:B------:R-:W-:Y:S02]  /*11bc0*/  LOP3.LUT R4, R4, 0x7fffe000, RZ, 0xc0, !PT ;  /* 0x7fffe00004047812 */ /* 0x000fe400078ec0ff */
[----:B------:R-:W-:Y:S02]  /*11bd0*/  SHF.R.U32.HI R9, RZ, 0x10, R9 ;  /* 0x00000010ff097819 */ /* 0x000fe40000011609 */
[----:B------:R-:W-:Y:S02]  /*11be0*/  IADD3 R25, R5, R4, R184 ;  /* 0x0000000405197210 */ /* 0x000fe40007ffe0b8 */
[----:B------:R-:W1:Y:S01]  /*11bf0*/  LDS.128 R4, [R216] ;  /* 0x00000000d8047984 */ /* 0x000e620000000c00 */
[----:B------:R-:W-:-:S02]  /*11c00*/  PRMT R77, R77, 0x5410, R34 ;  /* 0x000054104d4d7816 */ /* 0x000fc40000000022 */
[----:B------:R-:W-:Y:S01]  /*11c10*/  IMAD R28, R25, 0x2, R18 ;  /* 0x00000002191c7824 */ /* 0x000fe200078e0212 */
[----:B------:R-:W-:Y:S02]  /*11c20*/  PRMT R73, R73, 0x5410, R30 ;  /* 0x0000541049497816 */ /* 0x000fe4000000001e */
[----:B------:R-:W-:Y:S01]  /*11c30*/  SHF.R.U32.HI R53, RZ, 0x10, R53 ;  /* 0x00000010ff357819 */ /* 0x000fe20000011635 */
[----:B------:R-:W-:Y:S01]  /*11c40*/  IMAD.U32 R34, R77, 0x10000, RZ ;  /* 0x000100004d227824 */ /* 0x000fe200078e00ff */
[----:B------:R-:W2:Y:S01]  /*11c50*/  LDS.128 R24, [R28+0xc400] ;  /* 0x00c400001c187984 */ /* 0x000ea20000000c00 */
[----:B------:R-:W-:Y:S01]  /*11c60*/  SHF.R.U64 R32, R54, 0x10, R55 ;  /* 0x0000001036207819 */ /* 0x000fe20000001237 */
[----:B------:R-:W-:Y:S01]  /*11c70*/  IMAD.U32 R35, R73, 0x10000, RZ ;  /* 0x0001000049237824 */ /* 0x000fe200078e00ff */
[----:B------:R-:W-:Y:S02]  /*11c80*/  SHF.R.U64 R8, R10, 0x10, R11 ;  /* 0x000000100a087819 */ /* 0x000fe4000000120b */
[----:B------:R-:W-:-:S02]  /*11c90*/  PRMT R74, R74, 0x5410, R9 ;  /* 0x000054104a4a7816 */ /* 0x000fc40000000009 */
[----:B------:R-:W-:Y:S02]  /*11ca0*/  SHF.R.U32.HI R55, RZ, 0x10, R55 ;  /* 0x00000010ff377819 */ /* 0x000fe40000011637 */
[----:B------:R-:W-:Y:S01]  /*11cb0*/  SHF.R.U32.HI R11, RZ, 0x10, R11 ;  /* 0x00000010ff0b7819 */ /* 0x000fe2000001160b */
[----:B------:R-:W-:Y:S01]  /*11cc0*/  IMAD.U32 R36, R74, 0x10000, RZ ;  /* 0x000100004a247824 */ /* 0x000fe200078e00ff */
[----:B------:R-:W-:Y:S02]  /*11cd0*/  PRMT R78, R78, 0x5410, R53 ;  /* 0x000054104e4e7816 */ /* 0x000fe40000000035 */
[----:B------:R-:W-:Y:S02]  /*11ce0*/  PRMT R75, R75, 0x5410, R8 ;  /* 0x000054104b4b7816 */ /* 0x000fe40000000008 */
[----:B------:R-:W-:Y:S02]  /*11cf0*/  PRMT R80, R80, 0x5410, R55 ;  /* 0x0000541050507816 */ /* 0x000fe40000000037 */
[----:B------:R-:W-:-:S02]  /*11d00*/  PRMT R76, R76, 0x5410, R11 ;  /* 0x000054104c4c7816 */ /* 0x000fc4000000000b */
        /* <DEDUP_REMOVED lines=72> */
.L_x_2862:
[----:B------:R-:W-:Y:S05]  /*12190*/  BSYNC B1 ;  /* 0x0000000000017941 */ /* 0x000fea0003800000 */
.L_x_2861:
        /* <DEDUP_REMOVED lines=8> */
[----:B------:R-:W-:Y:S01]  /*12220*/  PRMT R26, R21, 0x5410, R26 ;  /* 0x00005410151a7816 */ /* 0x000fe2000000001a */
[----:B------:R-:W-:Y:S01]  /*12230*/  IMAD.SHL.U32 R6, R6, 0x400, RZ ;  /* 0x0000040006067824 */ /* 0x000fe200078e00ff */
[----:B------:R-:W-:Y:S02]  /*12240*/  LOP3.LUT R5, R5, R220, RZ, 0x3c, !PT ;  /* 0x000000dc05057212 */ /* 0x000fe400078e3cff */
[----:B------:R-:W-:Y:S02]  /*12250*/  SHF.R.U32.HI R13, RZ, 0x10, R13 ;  /* 0x00000010ff0d7819 */ /* 0x000fe4000001160d */
[----:B------:R-:W-:Y:S02]  /*12260*/  LOP3.LUT R6, R6, 0x7fffe000, RZ, 0xc0, !PT ;  /* 0x7fffe00006067812 */ /* 0x000fe400078ec0ff */
[----:B------:R-:W-:Y:S02]  /*12270*/  SHF.R.U64 R25, R58, 0x10, R59 ;  /* 0x000000103a197819 */ /* 0x000fe4000000123b */
[----:B------:R-:W-:-:S02]  /*12280*/  IADD3 R9, R5, R6, R184 ;  /* 0x0000000605097210 */ /* 0x000fc40007ffe0b8 */
[----:B------:R-:W1:Y:S01]  /*12290*/  LDS.128 R4, [R215] ;  /* 0x00000000d7047984 */ /* 0x000e620000000c00 */
[--C-:B------:R-:W-:Y:S02]  /*122a0*/  SHF.R.U64 R30, R14, 0x10, R15.reuse ;  /* 0x000000100e1e7819 */ /* 0x100fe4000000120f */
[----:B------:R-:W-:Y:S01]  /*122b0*/  IMAD R24, R9, 0x2, R18 ;  /* 0x0000000209187824 */ /* 0x000fe200078e0212 */
[----:B------:R-:W-:Y:S02]  /*122c0*/  SHF.R.U32.HI R31, RZ, 0x10, R15 ;  /* 0x00000010ff1f7819 */ /* 0x000fe4000001160f */
[----:B------:R-:W-:Y:S01]  /*122d0*/  PRMT R68, R68, 0x5410, R27 ;  /* 0x0000541044447816 */ /* 0x000fe2000000001b */
[----:B------:R-:W-:Y:S01]  /*122e0*/  IMAD.U32 R27, R26, 0x10000, RZ ;  /* 0x000100001a1b7824 */ /* 0x000fe200078e00ff */
[----:B------:R-:W2:Y:S01]  /*122f0*/  LDS.128 R8, [R24+0xc400] ;  /* 0x00c4000018087984 */ /* 0x000ea20000000c00 */
[----:B------:R-:W-:Y:S02]  /*12300*/  SHF.R.U32.HI R56, RZ, 0x10, R57 ;  /* 0x00000010ff387819 */ /* 0x000fe40000011639 */
[----:B------:R-:W-:-:S02]  /*12310*/  PRMT R28, R20, 0x5410, R13 ;  /* 0x00005410141c7816 */ /* 0x000fc4000000000d */
[----:B------:R-:W-:Y:S01]  /*12320*/  PRMT R70, R70, 0x5410, R25 ;  /* 0x0000541046467816 */ /* 0x000fe20000000019 */
[----:B------:R-:W-:Y:S01]  /*12330*/  IMAD.U32 R25, R68, 0x10000, RZ ;  /* 0x0001000044197824 */ /* 0x000fe200078e00ff */
[----:B------:R-:W-:Y:S01]  /*12340*/  PRMT R31, R0, 0x5410, R31 ;  /* 0x00005410001f7816 */ /* 0x000fe2000000001f */
[----:B------:R-:W-:Y:S01]  /*12350*/  IMAD.U32 R29, R28, 0x10000, RZ ;  /* 0x000100001c1d7824 */ /* 0x000fe200078e00ff */
[----:B------:R-:W-:Y:S02]  /*12360*/  SHF.R.U32.HI R58, RZ, 0x10, R59 ;  /* 0x00000010ff3a7819 */ /* 0x000fe4000001163b */
[----:B------:R-:W-:Y:S01]  /*12370*/  PRMT R69, R69, 0x5410, R56 ;  /* 0x0000541045457816 */ /* 0x000fe20000000038 */
[----:B------:R-:W-:Y:S01]  /*12380*/  IMAD.U32 R32, R31, 0x10000, RZ ;  /* 0x000100001f207824 */ /* 0x000fe200078e00ff */
        /* <DEDUP_REMOVED lines=27> */
[C---:B------:R-:W-:Y:S01]  /*12540*/  FFMA.FTZ R25, R12.reuse, R14, -R25 ;  /* 0x0000000e0c197223 */ /* 0x040fe20000010819 */
[C---:B------:R-:W-:Y:S01]  /*12550*/  FMUL.FTZ R14, R21.reuse, R32 ;  /* 0x00000020150e7220 */ /* 0x040fe20000410000 */
[----:B------:R-:W-:Y:S01]  /*12560*/  FMUL.FTZ R27, R21, R0 ;  /* 0x00000000151b7220 */ /* 0x000fe20000410000 */
[----:B------:R-:W-:Y:S01]  /*12570*/  FFMA.FTZ R15, R12, R29, R15 ;  /* 0x0000001d0c0f7223 */ /* 0x000fe2000001000f */
[C---:B------:R-:W-:Y:S01]  /*12580*/  FMUL.FTZ R12, R8.reuse, R68 ;  /* 0x00000044080c7220 */ /* 0x040fe20000410000 */
[----:B------:R-:W-:Y:S01]  /*12590*/  FFMA.FTZ R21, R13, R0, -R14 ;  /* 0x000000000d157223 */ /* 0x000fe2000001080e */
[----:B------:R-:W-:Y:S01]  /*125a0*/  FMUL.FTZ R0, R8, R26 ;  /* 0x0000001a08007220 */ /* 0x000fe20000410000 */
[----:B------:R-:W-:-:S02]  /*125b0*/  IMAD.U32 R20, R10, 0x10000, RZ ;  /* 0x000100000a147824 */ /* 0x000fc400078e00ff */
[----:B------:R-:W-:Y:S01]  /*125c0*/  FFMA.FTZ R27, R13, R32, R27 ;  /* 0x000000200d1b7223 */ /* 0x000fe2000001001b */
[----:B------:R-:W-:Y:S02]  /*125d0*/  IMAD.U32 R8, R30, 0x10000, RZ ;  /* 0x000100001e087824 */ /* 0x000fe400078e00ff */
[----:B------:R-:W-:Y:S01]  /*125e0*/  FMUL.FTZ R13, R9, R28 ;  /* 0x0000001c090d7220 */ /* 0x000fe20000410000 */
[----:B------:R-:W-:Y:S01]  /*125f0*/  FFMA.FTZ R68, R3, R68, -R0 ;  /* 0x0000004403447223 */ /* 0x000fe20000010800 */
[-C--:B------:R-:W-:Y:S01]  /*12600*/  FMUL.FTZ R9, R9, R69.reuse ;  /* 0x0000004509097220 */ /* 0x080fe20000410000 */
[----:B------:R-:W-:Y:S02]  /*12610*/  IMAD.U32 R0, R70, 0x10000, RZ ;  /* 0x0001000046007824 */ /* 0x000fe400078e00ff */
[----:B------:R-:W-:Y:S01]  /*12620*/  FFMA.FTZ R12, R3, R26, R12 ;  /* 0x0000001a030c7223 */ /* 0x000fe2000001000c */
[----:B------:R-:W-:Y:S01]  /*12630*/  FMUL.FTZ R26, R20, R8 ;  /* 0x00000008141a7220 */ /* 0x000fe20000410000 */
[----:B------:R-:W-:Y:S01]  /*12640*/  FFMA.FTZ R28, R4, R28, R9 ;  /* 0x0000001c041c7223 */ /* 0x000fe20000010009 */
[----:B------:R-:W-:Y:S01]  /*12650*/  LOP3.LUT R10, R10, 0xffff0000, RZ, 0xc0, !PT ;  /* 0xffff00000a0a7812 */ /* 0x000fe200078ec0ff */
[----:B------:R-:W-:Y:S01]  /*12660*/  FFMA.FTZ R14, R4, R69, -R13 ;  /* 0x00000045040e7223 */ /* 0x000fe2000001080d */
[-C--:B------:R-:W-:Y:S01]  /*12670*/  FMUL.FTZ R20, R20, R0.reuse ;  /* 0x0000000014147220 */ /* 0x080fe20000410000 */
[----:B------:R-:W-:Y:S01]  /*12680*/  LOP3.LUT R9, R30, 0xffff0000, RZ, 0xc0, !PT ;  /* 0xffff00001e097812 */ /* 0x000fe200078ec0ff */
[----:B------:R-:W-:Y:S01]  /*12690*/  FFMA.FTZ R26, R5, R0, -R26 ;  /* 0x00000000051a7223 */ /* 0x000fe2000001081a */
[----:B------:R-:W-:Y:S01]  /*126a0*/  LOP3.LUT R11, R11, 0xffff0000, RZ, 0xc0, !PT ;  /* 0xffff00000b0b7812 */ /* 0x000fe200078ec0ff */
[----:B------:R-:W-:Y:S01]  /*126b0*/  FFMA.FTZ R20, R5, R8, R20 ;  /* 0x0000000805147223 */ /* 0x000fe20000010014 */
[----:B------:R-:W-:Y:S01]  /*126c0*/  LOP3.LUT R3, R70, 0xffff0000, RZ, 0xc0, !PT ;  /* 0xffff000046037812 */ /* 0x000fe200078ec0ff */
[----:B------:R-:W-:Y:S01]  /*126d0*/  FMUL.FTZ R5, R10, R9 ;  /* 0x000000090a057220 */ /* 0x000fe20000410000 */
[----:B------:R-:W-:-:S02]  /*126e0*/  LOP3.LUT R4, R31, 0xffff0000, RZ, 0xc0, !PT ;  /* 0xffff00001f047812 */ /* 0x000fc400078ec0ff */
[----:B------:R-:W-:Y:S01]  /*126f0*/  LOP3.LUT R0, R71, 0xffff0000, RZ, 0xc0, !PT ;  /* 0xffff000047007812 */ /* 0x000fe200078ec0ff */
[-C--:B------:R-:W-:Y:S01]  /*12700*/  FMUL.FTZ R10, R10, R3.reuse ;  /* 0x000000030a0a7220 */ /* 0x080fe20000410000 */
[----:B------:R-:W-:Y:S01]  /*12710*/  FFMA.FTZ R3, R6, R3, -R5 ;  /* 0x0000000306037223 */ /* 0x000fe20000010805 */
[C---:B------:R-:W-:Y:S01]  /*12720*/  FMUL.FTZ R8, R11.reuse, R4 ;  /* 0x000000040b087220 */ /* 0x040fe20000410000 */
[----:B------:R-:W-:Y:S01]  /*12730*/  F2FP.BF16.F32.PACK_AB R5, R14, R25 ;  /* 0x000000190e05723e */ /* 0x000fe200000010ff */
[-C--:B------:R-:W-:Y:S01]  /*12740*/  FMUL.FTZ R13, R11, R0.reuse ;  /* 0x000000000b0d7220 */ /* 0x080fe20000410000 */
[----:B------:R-:W-:Y:S01]  /*12750*/  FFMA.FTZ R11, R6, R9, R10 ;  /* 0x00000009060b7223 */ /* 0x000fe2000001000a */
[----:B------:R-:W-:Y:S01]  /*12760*/  FFMA.FTZ R0, R7, R0, -R8 ;  /* 0x0000000007007223 */ /* 0x000fe20000010808 */
        /* <DEDUP_REMOVED lines=8> */
[----:B------:R-:W-:-:S05]  /*127f0*/  F2FP.BF16.F32.PACK_AB R11, R30, R27 ;  /* 0x0000001b1e0b723e */ /* 0x000fca00000010ff */
[----:B------:R4:W-:Y:S02]  /*12800*/  STS.128 [R24+0xc400], R8 ;  /* 0x00c4000818007388 */ /* 0x0009e40000000c00 */
.L_x_2834:
[----:B------:R-:W-:Y:S05]  /*12810*/  BSYNC B0 ;  /* 0x0000000000007941 */ /* 0x000fea0003800000 */
.L_x_2812:
        /* <DEDUP_REMOVED lines=8> */
.L_x_2810:
[----:B01-3--:R-:W3:Y:S02]  /*128a0*/  LDL R0, [R1+0x30] ;  /* 0x0000300001007983 */ /* 0x00bee40000100800 */
[----:B---3--:R-:W-:-:S13]  /*128b0*/  R2UR UR4, R0 ;  /* 0x00000000000472ca */ /* 0x008fda00000e0000 */
[----:B------:R-:W-:-:S04]  /*128c0*/  MOV R0, UR4 ;  /* 0x0000000400007c02 */ /* 0x000fc80008000f00 */
[----:B------:R-:W-:-:S13]  /*128d0*/  ISETP.NE.AND P0, PT, R0, 0x3, PT ;  /* 0x000000030000780c */ /* 0x000fda0003f05270 */
[----:B------:R-:W-:Y:S05]  /*128e0*/  @!P0 BRA `(.L_x_2863) ;  /* 0x0000000000048947 */ /* 0x000fea0003800000 */
[----:B------:R-:W-:Y:S01]  /*128f0*/  BPT.TRAP 0x1 ;  /* 0x000000040000795c */ /* 0x000fe20000300000 */
.L_x_2863:
[----:B------:R-:W-:Y:S01]  /*12900*/  IMAD R0, R161, 0x8, R18 ;  /* 0x00000008a1007824 */ /* 0x000fe200078e0212 */
[----:B------:R-:W-:-:S04]  /*12910*/  SHF.L.U32 R3, R168, 0x1f, RZ ;  /* 0x0000001fa8037819 */ /* 0x000fc800000006ff */
[----:B------:R0:W1:Y:S01]  /*12920*/  SYNCS.PHASECHK.TRANS64.TRYWAIT P1, [R0+URZ+0x2a830], R3 ;  /* 0x02a83003000075a7 */ /* 0x000062000802017f */
[----:B------:R-:W-:Y:S05]  /*12930*/  @!P0 BRA `(.L_x_2864) ;  /* 0x0000000000048947 */ /* 0x000fea0003800000 */
[----:B------:R-:W-:Y:S01]  /*12940*/  BPT.TRAP 0x1 ;  /* 0x000000040000795c */ /* 0x000fe20000300000 */
.L_x_2864:
[----:B-1----:R-:W-:Y:S05]  /*12950*/  @P1 BRA `(.L_x_2865) ;  /* 0x0000000000081947 */ /* 0x002fea0003800000 */
[----:B------:R-:W1:Y:S02]  /*12960*/  SYNCS.PHASECHK.TRANS64.TRYWAIT P1, [R0+URZ+0x2a830], R3 ;  /* 0x02a83003000075a7 */ /* 0x000e64000802017f */
[----:B-1----:R-:W-:Y:S05]  /*12970*/  @!P1 BRA `(.L_x_2866) ;  /* 0x0000011400309947 */ /* 0x002fea0003800000 */
.L_x_2865:
[----:B------:R-:W-:Y:S05]  /*12980*/  WARPSYNC.ALL ;  /* 0x0000000000007948 */ /* 0x000fea0003800000 */
[----:B01----:R-:W-:Y:S01]  /*12990*/  VIADD R3, R18, 0x18400 ;  /* 0x0001840012037836 */ /* 0x003fe20000000000 */
[----:B------:R-:W-:Y:S01]  /*129a0*/  R2UR UR4, R2 ;  /* 0x00000000020472ca */ /* 0x000fe200000e0000 */
[----:B--2-4-:R-:W-:Y:S01]  /*129b0*/  WARPGROUP.ARRIVE ;  /* 0x00000000000079c5 */ /* 0x014fe20000000000 */
[----:B------:R-:W-:Y:S01]  /*129c0*/  UMOV UR9, 0x40000040 ;  /* 0x4000004000097882 */ /* 0x000fe20000000000 */
[----:B------:R-:W-:Y:S01]  /*129d0*/  IMAD.MOV.U32 R5, RZ, RZ, 0x40000040 ;  /* 0x40000040ff057424 */ /* 0x000fe200078e00ff */
[----:B------:R-:W-:Y:S01]  /*129e0*/  SHF.R.U32.HI R3, RZ, 0x4, R3 ;  /* 0x00000004ff037819 */ /* 0x000fe20000011603 */
[----:B------:R-:W-:Y:S01]  /*129f0*/  IMAD.U32 R7, RZ, RZ, UR9 ;  /* 0x00000009ff077e24 */ /* 0x000fe2000f8e00ff */
[----:B------:R-:W-:Y:S01]  /*12a00*/  UMOV UR57, 0x40000040 ;  /* 0x4000004000397882 */ /* 0x000fe20000000000 */
[----:B------:R-:W-:Y:S01]  /*12a10*/  UMOV UR53, 0x40000040 ;  /* 0x4000004000357882 */ /* 0x000fe20000000000 */
[----:B------:R-:W-:Y:S01]  /*12a20*/  LOP3.LUT R3, R3, 0x3fff, RZ, 0xc0, !PT ;  /* 0x00003fff03037812 */ /* 0x000fe200078ec0ff */
[----:B------:R-:W-:Y:S01]  /*12a30*/  UMOV UR49, 0x40000040 ;  /* 0x4000004000317882 */ /* 0x000fe20000000000 */
[----:B------:R-:W-:Y:S01]  /*12a40*/  UMOV UR45, 0x40000040 ;  /* 0x40000040002d7882 */ /* 0x000fe20000000000 */
[----:B------:R-:W-:Y:S01]  /*12a50*/  UMOV UR41, 0x40000040 ;  /* 0x4000004000297882 */ /* 0x000fe20000000000 */
[----:B------:R-:W-:Y:S01]  /*12a60*/  LOP3.LUT R8, R3, 0x10000, RZ, 0xfc, !PT ;  /* 0x0001000003087812 */ /* 0x000fe200078efcff */
[----:B------:R-:W-:Y:S01]  /*12a70*/  IMAD.MOV.U32 R3, RZ, RZ, 0x40000040 ;  /* 0x40000040ff037424 */ /* 0x000fe200078e00ff */
[----:B------:R-:W-:Y:S01]  /*12a80*/  ULOP3.LUT UR4, UR4, 0x10000, URZ, 0xfc, !UPT ;  /* 0x0001000004047892 */ /* 0x000fe2000f8efc3f */
[----:B------:R-:W-:-:S02]  /*12a90*/  UMOV UR37, 0x40000040 ;  /* 0x4000004000257882 */ /* 0x000fc40000000000 */
[----:B------:R-:W-:Y:S01]  /*12aa0*/  IMAD R2, R161, 0x900, R8 ;  /* 0x00000900a1027824 */ /* 0x000fe200078e0208 */
[----:B------:R-:W-:Y:S01]  /*12ab0*/  R2UR UR11, R3 ;  /* 0x00000000030b72ca */ /* 0x000fe200000e0000 */
[----:B------:R-:W-:Y:S01]  /*12ac0*/  UIADD3 UR5, UR4, 0x2, URZ ;  /* 0x0000000204057890 */ /* 0x000fe2000fffe03f */
[----:B------:R-:W-:Y:S01]  /*12ad0*/  MOV R3, 0x40000040 ;  /* 0x4000004000037802 */ /* 0x000fe20000000f00 */
[----:B------:R-:W-:Y:S01]  /*12ae0*/  UMOV UR8, UR4 ;  /* 0x0000000400087c82 */ /* 0x000fe20008000000 */
[C---:B------:R-:W-:Y:S01]  /*12af0*/  R2UR UR10, R2.reuse ;  /* 0x00000000020a72ca */ /* 0x040fe200000e0000 */
[----:B------:R-:W-:Y:S01]  /*12b00*/  VIADD R4, R2, 0x2 ;  /* 0x0000000202047836 */ /* 0x000fe20000000000 */
[----:B------:R-:W-:Y:S01]  /*12b10*/  UIADD3 UR56, UR4, 0x404, URZ ;  /* 0x0000040404387890 */ /* 0x000fe2000fffe03f */
[----:B------:R-:W-:Y:S01]  /*12b20*/  IMAD.U32 R6, RZ, RZ, UR8 ;  /* 0x00000008ff067e24 */ /* 0x000fe2000f8e00ff */
[----:B------:R-:W-:Y:S01]  /*12b30*/  UIADD3 UR52, UR4, 0x406, URZ ;  /* 0x0000040604347890 */ /* 0x000fe2000fffe03f */
[----:B------:R-:W-:Y:S01]  /*12b40*/  R2UR UR39, R3 ;  /* 0x00000000032772ca */ /* 0x000fe200000e0000 */
[----:B------:R-:W-:-:S02]  /*12b50*/  UIADD3 UR48, UR4, 0x800, URZ ;  /* 0x0000080004307890 */ /* 0x000fc4000fffe03f */
[----:B------:R0:W-:Y:S01]  /*12b60*/  STL.64 [R1+0x28], R6 ;  /* 0x0000280601007387 */ /* 0x0001e20000100a00 */
        /* <DEDUP_REMOVED lines=11> */
[----:B0-----:R-:W-:-:S02]  /*12c20*/  IMAD.U32 R6, RZ, RZ, UR8 ;  /* 0x00000008ff067e24 */ /* 0x001fc4000f8e00ff */
        /* <DEDUP_REMOVED lines=97> */
.L_x_2867:
[----:B------:R-:W0:Y:S01]  /*13240*/  LDC R2, c[0x0][0x448] ;  /* 0x00011200ff027b82 */ /* 0x000e220000000800 */
[----:B------:R-:W-:Y:S01]  /*13250*/  IMAD.MOV.U32 R7, RZ, RZ, -0x60 ;  /* 0xffffffa0ff077424 */ /* 0x000fe200078e00ff */
[----:B------:R-:W-:Y:S01]  /*13260*/  ULDC UR4, c[0x0][0x988] ;  /* 0x0002620000047ab9 */ /* 0x000fe20000000800 */
[----:B------:R-:W-:Y:S01]  /*13270*/  ULDC UR38, c[0x0][0x988] ;  /* 0x0002620000267ab9 */ /* 0x000fe20000000800 */
[----:B------:R-:W-:Y:S01]  /*13280*/  ULDC UR39, c[0x0][0x988] ;  /* 0x0002620000277ab9 */ /* 0x000fe20000000800 */
[----:B------:R-:W-:Y:S01]  /*13290*/  IMAD R6, R72, R7, 0x61 ;  /* 0x0000006148067424 */ /* 0x000fe200078e0207 */
[----:B------:R-:W-:Y:S01]  /*132a0*/  BSSY B0, `(.L_x_2868) ;  /* 0x00003f9000007945 */ /* 0x000fe20003800000 */
[----:B------:R-:W-:Y:S02]  /*132b0*/  CS2R R86, SRZ ;  /* 0x0000000000567805 */ /* 0x000fe4000001ff00 */
[----:B------:R-:W-:-:S05]  /*132c0*/  IMAD R6, R189, -0x2, R6 ;  /* 0xfffffffebd067824 */ /* 0x000fca00078e0206 */
[----:B------:R-:W-:Y:S02]  /*132d0*/  IADD3 R6, -R186, R6, R187 ;  /* 0x00000006ba067210 */ /* 0x000fe40007ffe1bb */
[----:B0-----:R-:W-:Y:S01]  /*132e0*/  ISETP.NE.AND P1, PT, R2, 0x1, PT ;  /* 0x000000010200780c */ /* 0x001fe20003f25270 */
[----:B------:R-:W-:-:S12]  /*132f0*/  IMAD.IADD R2, R190, 0x1, R185 ;  /* 0x00000001be027824 */ /* 0x000fd800078e02b9 */
[----:B------:R-:W0:Y:S08]  /*13300*/  @P1 LDC R3, c[0x0][0x44c] ;  /* 0x00011300ff031b82 */ /* 0x000e300000000800 */
[----:B------:R-:W1:Y:S01]  /*13310*/  @P1 LDC R4, c[0x0][0x450] ;  /* 0x00011400ff041b82 */ /* 0x000e620000000800 */
[----:B0-----:R-:W-:-:S05]  /*13320*/  @P1 IMAD.HI.U32 R3, R2, R3, RZ ;  /* 0x0000000302031227 */ /* 0x001fca00078e00ff */
[----:B-1----:R-:W-:Y:S01]  /*13330*/  @P1 SHF.R.U32.HI R2, RZ, R4, R3 ;  /* 0x00000004ff021219 */ /* 0x002fe20000011603 */
[----:B------:R-:W-:-:S04]  /*13340*/  IMAD R3, R72, -0x60, R187 ;  /* 0xffffffa048037824 */ /* 0x000fc800078e02bb */
[----:B------:R-:W0:Y:S01]  /*13350*/  SHFL.IDX PT, R5, R2, 0x1, 0x1c1f ;  /* 0x003c1f0002057f89 */ /* 0x000e2200000e0000 */
[----:B------:R-:W-:-:S03]  /*13360*/  VIADD R4, R3, 0x60 ;  /* 0x0000006003047836 */ /* 0x000fc60000000000 */
[----:B------:R-:W1:Y:S01]  /*13370*/  SHFL.IDX PT, R2, R2, RZ, 0x1c1f ;  /* 0x001c1fff02027589 */ /* 0x000e6200000e0000 */
[----:B------:R-:W-:-:S05]  /*13380*/  IMAD R3, R189, -0x2, R4 ;  /* 0xfffffffebd037824 */ /* 0x000fca00078e0204 */
        /* <DEDUP_REMOVED lines=89> */
[----:B0-----:R-:W-:Y:S02]  /*13920*/  FMNMX.FTZ R11, R10, R11, !PT ;  /* 0x0000000b0a0b7209 */ /* 0x001fe40007810000 */
[----:B------:R-:W-:Y:S02]  /*13930*/  ISETP.GT.AND P4, PT, R34, 0x18, PT ;  /* 0x000000182200780c */ /* 0x000fe40003f84270 */
[----:B------:R-:W-:Y:S01]  /*13940*/  FSEL R33, R33, -INF , P2 ;  /* 0xff80000021217808 */ /* 0x000fe20001000000 */
[----:B------:R-:W0:Y:S01]  /*13950*/  SHFL.BFLY PT, R42, R11, 0x1, 0x1f ;  /* 0x0c201f000b2a7f89 */ /* 0x000e2200000e0000 */
[----:B------:R-:W-:-:S02]  /*13960*/  FMNMX.FTZ R6, R13, R6, !PT ;  /* 0x000000060d067209 */ /* 0x000fc40007810000 */
[----:B------:R-:W-:Y:S02]  /*13970*/  ISETP.GT.AND P2, PT, R34, 0x19, PT ;  /* 0x000000192200780c */ /* 0x000fe40003f44270 */
[----:B------:R-:W-:Y:S02]  /*13980*/  FSEL R15, R36, -INF , P4 ;  /* 0xff800000240f7808 */ /* 0x000fe40002000000 */
[----:B------:R-:W-:Y:S02]  /*13990*/  FMNMX.FTZ R6, R33, R6, !PT ;  /* 0x0000000621067209 */ /* 0x000fe40007810000 */
[----:B------:R-:W-:Y:S02]  /*139a0*/  FSEL R37, R37, -INF , P2 ;  /* 0xff80000025257808 */ /* 0x000fe40001000000 */
[----:B------:R-:W-:Y:S02]  /*139b0*/  FMNMX.FTZ R6, R15, R6, !PT ;  /* 0x000000060f067209 */ /* 0x000fe40007810000 */
[----:B------:R-:W-:-:S02]  /*139c0*/  ISETP.GT.AND P2, PT, R34, 0x21, PT ;  /* 0x000000212200780c */ /* 0x000fc40003f44270 */
[----:B------:R-:W-:Y:S02]  /*139d0*/  FMNMX.FTZ R6, R37, R6, !PT ;  /* 0x0000000625067209 */ /* 0x000fe40007810000 */
[----:B------:R-:W-:Y:S02]  /*139e0*/  FSEL R41, R41, -INF , P2 ;  /* 0xff80000029297808 */ /* 0x000fe40001000000 */
[----:B------:R-:W-:-:S04]  /*139f0*/  ISETP.GT.AND P2, PT, R34, 0x29, PT ;  /* 0x000000292200780c */ /* 0x000fc80003f44270 */
[----:B------:R-:W-:Y:S02]  /*13a00*/  FSEL R45, R45, -INF , P2 ;  /* 0xff8000002d2d7808 */ /* 0x000fe40001000000 */
[----:B0-----:R-:W-:Y:S02]  /*13a10*/  FMNMX.FTZ R3, R11, R42, !PT ;  /* 0x0000002a0b037209 */ /* 0x001fe40007810000 */
[C---:B------:R-:W-:Y:S02]  /*13a20*/  ISETP.GT.AND P2, PT, R34.reuse, 0x31, PT ;  /* 0x000000312200780c */ /* 0x040fe40003f44270 */
[C---:B------:R-:W-:Y:S01]  /*13a30*/  FSETP.NEU.FTZ.AND P3, PT, R3.reuse, -INF , PT ;  /* 0xff8000000300780b */ /* 0x040fe20003f7d000 */
[----:B------:R-:W-:Y:S01]  /*13a40*/  FMUL.FTZ R11, R3, R2 ;  /* 0x00000002030b7220 */ /* 0x000fe20000410000 */
[----:B------:R-:W-:Y:S02]  /*13a50*/  FSEL R51, R49, -INF , P2 ;  /* 0xff80000031337808 */ /* 0x000fe40001000000 */
[----:B------:R-:W-:-:S02]  /*13a60*/  ISETP.GT.AND P2, PT, R34, 0x39, PT ;  /* 0x000000392200780c */ /* 0x000fc40003f44270 */
[----:B------:R-:W-:Y:S02]  /*13a70*/  FSEL R11, R11, RZ, P3 ;  /* 0x000000ff0b0b7208 */ /* 0x000fe40001800000 */
[----:B------:R-:W-:Y:S02]  /*13a80*/  ISETP.GT.AND P3, PT, R34, 0x20, PT ;  /* 0x000000202200780c */ /* 0x000fe40003f64270 */
[----:B------:R-:W-:Y:S01]  /*13a90*/  FSEL R53, R53, -INF , P2 ;  /* 0xff80000035357808 */ /* 0x000fe20001000000 */
[-CC-:B------:R-:W-:Y:S01]  /*13aa0*/  FFMA.FTZ R149, R7, R2.reuse, -R11.reuse ;  /* 0x0000000207957223 */ /* 0x180fe2000001080b */
[----:B------:R-:W-:Y:S01]  /*13ab0*/  FSEL R25, R40, -INF , P3 ;  /* 0xff80000028197808 */ /* 0x000fe20001800000 */
[-CC-:B------:R-:W-:Y:S01]  /*13ac0*/  FFMA.FTZ R151, R5, R2.reuse, -R11.reuse ;  /* 0x0000000205977223 */ /* 0x180fe2000001080b */
[----:B------:R-:W-:Y:S01]  /*13ad0*/  ISETP.GT.AND P3, PT, R34, 0x28, PT ;  /* 0x000000282200780c */ /* 0x000fe20003f64270 */
[--C-:B------:R-:W-:Y:S01]  /*13ae0*/  FFMA.FTZ R155, R38, R2, -R11.reuse ;  /* 0x00000002269b7223 */ /* 0x100fe2000001080b */
[----:B------:R-:W-:Y:S01]  /*13af0*/  FMNMX.FTZ R10, R25, R6, !PT ;  /* 0x00000006190a7209 */ /* 0x000fe20007810000 */
[----:B------:R-:W0:Y:S01]  /*13b00*/  @P1 LDC R38, c[0x0][0x44c] ;  /* 0x00011300ff261b82 */ /* 0x000e220000000800 */
[----:B------:R-:W-:Y:S01]  /*13b10*/  FSEL R35, R44, -INF , P3 ;  /* 0xff8000002c237808 */ /* 0x000fe20001800000 */
[--C-:B------:R-:W-:Y:S01]  /*13b20*/  FFMA.FTZ R145, R9, R2, -R11.reuse ;  /* 0x0000000209917223 */ /* 0x100fe2000001080b */
[----:B------:R-:W-:Y:S01]  /*13b30*/  FMNMX.FTZ R10, R41, R10, !PT ;  /* 0x0000000a290a7209 */ /* 0x000fe20007810000 */
[-CC-:B------:R-:W-:Y:S01]  /*13b40*/  FFMA.FTZ R157, R74, R2.reuse, -R11.reuse ;  /* 0x000000024a9d7223 */ /* 0x180fe2000001080b */
[----:B------:R-:W-:Y:S01]  /*13b50*/  ISETP.GT.AND P3, PT, R34, 0x30, PT ;  /* 0x000000302200780c */ /* 0x000fe20003f64270 */
[--C-:B------:R-:W-:Y:S01]  /*13b60*/  FFMA.FTZ R76, R76, R2, -R11.reuse ;  /* 0x000000024c4c7223 */ /* 0x100fe2000001080b */
[----:B------:R-:W-:Y:S01]  /*13b70*/  FMNMX.FTZ R10, R35, R10, !PT ;  /* 0x0000000a230a7209 */ /* 0x000fe20007810000 */
[----:B------:R-:W1:Y:S01]  /*13b80*/  @P1 LDC R9, c[0x0][0x450] ;  /* 0x00011400ff091b82 */ /* 0x000e620000000800 */
[----:B------:R-:W-:Y:S01]  /*13b90*/  FSEL R39, R48, -INF , P3 ;  /* 0xff80000030277808 */ /* 0x000fe20001800000 */
[--C-:B------:R-:W-:Y:S01]  /*13ba0*/  FFMA.FTZ R159, R78, R2, -R11.reuse ;  /* 0x000000024e9f7223 */ /* 0x100fe2000001080b */
[----:B------:R-:W-:Y:S01]  /*13bb0*/  FMNMX.FTZ R10, R45, R10, !PT ;  /* 0x0000000a2d0a7209 */ /* 0x000fe20007810000 */
[----:B------:R-:W-:Y:S01]  /*13bc0*/  MUFU.EX2 R157, R157 ;  /* 0x0000009d009d7308 */ /* 0x000fe20000000800 */
[----:B------:R-:W-:Y:S01]  /*13bd0*/  ISETP.GT.AND P3, PT, R34, 0x38, PT ;  /* 0x000000382200780c */ /* 0x000fe20003f64270 */
[--C-:B------:R-:W-:Y:S01]  /*13be0*/  FFMA.FTZ R80, R80, R2, -R11.reuse ;  /* 0x0000000250507223 */ /* 0x100fe2000001080b */
[----:B------:R-:W-:Y:S01]  /*13bf0*/  FMNMX.FTZ R24, R39, R10, !PT ;  /* 0x0000000a27187209 */ /* 0x000fe20007810000 */
[-CC-:B------:R-:W-:Y:S01]  /*13c00*/  FFMA.FTZ R153, R82, R2.reuse, -R11.reuse ;  /* 0x0000000252997223 */ /* 0x180fe2000001080b */
[----:B------:R-:W-:Y:S01]  /*13c10*/  FSEL R49, R52, -INF , P3 ;  /* 0xff80000034317808 */ /* 0x000fe20001800000 */
[--C-:B------:R-:W-:Y:S01]  /*13c20*/  FFMA.FTZ R84, R84, R2, -R11.reuse ;  /* 0x0000000254547223 */ /* 0x100fe2000001080b */
[----:B------:R-:W-:Y:S01]  /*13c30*/  FMNMX.FTZ R24, R51, R24, !PT ;  /* 0x0000001833187209 */ /* 0x000fe20007810000 */
[----:B------:R-:W2:Y:S01]  /*13c40*/  MUFU.EX2 R6, R76 ;  /* 0x0000004c00067308 */ /* 0x000ea20000000800 */
[----:B------:R-:W-:Y:S01]  /*13c50*/  ISETP.GT.AND P3, PT, R34, 0x40, PT ;  /* 0x000000402200780c */ /* 0x000fe20003f64270 */
[--C-:B------:R-:W-:Y:S01]  /*13c60*/  FFMA.FTZ R12, R12, R2, -R11.reuse ;  /* 0x000000020c0c7223 */ /* 0x100fe2000001080b */
[----:B------:R-:W-:Y:S01]  /*13c70*/  FMNMX.FTZ R24, R49, R24, !PT ;  /* 0x0000001831187209 */ /* 0x000fe20007810000 */
[-CC-:B------:R-:W-:Y:S01]  /*13c80*/  FFMA.FTZ R32, R47, R2.reuse, -R11.reuse ;  /* 0x000000022f207223 */ /* 0x180fe2000001080b */
[----:B------:R-:W-:Y:S01]  /*13c90*/  ISETP.GT.AND P2, PT, R34, 0x41, PT ;  /* 0x000000412200780c */ /* 0x000fe20003f44270 */
[--C-:B------:R-:W-:Y:S01]  /*13ca0*/  FFMA.FTZ R147, R54, R2, -R11.reuse ;  /* 0x0000000236937223 */ /* 0x100fe2000001080b */
[----:B------:R-:W-:Y:S01]  /*13cb0*/  FSEL R55, R56, -INF , P3 ;  /* 0xff80000038377808 */ /* 0x000fe20001800000 */
[----:B------:R-:W3:Y:S01]  /*13cc0*/  MUFU.EX2 R159, R159 ;  /* 0x0000009f009f7308 */ /* 0x000ee20000000800 */
[----:B------:R-:W-:Y:S01]  /*13cd0*/  FMNMX.FTZ R24, R53, R24, !PT ;  /* 0x0000001835187209 */ /* 0x000fe20007810000 */
[-CC-:B-----5:R-:W-:Y:S01]  /*13ce0*/  FFMA.FTZ R141, R58, R2.reuse, -R11.reuse ;  /* 0x000000023a8d7223 */ /* 0x1a0fe2000001080b */
[----:B------:R-:W-:Y:S01]  /*13cf0*/  ISETP.GT.AND P3, PT, R34, 0x48, PT ;  /* 0x000000482200780c */ /* 0x000fe20003f64270 */
[-CC-:B------:R-:W-:Y:S01]  /*13d00*/  FFMA.FTZ R143, R62, R2.reuse, -R11.reuse ;  /* 0x000000023e8f7223 */ /* 0x180fe2000001080b */
[----:B------:R-:W-:Y:S01]  /*13d10*/  FSEL R57, R57, -INF , P2 ;  /* 0xff80000039397808 */ /* 0x000fe20001000000 */
[--C-:B------:R-:W-:Y:S01]  /*13d20*/  FFMA.FTZ R137, R66, R2, -R11.reuse ;  /* 0x0000000242897223 */ /* 0x100fe2000001080b */
[----:B------:R-:W-:Y:S01]  /*13d30*/  FMNMX.FTZ R28, R55, R24, !PT ;  /* 0x00000018371c7209 */ /* 0x000fe20007810000 */
[----:B------:R4:W3:Y:S01]  /*13d40*/  MUFU.EX2 R10, R80 ;  /* 0x00000050000a7308 */ /* 0x0008e20000000800 */
[----:B------:R-:W-:Y:S01]  /*13d50*/  ISETP.GT.AND P2, PT, R34, 0x49, PT ;  /* 0x000000492200780c */ /* 0x000fe20003f44270 */
[-CC-:B------:R-:W-:Y:S01]  /*13d60*/  FFMA.FTZ R26, R26, R2.reuse, -R11.reuse ;  /* 0x000000021a1a7223 */ /* 0x180fe2000001080b */
[----:B------:R-:W-:Y:S01]  /*13d70*/  FSEL R59, R60, -INF , P3 ;  /* 0xff8000003c3b7808 */ /* 0x000fe20001800000 */
[----:B------:R-:W-:Y:S01]  /*13d80*/  FFMA.FTZ R139, R70, R2, -R11 ;  /* 0x00000002468b7223 */ /* 0x000fe2000001080b */
[----:B------:R-:W-:-:S02]  /*13d90*/  FMNMX.FTZ R28, R57, R28, !PT ;  /* 0x0000001c391c7209 */ /* 0x000fc40007810000 */
[----:B------:R-:W-:Y:S02]  /*13da0*/  CS2R R82, SRZ ;  /* 0x0000000000527805 */ /* 0x000fe4000001ff00 */
[----:B------:R-:W-:Y:S01]  /*13db0*/  ISETP.GT.AND P3, PT, R34, 0x50, PT ;  /* 0x000000502200780c */ /* 0x000fe20003f64270 */
[----:B------:R-:W3:Y:S01]  /*13dc0*/  MUFU.EX2 R153, R153 ;  /* 0x0000009900997308 */ /* 0x000ee20000000800 */
[----:B------:R-:W-:Y:S02]  /*13dd0*/  FSEL R61, R61, -INF , P2 ;  /* 0xff8000003d3d7808 */ /* 0x000fe40001000000 */
[----:B----4-:R-:W-:Y:S02]  /*13de0*/  CS2R R80, SRZ ;  /* 0x0000000000507805 */ /* 0x010fe4000001ff00 */
[----:B------:R-:W-:Y:S02]  /*13df0*/  FMNMX.FTZ R28, R59, R28, !PT ;  /* 0x0000001c3b1c7209 */ /* 0x000fe40007810000 */
[----:B------:R-:W-:-:S02]  /*13e00*/  CS2R R78, SRZ ;  /* 0x00000000004e7805 */ /* 0x000fc4000001ff00 */
[----:B------:R-:W-:Y:S02]  /*13e10*/  ISETP.GT.AND P2, PT, R34, 0x51, PT ;  /* 0x000000512200780c */ /* 0x000fe40003f44270 */
[----:B------:R-:W-:Y:S02]  /*13e20*/  CS2R R76, SRZ ;  /* 0x00000000004c7805 */ /* 0x000fe4000001ff00 */
[----:B------:R-:W-:Y:S01]  /*13e30*/  FSEL R63, R64, -INF , P3 ;  /* 0xff800000403f7808 */ /* 0x000fe20001800000 */
[----:B------:R4:W3:Y:S01]  /*13e40*/  MUFU.EX2 R24, R84 ;  /* 0x0000005400187308 */ /* 0x0008e20000000800 */
[----:B------:R-:W-:Y:S02]  /*13e50*/  FMNMX.FTZ R28, R61, R28, !PT ;  /* 0x0000001c3d1c7209 */ /* 0x000fe40007810000 */
[----:B------:R-:W-:Y:S02]  /*13e60*/  CS2R R74, SRZ ;  /* 0x00000000004a7805 */ /* 0x000fe4000001ff00 */
[----:B------:R-:W-:-:S02]  /*13e70*/  ISETP.GT.AND P3, PT, R34, 0x58, PT ;  /* 0x000000582200780c */ /* 0x000fc40003f64270 */
[----:B------:R-:W-:Y:S02]  /*13e80*/  CS2R R46, SRZ ;  /* 0x00000000002e7805 */ /* 0x000fe4000001ff00 */
[----:B------:R-:W-:Y:S02]  /*13e90*/  FSEL R65, R65, -INF , P2 ;  /* 0xff80000041417808 */ /* 0x000fe40001000000 */
[----:B------:R-:W-:Y:S01]  /*13ea0*/  FMNMX.FTZ R28, R63, R28, !PT ;  /* 0x0000001c3f1c7209 */ /* 0x000fe20007810000 */
[----:B------:R-:W3:Y:S01]  /*13eb0*/  MUFU.EX2 R155, R155 ;  /* 0x0000009b009b7308 */ /* 0x000ee20000000800 */
[----:B------:R-:W-:Y:S01]  /*13ec0*/  ISETP.GT.AND P2, PT, R34, 0x59, PT ;  /* 0x000000592200780c */ /* 0x000fe20003f44270 */
[----:B------:R-:W-:Y:S01]  /*13ed0*/  FFMA.FTZ R34, R4, R2, -R11 ;  /* 0x0000000204227223 */ /* 0x000fe2000001080b */
[----:B------:R-:W-:Y:S02]  /*13ee0*/  FSEL R67, R68, -INF , P3 ;  /* 0xff80000044437808 */ /* 0x000fe40001800000 */
[----:B----4-:R-:W-:-:S02]  /*13ef0*/  CS2R R84, SRZ ;  /* 0x0000000000547805 */ /* 0x010fc4000001ff00 */
[----:B------:R-:W-:Y:S02]  /*13f00*/  FMNMX.FTZ R28, R65, R28, !PT ;  /* 0x0000001c411c7209 */ /* 0x000fe40007810000 */
[----:B------:R-:W-:Y:S01]  /*13f10*/  FSEL R69, R69, -INF , P2 ;  /* 0xff80000045457808 */ /* 0x000fe20001000000 */
[----:B------:R-:W-:Y:S01]  /*13f20*/  MUFU.EX2 R12, R12 ;  /* 0x0000000c000c7308 */ /* 0x000fe20000000800 */
[----:B------:R-:W-:-:S04]  /*13f30*/  FMNMX.FTZ R28, R67, R28, !PT ;  /* 0x0000001c431c7209 */ /* 0x000fc80007810000 */
[----:B------:R-:W-:Y:S01]  /*13f40*/  FMNMX.FTZ R7, R69, R28, !PT ;  /* 0x0000001c45077209 */ /* 0x000fe20007810000 */
[--C-:B------:R-:W-:Y:S01]  /*13f50*/  FFMA.FTZ R28, R43, R2, -R11.reuse ;  /* 0x000000022b1c7223 */ /* 0x100fe2000001080b */
[----:B------:R-:W-:Y:S01]  /*13f60*/  CS2R R42, SRZ ;  /* 0x00000000002a7805 */ /* 0x000fe2000001ff00 */
[----:B------:R-:W-:Y:S02]  /*13f70*/  MUFU.EX2 R149, R149 ;  /* 0x0000009500957308 */ /* 0x000fe40000000800 */
[----:B------:R-:W4:Y:S06]  /*13f80*/  SHFL.BFLY PT, R36, R7, 0x2, 0x1f ;  /* 0x0c401f0007247f89 */ /* 0x000f2c00000e0000 */
[----:B------:R-:W-:Y:S08]  /*13f90*/  MUFU.EX2 R28, R28 ;  /* 0x0000001c001c7308 */ /* 0x000ff00000000800 */
[----:B------:R-:W-:Y:S08]  /*13fa0*/  MUFU.EX2 R151, R151 ;  /* 0x0000009700977308 */ /* 0x000ff00000000800 */
[----:B------:R-:W-:Y:S01]  /*13fb0*/  MUFU.EX2 R32, R32 ;  /* 0x0000002000207308 */ /* 0x000fe20000000800 */
[----:B----4-:R-:W-:Y:S01]  /*13fc0*/  FMNMX.FTZ R5, R7, R36, !PT ;  /* 0x0000002407057209 */ /* 0x010fe20007810000 */
[-CC-:B------:R-:W-:Y:S01]  /*13fd0*/  FFMA.FTZ R36, R14, R2.reuse, -R11.reuse ;  /* 0x000000020e247223 */ /* 0x180fe2000001080b */
[-CC-:B------:R-:W-:Y:S01]  /*13fe0*/  FFMA.FTZ R14, R20, R2.reuse, -R11.reuse ;  /* 0x00000002140e7223 */ /* 0x180fe2000001080b */
[----:B------:R-:W-:Y:S01]  /*13ff0*/  FFMA.FTZ R20, R30, R2, -R11 ;  /* 0x000000021e147223 */ /* 0x000fe2000001080b */
[----:B------:R-:W-:Y:S01]  /*14000*/  VIADD R7, R0, 0x2a840 ;  /* 0x0002a84000077836 */ /* 0x000fe20000000000 */
[----:B------:R-:W4:Y:S01]  /*14010*/  SHFL.BFLY PT, R4, R5, 0x1, 0x1f ;  /* 0x0c201f0005047f89 */ /* 0x000f2200000e0000 */
[----:B0-----:R-:W-:-:S04]  /*14020*/  @P1 IMAD.HI.U32 R0, R185, R38, RZ ;  /* 0x00000026b9001227 */ /* 0x001fc800078e00ff */
[----:B--2---:R-:W-:Y:S01]  /*14030*/  FADD.FTZ R38, R157, R6 ;  /* 0x000000069d267221 */ /* 0x004fe20000010000 */
[----:B------:R-:W-:Y:S01]  /*14040*/  MUFU.EX2 R145, R145 ;  /* 0x0000009100917308 */ /* 0x000fe20000000800 */
[----:B------:R-:W-:Y:S01]  /*14050*/  PRMT R7, R178, 0x654, R7 ;  /* 0x00000654b2077816 */ /* 0x000fe20000000007 */
[----:B------:R-:W-:Y:S01]  /*14060*/  FFMA.FTZ R11, R71, R2, -R11 ;  /* 0x00000002470b7223 */ /* 0x000fe2000001080b */
[----:B------:R-:W-:Y:S02]  /*14070*/  F2FP.BF16.F32.PACK_AB R157, R6, R157 ;  /* 0x0000009d069d723e */ /* 0x000fe400000010ff */
[----:B------:R-:W-:Y:S01]  /*14080*/  CS2R R70, SRZ ;  /* 0x0000000000467805 */ /* 0x000fe2000001ff00 */
[----:B------:R0:W-:Y:S02]  /*14090*/  SYNCS.ARRIVE.TRANS64.RED.A1T0 RZ, [R7+URZ], RZ ;  /* 0x000000ff07ff79a7 */ /* 0x0001e4000810043f */
[----:B------:R-:W-:Y:S08]  /*140a0*/  MUFU.EX2 R34, R34 ;  /* 0x0000002200227308 */ /* 0x000ff00000000800 */
[----:B------:R-:W-:Y:S01]  /*140b0*/  MUFU.EX2 R147, R147 ;  /* 0x0000009300937308 */ /* 0x000fe20000000800 */
[----:B----4-:R-:W-:-:S07]  /*140c0*/  FMNMX.FTZ R4, R5, R4, !PT ;  /* 0x0000000405047209 */ /* 0x010fce0007810000 */
[----:B------:R-:W-:Y:S01]  /*140d0*/  MUFU.EX2 R36, R36 ;  /* 0x0000002400247308 */ /* 0x000fe20000000800 */
[C---:B------:R-:W-:Y:S01]  /*140e0*/  FSETP.NEU.FTZ.AND P2, PT, R4.reuse, -INF , PT ;  /* 0xff8000000400780b */ /* 0x040fe20003f5d000 */
[----:B------:R-:W-:-:S05]  /*140f0*/  FMUL.FTZ R5, R4, R2 ;  /* 0x0000000204057220 */ /* 0x000fca0000410000 */
[----:B------:R-:W-:Y:S01]  /*14100*/  FSEL R30, R5, RZ, P2 ;  /* 0x000000ff051e7208 */ /* 0x000fe20001000000 */
[----:B------:R-:W-:Y:S04]  /*14110*/  MUFU.EX2 R141, R141 ;  /* 0x0000008d008d7308 */ /* 0x000fe80000000800 */
[-CC-:B------:R-:W-:Y:S01]  /*14120*/  FFMA.FTZ R156, R31, R2.reuse, -R30.reuse ;  /* 0x000000021f9c7223 */ /* 0x180fe2000001081e */
[-CC-:B------:R-:W-:Y:S01]  /*14130*/  FFMA.FTZ R5, R27, R2.reuse, -R30.reuse ;  /* 0x000000021b057223 */ /* 0x180fe2000001081e */
[-CC-:B------:R-:W-:Y:S01]  /*14140*/  FFMA.FTZ R21, R21, R2.reuse, -R30.reuse ;  /* 0x0000000215157223 */ /* 0x180fe2000001081e */
[-CC-:B------:R-:W-:Y:S01]  /*14150*/  FFMA.FTZ R29, R29, R2.reuse, -R30.reuse ;  /* 0x000000021d1d7223 */ /* 0x180fe2000001081e */
[-CC-:B------:R-:W-:Y:S01]  /*14160*/  FFMA.FTZ R13, R13, R2.reuse, -R30.reuse ;  /* 0x000000020d0d7223 */ /* 0x180fe2000001081e */
[-CC-:B------:R-:W-:Y:S01]  /*14170*/  FFMA.FTZ R33, R33, R2.reuse, -R30.reuse ;  /* 0x0000000221217223 */ /* 0x180fe2000001081e */
[----:B------:R-:W-:Y:S01]  /*14180*/  MUFU.EX2 R156, R156 ;  /* 0x0000009c009c7308 */ /* 0x000fe20000000800 */
[-C--:B------:R-:W-:Y:S01]  /*14190*/  FFMA.FTZ R15, R15, R2.reuse, -R30 ;  /* 0x000000020f0f7223 */ /* 0x080fe2000001081e */
[----:B------:R-:W-:Y:S01]  /*141a0*/  IMAD.MOV.U32 R27, RZ, RZ, R185 ;  /* 0x000000ffff1b7224 */ /* 0x000fe200078e00b9 */
[----:B-1----:R-:W-:Y:S01]  /*141b0*/  @P1 SHF.R.U32.HI R27, RZ, R9, R0 ;  /* 0x00000009ff1b1219 */ /* 0x002fe20000011600 */
[-C--:B------:R-:W-:Y:S01]  /*141c0*/  FFMA.FTZ R37, R37, R2.reuse, -R30 ;  /* 0x0000000225257223 */ /* 0x080fe2000001081e */
[----:B---3--:R-:W-:Y:S01]  /*141d0*/  FADD.FTZ R9, R159, R38 ;  /* 0x000000269f097221 */ /* 0x008fe20000010000 */
        /* <DEDUP_REMOVED lines=10> */
[----:B------:R-:W0:Y:S01]  /*14280*/  MUFU.EX2 R21, R21 ;  /* 0x0000001500157308 */ /* 0x000e220000000800 */
[----:B------:R-:W-:Y:S01]  /*14290*/  FADD.FTZ R38, R24, R9 ;  /* 0x0000000918267221 */ /* 0x000fe20000010000 */
[----:B------:R-:W-:Y:S01]  /*142a0*/  IADD3 R27, R27, R187, -R186 ;  /* 0x000000bb1b1b7210 */ /* 0x000fe20007ffe8ba */
[-CC-:B------:R-:W-:Y:S01]  /*142b0*/  FFMA.FTZ R53, R53, R2.reuse, -R30.reuse ;  /* 0x0000000235357223 */ /* 0x180fe2000001081e */
[-C--:B------:R-:W-:Y:S01]  /*142c0*/  FFMA.FTZ R55, R55, R2.reuse, -R30 ;  /* 0x0000000237377223 */ /* 0x080fe2000001081e */
[----:B------:R-:W-:Y:S01]  /*142d0*/  FADD.FTZ R9, R155, R38 ;  /* 0x000000269b097221 */ /* 0x000fe20000010000 */
[-CC-:B------:R-:W-:Y:S01]  /*142e0*/  FFMA.FTZ R57, R57, R2.reuse, -R30.reuse ;  /* 0x0000000239397223 */ /* 0x180fe2000001081e */
[-CC-:B------:R-:W-:Y:S01]  /*142f0*/  FFMA.FTZ R59, R59, R2.reuse, -R30.reuse ;  /* 0x000000023b3b7223 */ /* 0x180fe2000001081e */
[----:B------:R2:W3:Y:S01]  /*14300*/  MUFU.EX2 R158, R29 ;  /* 0x0000001d009e7308 */ /* 0x0004e20000000800 */
        /* <DEDUP_REMOVED lines=8> */
[----:B0-----:R-:W-:Y:S01]  /*14390*/  FADD.FTZ R7, R21, R0 ;  /* 0x0000000015077221 */ /* 0x001fe20000010000 */
[----:B------:R-:W-:Y:S01]  /*143a0*/  FADD.FTZ R38, R28, R9 ;  /* 0x000000091c267221 */ /* 0x000fe20000010000 */
[----:B--2---:R-:W-:-:S04]  /*143b0*/  IMAD.HI R29, R27, 0x2aaaaaab, RZ ;  /* 0x2aaaaaab1b1d7827 */ /* 0x004fc800078e02ff */
[-CC-:B------:R-:W-:Y:S01]  /*143c0*/  FFMA.FTZ R67, R67, R2.reuse, -R30.reuse ;  /* 0x0000000243437223 */ /* 0x180fe2000001081e */
[----:B------:R-:W-:Y:S01]  /*143d0*/  FFMA.FTZ R30, R69, R2, -R30 ;  /* 0x00000002451e7223 */ /* 0x000fe2000001081e */
[----:B------:R-:W-:Y:S01]  /*143e0*/  FADD.FTZ R27, R151, R38 ;  /* 0x00000026971b7221 */ /* 0x000fe20000010000 */
[----:B------:R-:W-:Y:S01]  /*143f0*/  F2FP.BF16.F32.PACK_AB R159, R10, R159 ;  /* 0x0000009f0a9f723e */ /* 0x000fe200000010ff */
[----:B------:R-:W0:Y:S01]  /*14400*/  MUFU.EX2 R152, R33 ;  /* 0x0000002100987308 */ /* 0x000e220000000800 */
[----:B---3--:R-:W-:Y:S01]  /*14410*/  FADD.FTZ R0, R158, R7 ;  /* 0x000000079e007221 */ /* 0x008fe20000010000 */
[----:B------:R-:W-:Y:S01]  /*14420*/  FADD.FTZ R6, R32, R27 ;  /* 0x0000001b20067221 */ /* 0x000fe20000010000 */
[----:B------:R-:W-:Y:S02]  /*14430*/  SHF.R.U32.HI R40, RZ, 0x1f, R29 ;  /* 0x0000001fff287819 */ /* 0x000fe4000001161d */
[----:B------:R-:W-:Y:S02]  /*14440*/  CS2R R68, SRZ ;  /* 0x0000000000447805 */ /* 0x000fe4000001ff00 */
[----:B------:R-:W-:Y:S01]  /*14450*/  F2FP.BF16.F32.PACK_AB R153, R24, R153 ;  /* 0x000000991899723e */ /* 0x000fe200000010ff */
[----:B------:R-:W-:Y:S01]  /*14460*/  FADD.FTZ R27, R145, R6 ;  /* 0x00000006911b7221 */ /* 0x000fe20000010000 */
[----:B------:R-:W-:Y:S01]  /*14470*/  LEA.HI.SX32 R9, R29, R40, 0x1c ;  /* 0x000000281d097211 */ /* 0x000fe200078fe2ff */
[----:B------:R-:W2:Y:S01]  /*14480*/  MUFU.EX2 R15, R15 ;  /* 0x0000000f000f7308 */ /* 0x000ea20000000800 */
[----:B-1----:R-:W-:Y:S01]  /*14490*/  FADD.FTZ R7, R13, R0 ;  /* 0x000000000d077221 */ /* 0x002fe20000010000 */
[----:B------:R-:W-:Y:S01]  /*144a0*/  FADD.FTZ R6, R34, R27 ;  /* 0x0000001b22067221 */ /* 0x000fe20000010000 */
[----:B------:R-:W-:-:S02]  /*144b0*/  VIMNMX R9, RZ, R9, !PT ;  /* 0x00000009ff097248 */ /* 0x000fc40007fe0100 */
[----:B------:R-:W-:Y:S01]  /*144c0*/  F2FP.BF16.F32.PACK_AB R149, R28, R149 ;  /* 0x000000951c95723e */ /* 0x000fe200000010ff */
[----:B------:R-:W-:Y:S01]  /*144d0*/  FADD.FTZ R27, R147, R6 ;  /* 0x00000006931b7221 */ /* 0x000fe20000010000 */
[----:B------:R-:W-:Y:S01]  /*144e0*/  F2FP.BF16.F32.PACK_AB R151, R32, R151 ;  /* 0x000000972097723e */ /* 0x000fe200000010ff */
[----:B------:R1:W3:Y:S01]  /*144f0*/  MUFU.EX2 R154, R37 ;  /* 0x00000025009a7308 */ /* 0x0002e20000000800 */
[----:B0-----:R-:W-:Y:S01]  /*14500*/  FADD.FTZ R0, R152, R7 ;  /* 0x0000000798007221 */ /* 0x001fe20000010000 */
[----:B------:R-:W-:Y:S01]  /*14510*/  FADD.FTZ R6, R36, R27 ;  /* 0x0000001b24067221 */ /* 0x000fe20000010000 */
[----:B------:R-:W-:Y:S02]  /*14520*/  F2FP.BF16.F32.PACK_AB R145, R34, R145 ;  /* 0x000000912291723e */ /* 0x000fe400000010ff */
[----:B------:R-:W-:Y:S02]  /*14530*/  CS2R R32, SRZ ;  /* 0x0000000000207805 */ /* 0x000fe4000001ff00 */
[----:B------:R-:W-:-:S02]  /*14540*/  F2FP.BF16.F32.PACK_AB R147, R36, R147 ;  /* 0x000000932493723e */ /* 0x000fc400000010ff */
[----:B------:R-:W-:Y:S02]  /*14550*/  CS2R R28, SRZ ;  /* 0x00000000001c7805 */ /* 0x000fe4000001ff00 */
[----:B------:R-:W-:Y:S01]  /*14560*/  F2FP.BF16.F32.PACK_AB R155, R12, R155 ;  /* 0x0000009b0c9b723e */ /* 0x000fe200000010ff */
[----:B------:R-:W0:Y:S01]  /*14570*/  MUFU.EX2 R25, R25 ;  /* 0x0000001900197308 */ /* 0x000e220000000800 */
[----:B--2---:R-:W-:Y:S01]  /*14580*/  FADD.FTZ R7, R15, R0 ;  /* 0x000000000f077221 */ /* 0x004fe20000010000 */
[----:B------:R-:W-:Y:S02]  /*14590*/  F2FP.BF16.F32.PACK_AB R158, R158, R21 ;  /* 0x000000159e9e723e */ /* 0x000fe400000010ff */
[----:B-1----:R-:W-:Y:S02]  /*145a0*/  CS2R R36, SRZ ;  /* 0x0000000000247805 */ /* 0x002fe4000001ff00 */
[----:B------:R-:W-:Y:S02]  /*145b0*/  F2FP.BF16.F32.PACK_AB R152, R152, R13 ;  /* 0x0000000d9898723e */ /* 0x000fe400000010ff */
[----:B------:R1:W2:Y:S01]  /*145c0*/  MUFU.EX2 R148, R41 ;  /* 0x0000002900947308 */ /* 0x0002a20000000800 */
[C---:B---3--:R-:W-:Y:S01]  /*145d0*/  FADD.FTZ R0, R154.reuse, R7 ;  /* 0x000000079a007221 */ /* 0x048fe20000010000 */
[----:B------:R-:W-:-:S06]  /*145e0*/  F2FP.BF16.F32.PACK_AB R154, R154, R15 ;  /* 0x0000000f9a9a723e */ /* 0x000fcc00000010ff */
[----:B------:R-:W3:Y:S01]  /*145f0*/  MUFU.EX2 R35, R35 ;  /* 0x0000002300237308 */ /* 0x000ee20000000800 */
[----:B0-----:R-:W-:Y:S01]  /*14600*/  FADD.FTZ R7, R25, R0 ;  /* 0x0000000019077221 */ /* 0x001fe20000010000 */
[----:B-1----:R-:W-:-:S06]  /*14610*/  CS2R R40, SRZ ;  /* 0x0000000000287805 */ /* 0x002fcc000001ff00 */
        /* <DEDUP_REMOVED lines=21> */
[----:B------:R-:W0:Y:S01]  /*14770*/  MUFU.EX2 R14, R14 ;  /* 0x0000000e000e7308 */ /* 0x000e220000000800 */
[C---:B--2---:R-:W-:Y:S01]  /*14780*/  FADD.FTZ R0, R146.reuse, R7 ;  /* 0x0000000792007221 */ /* 0x044fe20000010000 */
[----:B------:R-:W-:Y:S01]  /*14790*/  FADD.FTZ R7, R141, R6 ;  /* 0x000000068d077221 */ /* 0x000fe20000010000 */
[----:B------:R-:W-:Y:S02]  /*147a0*/  F2FP.BF16.F32.PACK_AB R146, R146, R49 ;  /* 0x000000319292723e */ /* 0x000fe400000010ff */
[----:B------:R-:W-:-:S03]  /*147b0*/  CS2R R48, SRZ ;  /* 0x0000000000307805 */ /* 0x000fc6000001ff00 */
[----:B------:R1:W2:Y:S01]  /*147c0*/  MUFU.EX2 R140, R57 ;  /* 0x00000039008c7308 */ /* 0x0002a20000000800 */
[----:B---3--:R-:W-:-:S07]  /*147d0*/  FADD.FTZ R5, R55, R0 ;  /* 0x0000000037057221 */ /* 0x008fce0000010000 */
[----:B------:R-:W3:Y:S01]  /*147e0*/  MUFU.EX2 R143, R143 ;  /* 0x0000008f008f7308 */ /* 0x000ee20000000800 */
[C---:B0-----:R-:W-:Y:S01]  /*147f0*/  FADD.FTZ R6, R14.reuse, R7 ;  /* 0x000000070e067221 */ /* 0x041fe20000010000 */
[----:B------:R-:W-:Y:S01]  /*14800*/  F2FP.BF16.F32.PACK_AB R141, R14, R141 ;  /* 0x0000008d0e8d723e */ /* 0x000fe200000010ff */
[----:B------:R-:W-:Y:S01]  /*14810*/  VIADD R14, R72, 0xfffffffe ;  /* 0xfffffffe480e7836 */ /* 0x000fe20000000000 */
[----:B------:R-:W-:Y:S02]  /*14820*/  CS2R R72, SRZ ;  /* 0x0000000000487805 */ /* 0x000fe4000001ff00 */
[----:B-1----:R-:W-:Y:S02]  /*14830*/  CS2R R56, SRZ ;  /* 0x0000000000387805 */ /* 0x002fe4000001ff00 */
[----:B------:R-:W0:Y:S01]  /*14840*/  MUFU.EX2 R59, R59 ;  /* 0x0000003b003b7308 */ /* 0x000e220000000800 */
[----:B--2---:R-:W-:Y:S01]  /*14850*/  FADD.FTZ R0, R140, R5 ;  /* 0x000000058c007221 */ /* 0x004fe20000010000 */
[----:B------:R-:W-:-:S02]  /*14860*/  ISETP.GE.AND P2, PT, R14, R9, PT ;  /* 0x000000090e00720c */ /* 0x000fc40003f46270 */
[----:B------:R-:W-:Y:S02]  /*14870*/  F2FP.BF16.F32.PACK_AB R140, R140, R55 ;  /* 0x000000378c8c723e */ /* 0x000fe400000010ff */
[----:B------:R-:W-:Y:S02]  /*14880*/  CS2R R54, SRZ ;  /* 0x0000000000367805 */ /* 0x000fe4000001ff00 */
[----:B------:R-:W1:Y:S01]  /*14890*/  MUFU.EX2 R20, R20 ;  /* 0x0000001400147308 */ /* 0x000e620000000800 */
[----:B---3--:R-:W-:-:S07]  /*148a0*/  FADD.FTZ R7, R143, R6 ;  /* 0x000000068f077221 */ /* 0x008fce0000010000 */
[----:B------:R2:W3:Y:S01]  /*148b0*/  MUFU.EX2 R142, R61 ;  /* 0x0000003d008e7308 */ /* 0x0004e20000000800 */
[----:B0-----:R-:W-:-:S07]  /*148c0*/  FADD.FTZ R5, R59, R0 ;  /* 0x000000003b057221 */ /* 0x001fce0000010000 */
[----:B------:R-:W0:Y:S01]  /*148d0*/  MUFU.EX2 R137, R137 ;  /* 0x0000008900897308 */ /* 0x000e220000000800 */
[C---:B-1----:R-:W-:Y:S01]  /*148e0*/  FADD.FTZ R10, R20.reuse, R7 ;  /* 0x00000007140a7221 */ /* 0x042fe20000010000 */
[----:B------:R-:W-:Y:S02]  /*148f0*/  F2FP.BF16.F32.PACK_AB R143, R20, R143 ;  /* 0x0000008f148f723e */ /* 0x000fe400000010ff */
[----:B--2---:R-:W-:-:S04]  /*14900*/  CS2R R60, SRZ ;  /* 0x00000000003c7805 */ /* 0x004fc8000001ff00 */
[----:B------:R-:W1:Y:S01]  /*14910*/  MUFU.EX2 R63, R63 ;  /* 0x0000003f003f7308 */ /* 0x000e620000000800 */
[C---:B---3--:R-:W-:Y:S01]  /*14920*/  FADD.FTZ R6, R142.reuse, R5 ;  /* 0x000000058e067221 */ /* 0x048fe20000010000 */
[----:B------:R-:W-:Y:S02]  /*14930*/  F2FP.BF16.F32.PACK_AB R142, R142, R59 ;  /* 0x0000003b8e8e723e */ /* 0x000fe400000010ff */
[----:B------:R-:W-:-:S04]  /*14940*/  CS2R R58, SRZ ;  /* 0x00000000003a7805 */ /* 0x000fc8000001ff00 */
[----:B------:R-:W2:Y:S01]  /*14950*/  MUFU.EX2 R26, R26 ;  /* 0x0000001a001a7308 */ /* 0x000ea20000000800 */
[----:B0-----:R-:W-:-:S07]  /*14960*/  FADD.FTZ R7, R137, R10 ;  /* 0x0000000a89077221 */ /* 0x001fce0000010000 */
[----:B------:R0:W3:Y:S01]  /*14970*/  MUFU.EX2 R136, R65 ;  /* 0x0000004100887308 */ /* 0x0000e20000000800 */
[----:B-1----:R-:W-:-:S07]  /*14980*/  FADD.FTZ R5, R63, R6 ;  /* 0x000000063f057221 */ /* 0x002fce0000010000 */
[----:B------:R-:W1:Y:S01]  /*14990*/  MUFU.EX2 R139, R139 ;  /* 0x0000008b008b7308 */ /* 0x000e620000000800 */
[C---:B--2---:R-:W-:Y:S01]  /*149a0*/  FADD.FTZ R10, R26.reuse, R7 ;  /* 0x000000071a0a7221 */ /* 0x044fe20000010000 */
[----:B------:R-:W-:Y:S02]  /*149b0*/  F2FP.BF16.F32.PACK_AB R137, R26, R137 ;  /* 0x000000891a89723e */ /* 0x000fe400000010ff */
[----:B0-----:R-:W-:Y:S02]  /*149c0*/  CS2R R64, SRZ ;  /* 0x0000000000407805 */ /* 0x001fe4000001ff00 */
[----:B------:R-:W-:Y:S02]  /*149d0*/  CS2R R26, SRZ ;  /* 0x00000000001a7805 */ /* 0x000fe4000001ff00 */
[----:B------:R-:W0:Y:S01]  /*149e0*/  MUFU.EX2 R67, R67 ;  /* 0x0000004300437308 */ /* 0x000e220000000800 */
[C---:B---3--:R-:W-:Y:S01]  /*149f0*/  FADD.FTZ R6, R136.reuse, R5 ;  /* 0x0000000588067221 */ /* 0x048fe20000010000 */
[----:B------:R-:W-:-:S02]  /*14a00*/  F2FP.BF16.F32.PACK_AB R136, R136, R63 ;  /* 0x0000003f8888723e */ /* 0x000fc400000010ff */
[----:B------:R-:W-:-:S04]  /*14a10*/  CS2R R62, SRZ ;  /* 0x00000000003e7805 */ /* 0x000fc8000001ff00 */
[----:B------:R-:W2:Y:S01]  /*14a20*/  MUFU.EX2 R30, R30 ;  /* 0x0000001e001e7308 */ /* 0x000ea20000000800 */
[----:B-1----:R-:W-:-:S07]  /*14a30*/  FADD.FTZ R5, R139, R10 ;  /* 0x0000000a8b057221 */ /* 0x002fce0000010000 */
[----:B------:R-:W1:Y:S01]  /*14a40*/  MUFU.EX2 R0, R11 ;  /* 0x0000000b00007308 */ /* 0x000e620000000800 */
[----:B0-----:R-:W-:-:S04]  /*14a50*/  FADD.FTZ R7, R67, R6 ;  /* 0x0000000643077221 */ /* 0x001fc80000010000 */
[C---:B--2---:R-:W-:Y:S01]  /*14a60*/  FADD.FTZ R7, R30.reuse, R7 ;  /* 0x000000071e077221 */ /* 0x044fe20000010000 */
[----:B------:R-:W-:Y:S02]  /*14a70*/  F2FP.BF16.F32.PACK_AB R138, R30, R67 ;  /* 0x000000431e8a723e */ /* 0x000fe400000010ff */
[----:B------:R-:W-:Y:S02]  /*14a80*/  CS2R R66, SRZ ;  /* 0x0000000000427805 */ /* 0x000fe4000001ff00 */
[----:B------:R-:W-:Y:S01]  /*14a90*/  CS2R R30, SRZ ;  /* 0x00000000001e7805 */ /* 0x000fe2000001ff00 */
[C---:B-1----:R-:W-:Y:S01]  /*14aa0*/  FADD.FTZ R6, R0.reuse, R5 ;  /* 0x0000000500067221 */ /* 0x042fe20000010000 */
[----:B------:R-:W-:Y:S01]  /*14ab0*/  F2FP.BF16.F32.PACK_AB R139, R0, R139 ;  /* 0x0000008b008b723e */ /* 0x000fe200000010ff */
[----:B------:R-:W-:Y:S02]  /*14ac0*/  IMAD.MOV.U32 R0, RZ, RZ, 0x3f800000 ;  /* 0x3f800000ff007424 */ /* 0x000fe400078e00ff */
[----:B------:R-:W-:Y:S01]  /*14ad0*/  IMAD.MOV.U32 R5, RZ, RZ, 0x3f800000 ;  /* 0x3f800000ff057424 */ /* 0x000fe200078e00ff */
[----:B------:R-:W-:Y:S06]  /*14ae0*/  @!P2 BRA `(.L_x_2869) ;  /* 0x0000002400d0a947 */ /* 0x000fec0003800000 */
[----:B------:R-:W-:Y:S01]  /*14af0*/  BSSY B1, `(.L_x_2869) ;  /* 0x0000273000017945 */ /* 0x000fe20003800000 */
[----:B------:R-:W-:Y:S02]  /*14b00*/  IMAD.MOV.U32 R12, RZ, RZ, R3 ;  /* 0x000000ffff0c7224 */ /* 0x000fe400078e0003 */
[----:B------:R-:W-:Y:S02]  /*14b10*/  IMAD.MOV.U32 R13, RZ, RZ, R4 ;  /* 0x000000ffff0d7224 */ /* 0x000fe400078e0004 */
[----:B------:R-:W-:Y:S02]  /*14b20*/  IMAD.MOV.U32 R20, RZ, RZ, R168 ;  /* 0x000000ffff147224 */ /* 0x000fe400078e00a8 */
[----:B------:R-:W-:Y:S02]  /*14b30*/  IMAD.MOV.U32 R21, RZ, RZ, R161 ;  /* 0x000000ffff157224 */ /* 0x000fe400078e00a1 */
[----:B------:R-:W-:Y:S02]  /*14b40*/  IMAD.MOV.U32 R0, RZ, RZ, 0x3f800000 ;  /* 0x3f800000ff007424 */ /* 0x000fe400078e00ff */
[----:B------:R-:W-:-:S07]  /*14b50*/  IMAD.MOV.U32 R87, RZ, RZ, RZ ;  /* 0x000000ffff577224 */ /* 0x000fce00078e00ff */
.L_x_2882:
[----:B------:R-:W-:-:S04]  /*14b60*/  ISETP.NE.AND P2, PT, R21, 0x1, PT ;  /* 0x000000011500780c */ /* 0x000fc80003f45270 */
[----:B------:R-:W-:-:S04]  /*14b70*/  SEL R3, RZ, 0x1, P2 ;  /* 0x00000001ff037807 */ /* 0x000fc80001000000 */
[----:B------:R-:W-:Y:S01]  /*14b80*/  LOP3.LUT R168, R20, R3, RZ, 0x3c, !PT ;  /* 0x0000000314a87212 */ /* 0x000fe200078e3cff */
[----:B------:R-:W-:Y:S06]  /*14b90*/  @!P0 BRA `(.L_x_2870) ;  /* 0x0000000000048947 */ /* 0x000fec0003800000 */
[----:B------:R-:W-:Y:S01]  /*14ba0*/  BPT.TRAP 0x1 ;  /* 0x000000040000795c */ /* 0x000fe20000300000 */
.L_x_2870:
        /* <DEDUP_REMOVED lines=8> */
.L_x_2871:
[----:B------:R-:W-:Y:S01]  /*14c30*/  BSSY B2, `(.L_x_2872) ;  /* 0x0000006000027945 */ /* 0x000fe20003800000 */
[----:B------:R-:W-:Y:S02]  /*14c40*/  IMAD R2, R161, 0x900, R8 ;  /* 0x00000900a1027824 */ /* 0x000fe400078e0208 */
[----:B------:R-:W-:Y:S01]  /*14c50*/  IMAD.MOV.U32 R3, RZ, RZ, 0x40000040 ;  /* 0x40000040ff037424 */ /* 0x000fe200078e00ff */
[----:B-1----:R-:W-:Y:S06]  /*14c60*/  @P2 BRA `(.L_x_2873) ;  /* 0x0000000000082947 */ /* 0x002fec0003800000 */
[----:B------:R-:W1:Y:S02]  /*14c70*/  SYNCS.PHASECHK.TRANS64.TRYWAIT P2, [R15+URZ+0x2a830], R4 ;  /* 0x02a830040f0075a7 */ /* 0x000e64000804017f */
[----:B-1----:R-:W-:Y:S05]  /*14c80*/  @!P2 BRA `(.L_x_2874) ;  /* 0x000000f00080a947 */ /* 0x002fea0003800000 */
.L_x_2873:
[----:B------:R-:W-:Y:S05]  /*14c90*/  BSYNC B2 ;  /* 0x0000000000027941 */ /* 0x000fea0003800000 */
.L_x_2872:
        /* <DEDUP_REMOVED lines=81> */
[----:B------:R-:W-:Y:S01]  /*151b0*/  VIADD R10, R2, 0x602 ;  /* 0x00000602020a7836 */ /* 0x000fe20000000000 */
[----:B------:R-:W-:Y:S01]  /*151c0*/  MOV R11, 0x40000040 ;  /* 0x40000040000b7802 */ /* 0x000fe20000000f00 */
        /* <DEDUP_REMOVED lines=95> */
.L_x_2875:
[----:B------:R-:W-:Y:S01]  /*157c0*/  SHF.L.U32 R2, R20, 0x1f, RZ ;  /* 0x0000001f14027819 */ /* 0x000fe200000006ff */
[----:B------:R-:W-:-:S04]  /*157d0*/  IMAD R10, R21, 0x8, R18 ;  /* 0x00000008150a7824 */ /* 0x000fc800078e0212 */
[----:B------:R2:W3:Y:S01]  /*157e0*/  SYNCS.PHASECHK.TRANS64.TRYWAIT P2, [R10+URZ+0x2a850], R2 ;  /* 0x02a850020a0075a7 */ /* 0x0004e2000804017f */
[----:B------:R-:W-:Y:S05]  /*157f0*/  @!P0 BRA `(.L_x_2876) ;  /* 0x0000000000048947 */ /* 0x000fea0003800000 */
[----:B------:R-:W-:Y:S01]  /*15800*/  BPT.TRAP 0x1 ;  /* 0x000000040000795c */ /* 0x000fe20000300000 */
.L_x_2876:
[----:B------:R-:W-:Y:S01]  /*15810*/  VIADD R0, R18, 0x400 ;  /* 0x0000040012007836 */ /* 0x000fe20000000000 */
[----:B------:R-:W-:Y:S04]  /*15820*/  BSSY B2, `(.L_x_2877) ;  /* 0x0000008000027945 */ /* 0x000fe80003800000 */
[----:B------:R-:W-:-:S04]  /*15830*/  SHF.R.U32.HI R0, RZ, 0x4, R0 ;  /* 0x00000004ff007819 */ /* 0x000fc80000011600 */
[----:B------:R-:W-:-:S04]  /*15840*/  LOP3.LUT R0, R0, 0x3fff, RZ, 0xc0, !PT ;  /* 0x00003fff00007812 */ /* 0x000fc800078ec0ff */
[----:B------:R-:W-:-:S05]  /*15850*/  LOP3.LUT R0, R0, 0x3000000, RZ, 0xfc, !PT ;  /* 0x0300000000007812 */ /* 0x000fca00078efcff */
[----:B------:R-:W-:Y:S01]  /*15860*/  IMAD R0, R21, 0x600, R0 ;  /* 0x0000060015007824 */ /* 0x000fe200078e0200 */
[----:B---3--:R-:W-:Y:S06]  /*15870*/  @P2 BRA `(.L_x_2878) ;  /* 0x0000000000082947 */ /* 0x008fec0003800000 */
[----:B------:R-:W3:Y:S02]  /*15880*/  SYNCS.PHASECHK.TRANS64.TRYWAIT P2, [R10+URZ+0x2a850], R2 ;  /* 0x02a850020a0075a7 */ /* 0x000ee4000804017f */
[----:B---3--:R-:W-:Y:S05]  /*15890*/  @!P2 BRA `(.L_x_2879) ;  /* 0x000000e40090a947 */ /* 0x008fea0003800000 */
.L_x_2878:
[----:B------:R-:W-:Y:S05]  /*158a0*/  BSYNC B2 ;  /* 0x0000000000027941 */ /* 0x000fea0003800000 */
.L_x_2877:
[----:B--23--:R-:W-:Y:S01]  /*158b0*/  IMAD.MOV.U32 R2, RZ, RZ, R0 ;  /* 0x000000ffff027224 */ /* 0x00cfe200078e0000 */
        /* <DEDUP_REMOVED lines=43> */
.L_x_2880:
[----:B------:R-:W2:Y:S01]  /*15b70*/  @P1 LDC R3, c[0x0][0x44c] ;  /* 0x00011300ff031b82 */ /* 0x000ea20000000800 */
[----:B------:R-:W-:Y:S02]  /*15b80*/  IMAD.IADD R20, R190, 0x1, R185 ;  /* 0x00000001be147824 */ /* 0x000fe400078e02b9 */
[----:B------:R-:W-:Y:S02]  /*15b90*/  IMAD.MOV.U32 R5, RZ, RZ, -0x60 ;  /* 0xffffffa0ff057424 */ /* 0x000fe400078e00ff */
[----:B01----:R-:W-:-:S03]  /*15ba0*/  VIADD R15, R15, 0x2a840 ;  /* 0x0002a8400f0f7836 */ /* 0x003fc60000000000 */
[----:B------:R-:W0:Y:S02]  /*15bb0*/  @P1 LDC R0, c[0x0][0x450] ;  /* 0x00011400ff001b82 */ /* 0x000e240000000800 */
[----:B------:R-:W-:-:S04]  /*15bc0*/  PRMT R15, R178, 0x654, R15 ;  /* 0x00000654b20f7816 */ /* 0x000fc8000000000f */
[----:B------:R1:W-:Y:S01]  /*15bd0*/  SYNCS.ARRIVE.TRANS64.RED.A1T0 RZ, [R15+URZ], RZ ;  /* 0x000000ff0fff79a7 */ /* 0x0003e2000810043f */
[----:B--2---:R-:W-:-:S05]  /*15be0*/  @P1 IMAD.HI.U32 R3, R20, R3, RZ ;  /* 0x0000000314031227 */ /* 0x004fca00078e00ff */
[----:B0-----:R-:W-:Y:S01]  /*15bf0*/  @P1 SHF.R.U32.HI R20, RZ, R0, R3 ;  /* 0x00000000ff141219 */ /* 0x001fe20000011603 */
[----:B------:R-:W-:-:S04]  /*15c00*/  IMAD R0, R14, R5, 0x1 ;  /* 0x000000010e007424 */ /* 0x000fc800078e0205 */
[----:B------:R-:W0:Y:S01]  /*15c10*/  SHFL.IDX PT, R3, R20, RZ, 0x1c1f ;  /* 0x001c1fff14037589 */ /* 0x000e2200000e0000 */
[----:B------:R-:W-:-:S03]  /*15c20*/  IMAD R0, R189, -0x2, R0 ;  /* 0xfffffffebd007824 */ /* 0x000fc600078e0200 */
[----:B------:R-:W2:Y:S02]  /*15c30*/  SHFL.IDX PT, R151, R20, 0x1, 0x1c1f ;  /* 0x003c1f0014977f89 */ /* 0x000ea400000e0000 */
[----:B------:R-:W-:-:S05]  /*15c40*/  IADD3 R0, -R186, R0, R187 ;  /* 0x00000000ba007210 */ /* 0x000fca0007ffe1bb */
[C---:B0-----:R-:W-:Y:S02]  /*15c50*/  IMAD.IADD R2, R0.reuse, 0x1, R3 ;  /* 0x0000000100027824 */ /* 0x041fe400078e0203 */
[----:B--2---:R-:W-:-:S03]  /*15c60*/  IMAD.IADD R0, R0, 0x1, R151 ;  /* 0x0000000100007824 */ /* 0x004fc600078e0297 */
        /* <DEDUP_REMOVED lines=66> */
[----:B------:R-:W-:Y:S01]  /*16090*/  ISETP.GT.AND P3, PT, R2, 0x59, PT ;  /* 0x000000590200780c */ /* 0x000fe20003f64270 */
[----:B------:R-:W-:Y:S01]  /*160a0*/  IMAD.U32 R2, RZ, RZ, UR39 ;  /* 0x00000027ff027e24 */ /* 0x000fe2000f8e00ff */
[----:B------:R-:W-:Y:S02]  /*160b0*/  FSEL R149, R132, -INF , P2 ;  /* 0xff80000084957808 */ /* 0x000fe40001000000 */
[----:B------:R-:W-:Y:S02]  /*160c0*/  FMNMX.FTZ R4, R129, R4, !PT ;  /* 0x0000000481047209 */ /* 0x000fe40007810000 */
[----:B------:R-:W-:Y:S02]  /*160d0*/  FSEL R133, R133, -INF , P3 ;  /* 0xff80000085857808 */ /* 0x000fe40001800000 */
[----:B------:R-:W-:Y:S02]  /*160e0*/  FMNMX.FTZ R4, R149, R4, !PT ;  /* 0x0000000495047209 */ /* 0x000fe40007810000 */
[----:B------:R-:W-:-:S02]  /*160f0*/  ISETP.GT.AND P2, PT, R0, RZ, PT ;  /* 0x000000ff0000720c */ /* 0x000fc40003f44270 */
[----:B------:R-:W-:Y:S02]  /*16100*/  FMNMX.FTZ R92, R133, R4, !PT ;  /* 0x00000004855c7209 */ /* 0x000fe40007810000 */
[----:B------:R-:W-:Y:S02]  /*16110*/  ISETP.GT.AND P3, PT, R0, 0x1, PT ;  /* 0x000000010000780c */ /* 0x000fe40003f64270 */
[----:B------:R-:W-:Y:S01]  /*16120*/  FSEL R151, R90, -INF , P2 ;  /* 0xff8000005a977808 */ /* 0x000fe20001000000 */
[----:B------:R-:W0:Y:S01]  /*16130*/  SHFL.BFLY PT, R153, R92, 0x2, 0x1f ;  /* 0x0c401f005c997f89 */ /* 0x000e2200000e0000 */
[----:B------:R-:W-:Y:S02]  /*16140*/  ISETP.GT.AND P4, PT, R0, 0x8, PT ;  /* 0x000000080000780c */ /* 0x000fe40003f84270 */
[----:B------:R-:W-:Y:S02]  /*16150*/  FSEL R91, R91, -INF , P3 ;  /* 0xff8000005b5b7808 */ /* 0x000fe40001800000 */
[----:B------:R-:W-:-:S02]  /*16160*/  FMNMX.FTZ R20, R151, R12, !PT ;  /* 0x0000000c97147209 */ /* 0x000fc40007810000 */
[C---:B------:R-:W-:Y:S02]  /*16170*/  ISETP.GT.AND P5, PT, R0.reuse, 0x9, PT ;  /* 0x000000090000780c */ /* 0x040fe40003fa4270 */
[----:B------:R-:W-:Y:S02]  /*16180*/  FMNMX.FTZ R90, R91, R20, !PT ;  /* 0x000000145b5a7209 */ /* 0x000fe40007810000 */
[----:B------:R-:W-:Y:S02]  /*16190*/  ISETP.GT.AND P3, PT, R0, 0x10, PT ;  /* 0x000000100000780c */ /* 0x000fe40003f64270 */
[----:B------:R-:W-:Y:S02]  /*161a0*/  FSEL R95, R95, -INF , P5 ;  /* 0xff8000005f5f7808 */ /* 0x000fe40002800000 */
[----:B------:R-:W-:Y:S02]  /*161b0*/  FSEL R155, R98, -INF , P3 ;  /* 0xff800000629b7808 */ /* 0x000fe40001800000 */
[----:B------:R-:W-:-:S04]  /*161c0*/  ISETP.GT.AND P3, PT, R0, 0x18, PT ;  /* 0x000000180000780c */ /* 0x000fc80003f64270 */
[----:B------:R-:W-:Y:S02]  /*161d0*/  FSEL R157, R102, -INF , P3 ;  /* 0xff800000669d7808 */ /* 0x000fe40001800000 */
[----:B------:R-:W-:Y:S02]  /*161e0*/  ISETP.GT.AND P3, PT, R0, 0x20, PT ;  /* 0x000000200000780c */ /* 0x000fe40003f64270 */
[----:B0-----:R-:W-:Y:S02]  /*161f0*/  FMNMX.FTZ R153, R92, R153, !PT ;  /* 0x000000995c997209 */ /* 0x001fe40007810000 */
[----:B------:R-:W-:Y:S02]  /*16200*/  FSEL R159, R106, -INF , P3 ;  /* 0xff8000006a9f7808 */ /* 0x000fe40001800000 */
[----:B------:R-:W-:Y:S01]  /*16210*/  ISETP.GT.AND P3, PT, R0, 0x28, PT ;  /* 0x000000280000780c */ /* 0x000fe20003f64270 */
[----:B------:R-:W0:Y:S03]  /*16220*/  SHFL.BFLY PT, R4, R153, 0x1, 0x1f ;  /* 0x0c201f0099047f89 */ /* 0x000e2600000e0000 */
[----:B------:R-:W-:-:S02]  /*16230*/  FSEL R207, R110, -INF , P3 ;  /* 0xff8000006ecf7808 */ /* 0x000fc40001800000 */
[----:B------:R-:W-:-:S04]  /*16240*/  ISETP.GT.AND P3, PT, R0, 0x30, PT ;  /* 0x000000300000780c */ /* 0x000fc80003f64270 */
[----:B------:R-:W-:Y:S02]  /*16250*/  FSEL R209, R114, -INF , P3 ;  /* 0xff80000072d17808 */ /* 0x000fe40001800000 */
[----:B------:R-:W-:-:S04]  /*16260*/  ISETP.GT.AND P3, PT, R0, 0x38, PT ;  /* 0x000000380000780c */ /* 0x000fc80003f64270 */
[----:B------:R-:W-:Y:S02]  /*16270*/  FSEL R211, R118, -INF , P3 ;  /* 0xff80000076d37808 */ /* 0x000fe40001800000 */
[----:B------:R-:W-:-:S04]  /*16280*/  ISETP.GT.AND P3, PT, R0, 0x40, PT ;  /* 0x000000400000780c */ /* 0x000fc80003f64270 */
[----:B------:R-:W-:Y:S02]  /*16290*/  FSEL R225, R122, -INF , P3 ;  /* 0xff8000007ae17808 */ /* 0x000fe40001800000 */
[----:B------:R-:W-:Y:S02]  /*162a0*/  ISETP.GT.AND P3, PT, R0, 0x48, PT ;  /* 0x000000480000780c */ /* 0x000fe40003f64270 */
[----:B0-----:R-:W-:Y:S02]  /*162b0*/  FMNMX.FTZ R4, R153, R4, !PT ;  /* 0x0000000499047209 */ /* 0x001fe40007810000 */
[----:B------:R-:W-:Y:S02]  /*162c0*/  FSEL R153, R94, -INF , P4 ;  /* 0xff8000005e997808 */ /* 0x000fe40002000000 */
[----:B------:R-:W-:Y:S01]  /*162d0*/  ISETP.GT.AND P4, PT, R0, 0x11, PT ;  /* 0x000000110000780c */ /* 0x000fe20003f84270 */
[----:B------:R-:W-:Y:S01]  /*162e0*/  FMUL.FTZ R92, R4, R2 ;  /* 0x00000002045c7220 */ /* 0x000fe20000410000 */
[----:B------:R-:W-:-:S02]  /*162f0*/  FMNMX.FTZ R90, R153, R90, !PT ;  /* 0x0000005a995a7209 */ /* 0x000fc40007810000 */
[----:B------:R-:W-:Y:S02]  /*16300*/  FSEL R99, R99, -INF , P4 ;  /* 0xff80000063637808 */ /* 0x000fe40002000000 */
[----:B------:R-:W-:Y:S02]  /*16310*/  FMNMX.FTZ R90, R95, R90, !PT ;  /* 0x0000005a5f5a7209 */ /* 0x000fe40007810000 */
[----:B------:R-:W-:Y:S02]  /*16320*/  ISETP.GT.AND P4, PT, R0, 0x19, PT ;  /* 0x000000190000780c */ /* 0x000fe40003f84270 */
[----:B------:R-:W-:Y:S02]  /*16330*/  FMNMX.FTZ R90, R155, R90, !PT ;  /* 0x0000005a9b5a7209 */ /* 0x000fe40007810000 */
[----:B------:R-:W-:Y:S02]  /*16340*/  FSEL R103, R103, -INF , P4 ;  /* 0xff80000067677808 */ /* 0x000fe40002000000 */
[----:B------:R-:W-:-:S02]  /*16350*/  FMNMX.FTZ R90, R99, R90, !PT ;  /* 0x0000005a635a7209 */ /* 0x000fc40007810000 */
[C---:B------:R-:W-:Y:S02]  /*16360*/  ISETP.GT.AND P4, PT, R0.reuse, 0x21, PT ;  /* 0x000000210000780c */ /* 0x040fe40003f84270 */
[----:B------:R-:W-:Y:S02]  /*16370*/  FMNMX.FTZ R90, R157, R90, !PT ;  /* 0x0000005a9d5a7209 */ /* 0x000fe40007810000 */
[----:B------:R-:W-:Y:S02]  /*16380*/  FSEL R107, R107, -INF , P4 ;  /* 0xff8000006b6b7808 */ /* 0x000fe40002000000 */
[----:B------:R-:W-:Y:S02]  /*16390*/  FMNMX.FTZ R90, R103, R90, !PT ;  /* 0x0000005a675a7209 */ /* 0x000fe40007810000 */
[----:B------:R-:W-:Y:S02]  /*163a0*/  ISETP.GT.AND P4, PT, R0, 0x29, PT ;  /* 0x000000290000780c */ /* 0x000fe40003f84270 */
        /* <DEDUP_REMOVED lines=13> */
[----:B------:R-:W-:Y:S02]  /*16480*/  FSETP.NEU.FTZ.AND P2, PT, R4, -INF , PT ;  /* 0xff8000000400780b */ /* 0x000fe40003f5d000 */
[----:B------:R-:W-:Y:S02]  /*16490*/  FMNMX.FTZ R90, R119, R90, !PT ;  /* 0x0000005a775a7209 */ /* 0x000fe40007810000 */
[----:B------:R-:W-:Y:S02]  /*164a0*/  FSEL R123, R123, -INF , P4 ;  /* 0xff8000007b7b7808 */ /* 0x000fe40002000000 */
[----:B------:R-:W-:Y:S02]  /*164b0*/  FMNMX.FTZ R90, R225, R90, !PT ;  /* 0x0000005ae15a7209 */ /* 0x000fe40007810000 */
[----:B------:R-:W-:Y:S02]  /*164c0*/  FSEL R20, R92, RZ, P2 ;  /* 0x000000ff5c147208 */ /* 0x000fe40001000000 */
[----:B------:R-:W-:-:S02]  /*164d0*/  ISETP.GT.AND P4, PT, R0, 0x49, PT ;  /* 0x000000490000780c */ /* 0x000fc40003f84270 */
        /* <DEDUP_REMOVED lines=13> */
[-CC-:B------:R-:W-:Y:S01]  /*165b0*/  FFMA.FTZ R127, R109, R2.reuse, -R20.reuse ;  /* 0x000000026d7f7223 */ /* 0x180fe20000010814 */
[----:B------:R-:W-:Y:S01]  /*165c0*/  FMNMX.FTZ R3, R88, R3, !PT ;  /* 0x0000000358037209 */ /* 0x000fe20007810000 */
[-CC-:B------:R-:W-:Y:S01]  /*165d0*/  FFMA.FTZ R11, R101, R2.reuse, -R20.reuse ;  /* 0x00000002650b7223 */ /* 0x180fe20000010814 */
        /* <DEDUP_REMOVED lines=12> */
[----:B------:R-:W-:Y:S01]  /*166a0*/  FSEL R135, R135, -INF , P4 ;  /* 0xff80000087877808 */ /* 0x000fe20002000000 */
[-CC-:B------:R-:W-:Y:S01]  /*166b0*/  FFMA.FTZ R150, R137, R2.reuse, -R20.reuse ;  /* 0x0000000289967223 */ /* 0x180fe20000010814 */
[----:B------:R-:W-:Y:S01]  /*166c0*/  FMNMX.FTZ R0, R134, R3, !PT ;  /* 0x0000000386007209 */ /* 0x000fe20007810000 */
[-CC-:B------:R-:W-:Y:S01]  /*166d0*/  FFMA.FTZ R144, R139, R2.reuse, -R20.reuse ;  /* 0x000000028b907223 */ /* 0x180fe20000010814 */
[-CC-:B------:R-:W-:Y:S01]  /*166e0*/  FFMA.FTZ R113, R113, R2.reuse, -R20.reuse ;  /* 0x0000000271717223 */ /* 0x180fe20000010814 */
[--C-:B------:R-:W-:Y:S01]  /*166f0*/  FFMA.FTZ R146, R141, R2, -R20.reuse ;  /* 0x000000028d927223 */ /* 0x100fe20000010814 */
[----:B------:R-:W-:Y:S01]  /*16700*/  FMNMX.FTZ R0, R135, R0, !PT ;  /* 0x0000000087007209 */ /* 0x000fe20007810000 */
[-CC-:B------:R-:W-:Y:S01]  /*16710*/  FFMA.FTZ R140, R143, R2.reuse, -R20.reuse ;  /* 0x000000028f8c7223 */ /* 0x180fe20000010814 */
[-CC-:B------:R-:W-:Y:S01]  /*16720*/  FFMA.FTZ R142, R145, R2.reuse, -R20.reuse ;  /* 0x00000002918e7223 */ /* 0x180fe20000010814 */
[-CC-:B------:R-:W-:Y:S01]  /*16730*/  FFMA.FTZ R101, R125, R2.reuse, -R20.reuse ;  /* 0x000000027d657223 */ /* 0x180fe20000010814 */
[-CC-:B------:R-:W-:Y:S01]  /*16740*/  FFMA.FTZ R136, R147, R2.reuse, -R20.reuse ;  /* 0x0000000293887223 */ /* 0x180fe20000010814 */
[----:B------:R-:W0:Y:S01]  /*16750*/  SHFL.BFLY PT, R3, R0, 0x2, 0x1f ;  /* 0x0c401f0000037f89 */ /* 0x000e2200000e0000 */
[-CC-:B------:R-:W-:Y:S01]  /*16760*/  FFMA.FTZ R21, R129, R2.reuse, -R20.reuse ;  /* 0x0000000281157223 */ /* 0x180fe20000010814 */
[-CC-:B------:R-:W-:Y:S01]  /*16770*/  FFMA.FTZ R138, R149, R2.reuse, -R20.reuse ;  /* 0x00000002958a7223 */ /* 0x180fe20000010814 */
[----:B------:R-:W-:Y:S01]  /*16780*/  FFMA.FTZ R117, R133, R2, -R20 ;  /* 0x0000000285757223 */ /* 0x000fe20000010814 */
        /* <DEDUP_REMOVED lines=9> */
[----:B0-----:R-:W-:-:S02]  /*16820*/  FMNMX.FTZ R3, R5, R0, !PT ;  /* 0x0000000005037209 */ /* 0x001fc40007810000 */
[----:B------:R-:W-:Y:S02]  /*16830*/  FSEL R0, R4, RZ, P2 ;  /* 0x000000ff04007208 */ /* 0x000fe40001000000 */
[C---:B------:R-:W-:Y:S01]  /*16840*/  FSETP.NEU.FTZ.AND P3, PT, R3.reuse, -INF , PT ;  /* 0xff8000000300780b */ /* 0x040fe20003f7d000 */
[CC--:B------:R-:W-:Y:S02]  /*16850*/  FMUL.FTZ R92, R3.reuse, R2.reuse ;  /* 0x00000002035c7220 */ /* 0x0c0fe40000410000 */
[----:B------:R-:W-:Y:S01]  /*16860*/  FADD.FTZ R5, -R0, R13 ;  /* 0x0000000d00057221 */ /* 0x000fe20000010100 */
[----:B------:R-:W-:Y:S01]  /*16870*/  FSEL R13, R3, RZ, P3 ;  /* 0x000000ff030d7208 */ /* 0x000fe20001800000 */
[----:B------:R-:W-:Y:S01]  /*16880*/  MUFU.EX2 R148, R148 ;  /* 0x0000009400947308 */ /* 0x000fe20000000800 */
[----:B------:R-:W-:Y:S01]  /*16890*/  FSEL R92, R92, RZ, P3 ;  /* 0x000000ff5c5c7208 */ /* 0x000fe20001800000 */
[----:B------:R-:W-:Y:S02]  /*168a0*/  FMUL.FTZ R5, R5, R2 ;  /* 0x0000000205057220 */ /* 0x000fe40000410000 */
[----:B------:R-:W-:-:S02]  /*168b0*/  FADD.FTZ R13, -R13, R12 ;  /* 0x0000000c0d0d7221 */ /* 0x000fc40000010100 */
[-CC-:B------:R-:W-:Y:S01]  /*168c0*/  FFMA.FTZ R121, R151, R2.reuse, -R92.reuse ;  /* 0x0000000297797223 */ /* 0x180fe2000001085c */
[-CC-:B------:R-:W-:Y:S01]  /*168d0*/  FFMA.FTZ R100, R91, R2.reuse, -R92.reuse ;  /* 0x000000025b647223 */ /* 0x180fe2000001085c */
[-C--:B------:R-:W-:Y:S01]  /*168e0*/  FMUL.FTZ R13, R13, R2.reuse ;  /* 0x000000020d0d7220 */ /* 0x080fe20000410000 */
        /* <DEDUP_REMOVED lines=16> */
[----:B------:R2:W3:Y:S01]  /*169f0*/  MUFU.EX2 R0, R13 ;  /* 0x0000000d00007308 */ /* 0x0004e20000000800 */
[----:B0-----:R-:W-:Y:S01]  /*16a00*/  FFMA.FTZ R12, R5, R7, R156 ;  /* 0x00000007050c7223 */ /* 0x001fe2000001009c */
[-CC-:B------:R-:W-:Y:S01]  /*16a10*/  FFMA.FTZ R141, R225, R2.reuse, -R92.reuse ;  /* 0x00000002e18d7223 */ /* 0x180fe2000001085c */
[-CC-:B------:R-:W-:Y:S01]  /*16a20*/  FFMA.FTZ R102, R123, R2.reuse, -R92.reuse ;  /* 0x000000027b667223 */ /* 0x180fe2000001085c */
[-CC-:B------:R-:W-:Y:S01]  /*16a30*/  FFMA.FTZ R143, R229, R2.reuse, -R92.reuse ;  /* 0x00000002e58f7223 */ /* 0x180fe2000001085c */
[-CC-:B------:R-:W-:Y:S01]  /*16a40*/  FFMA.FTZ R88, R88, R2.reuse, -R92.reuse ;  /* 0x0000000258587223 */ /* 0x180fe2000001085c */
[-CC-:B------:R-:W-:Y:S01]  /*16a50*/  FFMA.FTZ R137, R130, R2.reuse, -R92.reuse ;  /* 0x0000000282897223 */ /* 0x180fe2000001085c */
[----:B------:R-:W-:Y:S01]  /*16a60*/  FFMA.FTZ R139, R134, R2, -R92 ;  /* 0x00000002868b7223 */ /* 0x000fe2000001085c */
[----:B------:R-:W0:Y:S01]  /*16a70*/  MUFU.EX2 R100, R100 ;  /* 0x0000006400647308 */ /* 0x000e220000000800 */
[----:B--2---:R-:W-:-:S07]  /*16a80*/  FADD.FTZ R13, R89, R12 ;  /* 0x0000000c590d7221 */ /* 0x004fce0000010000 */
[----:B------:R-:W2:Y:S01]  /*16a90*/  MUFU.EX2 R20, R20 ;  /* 0x0000001400147308 */ /* 0x000ea20000000800 */
[----:B---3--:R-:W-:Y:S01]  /*16aa0*/  FFMA.FTZ R7, R0, R6, R121 ;  /* 0x0000000600077223 */ /* 0x008fe20000010079 */
[----:B------:R-:W-:-:S06]  /*16ab0*/  FADD.FTZ R6, R158, R13 ;  /* 0x0000000d9e067221 */ /* 0x000fcc0000010000 */
[----:B------:R-:W3:Y:S01]  /*16ac0*/  MUFU.EX2 R91, R91 ;  /* 0x0000005b005b7308 */ /* 0x000ee20000000800 */
[----:B0-----:R-:W-:-:S07]  /*16ad0*/  FADD.FTZ R7, R100, R7 ;  /* 0x0000000764077221 */ /* 0x001fce0000010000 */
[----:B------:R-:W0:Y:S01]  /*16ae0*/  MUFU.EX2 R153, R153 ;  /* 0x0000009900997308 */ /* 0x000e220000000800 */
[----:B--2---:R-:W-:Y:S01]  /*16af0*/  FADD.FTZ R12, R20, R7 ;  /* 0x00000007140c7221 */ /* 0x004fe20000010000 */
[----:B------:R-:W-:-:S04]  /*16b00*/  FADD.FTZ R7, R93, R6 ;  /* 0x000000065d077221 */ /* 0x000fc80000010000 */
[----:B------:R-:W-:Y:S02]  /*16b10*/  FADD.FTZ R6, R152, R7 ;  /* 0x0000000798067221 */ /* 0x000fe40000010000 */
[----:B------:R-:W2:Y:S01]  /*16b20*/  MUFU.EX2 R98, R98 ;  /* 0x0000006200627308 */ /* 0x000ea20000000800 */
[----:B---3--:R-:W-:Y:S01]  /*16b30*/  FADD.FTZ R12, R91, R12 ;  /* 0x0000000c5b0c7221 */ /* 0x008fe20000010000 */
[----:B------:R-:W-:-:S06]  /*16b40*/  FADD.FTZ R13, R97, R6 ;  /* 0x00000006610d7221 */ /* 0x000fcc0000010000 */
[----:B------:R-:W3:Y:S01]  /*16b50*/  MUFU.EX2 R155, R155 ;  /* 0x0000009b009b7308 */ /* 0x000ee20000000800 */
[----:B0-----:R-:W-:Y:S01]  /*16b60*/  FADD.FTZ R7, R153, R12 ;  /* 0x0000000c99077221 */ /* 0x001fe20000010000 */
[----:B------:R-:W-:-:S04]  /*16b70*/  FADD.FTZ R12, R154, R13 ;  /* 0x0000000d9a0c7221 */ /* 0x000fc80000010000 */
[----:B------:R-:W-:Y:S02]  /*16b80*/  FADD.FTZ R13, R11, R12 ;  /* 0x0000000c0b0d7221 */ /* 0x000fe40000010000 */
[----:B------:R-:W0:Y:S01]  /*16b90*/  MUFU.EX2 R96, R96 ;  /* 0x0000006000607308 */ /* 0x000e220000000800 */
[----:B--2---:R-:W-:Y:S01]  /*16ba0*/  FADD.FTZ R6, R98, R7 ;  /* 0x0000000762067221 */ /* 0x004fe20000010000 */
[----:B------:R-:W-:-:S06]  /*16bb0*/  FADD.FTZ R12, R148, R13 ;  /* 0x0000000d940c7221 */ /* 0x000fcc0000010000 */
[----:B------:R-:W2:Y:S01]  /*16bc0*/  MUFU.EX2 R149, R149 ;  /* 0x0000009500957308 */ /* 0x000ea20000000800 */
[----:B---3--:R-:W-:-:S07]  /*16bd0*/  FADD.FTZ R7, R155, R6 ;  /* 0x000000069b077221 */ /* 0x008fce0000010000 */
        /* <DEDUP_REMOVED lines=21> */
[----:B--2---:R-:W-:Y:S01]  /*16d30*/  FADD.FTZ R13, R113, R12 ;  /* 0x0000000c710d7221 */ /* 0x004fe20000010000 */
[----:B------:R-:W-:-:S06]  /*16d40*/  FFMA.FTZ R12, R90, R2, -R92 ;  /* 0x000000025a0c7223 */ /* 0x000fcc000001085c */
        /* <DEDUP_REMOVED lines=15> */
[----:B0-----:R-:W-:Y:S01]  /*16e40*/  FADD.FTZ R13, R105, R90 ;  /* 0x0000005a690d7221 */ /* 0x001fe20000010000 */
[----:B------:R-:W-:-:S06]  /*16e50*/  FFMA.FTZ R90, R135, R2, -R92 ;  /* 0x00000002875a7223 */ /* 0x000fcc000001085c */
        /* <DEDUP_REMOVED lines=21> */
[----:B---3--:R-:W-:Y:S01]  /*16fb0*/  FADD.FTZ R13, R139, R6 ;  /* 0x000000068b0d7221 */ /* 0x008fe20000010000 */
[----:B0-----:R-:W-:-:S03]  /*16fc0*/  FADD.FTZ R7, R117, R92 ;  /* 0x0000005c75077221 */ /* 0x001fc60000010000 */
[----:B--2---:R-:W-:Y:S01]  /*16fd0*/  FADD.FTZ R6, R90, R13 ;  /* 0x0000000d5a067221 */ /* 0x004fe20000010000 */
[----:B-1----:R-:W-:Y:S06]  /*16fe0*/  @!P0 BRA `(.L_x_2881) ;  /* 0x0000000000048947 */ /* 0x002fec0003800000 */
[----:B------:R-:W-:Y:S01]  /*16ff0*/  BPT.TRAP 0x1 ;  /* 0x000000040000795c */ /* 0x000fe20000300000 */
.L_x_2881:
        /* <DEDUP_REMOVED lines=35> */
.L_x_2869:
[----:B------:R-:W-:Y:S05]  /*17230*/  BSYNC B0 ;  /* 0x0000000000007941 */ /* 0x000fea0003800000 */
.L_x_2868:
[----:B------:R-:W-:Y:S01]  /*17240*/  ISETP.GE.AND P1, PT, R14, RZ, PT ;  /* 0x000000ff0e00720c */ /* 0x000fe20003f26270 */
[----:B------:R-:W-:-:S12]  /*17250*/  BSSY B0, `(.L_x_2883) ;  /* 0x0000200000007945 */ /* 0x000fd80003800000 */
[----:B------:R-:W-:Y:S05]  /*17260*/  @!P1 BRA `(.L_x_2884) ;  /* 0x0000001c00f89947 */ /* 0x000fea0003800000 */
[----:B------:R-:W-:Y:S02]  /*17270*/  IMAD.MOV.U32 R12, RZ, RZ, R3 ;  /* 0x000000ffff0c7224 */ /* 0x000fe400078e0003 */
[----:B------:R-:W-:Y:S02]  /*17280*/  IMAD.MOV.U32 R9, RZ, RZ, R4 ;  /* 0x000000ffff097224 */ /* 0x000fe400078e0004 */
[----:B------:R-:W-:Y:S02]  /*17290*/  IMAD.MOV.U32 R15, RZ, RZ, R168 ;  /* 0x000000ffff0f7224 */ /* 0x000fe400078e00a8 */
[----:B------:R-:W-:-:S07]  /*172a0*/  IMAD.MOV.U32 R20, RZ, RZ, R161 ;  /* 0x000000ffff147224 */ /* 0x000fce00078e00a1 */
.L_x_2897:
[----:B------:R-:W-:-:S05]  /*172b0*/  VIADD R13, R20, 0x1 ;  /* 0x00000001140d7836 */ /* 0x000fca0000000000 */
[----:B------:R-:W-:-:S04]  /*172c0*/  ISETP.NE.AND P1, PT, R13, 0x2, PT ;  /* 0x000000020d00780c */ /* 0x000fc80003f25270 */
[----:B------:R-:W-:Y:S02]  /*172d0*/  SEL R168, RZ, 0x1, P1 ;  /* 0x00000001ffa87807 */ /* 0x000fe40000800000 */
[----:B------:R-:W-:Y:S02]  /*172e0*/  SEL R13, R13, RZ, P1 ;  /* 0x000000ff0d0d7207 */ /* 0x000fe40000800000 */
[----:B------:R-:W-:Y:S02]  /*172f0*/  LOP3.LUT R168, R15, R168, RZ, 0x3c, !PT ;  /* 0x000000a80fa87212 */ /* 0x000fe400078e3cff */
[----:B------:R-:W-:Y:S01]  /*17300*/  MOV R161, R13 ;  /* 0x0000000d00a17202 */ /* 0x000fe20000000f00 */
[----:B------:R-:W-:Y:S06]  /*17310*/  @!P0 BRA `(.L_x_2885) ;  /* 0x0000000000048947 */ /* 0x000fec0003800000 */
[----:B------:R-:W-:Y:S01]  /*17320*/  BPT.TRAP 0x1 ;  /* 0x000000040000795c */ /* 0x000fe20000300000 */
.L_x_2885:
[----:B------:R-:W-:Y:S01]  /*17330*/  IMAD R4, R161, 0x8, R18 ;  /* 0x00000008a1047824 */ /* 0x000fe200078e0212 */
[----:B------:R-:W-:-:S04]  /*17340*/  SHF.L.U32 R11, R168, 0x1f, RZ ;  /* 0x0000001fa80b7819 */ /* 0x000fc800000006ff */
[----:B------:R0:W1:Y:S01]  /*17350*/  SYNCS.PHASECHK.TRANS64.TRYWAIT P1, [R4+URZ+0x2a830], R11 ;  /* 0x02a8300b040075a7 */ /* 0x000062000802017f */
[----:B------:R-:W-:Y:S05]  /*17360*/  @!P0 BRA `(.L_x_2886) ;  /* 0x0000000000048947 */ /* 0x000fea0003800000 */
[----:B------:R-:W-:Y:S01]  /*17370*/  BPT.TRAP 0x1 ;  /* 0x000000040000795c */ /* 0x000fe20000300000 */
.L_x_2886:
[----:B------:R-:W-:Y:S01]  /*17380*/  BSSY B1, `(.L_x_2887) ;  /* 0x0000006000017945 */ /* 0x000fe20003800000 */
[----:B------:R-:W-:Y:S02]  /*17390*/  IMAD R2, R161, 0x900, R8 ;  /* 0x00000900a1027824 */ /* 0x000fe400078e0208 */
[----:B------:R-:W-:Y:S01]  /*173a0*/  IMAD.MOV.U32 R3, RZ, RZ, 0x40000040 ;  /* 0x40000040ff037424 */ /* 0x000fe200078e00ff */
[----:B-1----:R-:W-:Y:S06]  /*173b0*/  @P1 BRA `(.L_x_2888) ;  /* 0x0000000000081947 */ /* 0x002fec0003800000 */
[----:B------:R-:W1:Y:S02]  /*173c0*/  SYNCS.PHASECHK.TRANS64.TRYWAIT P1, [R4+URZ+0x2a830], R11 ;  /* 0x02a8300b040075a7 */ /* 0x000e64000802017f */
[----:B-1----:R-:W-:Y:S05]  /*173d0*/  @!P1 BRA `(.L_x_2889) ;  /* 0x000000c800d49947 */ /* 0x002fea0003800000 */
.L_x_2888:
[----:B------:R-:W-:Y:S05]  /*173e0*/  BSYNC B1 ;  /* 0x0000000000017941 */ /* 0x000fea0003800000 */
.L_x_2887:
[----:B------:R-:W2:Y:S04]  /*173f0*/  LDL.64 R88, [R1+0x28] ;  /* 0x0000280001587983 */ /* 0x000ea80000100a00 */
[----:B------:R-:W3:Y:S04]  /*17400*/  LDL.64 R186, [R1+0x20] ;  /* 0x0000200001ba7983 */ /* 0x000ee80000100a00 */
[----:B------:R-:W4:Y:S01]  /*17410*/  LDL.64 R210, [R1+0x18] ;  /* 0x0000180001d27983 */ /* 0x000f220000100a00 */
[C---:B------:R-:W-:Y:S02]  /*17420*/  R2UR UR6, R2.reuse ;  /* 0x00000000020672ca */ /* 0x040fe400000e0000 */
[----:B------:R-:W-:Y:S01]  /*17430*/  R2UR UR7, R3 ;  /* 0x00000000030772ca */ /* 0x000fe200000e0000 */
[----:B------:R-:W5:Y:S01]  /*17440*/  LDL.64 R208, [R1+0x10] ;  /* 0x0000100001d07983 */ /* 0x000f620000100a00 */
[----:B------:R-:W-:-:S02]  /*17450*/  VIADD R10, R2, 0x2 ;  /* 0x00000002020a7836 */ /* 0x000fc40000000000 */
[----:B01----:R-:W-:Y:S01]  /*17460*/  IMAD.MOV.U32 R11, RZ, RZ, 0x40000040 ;  /* 0x40000040ff0b7424 */ /* 0x003fe200078e00ff */
[----:B------:R-:W5:Y:S01]  /*17470*/  LDL.64 R206, [R1+0x8] ;  /* 0x0000080001ce7983 */ /* 0x000f620000100a00 */
        /* <DEDUP_REMOVED lines=8> */
[----:B------:R-:W-:Y:S01]  /*17500*/  VIADD R10, R2, 0x4 ;  /* 0x00000004020a7836 */ /* 0x000fe20000000000 */
[----:B------:R-:W2:Y:S01]  /*17510*/  LDL.64 R186, [R1] ;  /* 0x0000000001ba7983 */ /* 0x000ea20000100a00 */
        /* <DEDUP_REMOVED lines=159> */
.L_x_2890:
[----:B------:R-:W-:Y:S01]  /*17f10*/  SHF.L.U32 R3, R15, 0x1f, RZ ;  /* 0x0000001f0f037819 */ /* 0x000fe200000006ff */
[----:B------:R-:W-:-:S04]  /*17f20*/  IMAD R10, R20, 0x8, R18 ;  /* 0x00000008140a7824 */ /* 0x000fc800078e0212 */
[----:B------:R0:W1:Y:S01]  /*17f30*/  SYNCS.PHASECHK.TRANS64.TRYWAIT P1, [R10+URZ+0x2a850], R3 ;  /* 0x02a850030a0075a7 */ /* 0x000062000802017f */
[----:B------:R-:W-:Y:S05]  /*17f40*/  @!P0 BRA `(.L_x_2891) ;  /* 0x0000000000048947 */ /* 0x000fea0003800000 */
[----:B------:R-:W-:Y:S01]  /*17f50*/  BPT.TRAP 0x1 ;  /* 0x000000040000795c */ /* 0x000fe20000300000 */
.L_x_2891:
        /* <DEDUP_REMOVED lines=9> */
.L_x_2893:
[----:B------:R-:W-:Y:S05]  /*17ff0*/  BSYNC B1 ;  /* 0x0000000000017941 */ /* 0x000fea0003800000 */
.L_x_2892:
[----:B------:R-:W-:Y:S01]  /*18000*/  IMAD.MOV.U32 R2, RZ, RZ, R0 ;  /* 0x000000ffff027224 */ /* 0x000fe200078e0000 */
[----:B------:R-:W-:Y:S01]  /*18010*/  WARPGROUP.ARRIVE ;  /* 0x00000000000079c5 */ /* 0x000fe20000000000 */
[----:B01----:R-:W-:-:S03]  /*18020*/  IMAD.MOV.U32 R3, RZ, RZ, 0x40000040 ;  /* 0x40000040ff037424 */ /* 0x003fc600078e00ff */
        /* <DEDUP_REMOVED lines=21> */
[----:B------:R-:W-:Y:S02]  /*18180*/  R2UR UR7, R3 ;  /* 0x00000000030772ca */ /* 0x000fe400000e0000 */
[----:B------:R-:W-:Y:S01]  /*18190*/  MOV R3, 0x40000040 ;  /* 0x4000004000037802 */ /* 0x000fe20000000f00 */
[----:B------:R-:W-:Y:S02]  /*181a0*/  WARPGROUP.DEPBAR.LE gsb0, 0x0 ;  /* 0x00008000000079c5 */ /* 0x000fe40000010000 */
[----:B------:R-:W-:-:S08]  /*181b0*/  WARPGROUP.ARRIVE ;  /* 0x00000000000079c5 */ /* 0x000fd00000000000 */
        /* <DEDUP_REMOVED lines=16> */
.L_x_2895:
        /* <DEDUP_REMOVED lines=53> */
[----:B------:R-:W-:-:S03]  /*18610*/  IMAD.U32 R2, RZ, RZ, UR38 ;  /* 0x00000026ff027e24 */ /* 0x000fc6000f8e00ff */
[----:B------:R-:W1:Y:S01]  /*18620*/  SHFL.BFLY PT, R20, R15, 0x1, 0x1f ;  /* 0x0c201f000f147f89 */ /* 0x000e6200000e0000 */
[----:B0-----:R-:W-:Y:S02]  /*18630*/  FMNMX.FTZ R4, R11, R4, !PT ;  /* 0x000000040b047209 */ /* 0x001fe40007810000 */
[----:B-1----:R-:W-:-:S03]  /*18640*/  FMNMX.FTZ R3, R15, R20, !PT ;  /* 0x000000140f037209 */ /* 0x002fc60007810000 */
[----:B------:R-:W-:-:S04]  /*18650*/  FADD.FTZ R9, -R4, R9 ;  /* 0x0000000904097221 */ /* 0x000fc80000010100 */
[----:B------:R-:W-:Y:S01]  /*18660*/  FMUL.FTZ R20, R9, R2 ;  /* 0x0000000209147220 */ /* 0x000fe20000410000 */
[----:B------:R-:W-:-:S03]  /*18670*/  FADD.FTZ R9, -R3, R12 ;  /* 0x0000000c03097221 */ /* 0x000fc60000010100 */
[----:B------:R-:W-:Y:S01]  /*18680*/  MUFU.EX2 R5, R20 ;  /* 0x0000001400057308 */ /* 0x000fe20000000800 */
[-C--:B------:R-:W-:Y:S01]  /*18690*/  FMUL.FTZ R0, R9, R2.reuse ;  /* 0x0000000209007220 */ /* 0x080fe20000410000 */
[----:B------:R-:W-:-:S04]  /*186a0*/  FMUL.FTZ R9, R4, R2 ;  /* 0x0000000204097220 */ /* 0x000fc80000410000 */
[-CC-:B------:R-:W-:Y:S01]  /*186b0*/  FFMA.FTZ R137, R101, R2.reuse, -R9.reuse ;  /* 0x0000000265897223 */ /* 0x180fe20000010809 */
[-CC-:B------:R-:W-:Y:S01]  /*186c0*/  FFMA.FTZ R101, R105, R2.reuse, -R9.reuse ;  /* 0x0000000269657223 */ /* 0x180fe20000010809 */
[-C--:B------:R-:W-:Y:S01]  /*186d0*/  FMUL.FTZ R105, R3, R2.reuse ;  /* 0x0000000203697220 */ /* 0x080fe20000410000 */
[-CC-:B------:R-:W-:Y:S01]  /*186e0*/  FFMA.FTZ R156, R88, R2.reuse, -R9.reuse ;  /* 0x00000002589c7223 */ /* 0x180fe20000010809 */
        /* <DEDUP_REMOVED lines=17> */
[----:B------:R-:W1:Y:S01]  /*18800*/  MUFU.EX2 R157, R157 ;  /* 0x0000009d009d7308 */ /* 0x000e620000000800 */
[-CC-:B------:R-:W-:Y:S01]  /*18810*/  FFMA.FTZ R149, R106, R2.reuse, -R105.reuse ;  /* 0x000000026a957223 */ /* 0x180fe20000010869 */
[-C--:B------:R-:W-:Y:S01]  /*18820*/  FFMA.FTZ R98, R107, R2.reuse, -R105 ;  /* 0x000000026b627223 */ /* 0x080fe20000010869 */
[-C--:B------:R-:W-:Y:S01]  /*18830*/  FFMA.FTZ R150, R108, R2.reuse, -R9 ;  /* 0x000000026c967223 */ /* 0x080fe20000010809 */
[-C--:B------:R-:W-:Y:S01]  /*18840*/  FFMA.FTZ R151, R110, R2.reuse, -R105 ;  /* 0x000000026e977223 */ /* 0x080fe20000010869 */
[-C--:B------:R-:W-:Y:S01]  /*18850*/  FFMA.FTZ R97, R109, R2.reuse, -R9 ;  /* 0x000000026d617223 */ /* 0x080fe20000010809 */
[-C--:B------:R-:W-:Y:S01]  /*18860*/  FFMA.FTZ R100, R111, R2.reuse, -R105 ;  /* 0x000000026f647223 */ /* 0x080fe20000010869 */
[-C--:B------:R-:W-:Y:S01]  /*18870*/  FFMA.FTZ R144, R112, R2.reuse, -R9 ;  /* 0x0000000270907223 */ /* 0x080fe20000010809 */
[----:B------:R-:W2:Y:S01]  /*18880*/  MUFU.EX2 R143, R143 ;  /* 0x0000008f008f7308 */ /* 0x000ea20000000800 */
[----:B0-----:R-:W-:Y:S01]  /*18890*/  FFMA.FTZ R12, R5, R7, R156 ;  /* 0x00000007050c7223 */ /* 0x001fe2000001009c */
[-C--:B------:R-:W-:Y:S01]  /*188a0*/  FFMA.FTZ R145, R114, R2.reuse, -R105 ;  /* 0x0000000272917223 */ /* 0x080fe20000010869 */
[-C--:B------:R-:W-:Y:S01]  /*188b0*/  FFMA.FTZ R93, R113, R2.reuse, -R9 ;  /* 0x00000002715d7223 */ /* 0x080fe20000010809 */
[-C--:B------:R-:W-:Y:S01]  /*188c0*/  FFMA.FTZ R102, R115, R2.reuse, -R105 ;  /* 0x0000000273667223 */ /* 0x080fe20000010869 */
[-C--:B------:R-:W-:Y:S01]  /*188d0*/  FFMA.FTZ R146, R116, R2.reuse, -R9 ;  /* 0x0000000274927223 */ /* 0x080fe20000010809 */
[-C--:B------:R-:W-:Y:S01]  /*188e0*/  FFMA.FTZ R147, R118, R2.reuse, -R105 ;  /* 0x0000000276937223 */ /* 0x080fe20000010869 */
[----:B------:R-:W-:Y:S01]  /*188f0*/  FFMA.FTZ R89, R117, R2, -R9 ;  /* 0x0000000275597223 */ /* 0x000fe20000010809 */
[----:B------:R-:W0:Y:S01]  /*18900*/  MUFU.EX2 R90, R90 ;  /* 0x0000005a005a7308 */ /* 0x000e220000000800 */
[----:B-1----:R-:W-:Y:S01]  /*18910*/  FFMA.FTZ R7, R0, R6, R157 ;  /* 0x0000000600077223 */ /* 0x002fe2000001009d */
[-C--:B------:R-:W-:Y:S01]  /*18920*/  FFMA.FTZ R104, R119, R2.reuse, -R105 ;  /* 0x0000000277687223 */ /* 0x080fe20000010869 */
[-CC-:B------:R-:W-:Y:S01]  /*18930*/  FFMA.FTZ R140, R120, R2.reuse, -R9.reuse ;  /* 0x00000002788c7223 */ /* 0x180fe20000010809 */
[-CC-:B------:R-:W-:Y:S01]  /*18940*/  FFMA.FTZ R21, R121, R2.reuse, -R9.reuse ;  /* 0x0000000279157223 */ /* 0x180fe20000010809 */
[-CC-:B------:R-:W-:Y:S01]  /*18950*/  FFMA.FTZ R142, R124, R2.reuse, -R9.reuse ;  /* 0x000000027c8e7223 */ /* 0x180fe20000010809 */
[-CC-:B------:R-:W-:Y:S01]  /*18960*/  FFMA.FTZ R15, R125, R2.reuse, -R9.reuse ;  /* 0x000000027d0f7223 */ /* 0x180fe20000010809 */
[-CC-:B------:R-:W-:Y:S01]  /*18970*/  FFMA.FTZ R136, R128, R2.reuse, -R9.reuse ;  /* 0x0000000280887223 */ /* 0x180fe20000010809 */
[----:B------:R-:W1:Y:S01]  /*18980*/  MUFU.EX2 R158, R158 ;  /* 0x0000009e009e7308 */ /* 0x000e620000000800 */
[----:B--2---:R-:W-:Y:S01]  /*18990*/  FADD.FTZ R91, R143, R12 ;  /* 0x0000000c8f5b7221 */ /* 0x004fe20000010000 */
[-CC-:B------:R-:W-:Y:S01]  /*189a0*/  FFMA.FTZ R11, R129, R2.reuse, -R9.reuse ;  /* 0x00000002810b7223 */ /* 0x180fe20000010809 */
[-CC-:B------:R-:W-:Y:S01]  /*189b0*/  FFMA.FTZ R138, R132, R2.reuse, -R9.reuse ;  /* 0x00000002848a7223 */ /* 0x180fe20000010809 */
[----:B------:R-:W-:-:S04]  /*189c0*/  FFMA.FTZ R9, R133, R2, -R9 ;  /* 0x0000000285097223 */ /* 0x000fc80000010809 */
        /* <DEDUP_REMOVED lines=8> */
[----:B------:R-:W-:-:S06]  /*18a50*/  FFMA.FTZ R12, R122, R2, -R105 ;  /* 0x000000027a0c7223 */ /* 0x000fcc0000010869 */
[----:B------:R-:W0:Y:S01]  /*18a60*/  MUFU.EX2 R153, R153 ;  /* 0x0000009900997308 */ /* 0x000e220000000800 */
[----:B-1----:R-:W-:-:S07]  /*18a70*/  FADD.FTZ R6, R92, R7 ;  /* 0x000000075c067221 */ /* 0x002fce0000010000 */
[----:B------:R-:W1:Y:S01]  /*18a80*/  MUFU.EX2 R139, R139 ;  /* 0x0000008b008b7308 */ /* 0x000e620000000800 */
[----:B--2---:R-:W-:Y:S01]  /*18a90*/  FADD.FTZ R20, R152, R91 ;  /* 0x0000005b98147221 */ /* 0x004fe20000010000 */
[----:B------:R-:W-:-:S06]  /*18aa0*/  FFMA.FTZ R91, R123, R2, -R105 ;  /* 0x000000027b5b7223 */ /* 0x000fcc0000010869 */
        /* <DEDUP_REMOVED lines=16> */
[----:B-1----:R-:W-:Y:S01]  /*18bb0*/  FADD.FTZ R88, R148, R95 ;  /* 0x0000005f94587221 */ /* 0x002fe20000010000 */
[----:B------:R-:W-:-:S06]  /*18bc0*/  FFMA.FTZ R95, R127, R2, -R105 ;  /* 0x000000027f5f7223 */ /* 0x000fcc0000010869 */
        /* <DEDUP_REMOVED lines=28> */
[----:B------:R-:W-:Y:S02]  /*18d90*/  IMAD R6, R13, 0x8, R18 ;  /* 0x000000080d067824 */ /* 0x000fe400078e0212 */
        /* <DEDUP_REMOVED lines=9> */
[----:B------:R-:W-:-:S05]  /*18e30*/  VIADD R7, R6, 0x2a840 ;  /* 0x0002a84006077836 */ /* 0x000fca0000000000 */
[----:B------:R-:W-:Y:S01]  /*18e40*/  PRMT R7, R178, 0x654, R7 ;  /* 0x00000654b2077816 */ /* 0x000fe20000000007 */
[----:B------:R-:W0:Y:S01]  /*18e50*/  MUFU.EX2 R142, R142 ;  /* 0x0000008e008e7308 */ /* 0x000e220000000800 */
[----:B-1----:R-:W-:Y:S01]  /*18e60*/  FADD.FTZ R103, R21, R106 ;  /* 0x0000006a15677221 */ /* 0x002fe20000010000 */
[----:B------:R-:W-:Y:S01]  /*18e70*/  FFMA.FTZ R106, R135, R2, -R105 ;  /* 0x00000002876a7223 */ /* 0x000fe20000010869 */
[----:B------:R1:W-:Y:S05]  /*18e80*/  SYNCS.ARRIVE.TRANS64.RED.A1T0 RZ, [R7+URZ], RZ ;  /* 0x000000ff07ff79a7 */ /* 0x0003ea000810043f */
[----:B------:R-:W3:Y:S01]  /*18e90*/  MUFU.EX2 R20, R20 ;  /* 0x0000001400147308 */ /* 0x000ee20000000800 */
[----:B--2---:R-:W-:-:S07]  /*18ea0*/  FADD.FTZ R107, R91, R108 ;  /* 0x0000006c5b6b7221 */ /* 0x004fce0000010000 */
[----:B------:R-:W1:Y:S01]  /*18eb0*/  MUFU.EX2 R15, R15 ;  /* 0x0000000f000f7308 */ /* 0x000e620000000800 */
[----:B0-----:R-:W-:-:S07]  /*18ec0*/  FADD.FTZ R6, R142, R103 ;  /* 0x000000678e067221 */ /* 0x001fce0000010000 */
        /* <DEDUP_REMOVED lines=22> */
.L_x_2896:
[----:B------:R-:W-:Y:S01]  /*19030*/  ISETP.GT.AND P1, PT, R14, RZ, PT ;  /* 0x000000ff0e00720c */ /* 0x000fe20003f24270 */
[----:B------:R-:W-:Y:S01]  /*19040*/  VIADD R103, R10, 0x2a860 ;  /* 0x0002a8600a677836 */ /* 0x000fe20000000000 */
[----:B------:R-:W-:Y:S01]  /*19050*/  F2FP.BF16.F32.PACK_AB R156, R143, R156 ;  /* 0x0000009c8f9c723e */ /* 0x000fe200000010ff */
[----:B------:R-:W-:Y:S01]  /*19060*/  VIADD R14, R14, 0xffffffff ;  /* 0xffffffff0e0e7836 */ /* 0x000fe20000000000 */
[----:B------:R-:W-:Y:S02]  /*19070*/  F2FP.BF16.F32.PACK_AB R158, R141, R158 ;  /* 0x0000009e8d9e723e */ /* 0x000fe400000010ff */
[----:B------:R-:W-:Y:S02]  /*19080*/  PRMT R103, R178, 0x654, R103 ;  /* 0x00000654b2677816 */ /* 0x000fe40000000067 */
[----:B------:R-:W-:Y:S02]  /*19090*/  F2FP.BF16.F32.PACK_AB R152, R139, R152 ;  /* 0x000000988b98723e */ /* 0x000fe400000010ff */
[----:B------:R0:W-:Y:S01]  /*190a0*/  SYNCS.ARRIVE.TRANS64.RED.A1T0 RZ, [R103+URZ], RZ ;  /* 0x000000ff67ff79a7 */ /* 0x0001e2000810043f */
        /* <DEDUP_REMOVED lines=25> */
[----:B0-----:R-:W-:Y:S06]  /*19240*/  @P1 BRA `(.L_x_2897) ;  /* 0xffffffe000181947 */ /* 0x001fec000383ffff */
.L_x_2884:
[----:B------:R-:W-:Y:S05]  /*19250*/  BSYNC B0 ;  /* 0x0000000000007941 */ /* 0x000fea0003800000 */
.L_x_2883:
        /* <DEDUP_REMOVED lines=67> */
.L_x_2898:
[----:B------:R-:W-:Y:S01]  /*19690*/  IMAD R12, R161, 0x8, R18 ;  /* 0x00000008a10c7824 */ /* 0x000fe200078e0212 */
[----:B------:R-:W-:-:S04]  /*196a0*/  SHF.L.U32 R5, R168, 0x1f, RZ ;  /* 0x0000001fa8057819 */ /* 0x000fc800000006ff */
[----:B------:R0:W1:Y:S01]  /*196b0*/  SYNCS.PHASECHK.TRANS64.TRYWAIT P1, [R12+URZ+0x2a850], R5 ;  /* 0x02a850050c0075a7 */ /* 0x000062000802017f */
[----:B------:R-:W-:Y:S05]  /*196c0*/  @!P0 BRA `(.L_x_2899) ;  /* 0x0000000000048947 */ /* 0x000fea0003800000 */
[----:B------:R-:W-:Y:S01]  /*196d0*/  BPT.TRAP 0x1 ;  /* 0x000000040000795c */ /* 0x000fe20000300000 */
.L_x_2899:
        /* <DEDUP_REMOVED lines=9> */
.L_x_2901:
[----:B------:R-:W-:Y:S05]  /*19770*/  BSYNC B0 ;  /* 0x0000000000007941 */ /* 0x000fea0003800000 */
.L_x_2900:
        /* <DEDUP_REMOVED lines=48> */
[----:B------:R-:W-:Y:S02]  /*19a80*/  IMAD.MOV.U32 R0, RZ, RZ, -0x800000 ;  /* 0xff800000ff007424 */ /* 0x000fe400078e00ff */
[----:B-1----:R-:W-:Y:S01]  /*19a90*/  FADD.FTZ R13, R8, R9 ;  /* 0x00000009080d7221 */ /* 0x002fe20000010000 */
[----:B------:R-:W-:-:S04]  /*19aa0*/  FSETP.NE.FTZ.AND P1, PT, R11, RZ, PT ;  /* 0x000000ff0b00720b */ /* 0x000fc80003f35000 */
        /* <DEDUP_REMOVED lines=17> */
.L_x_2903:
[----:B------:R-:W-:Y:S02]  /*19bc0*/  VIADD R3, R12, 0x2a860 ;  /* 0x0002a8600c037836 */ /* 0x000fe40000000000 */
[-C--:B------:R-:W-:Y:S01]  /*19bd0*/  FMUL.FTZ R89, R32, R5.reuse ;  /* 0x0000000520597220 */ /* 0x080fe20000410000 */
[----:B------:R-:W-:Y:S02]  /*19be0*/  VIADD R161, R161, 0x1 ;  /* 0x00000001a1a17836 */ /* 0x000fe40000000000 */
[-C--:B------:R-:W-:Y:S01]  /*19bf0*/  FMUL.FTZ R92, R33, R5.reuse ;  /* 0x00000005215c7220 */ /* 0x080fe20000410000 */
[-C--:B------:R-:W-:Y:S01]  /*19c00*/  FMUL.FTZ R32, R64, R5.reuse ;  /* 0x0000000540207220 */ /* 0x080fe20000410000 */
[----:B------:R-:W-:Y:S01]  /*19c10*/  PRMT R3, R178, 0x654, R3 ;  /* 0x00000654b2037816 */ /* 0x000fe20000000003 */
[-C--:B0-----:R-:W-:Y:S01]  /*19c20*/  FMUL.FTZ R94, R34, R6.reuse ;  /* 0x00000006225e7220 */ /* 0x081fe20000410000 */
        /* <DEDUP_REMOVED lines=10> */
[----:B0-----:R-:W-:Y:S01]  /*19cd0*/  SEL R3, RZ, 0x1, P0 ;  /* 0x00000001ff037807 */ /* 0x001fe20000000000 */
        /* <DEDUP_REMOVED lines=55> */
[----:B------:R-:W-:-:S07]  /*1a050*/  SEL R161, R161, RZ, P0 ;  /* 0x000000ffa1a17207 */ /* 0x000fce0000000000 */
.L_x_2804:
        /* <DEDUP_REMOVED lines=29> */
[C---:B------:R-:W-:Y:S02]  /*1a230*/  IADD3 R103, P2, R8.reuse, 0x4020, RZ ;  /* 0x0000402008677810 */ /* 0x040fe40007f5e0ff */
[C---:B------:R-:W-:Y:S02]  /*1a240*/  IADD3 R105, P1, R8.reuse, 0x4040, RZ ;  /* 0x0000404008697810 */ /* 0x040fe40007f3e0ff */
[----:B------:R-:W-:Y:S01]  /*1a250*/  IADD3 R107, P0, R8, 0x4060, RZ ;  /* 0x00004060086b7810 */ /* 0x000fe20007f1e0ff */
[--C-:B----4-:R-:W-:Y:S01]  /*1a260*/  IMAD.X R29, RZ, RZ, R9.reuse, P2 ;  /* 0x000000ffff1d7224 */ /* 0x110fe200010e0609 */
[----:B------:R-:W-:Y:S01]  /*1a270*/  LOP3.LUT R4, R71, 0x380, RZ, 0xc0, !PT ;  /* 0x0000038047047812 */ /* 0x000fe200078ec0ff */
[--C-:B------:R-:W-:Y:S01]  /*1a280*/  IMAD.X R31, RZ, RZ, R9.reuse, P1 ;  /* 0x000000ffff1f7224 */ /* 0x100fe200008e0609 */
[----:B------:R-:W-:Y:S01]  /*1a290*/  LOP3.LUT R6, R75, 0x380, RZ, 0xc0, !PT ;  /* 0x000003804b067812 */ /* 0x000fe200078ec0ff */
[--C-:B------:R-:W-:Y:S01]  /*1a2a0*/  IMAD.X R21, RZ, RZ, R9.reuse, P0 ;  /* 0x000000ffff157224 */ /* 0x100fe200000e0609 */
        /* <DEDUP_REMOVED lines=8> */
[----:B------:R-:W-:-:S02]  /*1a330*/  IADD3.X R13, RZ, R9, RZ, P4, !PT ;  /* 0x00000009ff0d7210 */ /* 0x000fc400027fe4ff */
[----:B------:R-:W-:Y:S02]  /*1a340*/  LOP3.LUT R20, R103, 0x380, RZ, 0xc0, !PT ;  /* 0x0000038067147812 */ /* 0x000fe400078ec0ff */
[----:B-1----:R-:W-:Y:S02]  /*1a350*/  LOP3.LUT R24, R105, 0x380, RZ, 0xc0, !PT ;  /* 0x0000038069187812 */ /* 0x002fe400078ec0ff */
[----:B------:R-:W-:Y:S02]  /*1a360*/  LOP3.LUT R4, R4, R71, RZ, 0x3c, !PT ;  /* 0x0000004704047212 */ /* 0x000fe400078e3cff */
[----:B------:R-:W-:Y:S02]  /*1a370*/  LOP3.LUT R6, R6, R75, RZ, 0x3c, !PT ;  /* 0x0000004b06067212 */ /* 0x000fe400078e3cff */
[----:B------:R-:W-:Y:S02]  /*1a380*/  F2FP.BF16.F32.PACK_AB R9, R28, R99 ;  /* 0x000000631c09723e */ /* 0x000fe400000010ff */
[----:B------:R-:W-:Y:S01]  /*1a390*/  F2FP.BF16.F32.PACK_AB R11, R97, R30 ;  /* 0x0000001e610b723e */ /* 0x000fe200000010ff */
[----:B------:R-:W-:Y:S01]  /*1a3a0*/  BAR.SYNC.DEFER_BLOCKING 0x1, 0x100 ;  /* 0x0044000000007b1d */ /* 0x000fe20000010000 */
[----:B------:R-:W-:-:S02]  /*1a3b0*/  SHF.R.U64 R12, R12, 0x3, RZ ;  /* 0x000000030c0c7819 */ /* 0x000fc400000012ff */
[----:B------:R-:W-:Y:S02]  /*1a3c0*/  SHF.R.U64 R14, R14, 0x3, RZ ;  /* 0x000000030e0e7819 */ /* 0x000fe400000012ff */
[----:B------:R-:W-:Y:S02]  /*1a3d0*/  LOP3.LUT R70, R107, 0x380, RZ, 0xc0, !PT ;  /* 0x000003806b467812 */ /* 0x000fe400078ec0ff */
[----:B------:R-:W-:Y:S02]  /*1a3e0*/  SHF.R.U64 R20, R20, 0x3, RZ ;  /* 0x0000000314147819 */ /* 0x000fe400000012ff */
[----:B------:R-:W-:Y:S02]  /*1a3f0*/  SHF.R.U64 R24, R24, 0x3, RZ ;  /* 0x0000000318187819 */ /* 0x000fe400000012ff */
[----:B------:R-:W-:Y:S02]  /*1a400*/  MOV R75, R4 ;  /* 0x00000004004b7202 */ /* 0x000fe40000000f00 */
[----:B------:R-:W-:-:S02]  /*1a410*/  MOV R74, R6 ;  /* 0x00000006004a7202 */ /* 0x000fc40000000f00 */
[----:B------:R-:W-:Y:S02]  /*1a420*/  F2FP.BF16.F32.PACK_AB R4, R92, R89 ;  /* 0x000000595c04723e */ /* 0x000fe400000010ff */
[----:B------:R-:W-:Y:S02]  /*1a430*/  F2FP.BF16.F32.PACK_AB R5, R95, R94 ;  /* 0x0000005e5f05723e */ /* 0x000fe400000010ff */
[----:B------:R-:W-:Y:S02]  /*1a440*/  F2FP.BF16.F32.PACK_AB R6, R90, R33 ;  /* 0x000000215a06723e */ /* 0x000fe400000010ff */
[----:B------:R-:W-:Y:S02]  /*1a450*/  F2FP.BF16.F32.PACK_AB R7, R96, R93 ;  /* 0x0000005d6007723e */ /* 0x000fe400000010ff */
[----:B------:R-:W-:Y:S01]  /*1a460*/  LOP3.LUT R12, R12, R79, RZ, 0x3c, !PT ;  /* 0x0000004f0c0c7212 */ /* 0x000fe200078e3cff */
[----:B------:R1:W-:Y:S01]  /*1a470*/  STSM.16.M88.4 [R78], R8 ;  /* 0x000000084e007844 */ /* 0x0003e20000000200 */
[----:B------:R-:W-:-:S02]  /*1a480*/  LOP3.LUT R14, R14, R101, RZ, 0x3c, !PT ;  /* 0x000000650e0e7212 */ /* 0x000fc400078e3cff */
[----:B------:R-:W-:Y:S01]  /*1a490*/  SHF.R.U64 R70, R70, 0x3, RZ ;  /* 0x0000000346467819 */ /* 0x000fe200000012ff */
[----:B------:R-:W-:Y:S01]  /*1a4a0*/  STSM.16.M88.4 [R75], R4 ;  /* 0x000000044b007844 */ /* 0x000fe20000000200 */
[----:B------:R-:W-:Y:S02]  /*1a4b0*/  LOP3.LUT R28, R20, R103, RZ, 0x3c, !PT ;  /* 0x00000067141c7212 */ /* 0x000fe400078e3cff */
[----:B------:R-:W-:Y:S02]  /*1a4c0*/  LOP3.LUT R30, R24, R105, RZ, 0x3c, !PT ;  /* 0x00000069181e7212 */ /* 0x000fe400078e3cff */
[----:B------:R-:W-:Y:S02]  /*1a4d0*/  LOP3.LUT R20, R70, R107, RZ, 0x3c, !PT ;  /* 0x0000006b46147212 */ /* 0x000fe400078e3cff */
[----:B------:R-:W-:Y:S02]  /*1a4e0*/  MOV R72, R12 ;  /* 0x0000000c00487202 */ /* 0x000fe40000000f00 */
[----:B------:R-:W-:-:S02]  /*1a4f0*/  MOV R24, R14 ;  /* 0x0000000e00187202 */ /* 0x000fc40000000f00 */
[----:B------:R-:W-:Y:S02]  /*1a500*/  MOV R71, R28 ;  /* 0x0000001c00477202 */ /* 0x000fe40000000f00 */
[----:B-1----:R-:W-:Y:S02]  /*1a510*/  F2FP.BF16.F32.PACK_AB R8, R41, R40 ;  /* 0x000000282908723e */ /* 0x002fe400000010ff */
[----:B------:R-:W-:Y:S02]  /*1a520*/  F2FP.BF16.F32.PACK_AB R9, R43, R64 ;  /* 0x000000402b09723e */ /* 0x000fe400000010ff */
[----:B------:R-:W-:Y:S02]  /*1a530*/  F2FP.BF16.F32.PACK_AB R10, R45, R44 ;  /* 0x0000002c2d0a723e */ /* 0x000fe400000010ff */
[----:B------:R-:W-:Y:S02]  /*1a540*/  F2FP.BF16.F32.PACK_AB R11, R47, R34 ;  /* 0x000000222f0b723e */ /* 0x000fe400000010ff */
[----:B------:R-:W-:-:S02]  /*1a550*/  MOV R70, R30 ;  /* 0x0000001e00467202 */ /* 0x000fc40000000f00 */
[----:B------:R-:W-:Y:S01]  /*1a560*/  F2FP.BF16.F32.PACK_AB R12, R49, R48 ;  /* 0x00000030310c723e */ /* 0x000fe200000010ff */
[----:B------:R1:W-:Y:S01]  /*1a570*/  STSM.16.M88.4 [R74], R8 ;  /* 0x000000084a007844 */ /* 0x0003e20000000200 */
[----:B------:R-:W-:Y:S02]  /*1a580*/  F2FP.BF16.F32.PACK_AB R13, R51, R50 ;  /* 0x00000032330d723e */ /* 0x000fe400000010ff */
[----:B------:R-:W-:Y:S02]  /*1a590*/  F2FP.BF16.F32.PACK_AB R14, R53, R52 ;  /* 0x00000034350e723e */ /* 0x000fe400000010ff */
[----:B------:R-:W-:Y:S02]  /*1a5a0*/  F2FP.BF16.F32.PACK_AB R15, R55, R54 ;  /* 0x00000036370f723e */ /* 0x000fe400000010ff */
[----:B------:R-:W-:Y:S02]  /*1a5b0*/  F2FP.BF16.F32.PACK_AB R28, R57, R56 ;  /* 0x00000038391c723e */ /* 0x000fe400000010ff */
[----:B------:R-:W-:Y:S01]  /*1a5c0*/  F2FP.BF16.F32.PACK_AB R29, R59, R58 ;  /* 0x0000003a3b1d723e */ /* 0x000fe200000010ff */
[----:B------:R-:W-:Y:S01]  /*1a5d0*/  STSM.16.M88.4 [R72], R12 ;  /* 0x0000000c48007844 */ /* 0x000fe20000000200 */
[----:B------:R-:W-:-:S02]  /*1a5e0*/  F2FP.BF16.F32.PACK_AB R30, R61, R60 ;  /* 0x0000003c3d1e723e */ /* 0x000fc400000010ff */
[----:B------:R-:W-:Y:S02]  /*1a5f0*/  F2FP.BF16.F32.PACK_AB R31, R63, R62 ;  /* 0x0000003e3f1f723e */ /* 0x000fe400000010ff */
[----:B------:R-:W-:Y:S02]  /*1a600*/  ISETP.NE.U32.AND P0, PT, RZ, UR4, PT ;  /* 0x00000004ff007c0c */ /* 0x000fe4000bf05070 */
[----:B-1----:R-:W-:Y:S01]  /*1a610*/  IADD3 R8, P1, R194, UR4, RZ ;  /* 0x00000004c2087c10 */ /* 0x002fe2000ff3e0ff */
[----:B------:R1:W-:Y:S01]  /*1a620*/  STSM.16.M88.4 [R24], R28 ;  /* 0x0000001c18007844 */ /* 0x0003e20000000200 */
[----:B------:R-:W-:Y:S02]  /*1a630*/  F2FP.BF16.F32.PACK_AB R33, R67, R66 ;  /* 0x000000424321723e */ /* 0x000fe400000010ff */
[----:B------:R-:W-:Y:S02]  /*1a640*/  F2FP.BF16.F32.PACK_AB R34, R69, R68 ;  /* 0x000000444522723e */ /* 0x000fe400000010ff */
[----:B------:R-:W-:Y:S01]  /*1a650*/  MOV R21, R20 ;  /* 0x0000001400157202 */ /* 0x000fe20000000f00 */
[----:B------:R-:W-:Y:S01]  /*1a660*/  IMAD.MOV.U32 R20, RZ, RZ, RZ ;  /* 0x000000ffff147224 */ /* 0x000fe200078e00ff */
[----:B------:R-:W-:Y:S01]  /*1a670*/  F2FP.BF16.F32.PACK_AB R4, R81, R80 ;  /* 0x000000505104723e */ /* 0x000fe200000010ff */
[----:B------:R-:W-:Y:S01]  /*1a680*/  STSM.16.M88.4 [R71], R32 ;  /* 0x0000002047007844 */ /* 0x000fe20000000200 */
[----:B------:R-:W-:-:S02]  /*1a690*/  F2FP.BF16.F32.PACK_AB R5, R83, R82 ;  /* 0x000000525305723e */ /* 0x000fc400000010ff */
[----:B------:R-:W-:Y:S01]  /*1a6a0*/  F2FP.BF16.F32.PACK_AB R6, R85, R84 ;  /* 0x000000545506723e */ /* 0x000fe200000010ff */
[----:B------:R-:W-:Y:S01]  /*1a6b0*/  STSM.16.M88.4 [R70], R36 ;  /* 0x0000002446007844 */ /* 0x000fe20000000200 */
[----:B------:R-:W-:Y:S02]  /*1a6c0*/  F2FP.BF16.F32.PACK_AB R7, R87, R86 ;  /* 0x000000565707723e */ /* 0x000fe400000010ff */
[----:B------:R-:W-:Y:S01]  /*1a6d0*/  ISETP.NE.AND.EX P0, PT, RZ, UR5, PT, P0 ;  /* 0x00000005ff007c0c */ /* 0x000fe2000bf05300 */
[----:B-1----:R-:W1:Y:S01]  /*1a6e0*/  LDC R24, c[0x0][0xbe8] ;  /* 0x0002fa00ff187b82 */ /* 0x002e620000000800 */
[----:B------:R-:W-:Y:S01]  /*1a6f0*/  IADD3.X R9, R195, UR5, RZ, P1, !PT ;  /* 0x00000005c3097c10 */ /* 0x000fe20008ffe4ff */
[----:B------:R-:W-:Y:S01]  /*1a700*/  ULDC.64 UR4, c[0x0][0xc08] ;  /* 0x0003020000047ab9 */ /* 0x000fe20000000a00 */
[----:B------:R2:W-:Y:S05]  /*1a710*/  STSM.16.M88.4 [R21], R4 ;  /* 0x0000000415007844 */ /* 0x0005ea0000000200 */
[----:B------:R-:W-:Y:S01]  /*1a720*/  BAR.SYNC.DEFER_BLOCKING 0x1, 0x100 ;  /* 0x0044000000007b1d */ /* 0x000fe20000010000 */
[----:B------:R-:W-:-:S04]  /*1a730*/  ISETP.NE.U32.AND P2, PT, RZ, UR4, PT ;  /* 0x00000004ff007c0c */ /* 0x000fc8000bf45070 */
[----:B------:R-:W-:-:S13]  /*1a740*/  ISETP.NE.AND.EX P2, PT, RZ, UR5, PT, P2 ;  /* 0x00000005ff007c0c */ /* 0x000fda000bf45320 */
[----:B------:R-:W-:Y:S01]  /*1a750*/  @P2 IADD3 R194, P3, R194, UR4, RZ ;  /* 0x00000004c2c22c10 */ /* 0x000fe2000ff7e0ff */
[----:B------:R-:W-:Y:S02]  /*1a760*/  ULDC UR4, c[0x0][0xa88] ;  /* 0x0002a20000047ab9 */ /* 0x000fe40000000800 */
[----:B--2---:R-:W-:Y:S01]  /*1a770*/  IMAD.U32 R7, RZ, RZ, UR4 ;  /* 0x00000004ff077e24 */ /* 0x004fe2000f8e00ff */
[----:B------:R-:W-:Y:S01]  /*1a780*/  @P2 IADD3.X R195, R195, UR5, RZ, P3, !PT ;  /* 0x00000005c3c32c10 */ /* 0x000fe20009ffe4ff */
        /* <DEDUP_REMOVED lines=10> */
.L_x_2906:
[----:B------:R-:W-:Y:S01]  /*1a830*/  SHF.R.S32.HI R52, RZ, 0x1f, R193 ;  /* 0x0000001fff347819 */ /* 0x000fe200000114c1 */
[--C-:B------:R-:W-:Y:S01]  /*1a840*/  IMAD.IADD R15, R190, 0x1, R185.reuse ;  /* 0x00000001be0f7824 */ /* 0x100fe200078e02b9 */
[----:B------:R-:W-:Y:S01]  /*1a850*/  ULDC.64 UR4, c[0x0][0xb90] ;  /* 0x0002e40000047ab9 */ /* 0x000fe20000000a00 */
[----:B-----5:R-:W-:Y:S01]  /*1a860*/  SHF.R.S32.HI R21, RZ, 0x1f, R20 ;  /* 0x0000001fff157819 */ /* 0x020fe20000011414 */
[----:B------:R-:W-:Y:S01]  /*1a870*/  IMAD.IADD R14, R223, 0x1, R185 ;  /* 0x00000001df0e7824 */ /* 0x000fe200078e02b9 */
[----:B------:R-:W-:Y:S01]  /*1a880*/  SEL R200, R200, RZ, !P0 ;  /* 0x000000ffc8c87207 */ /* 0x000fe20004000000 */
[----:B------:R-:W-:Y:S01]  /*1a890*/  IMAD R4, R52, UR4, RZ ;  /* 0x0000000434047c24 */ /* 0x000fe2000f8e02ff */
[----:B------:R-:W-:Y:S01]  /*1a8a0*/  SEL R53, R196, RZ, !P0 ;  /* 0x000000ffc4357207 */ /* 0x000fe20004000000 */
[----:B-1----:R-:W-:-:S04]  /*1a8b0*/  @P1 IMAD.HI.U32 R6, R15, R10, RZ ;  /* 0x0000000a0f061227 */ /* 0x002fc800078e00ff */
[----:B------:R-:W-:Y:S01]  /*1a8c0*/  IMAD.MOV.U32 R9, RZ, RZ, R15 ;  /* 0x000000ffff097224 */ /* 0x000fe200078e000f */
[----:B---3--:R-:W-:Y:S01]  /*1a8d0*/  @P1 SHF.R.U32.HI R9, RZ, R11, R6 ;  /* 0x0000000bff091219 */ /* 0x008fe20000011606 */
        /* <DEDUP_REMOVED lines=18> */
[----:B------:R-:W-:Y:S01]  /*1aa00*/  IMAD R55, R7, R24, RZ ;  /* 0x0000001807377224 */ /* 0x000fe200078e02ff */
[----:B------:R-:W-:-:S02]  /*1aa10*/  IADD3.X R5, R13, R5, R8, P2, !PT ;  /* 0x000000050d057210 */ /* 0x000fc400017fe408 */
[----:B------:R-:W-:Y:S01]  /*1aa20*/  IADD3 R9, P3, R2, 0x2000, RZ ;  /* 0x0000200002097810 */ /* 0x000fe20007f7e0ff */
[----:B------:R-:W-:Y:S01]  /*1aa30*/  IMAD R6, R6, UR4, RZ ;  /* 0x0000000406067c24 */ /* 0x000fe2000f8e02ff */
[C---:B------:R-:W-:Y:S01]  /*1aa40*/  IADD3 R29, P2, R2.reuse, 0x3000, RZ ;  /* 0x00003000021d7810 */ /* 0x040fe20007f5e0ff */
[----:B------:R-:W-:Y:S01]  /*1aa50*/  IMAD.WIDE.U32 R4, R11, UR4, R4 ;  /* 0x000000040b047c25 */ /* 0x000fe2000f8e0004 */
[----:B------:R-:W-:Y:S02]  /*1aa60*/  LOP3.LUT R12, R9, 0x380, RZ, 0xc0, !PT ;  /* 0x00000380090c7812 */ /* 0x000fe400078ec0ff */
[----:B------:R-:W-:Y:S01]  /*1aa70*/  IADD3 R15, P0, R2, 0x1000, RZ ;  /* 0x00001000020f7810 */ /* 0x000fe20007f1e0ff */
[----:B------:R-:W-:Y:S01]  /*1aa80*/  IMAD R13, R11, UR5, R6 ;  /* 0x000000050b0d7c24 */ /* 0x000fe2000f8e0206 */
[----:B------:R-:W-:Y:S01]  /*1aa90*/  ULDC.64 UR4, c[0x0][0xb50] ;  /* 0x0002d40000047ab9 */ /* 0x000fe20000000a00 */
[----:B------:R-:W-:Y:S02]  /*1aaa0*/  SHF.R.U64 R12, R12, 0x3, RZ ;  /* 0x000000030c0c7819 */ /* 0x000fe400000012ff */
[----:B------:R-:W-:Y:S01]  /*1aab0*/  IMAD.IADD R5, R5, 0x1, R13 ;  /* 0x0000000105057824 */ /* 0x000fe200078e020d */
[----:B------:R-:W-:Y:S01]  /*1aac0*/  LEA R6, P4, R4, UR4, 0x2 ;  /* 0x0000000404067c11 */ /* 0x000fe2000f8810ff */
[----:B------:R-:W-:Y:S01]  /*1aad0*/  IMAD.X R13, RZ, RZ, R3, P3 ;  /* 0x000000ffff0d7224 */ /* 0x000fe200018e0603 */
[----:B------:R-:W-:-:S02]  /*1aae0*/  LOP3.LUT R28, R29, 0x380, RZ, 0xc0, !PT ;  /* 0x000003801d1c7812 */ /* 0x000fc400078ec0ff */
[----:B------:R-:W-:Y:S01]  /*1aaf0*/  LEA.HI.X R10, R4, UR5, R5, 0x2, P4 ;  /* 0x00000005040a7c11 */ /* 0x000fe2000a0f1405 */
[----:B------:R-:W-:Y:S01]  /*1ab00*/  SHFL.IDX PT, R48, R6, RZ, 0x1c1f ;  /* 0x001c1fff06307589 */ /* 0x000fe200000e0000 */
[----:B------:R-:W-:Y:S01]  /*1ab10*/  LOP3.LUT R12, R12, R9, RZ, 0x3c, !PT ;  /* 0x000000090c0c7212 */ /* 0x000fe200078e3cff */
[--C-:B------:R-:W-:Y:S01]  /*1ab20*/  IMAD.X R9, RZ, RZ, R3.reuse, P0 ;  /* 0x000000ffff097224 */ /* 0x100fe200000e0603 */
[----:B------:R-:W-:Y:S01]  /*1ab30*/  SHF.R.U64 R28, R28, 0x3, RZ ;  /* 0x000000031c1c7819 */ /* 0x000fe200000012ff */
[----:B------:R-:W1:Y:S01]  /*1ab40*/  SHFL.IDX PT, R49, R10, RZ, 0x1c1f ;  /* 0x001c1fff0a317589 */ /* 0x000e6200000e0000 */
[----:B------:R-:W-:Y:S01]  /*1ab50*/  LOP3.LUT P0, RZ, R214, 0x3, RZ, 0xc0, !PT ;  /* 0x00000003d6ff7812 */ /* 0x000fe2000780c0ff */
[----:B------:R-:W-:Y:S01]  /*1ab60*/  VIADD R4, R14, 0x8 ;  /* 0x000000080e047836 */ /* 0x000fe20000000000 */
[----:B------:R-:W-:Y:S01]  /*1ab70*/  LOP3.LUT R28, R28, R29, RZ, 0x3c, !PT ;  /* 0x0000001d1c1c7212 */ /* 0x000fe200078e3cff */
[----:B------:R-:W-:Y:S01]  /*1ab80*/  SHFL.IDX PT, R50, R6, 0x1, 0x1c1f ;  /* 0x003c1f0006327f89 */ /* 0x000fe200000e0000 */
[----:B------:R-:W-:Y:S01]  /*1ab90*/  IMAD.X R29, RZ, RZ, R3, P2 ;  /* 0x000000ffff1d7224 */ /* 0x000fe200010e0603 */
[-C--:B------:R-:W-:Y:S01]  /*1aba0*/  ISETP.GE.OR P2, PT, R14, R55.reuse, P0 ;  /* 0x000000370e00720c */ /* 0x080fe20000746670 */
[----:B------:R-:W-:Y:S01]  /*1abb0*/  ULDC.64 UR4, c[0x0][0xaa0] ;  /* 0x0002a80000047ab9 */ /* 0x000fe20000000a00 */
[----:B------:R-:W2:Y:S01]  /*1abc0*/  SHFL.IDX PT, R51, R10, 0x1, 0x1c1f ;  /* 0x003c1f000a337f89 */ /* 0x000ea200000e0000 */
[----:B------:R-:W-:-:S02]  /*1abd0*/  ISETP.GE.OR P0, PT, R4, R55, P0 ;  /* 0x000000370400720c */ /* 0x000fc40000706670 */
[C---:B------:R-:W-:Y:S02]  /*1abe0*/  IADD3 R5, P3, R2.reuse, 0x7000, RZ ;  /* 0x0000700002057810 */ /* 0x040fe40007f7e0ff */
[C---:B------:R-:W-:Y:S02]  /*1abf0*/  IADD3 R41, P4, R2.reuse, 0x6000, RZ ;  /* 0x0000600002297810 */ /* 0x040fe40007f9e0ff */
[----:B------:R-:W-:Y:S02]  /*1ac00*/  LOP3.LUT R7, R2, 0x380, RZ, 0xc0, !PT ;  /* 0x0000038002077812 */ /* 0x000fe400078ec0ff */
[----:B------:R-:W-:Y:S02]  /*1ac10*/  LOP3.LUT R36, R37, 0x380, RZ, 0xc0, !PT ;  /* 0x0000038025247812 */ /* 0x000fe400078ec0ff */
[----:B------:R-:W-:Y:S02]  /*1ac20*/  SHF.R.U64 R32, R32, 0x3, RZ ;  /* 0x0000000320207819 */ /* 0x000fe400000012ff */
[----:B------:R-:W-:Y:S01]  /*1ac30*/  LOP3.LUT R8, R15, 0x380, RZ, 0xc0, !PT ;  /* 0x000003800f087812 */ /* 0x000fe200078ec0ff */
[----:B-1----:R1:W-:Y:S01]  /*1ac40*/  @!P2 ST.E desc[UR60][R48.64], R88 ;  /* 0x000000583000a985 */ /* 0x0023e2000c10193c */
[----:B------:R-:W-:Y:S01]  /*1ac50*/  LOP3.LUT R4, R5, 0x380, RZ, 0xc0, !PT ;  /* 0x0000038005047812 */ /* 0x000fe200078ec0ff */
[----:B------:R-:W-:Y:S01]  /*1ac60*/  IMAD R21, R21, UR4, RZ ;  /* 0x0000000415157c24 */ /* 0x000fe2000f8e02ff */
[----:B------:R-:W-:Y:S01]  /*1ac70*/  LOP3.LUT R40, R41, 0x380, RZ, 0xc0, !PT ;  /* 0x0000038029287812 */ /* 0x000fe200078ec0ff */
[----:B------:R-:W-:Y:S01]  /*1ac80*/  IMAD.X R45, RZ, RZ, R3, P3 ;  /* 0x000000ffff2d7224 */ /* 0x000fe200018e0603 */
[----:B------:R-:W-:-:S02]  /*1ac90*/  SHF.R.U64 R7, R7, 0x3, RZ ;  /* 0x0000000307077819 */ /* 0x000fc400000012ff */
[----:B------:R-:W-:Y:S01]  /*1aca0*/  SHF.R.U64 R4, R4, 0x3, RZ ;  /* 0x0000000304047819 */ /* 0x000fe200000012ff */
[----:B--2---:R2:W-:Y:S01]  /*1acb0*/  @!P0 ST.E desc[UR60][R50.64], R0 ;  /* 0x0000000032008985 */ /* 0x0045e2000c10193c */
[----:B------:R-:W-:Y:S02]  /*1acc0*/  SHF.R.U64 R36, R36, 0x3, RZ ;  /* 0x0000000324247819 */ /* 0x000fe400000012ff */
[----:B------:R-:W-:Y:S01]  /*1acd0*/  SHF.R.U64 R40, R40, 0x3, RZ ;  /* 0x0000000328287819 */ /* 0x000fe200000012ff */
[----:B-1----:R-:W1:Y:S01]  /*1ace0*/  @P1 LDC R49, c[0x0][0xbec] ;  /* 0x0002fb00ff311b82 */ /* 0x002e620000000800 */
[----:B------:R-:W-:Y:S02]  /*1acf0*/  LOP3.LUT R2, R7, R2, RZ, 0x3c, !PT ;  /* 0x0000000207027212 */ /* 0x000fe400078e3cff */
[----:B------:R-:W-:Y:S01]  /*1ad00*/  LOP3.LUT R32, R32, R33, RZ, 0x3c, !PT ;  /* 0x0000002120207212 */ /* 0x000fe200078e3cff */
[--C-:B------:R-:W-:Y:S01]  /*1ad10*/  IMAD.X R33, RZ, RZ, R3.reuse, P6 ;  /* 0x000000ffff217224 */ /* 0x100fe200030e0603 */
[----:B------:R-:W-:Y:S01]  /*1ad20*/  LOP3.LUT R36, R36, R37, RZ, 0x3c, !PT ;  /* 0x0000002524247212 */ /* 0x000fe200078e3cff */
[--C-:B------:R-:W-:Y:S01]  /*1ad30*/  IMAD.X R37, RZ, RZ, R3.reuse, P5 ;  /* 0x000000ffff257224 */ /* 0x100fe200028e0603 */
[----:B------:R-:W-:Y:S01]  /*1ad40*/  LOP3.LUT R40, R40, R41, RZ, 0x3c, !PT ;  /* 0x0000002928287212 */ /* 0x000fe200078e3cff */
[----:B--2---:R-:W2:Y:S01]  /*1ad50*/  @P1 LDC R51, c[0x0][0xbf0] ;  /* 0x0002fc00ff331b82 */ /* 0x004ea20000000800 */
[----:B------:R-:W-:Y:S01]  /*1ad60*/  LOP3.LUT R44, R4, R5, RZ, 0x3c, !PT ;  /* 0x00000005042c7212 */ /* 0x000fe200078e3cff */
[----:B------:R-:W-:Y:S01]  /*1ad70*/  IMAD.X R41, RZ, RZ, R3, P4 ;  /* 0x000000ffff297224 */ /* 0x000fe200020e0603 */
[----:B------:R3:W5:Y:S01]  /*1ad80*/  LD.E.128 R4, desc[UR60][R2.64] ;  /* 0x0000003c02047980 */ /* 0x000762000c101d00 */
[----:B------:R-:W-:Y:S01]  /*1ad90*/  IMAD R21, R20, UR5, R21 ;  /* 0x0000000514157c24 */ /* 0x000fe2000f8e0215 */
[----:B------:R-:W-:Y:S01]  /*1ada0*/  SHF.R.U64 R8, R8, 0x3, RZ ;  /* 0x0000000308087819 */ /* 0x000fe200000012ff */
[----:B------:R-:W-:Y:S01]  /*1adb0*/  IMAD R0, R192, 0x20, R199 ;  /* 0x00000020c0007824 */ /* 0x000fe200078e02c7 */
[----:B------:R-:W5:Y:S02]  /*1adc0*/  LD.E.128 R28, desc[UR60][R28.64] ;  /* 0x0000003c1c1c7980 */ /* 0x000f64000c101d00 */
[----:B------:R-:W-:-:S02]  /*1add0*/  LOP3.LUT R8, R8, R15, RZ, 0x3c, !PT ;  /* 0x0000000f08087212 */ /* 0x000fc400078e3cff */
[----:B------:R-:W5:Y:S01]  /*1ade0*/  LD.E.128 R32, desc[UR60][R32.64] ;  /* 0x0000003c20207980 */ /* 0x000f62000c101d00 */
[----:B---3--:R-:W-:Y:S01]  /*1adf0*/  IMAD.WIDE.U32 R2, R20, UR4, RZ ;  /* 0x0000000414027c25 */ /* 0x008fe2000f8e00ff */
[----:B------:R-:W-:Y:S02]  /*1ae00*/  ULDC.64 UR4, c[0x0][0xae8] ;  /* 0x0002ba0000047ab9 */ /* 0x000fe40000000a00 */
[----:B------:R-:W5:Y:S01]  /*1ae10*/  LD.E.128 R8, desc[UR60][R8.64] ;  /* 0x0000003c08087980 */ /* 0x000f62000c101d00 */
[----:B------:R-:W-:Y:S02]  /*1ae20*/  IMAD.IADD R3, R3, 0x1, R21 ;  /* 0x0000000103037824 */ /* 0x000fe400078e0215 */
[----:B------:R-:W-:Y:S01]  /*1ae30*/  IMAD R20, R52, UR4, RZ ;  /* 0x0000000434147c24 */ /* 0x000fe2000f8e02ff */
[----:B------:R-:W5:Y:S01]  /*1ae40*/  LD.E.128 R12, desc[UR60][R12.64] ;  /* 0x0000003c0c0c7980 */ /* 0x000f62000c101d00 */
[----:B------:R-:W-:Y:S02]  /*1ae50*/  IMAD.IADD R48, R185, 0x1, R0 ;  /* 0x00000001b9307824 */ /* 0x000fe400078e0200 */
[C---:B------:R-:W-:Y:S01]  /*1ae60*/  IMAD R21, R193.reuse, UR5, R20 ;  /* 0x00000005c1157c24 */ /* 0x040fe2000f8e0214 */
[----:B------:R-:W5:Y:S01]  /*1ae70*/  LD.E.128 R36, desc[UR60][R36.64] ;  /* 0x0000003c24247980 */ /* 0x000f62000c101d00 */
[----:B------:R-:W-:Y:S01]  /*1ae80*/  IMAD.WIDE.U32 R2, R193, UR4, R2 ;  /* 0x00000004c1027c25 */ /* 0x000fe2000f8e0002 */
[----:B------:R-:W-:-:S02]  /*1ae90*/  ULDC.64 UR4, c[0x0][0xaf0] ;  /* 0x0002bc0000047ab9 */ /* 0x000fc40000000a00 */
[----:B------:R-:W5:Y:S01]  /*1aea0*/  LD.E.128 R40, desc[UR60][R40.64] ;  /* 0x0000003c28287980 */ /* 0x000f62000c101d00 */
[----:B-1----:R-:W-:-:S03]  /*1aeb0*/  @P1 IMAD.HI.U32 R0, R48, R49, RZ ;  /* 0x0000003130001227 */ /* 0x002fc600078e00ff */
[----:B------:R-:W5:Y:S01]  /*1aec0*/  LD.E.128 R44, desc[UR60][R44.64] ;  /* 0x0000003c2c2c7980 */ /* 0x000f62000c101d00 */
[----:B------:R-:W-:Y:S02]  /*1aed0*/  IMAD.IADD R3, R3, 0x1, R21 ;  /* 0x0000000103037824 */ /* 0x000fe400078e0215 */
[----:B------:R-:W-:Y:S01]  /*1aee0*/  IMAD.MOV.U32 R21, RZ, RZ, R48 ;  /* 0x000000ffff157224 */ /* 0x000fe200078e0030 */
[----:B--2---:R-:W-:Y:S01]  /*1aef0*/  @P1 SHF.R.U32.HI R21, RZ, R51, R0 ;  /* 0x00000033ff151219 */ /* 0x004fe20000011600 */
        /* <DEDUP_REMOVED lines=8> */
[----:B------:R-:W-:-:S03]  /*1af80*/  SHF.R.S32.HI R0, RZ, 0x1f, R21 ;  /* 0x0000001fff007819 */ /* 0x000fc60000011415 */
        /* <DEDUP_REMOVED lines=11> */
[----:B------:R-:W-:Y:S02]  /*1b040*/  IMAD.IADD R3, R3, 0x1, R51 ;  /* 0x0000000103037824 */ /* 0x000fe400078e0233 */
[----:B------:R-:W-:Y:S02]  /*1b050*/  IMAD R20, R0, UR4, RZ ;  /* 0x0000000400147c24 */ /* 0x000fe4000f8e02ff */
[----:B------:R-:W-:-:S02]  /*1b060*/  VIADD R0, R50, 0x20 ;  /* 0x0000002032007836 */ /* 0x000fc40000000000 */
[C---:B------:R-:W-:Y:S02]  /*1b070*/  IMAD R21, R49.reuse, UR5, R20 ;  /* 0x0000000531157c24 */ /* 0x040fe4000f8e0214 */
[----:B------:R-:W-:Y:S01]  /*1b080*/  IMAD.WIDE.U32 R2, R49, UR4, R2 ;  /* 0x0000000431027c25 */ /* 0x000fe2000f8e0002 */
[-C--:B------:R-:W-:Y:S01]  /*1b090*/  ISETP.GE.AND P0, PT, R0, R55.reuse, PT ;  /* 0x000000370000720c */ /* 0x080fe20003f06270 */
[----:B------:R-:W-:Y:S01]  /*1b0a0*/  ULDC.64 UR4, c[0x0][0xa80] ;  /* 0x0002a00000047ab9 */ /* 0x000fe20000000a00 */
[----:B------:R-:W-:Y:S01]  /*1b0b0*/  ISETP.GE.AND P2, PT, R50, R55, PT ;  /* 0x000000373200720c */ /* 0x000fe20003f46270 */
[----:B------:R-:W-:Y:S01]  /*1b0c0*/  VIADD R0, R18, 0x2a820 ;  /* 0x0002a82012007836 */ /* 0x000fe20000000000 */
[----:B------:R-:W-:Y:S01]  /*1b0d0*/  LEA R24, P3, R2, UR4, 0x1 ;  /* 0x0000000402187c11 */ /* 0x000fe2000f8608ff */
[----:B------:R-:W-:Y:S02]  /*1b0e0*/  IMAD.IADD R3, R3, 0x1, R21 ;  /* 0x0000000103037824 */ /* 0x000fe400078e0215 */
[----:B------:R-:W-:Y:S01]  /*1b0f0*/  VIADD R20, R50, 0x40 ;  /* 0x0000004032147836 */ /* 0x000fe20000000000 */
[----:B------:R-:W-:-:S02]  /*1b100*/  PRMT R0, RZ, 0x654, R0 ;  /* 0x00000654ff007816 */ /* 0x000fc40000000000 */
        /* <DEDUP_REMOVED lines=16> */
.L_x_2908:
[----:B------:R-:W-:Y:S05]  /*1b210*/  BSYNC B1 ;  /* 0x0000000000017941 */ /* 0x000fea0003800000 */
.L_x_2907:
        /* <DEDUP_REMOVED lines=13> */
.L_x_2910:
[----:B------:R-:W-:Y:S05]  /*1b2f0*/  BSYNC B1 ;  /* 0x0000000000017941 */ /* 0x000fea0003800000 */
.L_x_2909:
        /* <DEDUP_REMOVED lines=13> */
.L_x_2912:
[----:B------:R-:W-:Y:S05]  /*1b3d0*/  BSYNC B1 ;  /* 0x0000000000017941 */ /* 0x000fea0003800000 */
.L_x_2911:
[----:B0-----:R-:W-:Y:S01]  /*1b3e0*/  IADD3 R0, R50, 0x60, RZ ;  /* 0x0000006032007810 */ /* 0x001fe20007ffe0ff */
[----:B-12---:R-:W0:Y:S03]  /*1b3f0*/  SHFL.IDX PT, R48, R48, 0x3, 0x181f ;  /* 0x00781f0030307f89 */ /* 0x006e2600000e0000 */
        /* <DEDUP_REMOVED lines=14> */
.L_x_2905:
        /* <DEDUP_REMOVED lines=19> */
[----:B----4-:R-:W4:Y:S01]  /*1b610*/  @P2 LDC R29, c[0x0][0xbf0] ;  /* 0x0002fc00ff1d2b82 */ /* 0x010f220000000800 */
[----:B--2---:R-:W-:-:S05]  /*1b620*/  VIADD R5, R4, 0xffffff80 ;  /* 0xffffff8004057836 */ /* 0x004fca0000000000 */
[----:B------:R-:W-:Y:S01]  /*1b630*/  ISETP.GE.AND P3, PT, R5, 0x80, PT ;  /* 0x000000800500780c */ /* 0x000fe20003f66270 */
[----:B---3--:R-:W-:-:S12]  /*1b640*/  @P1 BRA `(.L_x_2914) ;  /* 0x0000000000101947 */ /* 0x008fd80003800000 */
[----:B------:R-:W-:Y:S05]  /*1b650*/  @!P0 BRA `(.L_x_2914) ;  /* 0x00000000000c8947 */ /* 0x000fea0003800000 */
[----:B------:R-:W2:Y:S04]  /*1b660*/  LDG.E R5, desc[UR60][R2.64] ;  /* 0x0000003c02057981 */ /* 0x000ea8000c1e1900 */
[----:B-----5:R-:W2:Y:S02]  /*1b670*/  LDG.E R0, desc[UR60][R2.64+0x4] ;  /* 0x0000043c02007981 */ /* 0x020ea4000c1e1900 */
[----:B--2---:R-:W-:-:S07]  /*1b680*/  IMAD.IADD R0, R0, 0x1, -R5 ;  /* 0x0000000100007824 */ /* 0x004fce00078e0a05 */
.L_x_2914:
        /* <DEDUP_REMOVED lines=22> */
[----:B------:R-:W3:Y:S01]  /*1b7f0*/  @P0 LDC R15, c[0x0][0xbf0] ;  /* 0x0002fc00ff0f0b82 */ /* 0x000ee20000000800 */
[----:B------:R-:W-:-:S04]  /*1b800*/  IMAD.WIDE.U32 R2, R13, UR4, R2 ;  /* 0x000000040d027c25 */ /* 0x000fc8000f8e0002 */
[----:B--2---:R-:W-:-:S05]  /*1b810*/  @P0 IMAD.HI.U32 R4, R9, R4, RZ ;  /* 0x0000000409040227 */ /* 0x004fca00078e00ff */
[----:B---3--:R-:W-:Y:S01]  /*1b820*/  @P0 SHF.R.U32.HI R5, RZ, R15, R4 ;  /* 0x0000000fff050219 */ /* 0x008fe20000011604 */
        /* <DEDUP_REMOVED lines=18> */
.L_x_2916:
[----:B------:R-:W-:Y:S05]  /*1b950*/  BSYNC B1 ;  /* 0x0000000000017941 */ /* 0x000fea0003800000 */
.L_x_2915:
        /* <DEDUP_REMOVED lines=10> */
[----:B0-----:R-:W-:-:S04]  /*1ba00*/  @P2 IMAD.HI.U32 R4, R9, R14, RZ ;  /* 0x0000000e09042227 */ /* 0x001fc800078e00ff */
[C---:B------:R-:W-:Y:S02]  /*1ba10*/  IMAD R7, R193.reuse, UR5, R6 ;  /* 0x00000005c1077c24 */ /* 0x040fe4000f8e0206 */
[----:B------:R-:W-:Y:S01]  /*1ba20*/  IMAD.WIDE.U32 R2, R193, UR4, R2 ;  /* 0x00000004c1027c25 */ /* 0x000fe2000f8e0002 */
[----:B------:R-:W-:-:S03]  /*1ba30*/  ULDC.64 UR4, c[0x0][0xaf0] ;  /* 0x0002bc0000047ab9 */ /* 0x000fc60000000a00 */
[----:B------:R-:W-:Y:S01]  /*1ba40*/  IMAD.MOV.U32 R5, RZ, RZ, R9 ;  /* 0x000000ffff057224 */ /* 0x000fe200078e0009 */
[----:B----4-:R-:W-:Y:S01]  /*1ba50*/  @P2 SHF.R.U32.HI R5, RZ, R29, R4 ;  /* 0x0000001dff052219 */ /* 0x010fe20000011604 */
        /* <DEDUP_REMOVED lines=41> */
.L_x_2918:
[----:B------:R-:W-:Y:S05]  /*1bcf0*/  BSYNC B1 ;  /* 0x0000000000017941 */ /* 0x000fea0003800000 */
.L_x_2917:
        /* <DEDUP_REMOVED lines=13> */
.L_x_2920:
[----:B------:R-:W-:Y:S05]  /*1bdd0*/  BSYNC B1 ;  /* 0x0000000000017941 */ /* 0x000fea0003800000 */
.L_x_2919:
        /* <DEDUP_REMOVED lines=13> */
.L_x_2922:
[----:B------:R-:W-:Y:S05]  /*1beb0*/  BSYNC B1 ;  /* 0x0000000000017941 */ /* 0x000fea0003800000 */
.L_x_2921:
        /* <DEDUP_REMOVED lines=14> */
.L_x_2913:
[----:B------:R-:W-:Y:S05]  /*1bfa0*/  BSYNC B0 ;  /* 0x0000000000007941 */ /* 0x000fea0003800000 */
.L_x_2904:
[----:B------:R-:W-:Y:S02]  /*1bfb0*/  ULDC UR4, c[0x0][0xc3c] ;  /* 0x00030f0000047ab9 */ /* 0x000fe40000000800 */
[----:B-1----:R-:W-:-:S13]  /*1bfc0*/  ISETP.GE.AND P0, PT, R27, UR4, PT ;  /* 0x000000041b007c0c */ /* 0x002fda000bf06270 */
[----:B------:R-:W-:Y:S05]  /*1bfd0*/  @!P0 BRA `(.L_x_2923) ;  /* 0xfffffe5000bc8947 */ /* 0x000fea000383ffff */
[----:B------:R-:W-:Y:S05]  /*1bfe0*/  BRA `(.L_x_2687) ;  /* 0x0000006c00847947 */ /* 0x000fea0003800000 */
.L_x_2685:
        /* <DEDUP_REMOVED lines=16> */
.L_x_2924:
        /* <DEDUP_REMOVED lines=41> */
.L_x_2930:
[----:B------:R-:W-:Y:S01]  /*1c380*/  UIADD3 UR4, UR4, 0x1f, URZ ;  /* 0x0000001f04047890 */ /* 0x000fe2000fffe03f */
[----:B------:R-:W-:-:S05]  /*1c390*/  IMAD.U32 R19, RZ, RZ, UR7 ;  /* 0x00000007ff137e24 */ /* 0x000fca000f8e00ff */
[----:B0-----:R-:W-:-:S13]  /*1c3a0*/  ISETP.LE.AND P6, PT, R10, UR4, PT ;  /* 0x000000040a007c0c */ /* 0x001fda000bfc3270 */
[----:B------:R-:W-:Y:S05]  /*1c3b0*/  @P6 BRA `(.L_x_2927) ;  /* 0x0000000400b06947 */ /* 0x000fea0003800000 */
[----:B------:R-:W-:Y:S01]  /*1c3c0*/  VIADD R7, R5, UR4 ;  /* 0x0000000405077c36 */ /* 0x000fe20008000000 */
[----:B------:R-:W-:Y:S01]  /*1c3d0*/  BSSY B0, `(.L_x_2928) ;  /* 0x0000007000007945 */ /* 0x000fe20003800000 */
[----:B------:R-:W-:-:S03]  /*1c3e0*/  MOV R4, RZ ;  /* 0x000000ff00047202 */ /* 0x000fc60000000f00 */
[----:B------:R-:W-:-:S13]  /*1c3f0*/  ISETP.GE.OR P6, PT, R7, R10, !P0 ;  /* 0x0000000a0700720c */ /* 0x000fda00047c6670 */
[----:B------:R-:W-:Y:S05]  /*1c400*/  @P6 BRA `(.L_x_2929) ;  /* 0x00000000000c6947 */ /* 0x000fea0003800000 */
[----:B------:R-:W0:Y:S02]  /*1c410*/  LDC.64 R2, c[0x0][0xc80] ;  /* 0x00032000ff027b82 */ /* 0x000e240000000a00 */
[----:B0-----:R-:W-:-:S05]  /*1c420*/  IMAD.WIDE R2, R7, 0x4, R2 ;  /* 0x0000000407027825 */ /* 0x001fca00078e0202 */
[----:B------:R0:W5:Y:S02]  /*1c430*/  LDG.E R4, desc[UR60][R2.64] ;  /* 0x0000003c02047981 */ /* 0x000164000c1e1900 */
.L_x_2929:
[----:B------:R-:W-:Y:S05]  /*1c440*/  BSYNC B0 ;  /* 0x0000000000007941 */ /* 0x000fea0003800000 */
.L_x_2928:
        /* <DEDUP_REMOVED lines=20> */
.L_x_2926:
        /* <DEDUP_REMOVED lines=20> */
.L_x_2931:
        /* <DEDUP_REMOVED lines=59> */
.L_x_2927:
[----:B------:R-:W-:Y:S01]  /*1ca80*/  IMAD.MOV.U32 R17, RZ, RZ, RZ ;  /* 0x000000ffff117224 */ /* 0x000fe200078e00ff */
[----:B------:R-:W-:Y:S01]  /*1ca90*/  MOV R18, RZ ;  /* 0x000000ff00127202 */ /* 0x000fe20000000f00 */
[----:B------:R-:W-:-:S07]  /*1caa0*/  IMAD.U32 R16, RZ, RZ, UR6 ;  /* 0x00000006ff107e24 */ /* 0x000fce000f8e00ff */
.L_x_2932:
[----:B------:R-:W-:-:S13]  /*1cab0*/  ISETP.NE.AND P0, PT, R5, RZ, PT ;  /* 0x000000ff0500720c */ /* 0x000fda0003f05270 */
[----:B------:R-:W0:Y:S01]  /*1cac0*/  @!P0 S2R R3, SR_CgaCtaId ;  /* 0x0000000000038919 */ /* 0x000e220000008800 */
[----:B------:R-:W-:-:S04]  /*1cad0*/  @!P0 MOV R2, 0x400 ;  /* 0x0000040000028802 */ /* 0x000fc80000000f00 */
[----:B0-----:R-:W-:-:S05]  /*1cae0*/  @!P0 LEA R2, R3, R2, 0x18 ;  /* 0x0000000203028211 */ /* 0x001fca00078ec0ff */
[----:B------:R0:W-:Y:S01]  /*1caf0*/  @!P0 STS.128 [R2+0x2a8d0], R16 ;  /* 0x02a8d01002008388 */ /* 0x0001e20000000c00 */
[----:B------:R-:W-:Y:S06]  /*1cb00*/  BAR.ARV 0x5, 0x180 ;  /* 0x0146000000007b1d */ /* 0x000fec0000002000 */
.L_x_2925:
        /* <DEDUP_REMOVED lines=34> */
.L_x_3034:
        /* <DEDUP_REMOVED lines=45> */
[----:B0-----:R-:W-:Y:S02]  /*1d000*/  IMAD.U32 R6, RZ, RZ, UR5 ;  /* 0x00000005ff067e24 */ /* 0x001fe4000f8e00ff */
[----:B------:R-:W-:Y:S01]  /*1d010*/  IMAD.U32 R7, RZ, RZ, UR4 ;  /* 0x00000004ff077e24 */ /* 0x000fe2000f8e00ff */
[----:B---3--:R0:W-:Y:S01]  /*1d020*/  STL [R1+0x14], R8 ;  /* 0x0000140801007387 */ /* 0x0081e20000100800 */
[----:B------:R-:W-:-:S03]  /*1d030*/  IMAD.MOV.U32 R10, RZ, RZ, R8 ;  /* 0x000000ffff0a7224 */ /* 0x000fc600078e0008 */
[----:B--2---:R0:W-:Y:S01]  /*1d040*/  STL [R1+0x4], R11 ;  /* 0x0000040b01007387 */ /* 0x0041e20000100800 */
[----:B------:R-:W-:Y:S05]  /*1d050*/  @P2 BRA `(.L_x_2934) ;  /* 0x0000000000142947 */ /* 0x000fea0003800000 */
[----:B------:R-:W-:Y:S05]  /*1d060*/  @!P0 BRA `(.L_x_2934) ;  /* 0x0000000000108947 */ /* 0x000fea0003800000 */
[----:B------:R-:W2:Y:S04]  /*1d070*/  LDG.E R9, desc[UR60][R2.64] ;  /* 0x0000003c02097981 */ /* 0x000ea8000c1e1900 */
[----:B0-----:R-:W2:Y:S02]  /*1d080*/  LDG.E R8, desc[UR60][R2.64+0x4] ;  /* 0x0000043c02087981 */ /* 0x001ea4000c1e1900 */
[----:B--2---:R-:W-:-:S05]  /*1d090*/  IMAD.IADD R10, R8, 0x1, -R9 ;  /* 0x00000001080a7824 */ /* 0x004fca00078e0a09 */
[----:B------:R1:W-:Y:S02]  /*1d0a0*/  STL [R1+0x14], R10 ;  /* 0x0000140a01007387 */ /* 0x0003e40000100800 */
.L_x_2934:
[----:B------:R-:W-:Y:S01]  /*1d0b0*/  ULDC.64 UR4, c[0x0][0xa20] ;  /* 0x0002880000047ab9 */ /* 0x000fe20000000a00 */
[----:B------:R-:W-:Y:S01]  /*1d0c0*/  IMAD.MOV.U32 R33, RZ, RZ, R32 ;  /* 0x000000ffff217224 */ /* 0x000fe200078e0020 */
[----:B------:R-:W-:-:S04]  /*1d0d0*/  ISETP.NE.U32.AND P0, PT, RZ, UR4, PT ;  /* 0x00000004ff007c0c */ /* 0x000fc8000bf05070 */
[----:B------:R-:W-:-:S13]  /*1d0e0*/  ISETP.NE.AND.EX P0, PT, RZ, UR5, PT, P0 ;  /* 0x00000005ff007c0c */ /* 0x000fda000bf05300 */
[----:B------:R-:W-:Y:S05]  /*1d0f0*/  @!P0 BRA `(.L_x_2935) ;  /* 0x0000000000108947 */ /* 0x000fea0003800000 */
[----:B------:R-:W-:-:S04]  /*1d100*/  IADD3 R2, P0, R24, UR4, RZ ;  /* 0x0000000418027c10 */ /* 0x000fc8000ff1e0ff */
[----:B------:R-:W-:-:S05]  /*1d110*/  IADD3.X R3, R25, UR5, RZ, P0, !PT ;  /* 0x0000000519037c10 */ /* 0x000fca00087fe4ff */
[----:B------:R2:W5:Y:S01]  /*1d120*/  LDG.E R7, desc[UR60][R2.64] ;  /* 0x0000003c02077981 */ /* 0x000562000c1e1900 */
[----:B------:R-:W-:Y:S05]  /*1d130*/  BRA `(.L_x_2936) ;  /* 0x0000000000247947 */ /* 0x000fea0003800000 */
.L_x_2935:
[----:B------:R-:W-:Y:S02]  /*1d140*/  ULDC.64 UR4, c[0x0][0xa08] ;  /* 0x0002820000047ab9 */ /* 0x000fe40000000a00 */
[----:B------:R-:W-:-:S04]  /*1d150*/  ISETP.NE.U32.AND P0, PT, RZ, UR4, PT ;  /* 0x00000004ff007c0c */ /* 0x000fc8000bf05070 */
[----:B------:R-:W-:-:S13]  /*1d160*/  ISETP.NE.AND.EX P0, PT, RZ, UR5, PT, P0 ;  /* 0x00000005ff007c0c */ /* 0x000fda000bf05300 */
[----:B------:R-:W-:Y:S05]  /*1d170*/  @!P0 BRA `(.L_x_2936) ;  /* 0x0000000000148947 */ /* 0x000fea0003800000 */
[----:B------:R-:W2:Y:S02]  /*1d180*/  LDC.64 R2, c[0x0][0xa08] ;  /* 0x00028200ff027b82 */ /* 0x000ea40000000a00 */
[----:B--2---:R-:W-:-:S05]  /*1d190*/  IMAD.WIDE R2, R33, 0x4, R2 ;  /* 0x0000000421027825 */ /* 0x004fca00078e0202 */
[----:B------:R-:W2:Y:S04]  /*1d1a0*/  LDG.E R7, desc[UR60][R2.64] ;  /* 0x0000003c02077981 */ /* 0x000ea8000c1e1900 */
[----:B0-----:R-:W2:Y:S02]  /*1d1b0*/  LDG.E R8, desc[UR60][R2.64+0x4] ;  /* 0x0000043c02087981 */ /* 0x001ea4000c1e1900 */
[----:B--2---:R-:W-:-:S07]  /*1d1c0*/  IMAD.IADD R7, R8, 0x1, -R7 ;  /* 0x0000000108077824 */ /* 0x004fce00078e0a07 */
.L_x_2936:
[----:B--2---:R-:W2:Y:S01]  /*1d1d0*/  @P1 LDG.E R2, desc[UR60][R4.64] ;  /* 0x0000003c04021981 */ /* 0x004ea2000c1e1900 */
[----:B------:R-:W3:Y:S03]  /*1d1e0*/  LDC R3, c[0x0][0x448] ;  /* 0x00011200ff037b82 */ /* 0x000ee60000000800 */
[----:B------:R-:W2:Y:S01]  /*1d1f0*/  @P1 LDG.E R9, desc[UR60][R4.64+0x4] ;  /* 0x0000043c04091981 */ /* 0x000ea2000c1e1900 */
[----:B-----5:R-:W-:Y:S01]  /*1d200*/  IMAD.IADD R7, R7, 0x1, -R11 ;  /* 0x0000000107077824 */ /* 0x020fe200078e0a0b */
[----:B------:R-:W-:Y:S01]  /*1d210*/  BSSY B0, `(.L_x_2937) ;  /* 0x0000146000007945 */ /* 0x000fe20003800000 */
[----:B---3--:R-:W-:-:S13]  /*1d220*/  ISETP.NE.AND P0, PT, R3, 0x1, PT ;  /* 0x000000010300780c */ /* 0x008fda0003f05270 */
[----:B0-----:R-:W0:Y:S08]  /*1d230*/  @P0 LDC R8, c[0x0][0x44c] ;  /* 0x00011300ff080b82 */ /* 0x001e300000000800 */
[----:B------:R-:W3:Y:S01]  /*1d240*/  @P0 LDC R3, c[0x0][0x450] ;  /* 0x00011400ff030b82 */ /* 0x000ee20000000800 */
[----:B--2---:R-:W-:Y:S02]  /*1d250*/  @P1 IMAD.IADD R6, R9, 0x1, -R2 ;  /* 0x0000000109061824 */ /* 0x004fe400078e0a02 */
[----:B------:R-:W-:-:S04]  /*1d260*/  IMAD.SHL.U32 R2, R17, 0x80, RZ ;  /* 0x0000008011027824 */ /* 0x000fc800078e00ff */
[----:B------:R-:W-:-:S04]  /*1d270*/  VIADD R2, R2, 0x7f ;  /* 0x0000007f02027836 */ /* 0x000fc80000000000 */
[----:B0-----:R-:W-:-:S05]  /*1d280*/  @P0 IMAD.HI.U32 R8, R2, R8, RZ ;  /* 0x0000000802080227 */ /* 0x001fca00078e00ff */
[----:B---3--:R-:W-:Y:S01]  /*1d290*/  @P0 SHF.R.U32.HI R2, RZ, R3, R8 ;  /* 0x00000003ff020219 */ /* 0x008fe20000011608 */
[----:B------:R-:W-:-:S04]  /*1d2a0*/  IMAD.IADD R8, R7, 0x1, R6 ;  /* 0x0000000107087824 */ /* 0x000fc800078e0206 */
[----:B------:R-:W-:Y:S01]  /*1d2b0*/  VIADD R3, R8, 0x5f ;  /* 0x0000005f08037836 */ /* 0x000fe20000000000 */
[----:B------:R0:W-:Y:S03]  /*1d2c0*/  STL [R1], R8 ;  /* 0x0000000801007387 */ /* 0x0001e60000100800 */
[----:B------:R-:W-:-:S05]  /*1d2d0*/  IMAD.HI R3, R3, 0x2aaaaaab, RZ ;  /* 0x2aaaaaab03037827 */ /* 0x000fca00078e02ff */
[----:B------:R-:W-:-:S04]  /*1d2e0*/  SHF.R.U32.HI R4, RZ, 0x1f, R3 ;  /* 0x0000001fff047819 */ /* 0x000fc80000011603 */
[----:B------:R-:W-:Y:S02]  /*1d2f0*/  LEA.HI.SX32 R5, R3, R4, 0x1c ;  /* 0x0000000403057211 */ /* 0x000fe400078fe2ff */
[----:B------:R-:W-:-:S05]  /*1d300*/  IADD3 R4, R8, 0x60, -R10 ;  /* 0x0000006008047810 */ /* 0x000fca0007ffe80a */
[----:B------:R-:W-:-:S04]  /*1d310*/  IMAD.IADD R2, R4, 0x1, R2 ;  /* 0x0000000104027824 */ /* 0x000fc800078e0202 */
[----:B------:R-:W-:-:S05]  /*1d320*/  IMAD.HI R2, R2, 0x2aaaaaab, RZ ;  /* 0x2aaaaaab02027827 */ /* 0x000fca00078e02ff */
[----:B------:R-:W-:-:S04]  /*1d330*/  SHF.R.U32.HI R3, RZ, 0x1f, R2 ;  /* 0x0000001fff037819 */ /* 0x000fc80000011602 */
[----:B------:R-:W-:-:S04]  /*1d340*/  LEA.HI.SX32 R2, R2, R3, 0x1c ;  /* 0x0000000302027211 */ /* 0x000fc800078fe2ff */
[----:B------:R-:W-:-:S05]  /*1d350*/  VIMNMX R2, R5, R2, PT ;  /* 0x0000000205027248 */ /* 0x000fca0003fe0100 */
[--C-:B------:R-:W-:Y:S02]  /*1d360*/  IMAD R3, R2, 0x60, -R7.reuse ;  /* 0x0000006002037824 */ /* 0x100fe400078e0a07 */
[----:B------:R-:W-:-:S03]  /*1d370*/  IMAD.MOV R7, RZ, RZ, -R7 ;  /* 0x000000ffff077224 */ /* 0x000fc600078e0a07 */
[----:B------:R-:W-:Y:S02]  /*1d380*/  VIMNMX R3, R3, R6, PT ;  /* 0x0000000603037248 */ /* 0x000fe40003fe0100 */
[----:B------:R-:W-:-:S04]  /*1d390*/  VIMNMX R2, RZ, R7, !PT ;  /* 0x00000007ff027248 */ /* 0x000fc80007fe0100 */
[----:B------:R-:W-:-:S13]  /*1d3a0*/  ISETP.GT.AND P0, PT, R3, R2, PT ;  /* 0x000000020300720c */ /* 0x000fda0003f04270 */
[----:B------:R-:W-:Y:S02]  /*1d3b0*/  @P0 VIADD R7, R3, 0x5f ;  /* 0x0000005f03070836 */ /* 0x000fe40000000000 */
[----:B------:R-:W-:-:S04]  /*1d3c0*/  IMAD.WIDE.U32 R2, R2, -0x55555555, RZ ;  /* 0xaaaaaaab02027825 */ /* 0x000fc800078e00ff */
[----:B------:R-:W-:Y:S01]  /*1d3d0*/  @P0 IMAD.HI R7, R7, 0x2aaaaaab, RZ ;  /* 0x2aaaaaab07070827 */ /* 0x000fe200078e02ff */
[----:B------:R-:W-:-:S04]  /*1d3e0*/  SHF.R.U32.HI R6, RZ, 0x6, R3 ;  /* 0x00000006ff067819 */ /* 0x000fc80000011603 */
[----:B------:R-:W-:Y:S01]  /*1d3f0*/  @P0 SHF.R.U32.HI R2, RZ, 0x1f, R7 ;  /* 0x0000001fff020819 */ /* 0x000fe20000011607 */
[----:B------:R-:W-:-:S03]  /*1d400*/  IMAD.MOV.U32 R3, RZ, RZ, R6 ;  /* 0x000000ffff037224 */ /* 0x000fc600078e0006 */
[----:B------:R-:W-:Y:S02]  /*1d410*/  @P0 LEA.HI.SX32 R3, R7, R2, 0x1c ;  /* 0x0000000207030211 */ /* 0x000fe400078fe2ff */
[----:B------:R-:W-:Y:S02]  /*1d420*/  PLOP3.LUT P0, PT, PT, PT, PT, 0x80, 0x0 ;  /* 0x000000000000781c */ /* 0x000fe40003f0f070 */
[----:B------:R-:W-:-:S13]  /*1d430*/  ISETP.GT.AND P2, PT, R3, R6, PT ;  /* 0x000000060300720c */ /* 0x000fda0003f44270 */
[----:B0-----:R-:W-:Y:S05]  /*1d440*/  @!P2 BRA `(.L_x_2938) ;  /* 0x000000100088a947 */ /* 0x001fea0003800000 */
[----:B------:R-:W-:Y:S01]  /*1d450*/  UMOV UR4, 0xffffffff ;  /* 0xffffffff00047882 */ /* 0x000fe20000000000 */
[----:B------:R-:W-:Y:S02]  /*1d460*/  SEL R2, R33, RZ, !P1 ;  /* 0x000000ff21027207 */ /* 0x000fe40004800000 */
[----:B------:R-:W-:Y:S05]  /*1d470*/  BRA.DIV UR4, `(.L_x_2939) ;  /* 0x0000006a04e87947 */ /* 0x000fea000b800000 */
[----:B------:R-:W0:Y:S02]  /*1d480*/  S2R R7, SR_TID.X ;  /* 0x0000000000077919 */ /* 0x000e240000002100 */
[----:B0-----:R-:W-:-:S04]  /*1d490*/  SHF.R.U32.HI R7, RZ, 0x5, R7 ;  /* 0x00000005ff077819 */ /* 0x001fc80000011607 */
[----:B------:R-:W-:-:S05]  /*1d4a0*/  LOP3.LUT R7, R7, 0x3, RZ, 0xc0, !PT ;  /* 0x0000000307077812 */ /* 0x000fca00078ec0ff */
[----:B------:R0:W2:Y:S02]  /*1d4b0*/  SHFL.IDX PT, R14, R7, RZ, 0x1f ;  /* 0x00001fff070e7589 */ /* 0x0000a400000e0000 */
.L_x_3102:
[----:B--2---:R-:W-:Y:S02]  /*1d4c0*/  ISETP.NE.AND P0, PT, R14, RZ, PT ;  /* 0x000000ff0e00720c */ /* 0x004fe40003f05270 */
[----:B------:R-:W-:-:S11]  /*1d4d0*/  PLOP3.LUT P6, PT, PT, PT, PT, 0x8, 0x0 ;  /* 0x000000000000781c */ /* 0x000fd60003fce170 */
[----:B------:R-:W-:Y:S05]  /*1d4e0*/  @P0 BRA `(.L_x_2940) ;  /* 0x00000000000c0947 */ /* 0x000fea0003800000 */
[----:B------:R-:W-:-:S03]  /*1d4f0*/  UMOV UR4, 0xffffffff ;  /* 0xffffffff00047882 */ /* 0x000fc60000000000 */
[----:B------:R-:W-:Y:S05]  /*1d500*/  BRA.DIV UR4, `(.L_x_2941) ;  /* 0x0000006a04f87947 */ /* 0x000fea000b800000 */
[----:B------:R-:W-:-:S13]  /*1d510*/  ELECT P6, URZ, PT ;  /* 0x00000000003f782f */ /* 0x000fda00038c0000 */
.L_x_2940:
        /* <DEDUP_REMOVED lines=9> */
.L_x_3105:
[----:B------:R-:W-:Y:S05]  /*1d5b0*/  BSYNC B1 ;  /* 0x0000000000017941 */ /* 0x000fea0003800000 */
.L_x_2942:
[----:B------:R-:W-:Y:S04]  /*1d5c0*/  BSSY B1, `(.L_x_2944) ;  /* 0x000007c000017945 */ /* 0x000fe80003800000 */
[----:B------:R-:W-:Y:S05]  /*1d5d0*/  @!P6 BRA `(.L_x_2945) ;  /* 0x0000000400e8e947 */ /* 0x000fea0003800000 */
[----:B------:R-:W-:Y:S01]  /*1d5e0*/  IMAD R11, R26, 0x8, R22 ;  /* 0x000000081a0b7824 */ /* 0x000fe200078e0216 */
[----:B-1----:R-:W-:Y:S01]  /*1d5f0*/  SHF.L.U32 R10, R31, 0x1f, RZ ;  /* 0x0000001f1f0a7819 */ /* 0x002fe200000006ff */
[----:B------:R-:W1:Y:S01]  /*1d600*/  S2R R8, SR_TID.X ;  /* 0x0000000000087919 */ /* 0x000e620000002100 */
[----:B------:R-:W-:Y:S02]  /*1d610*/  BSSY B2, `(.L_x_2946) ;  /* 0x0000005000027945 */ /* 0x000fe40003800000 */
[----:B------:R-:W2:Y:S01]  /*1d620*/  SYNCS.PHASECHK.TRANS64.TRYWAIT P0, [R11+URZ+0x2a8a0], R10 ;  /* 0x02a8a00a0b0075a7 */ /* 0x000ea2000800017f */
[----:B-1----:R-:W-:-:S04]  /*1d630*/  LOP3.LUT R8, R8, 0x7f, RZ, 0xc0, !PT ;  /* 0x0000007f08087812 */ /* 0x002fc800078ec0ff */
[----:B------:R-:W-:Y:S01]  /*1d640*/  ISETP.NE.AND P1, PT, R8, RZ, PT ;  /* 0x000000ff0800720c */ /* 0x000fe20003f25270 */
[----:B--2---:R-:W-:-:S12]  /*1d650*/  @!P0 BRA `(.L_x_2947) ;  /* 0x0000006800d88947 */ /* 0x004fd80003800000 */
.L_x_3106:
[----:B------:R-:W-:Y:S05]  /*1d660*/  BSYNC B2 ;  /* 0x0000000000027941 */ /* 0x000fea0003800000 */
.L_x_2946:
[----:B------:R-:W-:Y:S04]  /*1d670*/  BSSY B2, `(.L_x_2948) ;  /* 0x0000009000027945 */ /* 0x000fe80003800000 */
[----:B------:R-:W-:Y:S05]  /*1d680*/  @P1 BRA `(.L_x_2949) ;  /* 0x00000000001c1947 */ /* 0x000fea0003800000 */
[----:B------:R-:W2:Y:S01]  /*1d690*/  S2R R8, SR_TID.X ;  /* 0x0000000000087919 */ /* 0x000ea20000002100 */
[----:B0-----:R-:W-:-:S04]  /*1d6a0*/  MOV R7, 0x9000 ;  /* 0x0000900000077802 */ /* 0x001fc80000000f00 */
[----:B------:R3:W-:Y:S01]  /*1d6b0*/  SYNCS.ARRIVE.TRANS64 RZ, [R11+URZ+0x2a890], R7 ;  /* 0x02a890070bff79a7 */ /* 0x0007e2000800003f */
[----:B--2---:R-:W-:-:S04]  /*1d6c0*/  LOP3.LUT R8, R8, 0x1f, RZ, 0xc0, !PT ;  /* 0x0000001f08087812 */ /* 0x004fc800078ec0ff */
[----:B------:R-:W-:-:S13]  /*1d6d0*/  ISETP.NE.AND P0, PT, R8, RZ, PT ;  /* 0x000000ff0800720c */ /* 0x000fda0003f05270 */
[----:B---3--:R-:W-:Y:S05]  /*1d6e0*/  @!P0 BRA `(.L_x_2949) ;  /* 0x0000000000048947 */ /* 0x008fea0003800000 */
[----:B------:R-:W-:Y:S01]  /*1d6f0*/  BPT.TRAP 0x1 ;  /* 0x000000040000795c */ /* 0x000fe20000300000 */
.L_x_2949:
[----:B------:R-:W-:Y:S05]  /*1d700*/  BSYNC B2 ;  /* 0x0000000000027941 */ /* 0x000fea0003800000 */
.L_x_2948:
        /* <DEDUP_REMOVED lines=12> */
.L_x_2950:
        /* <DEDUP_REMOVED lines=16> */
.L_x_2951:
        /* <DEDUP_REMOVED lines=15> */
.L_x_2952:
        /* <DEDUP_REMOVED lines=13> */
.L_x_3107:
[----:B------:R-:W-:Y:S05]  /*1da90*/  BSYNC B2 ;  /* 0x0000000000027941 */ /* 0x000fea0003800000 */
.L_x_2953:
        /* <DEDUP_REMOVED lines=11> */
.L_x_2956:
[----:B------:R-:W-:Y:S05]  /*1db50*/  BSYNC B2 ;  /* 0x0000000000027941 */ /* 0x000fea0003800000 */
.L_x_2955:
        /* <DEDUP_REMOVED lines=9> */
.L_x_2957:
        /* <DEDUP_REMOVED lines=15> */
.L_x_2958:
        /* <DEDUP_REMOVED lines=9> */
[----:B--2---:R-:W-:Y:S05]  /*1dd70*/  @P0 BRA.U.ANY `(.L_x_2958) ;  /* 0xfffffffd00d80947 */ /* 0x004fea000393ffff */
.L_x_2945:
[----:B------:R-:W-:Y:S05]  /*1dd80*/  BSYNC B1 ;  /* 0x0000000000017941 */ /* 0x000fea0003800000 */
.L_x_2944:
        /* <DEDUP_REMOVED lines=9> */
.L_x_2974:
[----:B------:R-:W-:Y:S05]  /*1de20*/  YIELD ;  /* 0x0000000000007946 */ /* 0x000fea0003800000 */
[----:B------:R-:W-:Y:S04]  /*1de30*/  BSSY B1, `(.L_x_2959) ;  /* 0x000007b000017945 */ /* 0x000fe80003800000 */
[----:B------:R-:W-:Y:S05]  /*1de40*/  @!P6 BRA `(.L_x_2960) ;  /* 0x0000000400e4e947 */ /* 0x000fea0003800000 */
[----:B-1----:R-:W-:Y:S01]  /*1de50*/  IMAD R10, R26, 0x8, R22 ;  /* 0x000000081a0a7824 */ /* 0x002fe200078e0216 */
[----:B------:R-:W-:Y:S01]  /*1de60*/  SHF.L.U32 R9, R31, 0x1f, RZ ;  /* 0x0000001f1f097819 */ /* 0x000fe200000006ff */
[----:B------:R-:W1:Y:S01]  /*1de70*/  S2R R3, SR_TID.X ;  /* 0x0000000000037919 */ /* 0x000e620000002100 */
[----:B------:R-:W-:Y:S02]  /*1de80*/  BSSY B2, `(.L_x_2961) ;  /* 0x0000005000027945 */ /* 0x000fe40003800000 */
[----:B------:R-:W2:Y:S01]  /*1de90*/  SYNCS.PHASECHK.TRANS64.TRYWAIT P1, [R10+URZ+0x2a8a0], R9 ;  /* 0x02a8a0090a0075a7 */ /* 0x000ea2000802017f */
[----:B-1----:R-:W-:-:S04]  /*1dea0*/  LOP3.LUT R3, R3, 0x7f, RZ, 0xc0, !PT ;  /* 0x0000007f03037812 */ /* 0x002fc800078ec0ff */
[----:B------:R-:W-:Y:S01]  /*1deb0*/  ISETP.NE.AND P2, PT, R3, RZ, PT ;  /* 0x000000ff0300720c */ /* 0x000fe20003f45270 */
[----:B--2---:R-:W-:-:S12]  /*1dec0*/  @!P1 BRA `(.L_x_2962) ;  /* 0x0000006000e49947 */ /* 0x004fd80003800000 */
.L_x_3108:
[----:B------:R-:W-:Y:S05]  /*1ded0*/  BSYNC B2 ;  /* 0x0000000000027941 */ /* 0x000fea0003800000 */
.L_x_2961:
        /* <DEDUP_REMOVED lines=9> */
.L_x_2964:
[----:B------:R-:W-:Y:S05]  /*1df70*/  BSYNC B2 ;  /* 0x0000000000027941 */ /* 0x000fea0003800000 */
.L_x_2963:
        /* <DEDUP_REMOVED lines=11> */
.L_x_2965:
        /* <DEDUP_REMOVED lines=16> */
.L_x_2966:
        /* <DEDUP_REMOVED lines=15> */
.L_x_2967:
        /* <DEDUP_REMOVED lines=13> */
.L_x_3109:
[----:B------:R-:W-:Y:S05]  /*1e2f0*/  BSYNC B2 ;  /* 0x0000000000027941 */ /* 0x000fea0003800000 */
.L_x_2968:
        /* <DEDUP_REMOVED lines=11> */
.L_x_2971:
[----:B------:R-:W-:Y:S05]  /*1e3b0*/  BSYNC B2 ;  /* 0x0000000000027941 */ /* 0x000fea0003800000 */
.L_x_2970:
        /* <DEDUP_REMOVED lines=9> */
.L_x_2972:
        /* <DEDUP_REMOVED lines=15> */
.L_x_2973:
        /* <DEDUP_REMOVED lines=10> */
.L_x_2960:
[----:B------:R-:W-:Y:S05]  /*1e5e0*/  BSYNC B1 ;  /* 0x0000000000017941 */ /* 0x000fea0003800000 */
.L_x_2959:
        /* <DEDUP_REMOVED lines=8> */
.L_x_2938:
[----:B------:R-:W-:Y:S05]  /*1e670*/  BSYNC B0 ;  /* 0x0000000000007941 */ /* 0x000fea0003800000 */
.L_x_2937:
[----:B------:R-:W2:Y:S01]  /*1e680*/  LDC R0, c[0x0][0x448] ;  /* 0x00011200ff007b82 */ /* 0x000ea20000000800 */
[----:B------:R-:W-:Y:S01]  /*1e690*/  LEA R3, R17, 0x7f, 0x7 ;  /* 0x0000007f11037811 */ /* 0x000fe200078e38ff */
[----:B------:R-:W-:Y:S05]  /*1e6a0*/  @!P0 WARPSYNC.ALL ;  /* 0x0000000000008948 */ /* 0x000fea0003800000 */
[----:B------:R-:W-:Y:S01]  /*1e6b0*/  BSSY B7, `(.L_x_2975) ;  /* 0x0000379000077945 */ /* 0x000fe20003800000 */
[----:B------:R-:W-:Y:S01]  /*1e6c0*/  @!P0 BAR.SYNC.DEFER_BLOCKING 0xc, 0x180 ;  /* 0x0306000000008b1d */ /* 0x000fe20000010000 */
[----:B--2---:R-:W-:-:S13]  /*1e6d0*/  ISETP.NE.AND P1, PT, R0, 0x1, PT ;  /* 0x000000010000780c */ /* 0x004fda0003f25270 */
[----:B------:R-:W0:Y:S08]  /*1e6e0*/  @P1 LDC R2, c[0x0][0x44c] ;  /* 0x00011300ff021b82 */ /* 0x000e300000000800 */
[----:B------:R-:W2:Y:S01]  /*1e6f0*/  @P1 LDC R0, c[0x0][0x450] ;  /* 0x00011400ff001b82 */ /* 0x000ea20000000800 */
[----:B0-----:R-:W-:-:S05]  /*1e700*/  @P1 IMAD.HI.U32 R7, R3, R2, RZ ;  /* 0x0000000203071227 */ /* 0x001fca00078e00ff */
[----:B--2---:R-:W-:-:S05]  /*1e710*/  @P1 SHF.R.U32.HI R3, RZ, R0, R7 ;  /* 0x00000000ff031219 */ /* 0x004fca0000011607 */
[----:B------:R-:W-:-:S04]  /*1e720*/  IMAD.IADD R3, R4, 0x1, R3 ;  /* 0x0000000104037824 */ /* 0x000fc800078e0203 */
[----:B------:R-:W-:-:S05]  /*1e730*/  IMAD.HI R3, R3, 0x2aaaaaab, RZ ;  /* 0x2aaaaaab03037827 */ /* 0x000fca00078e02ff */
        /* <DEDUP_REMOVED lines=12> */
[----:B------:R-:W2:Y:S01]  /*1e800*/  LDC.64 R2, c[0x0][0xc60] ;  /* 0x00031800ff027b82 */ /* 0x000ea20000000a00 */
[----:B------:R-:W0:Y:S02]  /*1e810*/  FLO.U32 R0, UR4 ;  /* 0x0000000400007d00 */ /* 0x000e2400080e0000 */
[----:B0-----:R-:W-:-:S06]  /*1e820*/  ISETP.EQ.U32.AND P0, PT, R0, R5, PT ;  /* 0x000000050000720c */ /* 0x001fcc0003f02070 */
[----:B------:R-:W2:Y:S07]  /*1e830*/  POPC R5, UR4 ;  /* 0x0000000400057d09 */ /* 0x000eae0008000000 */
[----:B--2---:R-:W2:Y:S01]  /*1e840*/  @P0 ATOMG.E.ADD.STRONG.GPU PT, R3, desc[UR60][R2.64], R5 ;  /* 0x00000005020309a8 */ /* 0x004ea200081ee1fc */
[----:B------:R-:W0:Y:S02]  /*1e850*/  S2R R4, SR_LTMASK ;  /* 0x0000000000047919 */ /* 0x000e240000003900 */
[----:B0-----:R-:W-:-:S04]  /*1e860*/  LOP3.LUT R4, R4, UR4, RZ, 0xc0, !PT ;  /* 0x0000000404047c12 */ /* 0x001fc8000f8ec0ff */
[----:B------:R-:W0:Y:S01]  /*1e870*/  POPC R7, R4 ;  /* 0x0000000400077309 */ /* 0x000e220000000000 */
[----:B--2---:R-:W0:Y:S02]  /*1e880*/  SHFL.IDX PT, R0, R3, R0, 0x1f ;  /* 0x00001f0003007589 */ /* 0x004e2400000e0000 */
[----:B0-----:R-:W-:Y:S01]  /*1e890*/  IADD3 R16, R0, UR38, R7 ;  /* 0x0000002600107c10 */ /* 0x001fe2000fffe007 */
[----:B------:R-:W-:Y:S06]  /*1e8a0*/  BRA `(.L_x_2977) ;  /* 0x0000003400647947 */ /* 0x000fec0003800000 */
.L_x_2976:
        /* <DEDUP_REMOVED lines=13> */
[----:B-1----:R-:W-:-:S02]  /*1e980*/  IMAD.U32 R10, RZ, RZ, UR4 ;  /* 0x00000004ff0a7e24 */ /* 0x002fc4000f8e00ff */
[----:B------:R-:W-:Y:S02]  /*1e990*/  IMAD.U32 R11, RZ, RZ, UR5 ;  /* 0x00000005ff0b7e24 */ /* 0x000fe4000f8e00ff */
[----:B------:R-:W-:Y:S02]  /*1e9a0*/  IMAD.MOV.U32 R8, RZ, RZ, 0x70 ;  /* 0x00000070ff087424 */ /* 0x000fe400078e00ff */
[----:B------:R-:W-:Y:S02]  /*1e9b0*/  IMAD.MOV.U32 R12, RZ, RZ, 0x1 ;  /* 0x00000001ff0c7424 */ /* 0x000fe400078e00ff */
[----:B------:R-:W-:-:S07]  /*1e9c0*/  IMAD.MOV.U32 R13, RZ, RZ, RZ ;  /* 0x000000ffff0d7224 */ /* 0x000fce00078e00ff */
[----:B------:R-:W-:-:S07]  /*1e9d0*/  LEPC R20, `(.L_x_2979) ;  /* 0x000000001014794e */ /* 0x000fce0000000000 */
[----:B0-----:R-:W-:Y:S05]  /*1e9e0*/  CALL.ABS.NOINC R2 ;  /* 0x0000000002007343 */ /* 0x001fea0003c00000 */
.L_x_2979:
[----:B------:R-:W-:Y:S05]  /*1e9f0*/  BSYNC B6 ;  /* 0x0000000000067941 */ /* 0x000fea0003800000 */
.L_x_2978:
        /* <DEDUP_REMOVED lines=13> */
[----:B-1----:R-:W-:Y:S02]  /*1ead0*/  IMAD.U32 R10, RZ, RZ, UR4 ;  /* 0x00000004ff0a7e24 */ /* 0x002fe4000f8e00ff */
[----:B------:R-:W-:Y:S02]  /*1eae0*/  IMAD.U32 R11, RZ, RZ, UR5 ;  /* 0x00000005ff0b7e24 */ /* 0x000fe4000f8e00ff */
[----:B------:R-:W-:Y:S02]  /*1eaf0*/  IMAD.MOV.U32 R8, RZ, RZ, 0x70 ;  /* 0x00000070ff087424 */ /* 0x000fe400078e00ff */
[----:B------:R-:W-:Y:S02]  /*1eb00*/  IMAD.MOV.U32 R12, RZ, RZ, 0x1 ;  /* 0x00000001ff0c7424 */ /* 0x000fe400078e00ff */
[----:B0-----:R-:W-:-:S07]  /*1eb10*/  IMAD.MOV.U32 R13, RZ, RZ, RZ ;  /* 0x000000ffff0d7224 */ /* 0x001fce00078e00ff */
[----:B------:R-:W-:-:S07]  /*1eb20*/  LEPC R20, `(.L_x_2982) ;  /* 0x000000001014794e */ /* 0x000fce0000000000 */
[----:B--2---:R-:W-:Y:S05]  /*1eb30*/  CALL.ABS.NOINC R2 ;  /* 0x0000000002007343 */ /* 0x004fea0003c00000 */
.L_x_2982:
        /* <DEDUP_REMOVED lines=15> */
.L_x_2981:
[----:B------:R-:W-:Y:S05]  /*1ec30*/  BSYNC B6 ;  /* 0x0000000000067941 */ /* 0x000fea0003800000 */
.L_x_2980:
[----:B------:R-:W2:Y:S01]  /*1ec40*/  LDL R20, [R1] ;  /* 0x0000000001147983 */ /* 0x000ea20000100800 */
[----:B------:R-:W-:Y:S01]  /*1ec50*/  ULDC.64 UR4, c[0x0][0x9f8] ;  /* 0x00027e0000047ab9 */ /* 0x000fe20000000a00 */
[----:B------:R-:W0:Y:S01]  /*1ec60*/  LDC R0, c[0x0][0x430] ;  /* 0x00010c00ff007b82 */ /* 0x000e220000000800 */
[----:B------:R-:W-:Y:S01]  /*1ec70*/  ISETP.NE.U32.AND P0, PT, RZ, UR4, PT ;  /* 0x00000004ff007c0c */ /* 0x000fe2000bf05070 */
[----:B------:R-:W3:Y:S03]  /*1ec80*/  LDL R2, [R1+0x4] ;  /* 0x0000040001027983 */ /* 0x000ee60000100800 */
[----:B------:R-:W-:Y:S01]  /*1ec90*/  ISETP.NE.AND.EX P0, PT, RZ, UR5, PT, P0 ;  /* 0x00000005ff007c0c */ /* 0x000fe2000bf05300 */
[----:B------:R-:W4:-:S12]  /*1eca0*/  S2R R21, SR_TID.X ;  /* 0x0000000000157919 */ /* 0x000f180000002100 */
[----:B------:R-:W-:Y:S01]  /*1ecb0*/  @P0 IADD3 R24, P1, R24, UR4, RZ ;  /* 0x0000000418180c10 */ /* 0x000fe2000ff3e0ff */
[----:B------:R-:W1:Y:S01]  /*1ecc0*/  S2R R34, SR_TID.X ;  /* 0x0000000000227919 */ /* 0x000e620000002100 */
[----:B------:R-:W-:Y:S01]  /*1ecd0*/  VIADD R27, R30, 0xffffffff ;  /* 0xffffffff1e1b7836 */ /* 0x000fe20000000000 */
[----:B------:R-:W-:Y:S01]  /*1ece0*/  ULDC UR4, c[0x0][0x320] ;  /* 0x0000c80000047ab9 */ /* 0x000fe20000000800 */
[----:B------:R-:W-:-:S05]  /*1ecf0*/  @P0 IADD3.X R25, R25, UR5, RZ, P1, !PT ;  /* 0x0000000519190c10 */ /* 0x000fca0008ffe4ff */
[----:B------:R-:W3:Y:S01]  /*1ed00*/  @P0 LDG.E R33, desc[UR60][R24.64] ;  /* 0x0000003c18210981 */ /* 0x000ee2000c1e1900 */
[----:B0-----:R-:W-:Y:S02]  /*1ed10*/  ISETP.NE.AND P1, PT, R0, 0x1, PT ;  /* 0x000000010000780c */ /* 0x001fe40003f25270 */
[----:B----4-:R-:W-:-:S11]  /*1ed20*/  LOP3.LUT R21, R21, 0x7f, RZ, 0xc0, !PT ;  /* 0x0000007f15157812 */ /* 0x010fd600078ec0ff */
[----:B------:R-:W0:Y:S01]  /*1ed30*/  @P1 LDC R7, c[0x0][0x434] ;  /* 0x00010d00ff071b82 */ /* 0x000e220000000800 */
[----:B------:R-:W-:-:S07]  /*1ed40*/  SHF.R.U32.HI R21, RZ, 0x3, R21 ;  /* 0x00000003ff157819 */ /* 0x000fce0000011615 */
[----:B------:R-:W4:Y:S01]  /*1ed50*/  @P1 LDC R5, c[0x0][0x438] ;  /* 0x00010e00ff051b82 */ /* 0x000f220000000800 */
[----:B-1----:R-:W-:-:S05]  /*1ed60*/  IMAD.SHL.U32 R34, R34, 0x10, RZ ;  /* 0x0000001022227824 */ /* 0x002fca00078e00ff */
[----:B------:R-:W-:Y:S02]  /*1ed70*/  LOP3.LUT R34, R21, 0x70, R34, 0xf8, !PT ;  /* 0x0000007015227812 */ /* 0x000fe400078ef822 */
[----:B------:R-:W1:Y:S03]  /*1ed80*/  S2R R21, SR_TID.X ;  /* 0x0000000000157919 */ /* 0x000e660000002100 */
[----:B------:R-:W-:Y:S02]  /*1ed90*/  IMAD R6, R27, 0x60, R34 ;  /* 0x000000601b067824 */ /* 0x000fe400078e0222 */
[----:B-1----:R-:W-:-:S05]  /*1eda0*/  IMAD.SHL.U32 R21, R21, 0x8, RZ ;  /* 0x0000000815157824 */ /* 0x002fca00078e00ff */
[----:B------:R-:W-:Y:S02]  /*1edb0*/  LOP3.LUT R21, R21, 0x38, RZ, 0xc0, !PT ;  /* 0x0000003815157812 */ /* 0x000fe400078ec0ff */
[----:B------:R-:W-:Y:S01]  /*1edc0*/  LOP3.LUT R23, R23, 0xfffffff7, RZ, 0xc0, !PT ;  /* 0xfffffff717177812 */ /* 0x000fe200078ec0ff */
[----:B------:R-:W-:Y:S01]  /*1edd0*/  UMOV UR5, 0xffffffff ;  /* 0xffffffff00057882 */ /* 0x000fe20000000000 */
[----:B--2---:R-:W-:-:S04]  /*1ede0*/  ISETP.GE.AND P0, PT, R6, R20, PT ;  /* 0x000000140600720c */ /* 0x004fc80003f06270 */
[----:B------:R-:W-:Y:S01]  /*1edf0*/  ISETP.GT.U32.OR P0, PT, R34, 0x5f, P0 ;  /* 0x0000005f2200780c */ /* 0x000fe20000704470 */
[----:B---3--:R-:W-:-:S04]  /*1ee00*/  IMAD.IADD R6, R6, 0x1, R2 ;  /* 0x0000000106067824 */ /* 0x008fc800078e0202 */
[----:B0-----:R-:W-:-:S08]  /*1ee10*/  @P1 IMAD.HI.U32 R7, R6, R7, RZ ;  /* 0x0000000706071227 */ /* 0x001fd000078e00ff */
[----:B------:R-:W0:Y:S01]  /*1ee20*/  @!P0 LDC.64 R2, c[0x0][0x428] ;  /* 0x00010a00ff028b82 */ /* 0x000e220000000a00 */
[----:B------:R-:W-:Y:S01]  /*1ee30*/  IMAD.MOV.U32 R4, RZ, RZ, R6 ;  /* 0x000000ffff047224 */ /* 0x000fe200078e0006 */
[----:B----4-:R-:W-:Y:S02]  /*1ee40*/  @P1 SHF.R.U32.HI R4, RZ, R5, R7 ;  /* 0x00000005ff041219 */ /* 0x010fe40000011607 */
[----:B------:R-:W-:-:S03]  /*1ee50*/  LOP3.LUT R20, R21, 0x40, RZ, 0xfc, !PT ;  /* 0x0000004015147812 */ /* 0x000fc600078efcff */
[----:B------:R-:W-:Y:S01]  /*1ee60*/  IMAD.MOV R5, RZ, RZ, -R4 ;  /* 0x000000ffff057224 */ /* 0x000fe200078e0a04 */
[----:B------:R-:W-:-:S03]  /*1ee70*/  ISETP.GE.AND P2, PT, R20, UR4, PT ;  /* 0x0000000414007c0c */ /* 0x000fc6000bf46270 */
[----:B------:R-:W-:Y:S01]  /*1ee80*/  IMAD R0, R0, R5, R6 ;  /* 0x0000000500007224 */ /* 0x000fe200078e0206 */
[----:B------:R-:W-:Y:S02]  /*1ee90*/  SHF.R.S32.HI R8, RZ, 0x1f, R33 ;  /* 0x0000001fff087819 */ /* 0x000fe40000011421 */
[----:B------:R-:W-:Y:S02]  /*1eea0*/  @!P0 SHF.R.S32.HI R5, RZ, 0x1f, R4 ;  /* 0x0000001fff058819 */ /* 0x000fe40000011404 */
[----:B------:R-:W-:Y:S02]  /*1eeb0*/  SEL R30, RZ, 0xffffffff, P2 ;  /* 0xffffffffff1e7807 */ /* 0x000fe40001000000 */
[----:B------:R-:W-:Y:S01]  /*1eec0*/  ISETP.GE.AND P1, PT, R21, UR4, PT ;  /* 0x0000000415007c0c */ /* 0x000fe2000bf26270 */
[----:B------:R-:W-:Y:S02]  /*1eed0*/  ULDC UR4, c[0x0][0x2f4] ;  /* 0x0000bd0000047ab9 */ /* 0x000fe40000000800 */
[----:B------:R-:W-:-:S02]  /*1eee0*/  IMAD.SHL.U32 R30, R30, 0x2, RZ ;  /* 0x000000021e1e7824 */ /* 0x000fc400078e00ff */
        /* <DEDUP_REMOVED lines=29> */
.L_x_3112:
[----:B------:R-:W-:Y:S01]  /*1f0c0*/  SHF.R.S32.HI R34, RZ, 0x1f, R18 ;  /* 0x0000001fff227819 */ /* 0x000fe20000011412 */
[----:B------:R-:W-:Y:S06]  /*1f0d0*/  @!P3 BRA `(.L_x_2984) ;  /* 0x000000000004b947 */ /* 0x000fec0003800000 */
[----:B------:R-:W-:Y:S01]  /*1f0e0*/  BPT.TRAP 0x1 ;  /* 0x000000040000795c */ /* 0x000fe20000300000 */
.L_x_2984:
[----:B------:R-:W-:Y:S01]  /*1f0f0*/  SHF.R.S32.HI R5, RZ, 0x1f, R0 ;  /* 0x0000001fff057819 */ /* 0x000fe20000011400 */
[----:B------:R-:W-:Y:S01]  /*1f100*/  ULDC.64 UR4, c[0x0][0x328] ;  /* 0x0000ca0000047ab9 */ /* 0x000fe20000000a00 */
[----:B------:R-:W-:Y:S01]  /*1f110*/  BSSY B0, `(.L_x_2985) ;  /* 0x0000017000007945 */ /* 0x000fe20003800000 */
[----:B------:R-:W-:-:S04]  /*1f120*/  IMAD.WIDE.U32 R2, R0, UR4, RZ ;  /* 0x0000000400027c25 */ /* 0x000fc8000f8e00ff */
[----:B------:R-:W-:-:S04]  /*1f130*/  IMAD R6, R5, UR4, RZ ;  /* 0x0000000405067c24 */ /* 0x000fc8000f8e02ff */
[----:B------:R-:W-:Y:S01]  /*1f140*/  IMAD R6, R0, UR5, R6 ;  /* 0x0000000500067c24 */ /* 0x000fe2000f8e0206 */
[----:B------:R-:W-:-:S04]  /*1f150*/  ULDC.64 UR4, c[0x0][0x338] ;  /* 0x0000ce0000047ab9 */ /* 0x000fc80000000a00 */
[----:B------:R-:W-:Y:S02]  /*1f160*/  IADD3 R3, R3, R6, RZ ;  /* 0x0000000603037210 */ /* 0x000fe40007ffe0ff */
        /* <DEDUP_REMOVED lines=17> */
.L_x_3113:
[----:B------:R-:W-:Y:S05]  /*1f280*/  BSYNC B0 ;  /* 0x0000000000007941 */ /* 0x000fea0003800000 */
.L_x_2985:
        /* <DEDUP_REMOVED lines=96> */
.L_x_3127:
        /* <DEDUP_REMOVED lines=12> */
.L_x_2988:
        /* <DEDUP_REMOVED lines=10> */
.L_x_2989:
        /* <DEDUP_REMOVED lines=25> */
[----:B0-----:R-:W-:Y:S02]  /*1fb80*/  IMAD.U32 R4, RZ, RZ, UR4 ;  /* 0x00000004ff047e24 */ /* 0x001fe4000f8e00ff */
[----:B------:R-:W0:Y:S01]  /*1fb90*/  LDC.64 R2, c[0x4][R2] ;  /* 0x0100000002027b82 */ /* 0x000e220000000a00 */
[----:B------:R-:W-:Y:S02]  /*1fba0*/  IMAD.U32 R5, RZ, RZ, UR5 ;  /* 0x00000005ff057e24 */ /* 0x000fe4000f8e00ff */
[----:B------:R-:W-:Y:S02]  /*1fbb0*/  IMAD.U32 R6, RZ, RZ, UR6 ;  /* 0x00000006ff067e24 */ /* 0x000fe4000f8e00ff */
[----:B-1----:R-:W-:-:S02]  /*1fbc0*/  IMAD.U32 R7, RZ, RZ, UR7 ;  /* 0x00000007ff077e24 */ /* 0x002fc4000f8e00ff */
[----:B------:R-:W-:Y:S02]  /*1fbd0*/  IMAD.U32 R10, RZ, RZ, UR8 ;  /* 0x00000008ff0a7e24 */ /* 0x000fe4000f8e00ff */
[----:B------:R-:W-:Y:S02]  /*1fbe0*/  IMAD.U32 R11, RZ, RZ, UR9 ;  /* 0x00000009ff0b7e24 */ /* 0x000fe4000f8e00ff */
[----:B------:R-:W-:Y:S02]  /*1fbf0*/  IMAD.MOV.U32 R8, RZ, RZ, 0x70 ;  /* 0x00000070ff087424 */ /* 0x000fe400078e00ff */
[----:B------:R-:W-:Y:S02]  /*1fc00*/  IMAD.MOV.U32 R12, RZ, RZ, 0x1 ;  /* 0x00000001ff0c7424 */ /* 0x000fe400078e00ff */
[----:B------:R-:W-:-:S07]  /*1fc10*/  IMAD.MOV.U32 R13, RZ, RZ, RZ ;  /* 0x000000ffff0d7224 */ /* 0x000fce00078e00ff */
[----:B------:R-:W-:-:S07]  /*1fc20*/  LEPC R20, `(.L_x_2991) ;  /* 0x000000001014794e */ /* 0x000fce0000000000 */
[----:B0-----:R-:W-:Y:S05]  /*1fc30*/  CALL.ABS.NOINC R2 ;  /* 0x0000000002007343 */ /* 0x001fea0003c00000 */
.L_x_2991:
[----:B------:R-:W-:Y:S05]  /*1fc40*/  BSYNC B6 ;  /* 0x0000000000067941 */ /* 0x000fea0003800000 */
.L_x_2990:
[----:B------:R-:W2:Y:S01]  /*1fc50*/  LDL.LU R20, [R1+0x1c] ;  /* 0x00001c0001147983 */ /* 0x000ea20000300800 */
[----:B------:R-:W-:Y:S01]  /*1fc60*/  ULDC.64 UR4, c[0x0][0x2d8] ;  /* 0x0000b60000047ab9 */ /* 0x000fe20000000a00 */
[----:B-1----:R-:W1:Y:S02]  /*1fc70*/  LDC R7, c[0x0][0x448] ;  /* 0x00011200ff077b82 */ /* 0x002e640000000800 */
[----:B0-----:R-:W3:Y:S01]  /*1fc80*/  LDL.LU.64 R2, [R1+0x20] ;  /* 0x0000200001027983 */ /* 0x001ee20000300a00 */
[----:B------:R-:W-:-:S03]  /*1fc90*/  IMAD R0, R34, UR4, RZ ;  /* 0x0000000422007c24 */ /* 0x000fc6000f8e02ff */
[----:B------:R0:W5:Y:S01]  /*1fca0*/  LDL R10, [R1+0x14] ;  /* 0x00001400010a7983 */ /* 0x0001620000100800 */
[----:B------:R-:W-:Y:S01]  /*1fcb0*/  IMAD R0, R18, UR5, R0 ;  /* 0x0000000512007c24 */ /* 0x000fe2000f8e0200 */
[----:B-1----:R-:W-:-:S13]  /*1fcc0*/  ISETP.NE.AND P0, PT, R7, 0x1, PT ;  /* 0x000000010700780c */ /* 0x002fda0003f05270 */
[----:B------:R-:W1:Y:S01]  /*1fcd0*/  @P0 LDC R6, c[0x0][0x44c] ;  /* 0x00011300ff060b82 */ /* 0x000e620000000800 */
[----:B------:R-:W4:Y:S02]  /*1fce0*/  S2R R8, SR_TID.X ;  /* 0x0000000000087919 */ /* 0x000f240000002100 */
[----:B----4-:R-:W-:-:S05]  /*1fcf0*/  IMAD.SHL.U32 R8, R8, 0x8, RZ ;  /* 0x0000000808087824 */ /* 0x010fca00078e00ff */
[----:B------:R-:W-:Y:S01]  /*1fd00*/  LOP3.LUT R8, R8, 0x38, RZ, 0xc0, !PT ;  /* 0x0000003808087812 */ /* 0x000fe200078ec0ff */
[----:B---3--:R-:W-:Y:S02]  /*1fd10*/  IMAD.MOV.U32 R3, RZ, RZ, R35 ;  /* 0x000000ffff037224 */ /* 0x008fe400078e0023 */
[----:B------:R-:W-:Y:S01]  /*1fd20*/  IMAD.WIDE.U32 R2, R18, UR4, R2 ;  /* 0x0000000412027c25 */ /* 0x000fe2000f8e0002 */
[----:B------:R-:W-:-:S03]  /*1fd30*/  ULDC.64 UR4, c[0x0][0x2e0] ;  /* 0x0000b80000047ab9 */ /* 0x000fc60000000a00 */
[----:B--2---:R-:W-:Y:S02]  /*1fd40*/  IMAD R5, R20, UR4, RZ ;  /* 0x0000000414057c24 */ /* 0x004fe4000f8e02ff */
[----:B------:R-:W2:Y:S01]  /*1fd50*/  S2R R20, SR_TID.X ;  /* 0x0000000000147919 */ /* 0x000ea20000002100 */
[----:B------:R-:W-:Y:S02]  /*1fd60*/  IMAD.IADD R3, R3, 0x1, R0 ;  /* 0x0000000103037824 */ /* 0x000fe400078e0200 */
[C---:B------:R-:W-:Y:S02]  /*1fd70*/  IMAD R0, R32.reuse, UR5, R5 ;  /* 0x0000000520007c24 */ /* 0x040fe4000f8e0205 */
[----:B------:R-:W-:Y:S01]  /*1fd80*/  IMAD.WIDE.U32 R2, R32, UR4, R2 ;  /* 0x0000000420027c25 */ /* 0x000fe2000f8e0002 */
[----:B------:R-:W-:-:S03]  /*1fd90*/  ULDC.64 UR4, c[0x0][0x2d0] ;  /* 0x0000b40000047ab9 */ /* 0x000fc60000000a00 */
[----:B------:R-:W-:Y:S02]  /*1fda0*/  IMAD.IADD R3, R3, 0x1, R0 ;  /* 0x0000000103037824 */ /* 0x000fe400078e0200 */
[----:B------:R-:W3:Y:S01]  /*1fdb0*/  @P0 LDC R0, c[0x0][0x450] ;  /* 0x00011400ff000b82 */ /* 0x000ee20000000800 */
[----:B--2---:R-:W-:-:S04]  /*1fdc0*/  LOP3.LUT R20, R20, 0x7f, RZ, 0xc0, !PT ;  /* 0x0000007f14147812 */ /* 0x004fc800078ec0ff */
[----:B------:R-:W-:Y:S02]  /*1fdd0*/  SHF.R.U32.HI R21, RZ, 0x3, R20 ;  /* 0x00000003ff157819 */ /* 0x000fe40000011614 */
[----:B------:R-:W2:Y:S02]  /*1fde0*/  S2R R20, SR_TID.X ;  /* 0x0000000000147919 */ /* 0x000ea40000002100 */
[----:B--2---:R-:W-:-:S05]  /*1fdf0*/  IMAD.SHL.U32 R20, R20, 0x10, RZ ;  /* 0x0000001014147824 */ /* 0x004fca00078e00ff */
[----:B------:R-:W-:-:S04]  /*1fe00*/  LOP3.LUT R20, R21, 0x70, R20, 0xf8, !PT ;  /* 0x0000007015147812 */ /* 0x000fc800078ef814 */
[----:B------:R-:W-:Y:S01]  /*1fe10*/  LEA R5, R17, R20, 0x7 ;  /* 0x0000001411057211 */ /* 0x000fe200078e38ff */
        /* <DEDUP_REMOVED lines=112> */
.L_x_3144:
        /* <DEDUP_REMOVED lines=12> */
.L_x_2994:
[----:B------:R-:W-:Y:S05]  /*205e0*/  BSYNC B0 ;  /* 0x0000000000007941 */ /* 0x000fea0003800000 */
.L_x_2993:
[----:B------:R-:W-:Y:S01]  /*205f0*/  NOP ;  /* 0x0000000000007918 */ /* 0x000fe20000000000 */
[----:B------:R-:W-:-:S13]  /*20600*/  PLOP3.LUT P0, PT, PT, PT, PT, 0x80, 0x0 ;  /* 0x000000000000781c */ /* 0x000fda0003f0f070 */
.L_x_2995:
[----:B------:R-:W-:Y:S02]  /*20610*/  PLOP3.LUT P1, PT, P1, P0, PT, 0xa2, 0x0 ;  /* 0x000000000000781c */ /* 0x000fe40000f21472 */
[----:B------:R-:W-:-:S08]  /*20620*/  @P0 R2UR P1, UR4, R22 ;  /* 0x00000000160402ca */ /* 0x000fd00000020000 */
[----:B------:R-:W-:-:S05]  /*20630*/  @P0 PLOP3.LUT P0, PT, P1, PT, PT, 0x80, 0x0 ;  /* 0x000000000000081c */ /* 0x000fca0000f0f070 */
[----:B------:R-:W-:Y:S01]  /*20640*/  @!P1 SYNCS.ARRIVE.TRANS64.RED.A0T1 RZ, [UR4+0x2a800], RZ ;  /* 0x02a800ffffff99a7 */ /* 0x000fe20008200404 */
[----:B------:R-:W-:Y:S07]  /*20650*/  @!P1 ARRIVES.LDGSTSBAR.64.TRANSCNT [UR4+0x2a800] ;  /* 0x02a80000ff0099b0 */ /* 0x000fee0008000a84 */
[----:B------:R-:W-:Y:S05]  /*20660*/  @P0 BRA.U.ANY `(.L_x_2995) ;  /* 0xfffffffd00e80947 */ /* 0x000fea000393ffff */
[----:B01----:R-:W2:Y:S02]  /*20670*/  LDL.LU R2, [R1+0x28] ;  /* 0x0000280001027983 */ /* 0x003ea40000300800 */
[----:B--2---:R-:W-:-:S04]  /*20680*/  IADD3 R2, R2, 0x1, RZ ;  /* 0x0000000102027810 */ /* 0x004fc80007ffe0ff */
[----:B------:R-:W-:Y:S01]  /*20690*/  LEA.HI R0, R2, R2, RZ, 0x1 ;  /* 0x0000000202007211 */ /* 0x000fe200078f08ff */
[----:B------:R0:W-:Y:S03]  /*206a0*/  STL [R1+0x28], R2 ;  /* 0x0000280201007387 */ /* 0x0001e60000100800 */
        /* <DEDUP_REMOVED lines=8> */
.L_x_3145:
[----:B------:R-:W-:Y:S05]  /*20730*/  BSYNC B0 ;  /* 0x0000000000007941 */ /* 0x000fea0003800000 */
.L_x_2996:
[----:B------:R-:W2:Y:S01]  /*20740*/  LDL R0, [R1+0x18] ;  /* 0x0000180001007983 */ /* 0x000ea20000100800 */
[----:B------:R-:W-:Y:S01]  /*20750*/  BSSY B0, `(.L_x_2998) ;  /* 0x00000fd000007945 */ /* 0x000fe20003800000 */
[----:B--2---:R-:W-:-:S13]  /*20760*/  ISETP.GE.AND P0, PT, R0, 0x2, PT ;  /* 0x000000020000780c */ /* 0x004fda0003f06270 */
[----:B------:R-:W-:Y:S05]  /*20770*/  @!P0 BRA `(.L_x_2999) ;  /* 0x0000000c00e88947 */ /* 0x000fea0003800000 */
[----:B------:R-:W-:Y:S02]  /*20780*/  VIADD R0, R0, 0xfffffffe ;  /* 0xfffffffe00007836 */ /* 0x000fe40000000000 */
[----:B------:R-:W-:Y:S02]  /*20790*/  IMAD.MOV.U32 R17, RZ, RZ, R29 ;  /* 0x000000ffff117224 */ /* 0x000fe400078e001d */
[----:B------:R-:W-:Y:S02]  /*207a0*/  IMAD.MOV.U32 R10, RZ, RZ, R28 ;  /* 0x000000ffff0a7224 */ /* 0x000fe400078e001c */
[----:B------:R-:W-:-:S07]  /*207b0*/  IMAD.MOV.U32 R32, RZ, RZ, R27 ;  /* 0x000000ffff207224 */ /* 0x000fce00078e001b */
.L_x_3012:
        /* <DEDUP_REMOVED lines=41> */
.L_x_3000:
[----:B------:R-:W-:Y:S01]  /*20a50*/  IMAD R5, R28, 0x8, R22 ;  /* 0x000000081c057824 */ /* 0x000fe200078e0216 */
[----:B------:R-:W-:Y:S01]  /*20a60*/  SHF.L.U32 R0, R29, 0x1f, RZ ;  /* 0x0000001f1d007819 */ /* 0x000fe200000006ff */
[----:B------:R-:W-:Y:S03]  /*20a70*/  BSSY B1, `(.L_x_3001) ;  /* 0x0000003000017945 */ /* 0x000fe60003800000 */
[----:B------:R-:W0:Y:S02]  /*20a80*/  SYNCS.PHASECHK.TRANS64.TRYWAIT P0, [R5+URZ+0x2a840], R0 ;  /* 0x02a84000050075a7 */ /* 0x000e24000800017f */
[----:B0-----:R-:W-:Y:S05]  /*20a90*/  @!P0 BRA `(.L_x_3002) ;  /* 0x0000004c00548947 */ /* 0x001fea0003800000 */
.L_x_3146:
[----:B------:R-:W-:Y:S05]  /*20aa0*/  BSYNC B1 ;  /* 0x0000000000017941 */ /* 0x000fea0003800000 */
.L_x_3001:
        /* <DEDUP_REMOVED lines=68> */
.L_x_3160:
        /* <DEDUP_REMOVED lines=10> */
.L_x_3004:
        /* <DEDUP_REMOVED lines=10> */
.L_x_3005:
[----:B------:R2:W-:Y:S01]  /*21030*/  SYNCS.ARRIVE.TRANS64.A1T0 RZ, [R5+URZ+0x2a830], RZ ;  /* 0x02a830ff05ff79a7 */ /* 0x0005e2000810003f */
[----:B------:R-:W-:Y:S05]  /*21040*/  @!P2 BRA `(.L_x_3006) ;  /* 0x000000000004a947 */ /* 0x000fea0003800000 */
[----:B------:R-:W-:Y:S01]  /*21050*/  BPT.TRAP 0x1 ;  /* 0x000000040000795c */ /* 0x000fe20000300000 */
.L_x_3006:
[----:B-1----:R-:W-:Y:S01]  /*21060*/  SHF.L.U32 R2, R17, 0x1f, RZ ;  /* 0x0000001f11027819 */ /* 0x002fe200000006ff */
[----:B--2---:R-:W-:Y:S01]  /*21070*/  IMAD R5, R10, 0x8, R22 ;  /* 0x000000080a057824 */ /* 0x004fe200078e0216 */
[----:B------:R-:W-:Y:S03]  /*21080*/  BSSY B1, `(.L_x_3007) ;  /* 0x0000003000017945 */ /* 0x000fe60003800000 */
[----:B------:R-:W1:Y:S02]  /*21090*/  SYNCS.PHASECHK.TRANS64.TRYWAIT P0, [R5+URZ+0x2a860], R2 ;  /* 0x02a86002050075a7 */ /* 0x000e64000800017f */
[----:B-1----:R-:W-:Y:S05]  /*210a0*/  @!P0 BRA `(.L_x_3008) ;  /* 0x0000004c00c08947 */ /* 0x002fea0003800000 */
.L_x_3161:
[----:B------:R-:W-:Y:S05]  /*210b0*/  BSYNC B1 ;  /* 0x0000000000017941 */ /* 0x000fea0003800000 */
.L_x_3007:
        /* <DEDUP_REMOVED lines=55> */
.L_x_3175:
        /* <DEDUP_REMOVED lines=16> */
[----:B------:R-:W-:Y:S01]  /*21530*/  IMAD R21, R21, UR4, RZ ;  /* 0x0000000415157c24 */ /* 0x000fe2000f8e02ff */
[----:B------:R-:W-:-:S03]  /*21540*/  IADD3 R3, R3, R9, RZ ;  /* 0x0000000903037210 */ /* 0x000fc60007ffe0ff */
[C---:B------:R-:W-:Y:S02]  /*21550*/  IMAD R21, R6.reuse, UR5, R21 ;  /* 0x0000000506157c24 */ /* 0x040fe4000f8e0215 */
[----:B------:R-:W-:-:S04]  /*21560*/  IMAD.WIDE.U32 R2, R6, UR4, R2 ;  /* 0x0000000406027c25 */ /* 0x000fc8000f8e0002 */
[----:B------:R-:W-:-:S07]  /*21570*/  IMAD.IADD R21, R3, 0x1, R21 ;  /* 0x0000000103157824 */ /* 0x000fce00078e0215 */
.L_x_3010:
        /* <DEDUP_REMOVED lines=10> */
.L_x_3011:
[----:B------:R-:W-:Y:S01]  /*21620*/  ULDC.64 UR4, c[0x0][0x330] ;  /* 0x0000cc0000047ab9 */ /* 0x000fe20000000a00 */
[----:B------:R1:W-:Y:S01]  /*21630*/  SYNCS.ARRIVE.TRANS64.A1T0 RZ, [R5+URZ+0x2a850], RZ ;  /* 0x02a850ff05ff79a7 */ /* 0x0003e2000810003f */
[----:B------:R-:W-:Y:S02]  /*21640*/  IMAD.MOV.U32 R3, RZ, RZ, R21 ;  /* 0x000000ffff037224 */ /* 0x000fe400078e0015 */
        /* <DEDUP_REMOVED lines=8> */
[----:B------:R-:W-:Y:S02]  /*216d0*/  IMAD.IADD R25, R5, 0x1, R3 ;  /* 0x0000000105197824 */ /* 0x000fe400078e0203 */
[----:B------:R-:W-:-:S03]  /*216e0*/  IMAD.MOV.U32 R32, RZ, RZ, R27 ;  /* 0x000000ffff207224 */ /* 0x000fc600078e001b */
[----:B------:R-:W-:Y:S02]  /*216f0*/  LEA.HI.X R25, R2, UR5, R25, 0x1, P0 ;  /* 0x0000000502197c11 */ /* 0x000fe400080f0c19 */
[----:B------:R-:W-:-:S13]  /*21700*/  ISETP.GT.AND P0, PT, R27, RZ, PT ;  /* 0x000000ff1b00720c */ /* 0x000fda0003f04270 */
[----:B------:R-:W-:Y:S05]  /*21710*/  @P0 BRA `(.L_x_3012) ;  /* 0xfffffff000280947 */ /* 0x000fea000383ffff */
.L_x_2999:
[----:B------:R-:W-:Y:S05]  /*21720*/  BSYNC B0 ;  /* 0x0000000000007941 */ /* 0x000fea0003800000 */
.L_x_2998:
        /* <DEDUP_REMOVED lines=17> */
.L_x_3014:
[----:B------:R-:W-:Y:S05]  /*21840*/  BSYNC B0 ;  /* 0x0000000000007941 */ /* 0x000fea0003800000 */
.L_x_3013:
[----:B------:R-:W-:-:S13]  /*21850*/  LOP3.LUT P0, RZ, R23, 0x10, RZ, 0xc0, !PT ;  /* 0x0000001017ff7812 */ /* 0x000fda000780c0ff */
[----:B------:R-:W-:Y:S05]  /*21860*/  @!P0 BRA `(.L_x_3015) ;  /* 0x0000000000048947 */ /* 0x000fea0003800000 */
[----:B------:R-:W-:Y:S01]  /*21870*/  BPT.TRAP 0x1 ;  /* 0x000000040000795c */ /* 0x000fe20000300000 */
.L_x_3015:
[----:B------:R-:W2:Y:S01]  /*21880*/  LDL.LU R2, [R1] ;  /* 0x0000000001027983 */ /* 0x000ea20000300800 */
[----:B------:R-:W-:Y:S01]  /*21890*/  IMAD R0, R28, 0x8, R22 ;  /* 0x000000081c007824 */ /* 0x000fe200078e0216 */
[----:B0-----:R-:W-:Y:S01]  /*218a0*/  SHF.L.U32 R3, R29, 0x1f, RZ ;  /* 0x0000001f1d037819 */ /* 0x001fe200000006ff */
[----:B------:R-:W-:Y:S03]  /*218b0*/  BSSY B0, `(.L_x_3016) ;  /* 0x0000004000007945 */ /* 0x000fe60003800000 */
[----:B------:R-:W0:Y:S01]  /*218c0*/  SYNCS.PHASECHK.TRANS64.TRYWAIT P0, [R0+URZ+0x2a860], R3 ;  /* 0x02a86003000075a7 */ /* 0x000e22000800017f */
[----:B--2---:R-:W-:Y:S01]  /*218d0*/  IMAD R6, R27, -0x60, R2 ;  /* 0xffffffa01b067824 */ /* 0x004fe200078e0202 */
[----:B0-----:R-:W-:Y:S06]  /*218e0*/  @!P0 BRA `(.L_x_3017) ;  /* 0x0000004c00b48947 */ /* 0x001fec0003800000 */
.L_x_3176:
[----:B------:R-:W-:Y:S05]  /*218f0*/  BSYNC B0 ;  /* 0x0000000000007941 */ /* 0x000fea0003800000 */
.L_x_3016:
        /* <DEDUP_REMOVED lines=57> */
.L_x_3190:
        /* <DEDUP_REMOVED lines=11> */
.L_x_3019:
        /* <DEDUP_REMOVED lines=10> */
.L_x_3020:
[----:B------:R-:W-:Y:S01]  /*21de0*/  VIADD R28, R28, 0x1 ;  /* 0x000000011c1c7836 */ /* 0x000fe20000000000 */
[----:B------:R1:W-:Y:S04]  /*21df0*/  SYNCS.ARRIVE.TRANS64.A1T0 RZ, [R0+URZ+0x2a850], RZ ;  /* 0x02a850ff00ff79a7 */ /* 0x0003e8000810003f */
[----:B------:R-:W-:-:S04]  /*21e00*/  ISETP.NE.AND P0, PT, R28, 0x2, PT ;  /* 0x000000021c00780c */ /* 0x000fc80003f05270 */
[----:B-1----:R-:W-:Y:S02]  /*21e10*/  SEL R0, RZ, 0x1, P0 ;  /* 0x00000001ff007807 */ /* 0x002fe40000000000 */
[----:B------:R-:W-:Y:S02]  /*21e20*/  SEL R28, R28, RZ, P0 ;  /* 0x000000ff1c1c7207 */ /* 0x000fe40000000000 */
[----:B------:R-:W-:-:S07]  /*21e30*/  LOP3.LUT R29, R29, R0, RZ, 0x3c, !PT ;  /* 0x000000001d1d7212 */ /* 0x000fce00078e3cff */
.L_x_2977:
[----:B------:R-:W-:Y:S05]  /*21e40*/  BSYNC B7 ;  /* 0x0000000000077941 */ /* 0x000fea0003800000 */
.L_x_2975:
[----:B------:R-:W-:-:S13]  /*21e50*/  LOP3.LUT P0, RZ, R23, 0x20, RZ, 0xc0, !PT ;  /* 0x0000002017ff7812 */ /* 0x000fda000780c0ff */
[----:B------:R-:W-:Y:S05]  /*21e60*/  @!P0 BRA `(.L_x_3021) ;  /* 0x0000000000248947 */ /* 0x000fea0003800000 */
[----:B------:R-:W-:Y:S05]  /*21e70*/  WARPSYNC.ALL ;  /* 0x0000000000007948 */ /* 0x000fea0003800000 */
[----:B------:R-:W2:Y:S08]  /*21e80*/  S2UR UR5, SR_CgaCtaId ;  /* 0x00000000000579c3 */ /* 0x000eb00000008800 */
[----:B------:R-:W-:Y:S06]  /*21e90*/  BAR.SYNC.DEFER_BLOCKING 0x5, 0x180 ;  /* 0x0146000000007b1d */ /* 0x000fec0000010000 */
[----:B------:R-:W-:-:S02]  /*21ea0*/  UMOV UR4, 0x400 ;  /* 0x0000040000047882 */ /* 0x000fc40000000000 */
[----:B--2---:R-:W-:-:S06]  /*21eb0*/  ULEA UR4, UR5, UR4, 0x18 ;  /* 0x0000000405047291 */ /* 0x004fcc000f8ec03f */
[----:B------:R-:W-:-:S05]  /*21ec0*/  IMAD.U32 R22, RZ, RZ, UR4 ;  /* 0x00000004ff167e24 */ /* 0x000fca000f8e00ff */
[----:B------:R2:W3:Y:S01]  /*21ed0*/  LDS.128 R16, [R22+0x2a8d0] ;  /* 0x02a8d00016107984 */ /* 0x0004e20000000c00 */
[----:B------:R-:W-:Y:S06]  /*21ee0*/  BAR.ARV 0x4, 0x180 ;  /* 0x0106000000007b1d */ /* 0x000fec0000002000 */
[----:B------:R-:W-:Y:S05]  /*21ef0*/  BRA `(.L_x_3022) ;  /* 0x0000000800cc7947 */ /* 0x000fea0003800000 */
.L_x_3021:
        /* <DEDUP_REMOVED lines=36> */
.L_x_3200:
[----:B------:R-:W-:Y:S02]  /*22140*/  ULDC UR4, c[0x0][0xc38] ;  /* 0x00030e0000047ab9 */ /* 0x000fe40000000800 */
[----:B------:R-:W-:-:S04]  /*22150*/  IMAD.U32 R7, RZ, RZ, UR4 ;  /* 0x00000004ff077e24 */ /* 0x000fc8000f8e00ff */
[----:B--2---:R-:W-:-:S04]  /*22160*/  IMAD R14, R14, R7, RZ ;  /* 0x000000070e0e7224 */ /* 0x004fc800078e02ff */
[----:B------:R-:W-:-:S05]  /*22170*/  IMAD.IADD R9, R4, 0x1, R14 ;  /* 0x0000000104097824 */ /* 0x000fca00078e020e */
[----:B------:R-:W-:-:S13]  /*22180*/  ISETP.GT.AND P6, PT, R9, R0, PT ;  /* 0x000000000900720c */ /* 0x000fda0003fc4270 */
[----:B------:R-:W-:Y:S05]  /*22190*/  @P6 BRA `(.L_x_3024) ;  /* 0x00000000009c6947 */ /* 0x000fea0003800000 */
.L_x_3029:
        /* <DEDUP_REMOVED lines=14> */
.L_x_3027:
[----:B------:R-:W-:Y:S05]  /*22280*/  BSYNC B0 ;  /* 0x0000000000007941 */ /* 0x000fea0003800000 */
.L_x_3026:
        /* <DEDUP_REMOVED lines=17> */
[----:B------:R0:W2:Y:S02]  /*223a0*/  SHFL.IDX PT, R14, R2, 0x1f, 0x1f ;  /* 0x03e01f00020e7f89 */ /* 0x0000a400000e0000 */
.L_x_3208:
[----:B------:R-:W-:Y:S02]  /*223b0*/  ULDC UR4, c[0x0][0xc38] ;  /* 0x00030e0000047ab9 */ /* 0x000fe40000000800 */
[----:B------:R-:W-:-:S04]  /*223c0*/  IMAD.U32 R7, RZ, RZ, UR4 ;  /* 0x00000004ff077e24 */ /* 0x000fc8000f8e00ff */
[----:B--2---:R-:W-:-:S04]  /*223d0*/  IMAD R14, R14, R7, RZ ;  /* 0x000000070e0e7224 */ /* 0x004fc800078e02ff */
[----:B------:R-:W-:-:S05]  /*223e0*/  IMAD.IADD R9, R14, 0x1, R9 ;  /* 0x000000010e097824 */ /* 0x000fca00078e0209 */
[----:B------:R-:W-:-:S13]  /*223f0*/  ISETP.GT.AND P6, PT, R9, R0, PT ;  /* 0x000000000900720c */ /* 0x000fda0003fc4270 */
[----:B------:R-:W-:Y:S05]  /*22400*/  @!P6 BRA `(.L_x_3029) ;  /* 0xfffffffc0064e947 */ /* 0x000fea000383ffff */
.L_x_3024:
        /* <DEDUP_REMOVED lines=8> */
.L_x_3212:
[----:B------:R-:W-:Y:S01]  /*22490*/  ISETP.NE.AND P0, PT, R3, RZ, PT ;  /* 0x000000ff0300720c */ /* 0x000fe20003f05270 */
[----:B------:R-:W-:-:S12]  /*224a0*/  IMAD.MOV.U32 R14, RZ, RZ, RZ ;  /* 0x000000ffff0e7224 */ /* 0x000fd800078e00ff */
[----:B------:R-:W-:Y:S05]  /*224b0*/  @!P0 BRA `(.L_x_3031) ;  /* 0x0000000000108947 */ /* 0x000fea0003800000 */
[----:B------:R-:W-:Y:S01]  /*224c0*/  UMOV UR4, 0xffffffff ;  /* 0xffffffff00047882 */ /* 0x000fe20000000000 */
[----:B------:R-:W-:Y:S02]  /*224d0*/  VIADD R12, R4, 0xffffffff ;  /* 0xffffffff040c7836 */ /* 0x000fe40000000000 */
[----:B------:R-:W-:Y:S05]  /*224e0*/  BRA.DIV UR4, `(.L_x_3032) ;  /* 0x0000005204dc7947 */ /* 0x000fea000b800000 */
[----:B------:R4:W0:Y:S02]  /*224f0*/  SHFL.IDX PT, R14, R2, R12, 0x1f ;  /* 0x00001f0c020e7589 */ /* 0x00082400000e0000 */
.L_x_3031:
        /* <DEDUP_REMOVED lines=8> */
[----:B-1----:R-:W0:Y:S08]  /*22580*/  I2F.RP R10, R8 ;  /* 0x00000008000a7306 */ /* 0x002e300000209400 */
        /* <DEDUP_REMOVED lines=57> */
.L_x_3025:
[----:B------:R-:W-:Y:S01]  /*22920*/  UMOV UR4, URZ ;  /* 0x0000003f00047c82 */ /* 0x000fe20008000000 */
[----:B------:R-:W-:Y:S01]  /*22930*/  UMOV UR5, URZ ;  /* 0x0000003f00057c82 */ /* 0x000fe20008000000 */
[----:B------:R-:W-:Y:S01]  /*22940*/  ULDC UR6, c[0x0][0xc3c] ;  /* 0x00030f0000067ab9 */ /* 0x000fe20000000800 */
[----:B------:R-:W-:Y:S02]  /*22950*/  IMAD.MOV.U32 R16, RZ, RZ, R0 ;  /* 0x000000ffff107224 */ /* 0x000fe400078e0000 */
[----:B------:R-:W-:Y:S02]  /*22960*/  IMAD.U32 R17, RZ, RZ, UR4 ;  /* 0x00000004ff117e24 */ /* 0x000fe4000f8e00ff */
[----:B------:R-:W-:Y:S02]  /*22970*/  IMAD.U32 R18, RZ, RZ, UR5 ;  /* 0x00000005ff127e24 */ /* 0x000fe4000f8e00ff */
[----:B------:R-:W-:-:S07]  /*22980*/  IMAD.U32 R19, RZ, RZ, UR6 ;  /* 0x00000006ff137e24 */ /* 0x000fce000f8e00ff */
.L_x_3033:
        /* <DEDUP_REMOVED lines=10> */
.L_x_3022:
[----:B------:R-:W-:Y:S02]  /*22a30*/  ULDC UR4, c[0x0][0xc3c] ;  /* 0x00030f0000047ab9 */ /* 0x000fe40000000800 */
[----:B---3--:R-:W-:-:S13]  /*22a40*/  ISETP.GE.AND P0, PT, R19, UR4, PT ;  /* 0x0000000413007c0c */ /* 0x008fda000bf06270 */
[----:B------:R-:W-:Y:S05]  /*22a50*/  @!P0 BRA `(.L_x_3034) ;  /* 0xffffffa000b48947 */ /* 0x000fea000383ffff */
[----:B------:R-:W-:Y:S05]  /*22a60*/  BSYNC B8 ;  /* 0x0000000000087941 */ /* 0x000fea0003800000 */
.L_x_2933:
[----:B------:R-:W3:Y:S01]  /*22a70*/  LDL.LU R0, [R1+0x28] ;  /* 0x0000280001007983 */ /* 0x000ee20000300800 */
[----:B------:R-:W-:Y:S01]  /*22a80*/  BSSY B0, `(.L_x_3035) ;  /* 0x000000b000007945 */ /* 0x000fe20003800000 */
[----:B------:R-:W4:Y:S01]  /*22a90*/  S2R R5, SR_CgaCtaId ;  /* 0x0000000000057919 */ /* 0x000f220000008800 */
[----:B---3--:R-:W-:-:S05]  /*22aa0*/  VIADD R0, R0, 0x1 ;  /* 0x0000000100007836 */ /* 0x008fca0000000000 */
[----:B0-----:R-:W-:-:S04]  /*22ab0*/  LEA.HI R2, R0, R0, RZ, 0x1 ;  /* 0x0000000000027211 */ /* 0x001fc800078f08ff */
[----:B------:R-:W-:Y:S02]  /*22ac0*/  LOP3.LUT R3, R2, 0xfffffffe, RZ, 0xc0, !PT ;  /* 0xfffffffe02037812 */ /* 0x000fe400078ec0ff */
[----:B------:R-:W-:Y:S02]  /*22ad0*/  MOV R2, 0x400 ;  /* 0x0000040000027802 */ /* 0x000fe40000000f00 */
[----:B------:R-:W-:Y:S02]  /*22ae0*/  IADD3 R0, R0, -R3, RZ ;  /* 0x8000000300007210 */ /* 0x000fe40007ffe0ff */
[----:B----4-:R-:W-:Y:S02]  /*22af0*/  LEA R5, R5, R2, 0x18 ;  /* 0x0000000205057211 */ /* 0x010fe400078ec0ff */
[----:B------:R-:W-:-:S04]  /*22b00*/  SHF.L.U32 R0, R0, 0x1f, RZ ;  /* 0x0000001f00007819 */ /* 0x000fc800000006ff */
[----:B------:R-:W0:Y:S02]  /*22b10*/  SYNCS.PHASECHK.TRANS64.TRYWAIT P0, [R5+URZ+0x2a820], R0 ;  /* 0x02a82000050075a7 */ /* 0x000e24000800017f */
[----:B0-----:R-:W-:Y:S05]  /*22b20*/  @!P0 BRA `(.L_x_3036) ;  /* 0x0000004c00708947 */ /* 0x001fea0003800000 */
.L_x_3215:
[----:B------:R-:W-:Y:S05]  /*22b30*/  BSYNC B0 ;  /* 0x0000000000007941 */ /* 0x000fea0003800000 */
.L_x_3035:
[----:B------:R-:W-:-:S03]  /*22b40*/  UMOV UR4, 0xffffffff ;  /* 0xffffffff00047882 */ /* 0x000fc60000000000 */
[----:B------:R-:W-:Y:S05]  /*22b50*/  BRA.DIV UR4, `(.L_x_3037) ;  /* 0x0000004e04787947 */ /* 0x000fea000b800000 */
[----:B0-----:R-:W0:Y:S02]  /*22b60*/  S2R R0, SR_TID.X ;  /* 0x0000000000007919 */ /* 0x001e240000002100 */
[----:B0-----:R-:W-:-:S04]  /*22b70*/  SHF.R.U32.HI R0, RZ, 0x5, R0 ;  /* 0x00000005ff007819 */ /* 0x001fc80000011600 */
[----:B------:R-:W-:-:S05]  /*22b80*/  LOP3.LUT R0, R0, 0x3, RZ, 0xc0, !PT ;  /* 0x0000000300007812 */ /* 0x000fca00078ec0ff */
[----:B------:R0:W3:Y:S02]  /*22b90*/  SHFL.IDX PT, R14, R0, RZ, 0x1f ;  /* 0x00001fff000e7589 */ /* 0x0000e400000e0000 */
.L_x_3218:
[----:B---3--:R-:W-:-:S13]  /*22ba0*/  ISETP.NE.AND P0, PT, R14, RZ, PT ;  /* 0x000000ff0e00720c */ /* 0x008fda0003f05270 */
[----:B------:R-:W-:Y:S05]  /*22bb0*/  @P0 BRA `(.L_x_2687) ;  /* 0x0000000000900947 */ /* 0x000fea0003800000 */
[----:B------:R-:W-:-:S03]  /*22bc0*/  UMOV UR4, 0xffffffff ;  /* 0xffffffff00047882 */ /* 0x000fc60000000000 */
[----:B------:R-:W-:Y:S05]  /*22bd0*/  BRA.DIV UR4, `(.L_x_3038) ;  /* 0x0000004e048c7947 */ /* 0x000fea000b800000 */
[----:B------:R-:W-:-:S13]  /*22be0*/  ELECT P6, URZ, PT ;  /* 0x00000000003f782f */ /* 0x000fda00038c0000 */
.L_x_3221:
        /* <DEDUP_REMOVED lines=8> */
.L_x_3039:
[C---:B------:R-:W-:Y:S01]  /*22c70*/  IMAD R3, R28.reuse, 0x8, R5 ;  /* 0x000000081c037824 */ /* 0x040fe200078e0205 */
[----:B------:R-:W-:Y:S01]  /*22c80*/  SHF.L.U32 R2, R29, 0x1f, RZ ;  /* 0x0000001f1d027819 */ /* 0x000fe200000006ff */
[----:B------:R-:W-:-:S03]  /*22c90*/  VIADD R28, R28, 0x1 ;  /* 0x000000011c1c7836 */ /* 0x000fc60000000000 */
[----:B------:R-:W0:Y:S02]  /*22ca0*/  SYNCS.PHASECHK.TRANS64.TRYWAIT P1, [R3+URZ+0x2a840], R2 ;  /* 0x02a84002030075a7 */ /* 0x000e24000802017f */
[----:B------:R-:W-:-:S04]  /*22cb0*/  ISETP.NE.AND P2, PT, R28, 0x2, PT ;  /* 0x000000021c00780c */ /* 0x000fc80003f45270 */
[----:B------:R-:W-:Y:S01]  /*22cc0*/  SEL R0, RZ, 0x1, P2 ;  /* 0x00000001ff007807 */ /* 0x000fe20001000000 */
[----:B0-----:R-:W-:Y:S08]  /*22cd0*/  @!P1 BRA `(.L_x_3040) ;  /* 0x0000004c006c9947 */ /* 0x001ff00003800000 */
.L_x_3222:
[----:B------:R-:W-:Y:S02]  /*22ce0*/  SEL R28, R28, RZ, P2 ;  /* 0x000000ff1c1c7207 */ /* 0x000fe40001000000 */
[----:B------:R-:W-:Y:S01]  /*22cf0*/  LOP3.LUT R0, R29, R0, RZ, 0x3c, !PT ;  /* 0x000000001d007212 */ /* 0x000fe200078e3cff */
[----:B------:R-:W-:Y:S06]  /*22d00*/  @!P0 BRA `(.L_x_3041) ;  /* 0x0000000000048947 */ /* 0x000fec0003800000 */
[----:B------:R-:W-:Y:S01]  /*22d10*/  BPT.TRAP 0x1 ;  /* 0x000000040000795c */ /* 0x000fe20000300000 */
.L_x_3041:
[----:B------:R-:W-:Y:S01]  /*22d20*/  IMAD R5, R28, 0x8, R5 ;  /* 0x000000081c057824 */ /* 0x000fe200078e0205 */
[----:B------:R-:W-:-:S04]  /*22d30*/  SHF.L.U32 R0, R0, 0x1f, RZ ;  /* 0x0000001f00007819 */ /* 0x000fc800000006ff */
[----:B------:R-:W3:Y:S02]  /*22d40*/  SYNCS.PHASECHK.TRANS64.TRYWAIT P1, [R5+URZ+0x2a840], R0 ;  /* 0x02a84000050075a7 */ /* 0x000ee4000802017f */
[----:B---3--:R-:W-:Y:S05]  /*22d50*/  @!P1 BRA `(.L_x_3042) ;  /* 0x0000004c00609947 */ /* 0x008fea0003800000 */
.L_x_3223:
[----:B------:R-:W-:Y:S05]  /*22d60*/  @!P0 BRA `(.L_x_3043) ;  /* 0x0000000000048947 */ /* 0x000fea0003800000 */
[----:B------:R-:W-:Y:S01]  /*22d70*/  BPT.TRAP 0x1 ;  /* 0x000000040000795c */ /* 0x000fe20000300000 */
.L_x_3043:
[----:B------:R-:W4:Y:S02]  /*22d80*/  SYNCS.PHASECHK.TRANS64.TRYWAIT P1, [R3+URZ+0x2a860], R2 ;  /* 0x02a86002030075a7 */ /* 0x000f24000802017f */
[----:B----4-:R-:W-:Y:S05]  /*22d90*/  @!P1 BRA `(.L_x_3044) ;  /* 0x0000004c00649947 */ /* 0x010fea0003800000 */
.L_x_3224:
[----:B------:R-:W-:Y:S05]  /*22da0*/  @!P0 BRA `(.L_x_3045) ;  /* 0x0000000000048947 */ /* 0x000fea0003800000 */
[----:B------:R-:W-:Y:S01]  /*22db0*/  BPT.TRAP 0x1 ;  /* 0x000000040000795c */ /* 0x000fe20000300000 */
.L_x_3045:
[----:B------:R0:W0:Y:S02]  /*22dc0*/  SYNCS.PHASECHK.TRANS64.TRYWAIT P0, [R5+URZ+0x2a860], R0 ;  /* 0x02a86000050075a7 */ /* 0x000024000800017f */
[----:B0-----:R-:W-:Y:S05]  /*22dd0*/  @!P0 NANOSLEEP.SYNCS 0x989680 ;  /* 0x009896800000895d */ /* 0x001fea0003900000 */
[----:B------:R-:W0:Y:S02]  /*22de0*/  @!P0 SYNCS.PHASECHK.TRANS64 P0, [R5+URZ+0x2a860], R0 ;  /* 0x02a86000050085a7 */ /* 0x000e24000800007f */
[----:B0-----:R-:W-:Y:S05]  /*22df0*/  @!P0 BRA `(.L_x_3045) ;  /* 0xfffffffc00f08947 */ /* 0x001fea000383ffff */
.L_x_2687:
[----:B------:R-:W-:Y:S05]  /*22e00*/  BSYNC B9 ;  /* 0x0000000000097941 */ /* 0x000fea0003800000 */
.L_x_2684:
[----:B------:R-:W-:Y:S05]  /*22e10*/  EXIT ;  /* 0x000000000000794d */ /* 0x000fea0003800000 */
.L_x_2705:
[----:B0-----:R0:W1:Y:S02]  /*22e20*/  SYNCS.PHASECHK.TRANS64.TRYWAIT P6, [R85+URZ+0x2a890], R86 ;  /* 0x02a89056550075a7 */ /* 0x00106400080c017f */
[----:B-1----:R-:W-:Y:S05]  /*22e30*/  @!P6 NANOSLEEP.SYNCS 0x989680 ;  /* 0x009896800000e95d */ /* 0x002fea0003900000 */
[----:B------:R-:W1:Y:S02]  /*22e40*/  @!P6 SYNCS.PHASECHK.TRANS64 P6, [R85+URZ+0x2a890], R86 ;  /* 0x02a890565500e5a7 */ /* 0x000e6400080c007f */
[----:B-1----:R-:W-:Y:S05]  /*22e50*/  @!P6 BRA `(.L_x_2705) ;  /* 0xfffffffc00f0e947 */ /* 0x002fea000383ffff */
[----:B------:R-:W-:Y:S05]  /*22e60*/  BRA `(.L_x_3046) ;  /* 0xfffffe0800307947 */ /* 0x000fea000383ffff */
.L_x_2706:
        /* <DEDUP_REMOVED lines=8> */
.L_x_3048:
[----:B------:R-:W-:Y:S05]  /*22ef0*/  BSYNC B1 ;  /* 0x0000000000017941 */ /* 0x000fea0003800000 */
.L_x_3047:
        /* <DEDUP_REMOVED lines=8> */
.L_x_3049:
[----:B------:R-:W-:Y:S01]  /*22f80*/  IMAD.MOV.U32 R11, RZ, RZ, R14 ;  /* 0x000000ffff0b7224 */ /* 0x000fe200078e000e */
[----:B------:R-:W-:Y:S06]  /*22f90*/  BRA `(.L_x_3050) ;  /* 0xfffffe0400f87947 */ /* 0x000fec000383ffff */
.L_x_2731:
        /* <DEDUP_REMOVED lines=8> */
.L_x_3052:
[----:B------:R-:W-:Y:S05]  /*23020*/  BSYNC B1 ;  /* 0x0000000000017941 */ /* 0x000fea0003800000 */
.L_x_3051:
        /* <DEDUP_REMOVED lines=8> */
.L_x_3053:
[----:B------:R-:W-:Y:S01]  /*230b0*/  IMAD.MOV.U32 R117, RZ, RZ, R14 ;  /* 0x000000ffff757224 */ /* 0x000fe200078e000e */
[----:B------:R-:W-:Y:S06]  /*230c0*/  BRA `(.L_x_3054) ;  /* 0xfffffe1c00547947 */ /* 0x000fec000383ffff */
.L_x_2761:
[----:B-1----:R1:W2:Y:S02]  /*230d0*/  SYNCS.PHASECHK.TRANS64.TRYWAIT P6, [R85+URZ+0x2a890], R86 ;  /* 0x02a89056550075a7 */ /* 0x0022a400080c017f */
[----:B--2---:R-:W-:Y:S05]  /*230e0*/  @!P6 NANOSLEEP.SYNCS 0x989680 ;  /* 0x009896800000e95d */ /* 0x004fea0003900000 */
[----:B------:R-:W2:Y:S02]  /*230f0*/  @!P6 SYNCS.PHASECHK.TRANS64 P6, [R85+URZ+0x2a890], R86 ;  /* 0x02a890565500e5a7 */ /* 0x000ea400080c007f */
[----:B--2---:R-:W-:Y:S05]  /*23100*/  @!P6 BRA `(.L_x_2761) ;  /* 0xfffffffc00f0e947 */ /* 0x004fea000383ffff */
[----:B------:R-:W-:Y:S05]  /*23110*/  BRA `(.L_x_3055) ;  /* 0xfffffe3c00847947 */ /* 0x000fea000383ffff */
.L_x_2762:
        /* <DEDUP_REMOVED lines=8> */
.L_x_3057:
[----:B------:R-:W-:Y:S05]  /*231a0*/  BSYNC B1 ;  /* 0x0000000000017941 */ /* 0x000fea0003800000 */
.L_x_3056:
        /* <DEDUP_REMOVED lines=8> */
.L_x_3058:
[----:B------:R-:W-:Y:S01]  /*23230*/  IMAD.MOV.U32 R11, RZ, RZ, R14 ;  /* 0x000000ffff0b7224 */ /* 0x000fe200078e000e */
[----:B------:R-:W-:Y:S06]  /*23240*/  BRA `(.L_x_3059) ;  /* 0xfffffe3c00507947 */ /* 0x000fec000383ffff */
.L_x_2775:
[----:B------:R-:W-:Y:S01]  /*23250*/  BSSY B1, `(.L_x_3060) ;  /* 0x0000008000017945 */ /* 0x000fe20003800000 */
[----:B--234-:R-:W-:Y:S01]  /*23260*/  IMAD.MOV.U32 R13, RZ, RZ, R116 ;  /* 0x000000ffff0d7224 */ /* 0x01cfe200078e0074 */
[----:B------:R-:W-:Y:S01]  /*23270*/  MOV R12, 0x1 ;  /* 0x00000001000c7802 */ /* 0x000fe20000000f00 */
[----:B------:R-:W-:Y:S02]  /*23280*/  IMAD.MOV.U32 R11, RZ, RZ, 0x1c1f ;  /* 0x00001c1fff0b7424 */ /* 0x000fe400078e00ff */
[----:B------:R-:W-:-:S07]  /*23290*/  IMAD.MOV.U32 R15, RZ, RZ, -0x1 ;  /* 0xffffffffff0f7424 */ /* 0x000fce00078e00ff */
[----:B01----:R-:W-:Y:S05]  /*232a0*/  WARPSYNC.COLLECTIVE R15, `(.L_x_3061) ;  /* 0x000000000f087348 */ /* 0x003fea0003c00000 */
[----:B------:R2:W3:Y:S02]  /*232b0*/  SHFL.IDX P6, R14, R13, R12, R11 ;  /* 0x0000000c0d0e7389 */ /* 0x0004e400000c000b */
[----:B0123--:R-:W-:Y:S01]  /*232c0*/  ENDCOLLECTIVE ;  /* 0x000000000000791b */ /* 0x00ffe20003800000 */
.L_x_3061:
[----:B------:R-:W-:Y:S05]  /*232d0*/  BSYNC B1 ;  /* 0x0000000000017941 */ /* 0x000fea0003800000 */
.L_x_3060:
        /* <DEDUP_REMOVED lines=8> */
.L_x_3062:
[----:B------:R-:W-:Y:S01]  /*23360*/  IMAD.MOV.U32 R117, RZ, RZ, R14 ;  /* 0x000000ffff757224 */ /* 0x000fe200078e000e */
[----:B------:R-:W-:Y:S06]  /*23370*/  BRA `(.L_x_3063) ;  /* 0xfffffe5400087947 */ /* 0x000fec000383ffff */
.L_x_2788:
[----:B0-----:R0:W1:Y:S02]  /*23380*/  SYNCS.PHASECHK.TRANS64.TRYWAIT P4, [R85+URZ+0x2a890], R86 ;  /* 0x02a89056550075a7 */ /* 0x001064000808017f */
[----:B-1----:R-:W-:Y:S05]  /*23390*/  @!P4 NANOSLEEP.SYNCS 0x989680 ;  /* 0x009896800000c95d */ /* 0x002fea0003900000 */
[----:B------:R-:W1:Y:S02]  /*233a0*/  @!P4 SYNCS.PHASECHK.TRANS64 P4, [R85+URZ+0x2a890], R86 ;  /* 0x02a890565500c5a7 */ /* 0x000e64000808007f */
[----:B-1----:R-:W-:Y:S05]  /*233b0*/  @!P4 BRA `(.L_x_2788) ;  /* 0xfffffffc00f0c947 */ /* 0x002fea000383ffff */
[----:B------:R-:W-:Y:S05]  /*233c0*/  BRA `(.L_x_3064) ;  /* 0xfffffe6800fc7947 */ /* 0x000fea000383ffff */
.L_x_2789:
        /* <DEDUP_REMOVED lines=8> */
.L_x_3066:
[----:B------:R-:W-:Y:S05]  /*23450*/  BSYNC B1 ;  /* 0x0000000000017941 */ /* 0x000fea0003800000 */
.L_x_3065:
        /* <DEDUP_REMOVED lines=8> */
.L_x_3067:
[----:B------:R-:W-:Y:S01]  /*234e0*/  IMAD.MOV.U32 R32, RZ, RZ, R14 ;  /* 0x000000ffff207224 */ /* 0x000fe200078e000e */
[----:B------:R-:W-:Y:S06]  /*234f0*/  BRA `(.L_x_3068) ;  /* 0xfffffe6c00207947 */ /* 0x000fec000383ffff */
.L_x_2792:
        /* <DEDUP_REMOVED lines=8> */
.L_x_3070:
[----:B------:R-:W-:Y:S05]  /*23580*/  BSYNC B1 ;  /* 0x0000000000017941 */ /* 0x000fea0003800000 */
.L_x_3069:
        /* <DEDUP_REMOVED lines=8> */
.L_x_3071:
[----:B------:R-:W-:Y:S01]  /*23610*/  IMAD.MOV.U32 R32, RZ, RZ, R14 ;  /* 0x000000ffff207224 */ /* 0x000fe200078e000e */
[----:B------:R-:W-:Y:S06]  /*23620*/  BRA `(.L_x_3072) ;  /* 0xfffffe6c007c7947 */ /* 0x000fec000383ffff */
.L_x_2796:
[----:B---3--:R3:W0:Y:S02]  /*23630*/  SYNCS.PHASECHK.TRANS64.TRYWAIT P0, [R85+URZ+0x2a8b0], R86 ;  /* 0x02a8b056550075a7 */ /* 0x008624000800017f */
[----:B0-----:R-:W-:Y:S05]  /*23640*/  @!P0 NANOSLEEP.SYNCS 0x989680 ;  /* 0x009896800000895d */ /* 0x001fea0003900000 */
[----:B------:R-:W0:Y:S02]  /*23650*/  @!P0 SYNCS.PHASECHK.TRANS64 P0, [R85+URZ+0x2a8b0], R86 ;  /* 0x02a8b056550085a7 */ /* 0x000e24000800007f */
[----:B0-----:R-:W-:Y:S05]  /*23660*/  @!P0 BRA `(.L_x_2796) ;  /* 0xfffffffc00f08947 */ /* 0x001fea000383ffff */
[----:B------:R-:W-:Y:S05]  /*23670*/  BRA `(.L_x_3073) ;  /* 0xfffffe7000547947 */ /* 0x000fea000383ffff */
.L_x_2814:
        /* <DEDUP_REMOVED lines=8> */
.L_x_3075:
[----:B------:R-:W-:Y:S05]  /*23700*/  BSYNC B1 ;  /* 0x0000000000017941 */ /* 0x000fea0003800000 */
.L_x_3074:
        /* <DEDUP_REMOVED lines=8> */
.L_x_3076:
[----:B------:R-:W-:Y:S02]  /*23790*/  IMAD.MOV.U32 R13, RZ, RZ, R8 ;  /* 0x000000ffff0d7224 */ /* 0x000fe400078e0008 */
[----:B------:R-:W-:-:S07]  /*237a0*/  IMAD.MOV.U32 R0, RZ, RZ, R14 ;  /* 0x000000ffff007224 */ /* 0x000fce00078e000e */
[----:B------:R-:W-:Y:S05]  /*237b0*/  WARPSYNC.COLLECTIVE R15, `(.L_x_3077) ;  /* 0x000000000f087348 */ /* 0x000fea0003c00000 */
[----:B------:R0:W1:Y:S02]  /*237c0*/  SHFL.IDX P6, R14, R13, R12, R11 ;  /* 0x0000000c0d0e7389 */ /* 0x00006400000c000b */
[----:B01----:R-:W-:Y:S01]  /*237d0*/  ENDCOLLECTIVE ;  /* 0x000000000000791b */ /* 0x003fe20003800000 */
.L_x_3077:
[----:B------:R-:W-:Y:S02]  /*237e0*/  IMAD.MOV.U32 R13, RZ, RZ, R4 ;  /* 0x000000ffff0d7224 */ /* 0x000fe400078e0004 */
[----:B------:R-:W-:-:S07]  /*237f0*/  IMAD.MOV.U32 R5, RZ, RZ, R14 ;  /* 0x000000ffff057224 */ /* 0x000fce00078e000e */
[----:B------:R-:W-:Y:S05]  /*23800*/  WARPSYNC.COLLECTIVE R15, `(.L_x_3078) ;  /* 0x000000000f087348 */ /* 0x000fea0003c00000 */
[----:B------:R0:W1:Y:S02]  /*23810*/  SHFL.IDX P6, R14, R13, R12, R11 ;  /* 0x0000000c0d0e7389 */ /* 0x00006400000c000b */
[----:B01----:R-:W-:Y:S01]  /*23820*/  ENDCOLLECTIVE ;  /* 0x000000000000791b */ /* 0x003fe20003800000 */
.L_x_3078:
[----:B------:R-:W-:Y:S05]  /*23830*/  BRA `(.L_x_3079) ;  /* 0xfffffe8000147947 */ /* 0x000fea000383ffff */
.L_x_2817:
        /* <DEDUP_REMOVED lines=8> */
.L_x_3081:
[----:B------:R-:W-:Y:S05]  /*238c0*/  BSYNC B1 ;  /* 0x0000000000017941 */ /* 0x000fea0003800000 */
.L_x_3080:
        /* <DEDUP_REMOVED lines=8> */
.L_x_3082:
[----:B------:R-:W-:Y:S02]  /*23950*/  IMAD.MOV.U32 R13, RZ, RZ, R8 ;  /* 0x000000ffff0d7224 */ /* 0x000fe400078e0008 */
[----:B------:R-:W-:-:S07]  /*23960*/  IMAD.MOV.U32 R0, RZ, RZ, R14 ;  /* 0x000000ffff007224 */ /* 0x000fce00078e000e */
[----:B------:R-:W-:Y:S05]  /*23970*/  WARPSYNC.COLLECTIVE R15, `(.L_x_3083) ;  /* 0x000000000f087348 */ /* 0x000fea0003c00000 */
[----:B------:R0:W1:Y:S02]  /*23980*/  SHFL.IDX P6, R14, R13, R12, R11 ;  /* 0x0000000c0d0e7389 */ /* 0x00006400000c000b */
[----:B01----:R-:W-:Y:S01]  /*23990*/  ENDCOLLECTIVE ;  /* 0x000000000000791b */ /* 0x003fe20003800000 */
.L_x_3083:
[----:B------:R-:W-:Y:S02]  /*239a0*/  IMAD.MOV.U32 R13, RZ, RZ, R4 ;  /* 0x000000ffff0d7224 */ /* 0x000fe400078e0004 */
[----:B------:R-:W-:-:S07]  /*239b0*/  IMAD.MOV.U32 R5, RZ, RZ, R14 ;  /* 0x000000ffff057224 */ /* 0x000fce00078e000e */
[----:B------:R-:W-:Y:S05]  /*239c0*/  WARPSYNC.COLLECTIVE R15, `(.L_x_3084) ;  /* 0x000000000f087348 */ /* 0x000fea0003c00000 */
[----:B------:R0:W1:Y:S02]  /*239d0*/  SHFL.IDX P6, R14, R13, R12, R11 ;  /* 0x0000000c0d0e7389 */ /* 0x00006400000c000b */
[----:B01----:R-:W-:Y:S01]  /*239e0*/  ENDCOLLECTIVE ;  /* 0x000000000000791b */ /* 0x003fe20003800000 */
.L_x_3084:
[----:B------:R-:W-:Y:S01]  /*239f0*/  IMAD.MOV.U32 R4, RZ, RZ, R14 ;  /* 0x000000ffff047224 */ /* 0x000fe200078e000e */
[----:B------:R-:W-:Y:S06]  /*23a00*/  BRA `(.L_x_3085) ;  /* 0xfffffe8400c87947 */ /* 0x000fec000383ffff */
.L_x_2821:
[----:B0-----:R0:W1:Y:S02]  /*23a10*/  SYNCS.PHASECHK.TRANS64.TRYWAIT P0, [R18+URZ+0x2a800], R5 ;  /* 0x02a80005120075a7 */ /* 0x001064000800017f */
[----:B-1----:R-:W-:Y:S05]  /*23a20*/  @!P0 NANOSLEEP.SYNCS 0x989680 ;  /* 0x009896800000895d */ /* 0x002fea0003900000 */
[----:B------:R-:W1:Y:S02]  /*23a30*/  @!P0 SYNCS.PHASECHK.TRANS64 P0, [R18+URZ+0x2a800], R5 ;  /* 0x02a80005120085a7 */ /* 0x000e64000800007f */
[----:B-1----:R-:W-:Y:S05]  /*23a40*/  @!P0 BRA `(.L_x_2821) ;  /* 0xfffffffc00f08947 */ /* 0x002fea000383ffff */
[----:B------:R-:W-:Y:S05]  /*23a50*/  BRA `(.L_x_3086) ;  /* 0xfffffe8c00f47947 */ /* 0x000fea000383ffff */
.L_x_2845:
        /* <DEDUP_REMOVED lines=8> */
.L_x_3088:
[----:B------:R-:W-:Y:S05]  /*23ae0*/  BSYNC B1 ;  /* 0x0000000000017941 */ /* 0x000fea0003800000 */
.L_x_3087:
        /* <DEDUP_REMOVED lines=8> */
.L_x_3089:
[----:B------:R-:W-:Y:S02]  /*23b70*/  IMAD.MOV.U32 R13, RZ, RZ, R21 ;  /* 0x000000ffff0d7224 */ /* 0x000fe400078e0015 */
[----:B------:R-:W-:-:S07]  /*23b80*/  IMAD.MOV.U32 R0, RZ, RZ, R14 ;  /* 0x000000ffff007224 */ /* 0x000fce00078e000e */
[----:B------:R-:W-:Y:S05]  /*23b90*/  WARPSYNC.COLLECTIVE R15, `(.L_x_3090) ;  /* 0x000000000f087348 */ /* 0x000fea0003c00000 */
[----:B------:R0:W1:Y:S02]  /*23ba0*/  SHFL.IDX P6, R14, R13, R12, R11 ;  /* 0x0000000c0d0e7389 */ /* 0x00006400000c000b */
[----:B01----:R-:W-:Y:S01]  /*23bb0*/  ENDCOLLECTIVE ;  /* 0x000000000000791b */ /* 0x003fe20003800000 */
.L_x_3090:
[----:B------:R-:W-:Y:S02]  /*23bc0*/  IMAD.MOV.U32 R13, RZ, RZ, R20 ;  /* 0x000000ffff0d7224 */ /* 0x000fe400078e0014 */
[----:B------:R-:W-:-:S07]  /*23bd0*/  IMAD.MOV.U32 R5, RZ, RZ, R14 ;  /* 0x000000ffff057224 */ /* 0x000fce00078e000e */
[----:B------:R-:W-:Y:S05]  /*23be0*/  WARPSYNC.COLLECTIVE R15, `(.L_x_3091) ;  /* 0x000000000f087348 */ /* 0x000fea0003c00000 */
[----:B------:R0:W1:Y:S02]  /*23bf0*/  SHFL.IDX P6, R14, R13, R12, R11 ;  /* 0x0000000c0d0e7389 */ /* 0x00006400000c000b */
[----:B01----:R-:W-:Y:S01]  /*23c00*/  ENDCOLLECTIVE ;  /* 0x000000000000791b */ /* 0x003fe20003800000 */
.L_x_3091:
[----:B------:R-:W-:Y:S05]  /*23c10*/  BRA `(.L_x_3092) ;  /* 0xfffffeb400887947 */ /* 0x000fea000383ffff */
.L_x_2848:
[----:B------:R-:W-:Y:S01]  /*23c20*/  BSSY B1, `(.L_x_3093) ;  /* 0x0000008000017945 */ /* 0x000fe20003800000 */
[----:B------:R-:W-:Y:S01]  /*23c30*/  IMAD.MOV.U32 R13, RZ, RZ, R7 ;  /* 0x000000ffff0d7224 */ /* 0x000fe200078e0007 */
[----:B------:R-:W-:Y:S01]  /*23c40*/  MOV R15, 0xffffffff ;  /* 0xffffffff000f7802 */ /* 0x000fe20000000f00 */
[----:B------:R-:W-:Y:S02]  /*23c50*/  IMAD.MOV.U32 R12, RZ, RZ, 0x1 ;  /* 0x00000001ff0c7424 */ /* 0x000fe400078e00ff */
[----:B------:R-:W-:-:S07]  /*23c60*/  IMAD.MOV.U32 R11, RZ, RZ, 0x1c1f ;  /* 0x00001c1fff0b7424 */ /* 0x000fce00078e00ff */
[----:B0---4-:R-:W-:Y:S05]  /*23c70*/  WARPSYNC.COLLECTIVE R15, `(.L_x_3094) ;  /* 0x000000000f087348 */ /* 0x011fea0003c00000 */
[----:B----4-:R1:W2:Y:S02]  /*23c80*/  SHFL.IDX P6, R14, R13, R12, R11 ;  /* 0x0000000c0d0e7389 */ /* 0x0102a400000c000b */
[----:B012---:R-:W-:Y:S01]  /*23c90*/  ENDCOLLECTIVE ;  /* 0x000000000000791b */ /* 0x007fe20003800000 */
.L_x_3094:
[----:B------:R-:W-:Y:S05]  /*23ca0*/  BSYNC B1 ;  /* 0x0000000000017941 */ /* 0x000fea0003800000 */
.L_x_3093:
        /* <DEDUP_REMOVED lines=8> */
.L_x_3095:
[----:B------:R-:W-:Y:S02]  /*23d30*/  IMAD.MOV.U32 R13, RZ, RZ, R21 ;  /* 0x000000ffff0d7224 */ /* 0x000fe400078e0015 */
[----:B------:R-:W-:-:S07]  /*23d40*/  IMAD.MOV.U32 R0, RZ, RZ, R14 ;  /* 0x000000ffff007224 */ /* 0x000fce00078e000e */
[----:B------:R-:W-:Y:S05]  /*23d50*/  WARPSYNC.COLLECTIVE R15, `(.L_x_3096) ;  /* 0x000000000f087348 */ /* 0x000fea0003c00000 */
[----:B------:R0:W1:Y:S02]  /*23d60*/  SHFL.IDX P6, R14, R13, R12, R11 ;  /* 0x0000000c0d0e7389 */ /* 0x00006400000c000b */
[----:B01----:R-:W-:Y:S01]  /*23d70*/  ENDCOLLECTIVE ;  /* 0x000000000000791b */ /* 0x003fe20003800000 */
.L_x_3096:
[----:B------:R-:W-:Y:S02]  /*23d80*/  IMAD.MOV.U32 R13, RZ, RZ, R20 ;  /* 0x000000ffff0d7224 */ /* 0x000fe400078e0014 */
[----:B------:R-:W-:-:S07]  /*23d90*/  IMAD.MOV.U32 R21, RZ, RZ, R14 ;  /* 0x000000ffff157224 */ /* 0x000fce00078e000e */
[----:B------:R-:W-:Y:S05]  /*23da0*/  WARPSYNC.COLLECTIVE R15, `(.L_x_3097) ;  /* 0x000000000f087348 */ /* 0x000fea0003c00000 */
[----:B------:R0:W1:Y:S02]  /*23db0*/  SHFL.IDX P6, R14, R13, R12, R11 ;  /* 0x0000000c0d0e7389 */ /* 0x00006400000c000b */
[----:B01----:R-:W-:Y:S01]  /*23dc0*/  ENDCOLLECTIVE ;  /* 0x000000000000791b */ /* 0x003fe20003800000 */
.L_x_3097:
[----:B------:R-:W-:Y:S01]  /*23dd0*/  IMAD.MOV.U32 R20, RZ, RZ, R14 ;  /* 0x000000ffff147224 */ /* 0x000fe200078e000e */
[----:B------:R-:W-:Y:S06]  /*23de0*/  BRA `(.L_x_3098) ;  /* 0xfffffeb800cc7947 */ /* 0x000fec000383ffff */
.L_x_2852:
[----:B0-----:R0:W1:Y:S02]  /*23df0*/  SYNCS.PHASECHK.TRANS64.TRYWAIT P0, [R18+URZ+0x2a800], R61 ;  /* 0x02a8003d120075a7 */ /* 0x001064000800017f */
[----:B-1----:R-:W-:Y:S05]  /*23e00*/  @!P0 NANOSLEEP.SYNCS 0x989680 ;  /* 0x009896800000895d */ /* 0x002fea0003900000 */
[----:B------:R-:W1:Y:S02]  /*23e10*/  @!P0 SYNCS.PHASECHK.TRANS64 P0, [R18+URZ+0x2a800], R61 ;  /* 0x02a8003d120085a7 */ /* 0x000e64000800007f */
[----:B-1----:R-:W-:Y:S05]  /*23e20*/  @!P0 BRA `(.L_x_2852) ;  /* 0xfffffffc00f08947 */ /* 0x002fea000383ffff */
[----:B------:R-:W-:Y:S05]  /*23e30*/  BRA `(.L_x_3099) ;  /* 0xfffffec0005c7947 */ /* 0x000fea000383ffff */
.L_x_2866:
[----:B-1----:R1:W3:Y:S02]  /*23e40*/  SYNCS.PHASECHK.TRANS64.TRYWAIT P1, [R0+URZ+0x2a830], R3 ;  /* 0x02a83003000075a7 */ /* 0x0022e4000802017f */
[----:B---3--:R-:W-:Y:S05]  /*23e50*/  @!P1 NANOSLEEP.SYNCS 0x989680 ;  /* 0x009896800000995d */ /* 0x008fea0003900000 */
[----:B------:R-:W3:Y:S02]  /*23e60*/  @!P1 SYNCS.PHASECHK.TRANS64 P1, [R0+URZ+0x2a830], R3 ;  /* 0x02a83003000095a7 */ /* 0x000ee4000802007f */
[----:B---3--:R-:W-:Y:S05]  /*23e70*/  @!P1 BRA `(.L_x_2866) ;  /* 0xfffffffc00f09947 */ /* 0x008fea000383ffff */
[----:B------:R-:W-:Y:S05]  /*23e80*/  BRA `(.L_x_2865) ;  /* 0xfffffee800bc7947 */ /* 0x000fea000383ffff */
.L_x_2874:
[----:B-1----:R1:W2:Y:S02]  /*23e90*/  SYNCS.PHASECHK.TRANS64.TRYWAIT P2, [R15+URZ+0x2a830], R4 ;  /* 0x02a830040f0075a7 */ /* 0x0022a4000804017f */
[----:B--2---:R-:W-:Y:S05]  /*23ea0*/  @!P2 NANOSLEEP.SYNCS 0x989680 ;  /* 0x009896800000a95d */ /* 0x004fea0003900000 */
[----:B------:R-:W2:Y:S02]  /*23eb0*/  @!P2 SYNCS.PHASECHK.TRANS64 P2, [R15+URZ+0x2a830], R4 ;  /* 0x02a830040f00a5a7 */ /* 0x000ea4000804007f */
[----:B--2---:R-:W-:Y:S05]  /*23ec0*/  @!P2 BRA `(.L_x_2874) ;  /* 0xfffffffc00f0a947 */ /* 0x004fea000383ffff */
[----:B------:R-:W-:Y:S05]  /*23ed0*/  BRA `(.L_x_2873) ;  /* 0xffffff0c006c7947 */ /* 0x000fea000383ffff */
.L_x_2879:
[----:B---3--:R3:W4:Y:S02]  /*23ee0*/  SYNCS.PHASECHK.TRANS64.TRYWAIT P2, [R10+URZ+0x2a850], R2 ;  /* 0x02a850020a0075a7 */ /* 0x008724000804017f */
[----:B----4-:R-:W-:Y:S05]  /*23ef0*/  @!P2 NANOSLEEP.SYNCS 0x989680 ;  /* 0x009896800000a95d */ /* 0x010fea0003900000 */
[----:B------:R-:W4:Y:S02]  /*23f00*/  @!P2 SYNCS.PHASECHK.TRANS64 P2, [R10+URZ+0x2a850], R2 ;  /* 0x02a850020a00a5a7 */ /* 0x000f24000804007f */
[----:B----4-:R-:W-:Y:S05]  /*23f10*/  @!P2 BRA `(.L_x_2879) ;  /* 0xfffffffc00f0a947 */ /* 0x010fea000383ffff */
[----:B------:R-:W-:Y:S05]  /*23f20*/  BRA `(.L_x_2878) ;  /* 0xffffff18005c7947 */ /* 0x000fea000383ffff */
.L_x_2889:
[----:B-1----:R1:W2:Y:S02]  /*23f30*/  SYNCS.PHASECHK.TRANS64.TRYWAIT P1, [R4+URZ+0x2a830], R11 ;  /* 0x02a8300b040075a7 */ /* 0x0022a4000802017f */
[----:B--2---:R-:W-:Y:S05]  /*23f40*/  @!P1 NANOSLEEP.SYNCS 0x989680 ;  /* 0x009896800000995d */ /* 0x004fea0003900000 */
[----:B------:R-:W2:Y:S02]  /*23f50*/  @!P1 SYNCS.PHASECHK.TRANS64 P1, [R4+URZ+0x2a830], R11 ;  /* 0x02a8300b040095a7 */ /* 0x000ea4000802007f */
[----:B--2---:R-:W-:Y:S05]  /*23f60*/  @!P1 BRA `(.L_x_2889) ;  /* 0xfffffffc00f09947 */ /* 0x004fea000383ffff */
[----:B------:R-:W-:Y:S05]  /*23f70*/  BRA `(.L_x_2888) ;  /* 0xffffff3400187947 */ /* 0x000fea000383ffff */
.L_x_2894:
[----:B-1----:R1:W2:Y:S02]  /*23f80*/  SYNCS.PHASECHK.TRANS64.TRYWAIT P1, [R10+URZ+0x2a850], R3 ;  /* 0x02a850030a0075a7 */ /* 0x0022a4000802017f */
[----:B--2---:R-:W-:Y:S05]  /*23f90*/  @!P1 NANOSLEEP.SYNCS 0x989680 ;  /* 0x009896800000995d */ /* 0x004fea0003900000 */
[----:B------:R-:W2:Y:S02]  /*23fa0*/  @!P1 SYNCS.PHASECHK.TRANS64 P1, [R10+URZ+0x2a850], R3 ;  /* 0x02a850030a0095a7 */ /* 0x000ea4000802007f */
[----:B--2---:R-:W-:Y:S05]  /*23fb0*/  @!P1 BRA `(.L_x_2894) ;  /* 0xfffffffc00f09947 */ /* 0x004fea000383ffff */
[----:B------:R-:W-:Y:S05]  /*23fc0*/  BRA `(.L_x_2893) ;  /* 0xffffff4000087947 */ /* 0x000fea000383ffff */
.L_x_2902:
[----:B-1----:R1:W2:Y:S02]  /*23fd0*/  SYNCS.PHASECHK.TRANS64.TRYWAIT P1, [R12+URZ+0x2a850], R5 ;  /* 0x02a850050c0075a7 */ /* 0x0022a4000802017f */
[----:B--2---:R-:W-:Y:S05]  /*23fe0*/  @!P1 NANOSLEEP.SYNCS 0x989680 ;  /* 0x009896800000995d */ /* 0x004fea0003900000 */
[----:B------:R-:W2:Y:S02]  /*23ff0*/  @!P1 SYNCS.PHASECHK.TRANS64 P1, [R12+URZ+0x2a850], R5 ;  /* 0x02a850050c0095a7 */ /* 0x000ea4000802007f */
[----:B--2---:R-:W-:Y:S05]  /*24000*/  @!P1 BRA `(.L_x_2902) ;  /* 0xfffffffc00f09947 */ /* 0x004fea000383ffff */
[----:B------:R-:W-:Y:S05]  /*24010*/  BRA `(.L_x_2901) ;  /* 0xffffff5400d47947 */ /* 0x000fea000383ffff */
.L_x_2939:
        /* <DEDUP_REMOVED lines=8> */
[----:B-1----:R-:W-:Y:S05]  /*240a0*/  WARPSYNC.COLLECTIVE R15, `(.L_x_3101) ;  /* 0x000000000f087348 */ /* 0x002fea0003c00000 */
[----:B------:R0:W2:Y:S02]  /*240b0*/  SHFL.IDX P6, R14, R13, R12, R11 ;  /* 0x0000000c0d0e7389 */ /* 0x0000a400000c000b */
[----:B012---:R-:W-:Y:S01]  /*240c0*/  ENDCOLLECTIVE ;  /* 0x000000000000791b */ /* 0x007fe20003800000 */
.L_x_3101:
[----:B------:R-:W-:Y:S05]  /*240d0*/  BSYNC B1 ;  /* 0x0000000000017941 */ /* 0x000fea0003800000 */
.L_x_3100:
[----:B------:R-:W-:Y:S05]  /*240e0*/  BRA `(.L_x_3102) ;  /* 0xffffff9000f47947 */ /* 0x000fea000383ffff */
.L_x_2941:
[----:B------:R-:W-:Y:S01]  /*240f0*/  BSSY B1, `(.L_x_3103) ;  /* 0x0000006000017945 */ /* 0x000fe20003800000 */
[----:B------:R-:W-:-:S07]  /*24100*/  IMAD.MOV.U32 R15, RZ, RZ, -0x1 ;  /* 0xffffffffff0f7424 */ /* 0x000fce00078e00ff */
[----:B01----:R-:W-:Y:S05]  /*24110*/  WARPSYNC.COLLECTIVE R15, `(.L_x_3104) ;  /* 0x000000000f0c7348 */ /* 0x003fea0003c00000 */
[----:B------:R-:W-:Y:S02]  /*24120*/  ELECT P6, UR62, PT ;  /* 0x00000000003e782f */ /* 0x000fe400038c0000 */
[----:B------:R-:W-:Y:S01]  /*24130*/  MOV R14, UR62 ;  /* 0x0000003e000e7c02 */ /* 0x000fe20008000f00 */
[----:B01----:R-:W-:Y:S10]  /*24140*/  ENDCOLLECTIVE ;  /* 0x000000000000791b */ /* 0x003ff40003800000 */
.L_x_3104:
[----:B------:R-:W-:Y:S05]  /*24150*/  BSYNC B1 ;  /* 0x0000000000017941 */ /* 0x000fea0003800000 */
.L_x_3103:
[----:B------:R-:W-:Y:S05]  /*24160*/  BRA `(.L_x_2940) ;  /* 0xffffff9000ec7947 */ /* 0x000fea000383ffff */
.L_x_2943:
[----:B0-----:R0:W2:Y:S02]  /*24170*/  SYNCS.PHASECHK.TRANS64.TRYWAIT P0, [R22+URZ+0x2a820], R7 ;  /* 0x02a82007160075a7 */ /* 0x0010a4000800017f */
[----:B--2---:R-:W-:Y:S05]  /*24180*/  @!P0 NANOSLEEP.SYNCS 0x989680 ;  /* 0x009896800000895d */ /* 0x004fea0003900000 */
[----:B------:R-:W2:Y:S02]  /*24190*/  @!P0 SYNCS.PHASECHK.TRANS64 P0, [R22+URZ+0x2a820], R7 ;  /* 0x02a82007160085a7 */ /* 0x000ea4000800007f */
[----:B--2---:R-:W-:Y:S05]  /*241a0*/  @!P0 BRA `(.L_x_2943) ;  /* 0xfffffffc00f08947 */ /* 0x004fea000383ffff */
[----:B------:R-:W-:Y:S05]  /*241b0*/  BRA `(.L_x_3105) ;  /* 0xffffff9000fc7947 */ /* 0x000fea000383ffff */
.L_x_2947:
[----:B-1----:R1:W2:Y:S02]  /*241c0*/  SYNCS.PHASECHK.TRANS64.TRYWAIT P0, [R11+URZ+0x2a8a0], R10 ;  /* 0x02a8a00a0b0075a7 */ /* 0x0022a4000800017f */
[----:B--2---:R-:W-:Y:S05]  /*241d0*/  @!P0 NANOSLEEP.SYNCS 0x989680 ;  /* 0x009896800000895d */ /* 0x004fea0003900000 */
[----:B------:R-:W2:Y:S02]  /*241e0*/  @!P0 SYNCS.PHASECHK.TRANS64 P0, [R11+URZ+0x2a8a0], R10 ;  /* 0x02a8a00a0b0085a7 */ /* 0x000ea4000800007f */
[----:B--2---:R-:W-:Y:S05]  /*241f0*/  @!P0 BRA `(.L_x_2947) ;  /* 0xfffffffc00f08947 */ /* 0x004fea000383ffff */
[----:B------:R-:W-:Y:S05]  /*24200*/  BRA `(.L_x_3106) ;  /* 0xffffff9400147947 */ /* 0x000fea000383ffff */
.L_x_2954:
[----:B0-----:R0:W2:Y:S02]  /*24210*/  SYNCS.PHASECHK.TRANS64.TRYWAIT P0, [R11+URZ+0x2a8c0], R10 ;  /* 0x02a8c00a0b0075a7 */ /* 0x0010a4000800017f */
[----:B--2---:R-:W-:Y:S05]  /*24220*/  @!P0 NANOSLEEP.SYNCS 0x989680 ;  /* 0x009896800000895d */ /* 0x004fea0003900000 */
[----:B------:R-:W2:Y:S02]  /*24230*/  @!P0 SYNCS.PHASECHK.TRANS64 P0, [R11+URZ+0x2a8c0], R10 ;  /* 0x02a8c00a0b0085a7 */ /* 0x000ea4000800007f */
[----:B--2---:R-:W-:Y:S05]  /*24240*/  @!P0 BRA `(.L_x_2954) ;  /* 0xfffffffc00f08947 */ /* 0x004fea000383ffff */
[----:B------:R-:W-:Y:S05]  /*24250*/  BRA `(.L_x_3107) ;  /* 0xffffff98000c7947 */ /* 0x000fea000383ffff */
.L_x_2962:
[----:B-1----:R1:W2:Y:S02]  /*24260*/  SYNCS.PHASECHK.TRANS64.TRYWAIT P1, [R10+URZ+0x2a8a0], R9 ;  /* 0x02a8a0090a0075a7 */ /* 0x0022a4000802017f */
[----:B--2---:R-:W-:Y:S05]  /*24270*/  @!P1 NANOSLEEP.SYNCS 0x989680 ;  /* 0x009896800000995d */ /* 0x004fea0003900000 */
[----:B------:R-:W2:Y:S02]  /*24280*/  @!P1 SYNCS.PHASECHK.TRANS64 P1, [R10+URZ+0x2a8a0], R9 ;  /* 0x02a8a0090a0095a7 */ /* 0x000ea4000802007f */
[----:B--2---:R-:W-:Y:S05]  /*24290*/  @!P1 BRA `(.L_x_2962) ;  /* 0xfffffffc00f09947 */ /* 0x004fea000383ffff */
[----:B------:R-:W-:Y:S05]  /*242a0*/  BRA `(.L_x_3108) ;  /* 0xffffff9c00087947 */ /* 0x000fea000383ffff */
.L_x_2969:
[----:B0-----:R0:W2:Y:S02]  /*242b0*/  SYNCS.PHASECHK.TRANS64.TRYWAIT P1, [R10+URZ+0x2a8c0], R9 ;  /* 0x02a8c0090a0075a7 */ /* 0x0010a4000802017f */
[----:B--2---:R-:W-:Y:S05]  /*242c0*/  @!P1 NANOSLEEP.SYNCS 0x989680 ;  /* 0x009896800000995d */ /* 0x004fea0003900000 */
[----:B------:R-:W2:Y:S02]  /*242d0*/  @!P1 SYNCS.PHASECHK.TRANS64 P1, [R10+URZ+0x2a8c0], R9 ;  /* 0x02a8c0090a0095a7 */ /* 0x000ea4000802007f */
[----:B--2---:R-:W-:Y:S05]  /*242e0*/  @!P1 BRA `(.L_x_2969) ;  /* 0xfffffffc00f09947 */ /* 0x004fea000383ffff */
[----:B------:R-:W-:Y:S05]  /*242f0*/  BRA `(.L_x_3109) ;  /* 0xffffff9c00fc7947 */ /* 0x000fea000383ffff */
.L_x_2983:
        /* <DEDUP_REMOVED lines=11> */
.L_x_3111:
[----:B------:R-:W-:Y:S05]  /*243b0*/  BSYNC B0 ;  /* 0x0000000000007941 */ /* 0x000fea0003800000 */
.L_x_3110:
[----:B------:R-:W-:Y:S05]  /*243c0*/  BRA `(.L_x_3112) ;  /* 0xffffffac003c7947 */ /* 0x000fea000383ffff */
.L_x_2986:
[----:B0-----:R0:W1:Y:S02]  /*243d0*/  SYNCS.PHASECHK.TRANS64.TRYWAIT P0, [R7+URZ+0x2a840], R2 ;  /* 0x02a84002070075a7 */ /* 0x001064000800017f */
[----:B-1----:R-:W-:Y:S05]  /*243e0*/  @!P0 NANOSLEEP.SYNCS 0x989680 ;  /* 0x009896800000895d */ /* 0x002fea0003900000 */
[----:B------:R-:W1:Y:S02]  /*243f0*/  @!P0 SYNCS.PHASECHK.TRANS64 P0, [R7+URZ+0x2a840], R2 ;  /* 0x02a84002070085a7 */ /* 0x000e64000800007f */
[----:B-1----:R-:W-:Y:S05]  /*24400*/  @!P0 BRA `(.L_x_2986) ;  /* 0xfffffffc00f08947 */ /* 0x002fea000383ffff */
[----:B------:R-:W-:Y:S05]  /*24410*/  BRA `(.L_x_3113) ;  /* 0xffffffac00987947 */ /* 0x000fea000383ffff */
.L_x_2987:
        /* <DEDUP_REMOVED lines=8> */
.L_x_3115:
[----:B------:R-:W-:Y:S05]  /*244a0*/  BSYNC B0 ;  /* 0x0000000000007941 */ /* 0x000fea0003800000 */
.L_x_3114:
        /* <DEDUP_REMOVED lines=9> */
.L_x_3116:
[----:B------:R-:W-:Y:S02]  /*24540*/  IMAD.MOV.U32 R13, RZ, RZ, R0 ;  /* 0x000000ffff0d7224 */ /* 0x000fe400078e0000 */
[----:B------:R-:W-:Y:S02]  /*24550*/  IMAD.MOV.U32 R12, RZ, RZ, 0x1 ;  /* 0x00000001ff0c7424 */ /* 0x000fe400078e00ff */
[----:B------:R-:W-:-:S07]  /*24560*/  IMAD.MOV.U32 R3, RZ, RZ, R14 ;  /* 0x000000ffff037224 */ /* 0x000fce00078e000e */
[----:B------:R-:W-:Y:S05]  /*24570*/  WARPSYNC.COLLECTIVE R15, `(.L_x_3117) ;  /* 0x000000000f087348 */ /* 0x000fea0003c00000 */
[----:B------:R0:W1:Y:S02]  /*24580*/  SHFL.IDX P6, R14, R13, R12, R11 ;  /* 0x0000000c0d0e7389 */ /* 0x00006400000c000b */
[----:B01----:R-:W-:Y:S01]  /*24590*/  ENDCOLLECTIVE ;  /* 0x000000000000791b */ /* 0x003fe20003800000 */
.L_x_3117:
        /* <DEDUP_REMOVED lines=17> */
.L_x_3118:
[----:B------:R-:W-:Y:S02]  /*246b0*/  @P1 IMAD R8, R5, 0x2, R22 ;  /* 0x0000000205081824 */ /* 0x000fe400078e0216 */
[----:B------:R-:W-:Y:S02]  /*246c0*/  IMAD.MOV.U32 R13, RZ, RZ, R0 ;  /* 0x000000ffff0d7224 */ /* 0x000fe400078e0000 */
[----:B------:R-:W-:Y:S01]  /*246d0*/  IMAD.MOV.U32 R12, RZ, RZ, 0x2 ;  /* 0x00000002ff0c7424 */ /* 0x000fe200078e00ff */
[----:B------:R-:W-:-:S07]  /*246e0*/  MOV R3, R14 ;  /* 0x0000000e00037202 */ /* 0x000fce0000000f00 */
[----:B------:R-:W-:Y:S05]  /*246f0*/  WARPSYNC.COLLECTIVE R15, `(.L_x_3119) ;  /* 0x000000000f087348 */ /* 0x000fea0003c00000 */
[----:B------:R0:W1:Y:S02]  /*24700*/  SHFL.IDX P6, R14, R13, R12, R11 ;  /* 0x0000000c0d0e7389 */ /* 0x00006400000c000b */
[----:B01----:R-:W-:Y:S01]  /*24710*/  ENDCOLLECTIVE ;  /* 0x000000000000791b */ /* 0x003fe20003800000 */
.L_x_3119:
        /* <DEDUP_REMOVED lines=17> */
.L_x_3120:
[----:B------:R-:W-:Y:S02]  /*24830*/  @P1 IMAD R8, R5, 0x2, R22 ;  /* 0x0000000205081824 */ /* 0x000fe400078e0216 */
[----:B------:R-:W-:Y:S02]  /*24840*/  IMAD.MOV.U32 R13, RZ, RZ, R0 ;  /* 0x000000ffff0d7224 */ /* 0x000fe400078e0000 */
[----:B------:R-:W-:Y:S02]  /*24850*/  IMAD.MOV.U32 R12, RZ, RZ, 0x3 ;  /* 0x00000003ff0c7424 */ /* 0x000fe400078e00ff */
[----:B------:R-:W-:-:S07]  /*24860*/  IMAD.MOV.U32 R3, RZ, RZ, R14 ;  /* 0x000000ffff037224 */ /* 0x000fce00078e000e */
[----:B------:R-:W-:Y:S05]  /*24870*/  WARPSYNC.COLLECTIVE R15, `(.L_x_3121) ;  /* 0x000000000f087348 */ /* 0x000fea0003c00000 */
[----:B------:R0:W1:Y:S02]  /*24880*/  SHFL.IDX P6, R14, R13, R12, R11 ;  /* 0x0000000c0d0e7389 */ /* 0x00006400000c000b */
[----:B01----:R-:W-:Y:S01]  /*24890*/  ENDCOLLECTIVE ;  /* 0x000000000000791b */ /* 0x003fe20003800000 */
.L_x_3121:
        /* <DEDUP_REMOVED lines=17> */
.L_x_3122:
[----:B------:R-:W-:Y:S02]  /*249b0*/  @P1 IMAD R8, R5, 0x2, R22 ;  /* 0x0000000205081824 */ /* 0x000fe400078e0216 */
[----:B------:R-:W-:Y:S02]  /*249c0*/  IMAD.MOV.U32 R13, RZ, RZ, R0 ;  /* 0x000000ffff0d7224 */ /* 0x000fe400078e0000 */
[----:B------:R-:W-:Y:S02]  /*249d0*/  IMAD.MOV.U32 R12, RZ, RZ, 0x4 ;  /* 0x00000004ff0c7424 */ /* 0x000fe400078e00ff */
[----:B------:R-:W-:-:S07]  /*249e0*/  IMAD.MOV.U32 R3, RZ, RZ, R14 ;  /* 0x000000ffff037224 */ /* 0x000fce00078e000e */
[----:B------:R-:W-:Y:S05]  /*249f0*/  WARPSYNC.COLLECTIVE R15, `(.L_x_3123) ;  /* 0x000000000f087348 */ /* 0x000fea0003c00000 */
[----:B------:R0:W1:Y:S02]  /*24a00*/  SHFL.IDX P6, R14, R13, R12, R11 ;  /* 0x0000000c0d0e7389 */ /* 0x00006400000c000b */
[----:B01----:R-:W-:Y:S01]  /*24a10*/  ENDCOLLECTIVE ;  /* 0x000000000000791b */ /* 0x003fe20003800000 */
.L_x_3123:
        /* <DEDUP_REMOVED lines=17> */
.L_x_3124:
[----:B------:R-:W-:Y:S02]  /*24b30*/  @P1 IMAD R8, R5, 0x2, R22 ;  /* 0x0000000205081824 */ /* 0x000fe400078e0216 */
[----:B------:R-:W-:Y:S02]  /*24b40*/  IMAD.MOV.U32 R13, RZ, RZ, R0 ;  /* 0x000000ffff0d7224 */ /* 0x000fe400078e0000 */
[----:B------:R-:W-:Y:S02]  /*24b50*/  IMAD.MOV.U32 R12, RZ, RZ, 0x5 ;  /* 0x00000005ff0c7424 */ /* 0x000fe400078e00ff */
[----:B------:R-:W-:-:S07]  /*24b60*/  IMAD.MOV.U32 R3, RZ, RZ, R14 ;  /* 0x000000ffff037224 */ /* 0x000fce00078e000e */
[----:B------:R-:W-:Y:S05]  /*24b70*/  WARPSYNC.COLLECTIVE R15, `(.L_x_3125) ;  /* 0x000000000f087348 */ /* 0x000fea0003c00000 */
[----:B------:R0:W1:Y:S02]  /*24b80*/  SHFL.IDX P6, R14, R13, R12, R11 ;  /* 0x0000000c0d0e7389 */ /* 0x00006400000c000b */
[----:B01----:R-:W-:Y:S01]  /*24b90*/  ENDCOLLECTIVE ;  /* 0x000000000000791b */ /* 0x003fe20003800000 */
.L_x_3125:
        /* <DEDUP_REMOVED lines=10> */
.L_x_3126:
        /* <DEDUP_REMOVED lines=8> */
.L_x_2992:
[----:B------:R-:W-:Y:S01]  /*24cc0*/  IMAD.MOV.U32 R13, RZ, RZ, R4 ;  /* 0x000000ffff0d7224 */ /* 0x000fe200078e0004 */
[----:B------:R-:W-:Y:S01]  /*24cd0*/  LEA R17, R17, R9, 0x7 ;  /* 0x0000000911117211 */ /* 0x000fe200078e38ff */
[----:B------:R-:W-:Y:S02]  /*24ce0*/  IMAD.MOV.U32 R12, RZ, RZ, RZ ;  /* 0x000000ffff0c7224 */ /* 0x000fe400078e00ff */
[----:B------:R-:W-:Y:S02]  /*24cf0*/  IMAD.MOV.U32 R11, RZ, RZ, 0x181f ;  /* 0x0000181fff0b7424 */ /* 0x000fe400078e00ff */
[----:B------:R-:W-:Y:S02]  /*24d00*/  IMAD.MOV.U32 R15, RZ, RZ, -0x1 ;  /* 0xffffffffff0f7424 */ /* 0x000fe400078e00ff */
[----:B-----5:R-:W-:-:S07]  /*24d10*/  IMAD R5, R10, R7, RZ ;  /* 0x000000070a057224 */ /* 0x020fce00078e02ff */
[----:B------:R-:W-:Y:S05]  /*24d20*/  WARPSYNC.COLLECTIVE R15, `(.L_x_3128) ;  /* 0x000000000f087348 */ /* 0x000fea0003c00000 */
[----:B------:R0:W1:Y:S02]  /*24d30*/  SHFL.IDX P6, R14, R13, R12, R11 ;  /* 0x0000000c0d0e7389 */ /* 0x00006400000c000b */
[----:B01----:R-:W-:Y:S01]  /*24d40*/  ENDCOLLECTIVE ;  /* 0x000000000000791b */ /* 0x003fe20003800000 */
.L_x_3128:
[----:B------:R-:W-:Y:S01]  /*24d50*/  ISETP.GE.AND P1, PT, R17, R5, PT ;  /* 0x000000051100720c */ /* 0x000fe20003f26270 */
[----:B------:R-:W-:Y:S02]  /*24d60*/  IMAD.MOV.U32 R13, RZ, RZ, R0 ;  /* 0x000000ffff0d7224 */ /* 0x000fe400078e0000 */
[----:B------:R-:W-:-:S10]  /*24d70*/  IMAD.MOV.U32 R2, RZ, RZ, R14 ;  /* 0x000000ffff027224 */ /* 0x000fd400078e000e */
[----:B------:R-:W-:Y:S05]  /*24d80*/  WARPSYNC.COLLECTIVE R15, `(.L_x_3129) ;  /* 0x000000000f087348 */ /* 0x000fea0003c00000 */
[----:B------:R0:W1:Y:S02]  /*24d90*/  SHFL.IDX P6, R14, R13, R12, R11 ;  /* 0x0000000c0d0e7389 */ /* 0x00006400000c000b */
[----:B01----:R-:W-:Y:S01]  /*24da0*/  ENDCOLLECTIVE ;  /* 0x000000000000791b */ /* 0x003fe20003800000 */
.L_x_3129:
[----:B------:R-:W-:Y:S02]  /*24db0*/  IMAD.MOV.U32 R13, RZ, RZ, R4 ;  /* 0x000000ffff0d7224 */ /* 0x000fe400078e0004 */
[----:B------:R-:W-:Y:S02]  /*24dc0*/  IMAD.MOV.U32 R12, RZ, RZ, 0x1 ;  /* 0x00000001ff0c7424 */ /* 0x000fe400078e00ff */
[----:B------:R-:W-:-:S07]  /*24dd0*/  IMAD.MOV.U32 R3, RZ, RZ, R14 ;  /* 0x000000ffff037224 */ /* 0x000fce00078e000e */
[----:B------:R-:W-:Y:S05]  /*24de0*/  WARPSYNC.COLLECTIVE R15, `(.L_x_3130) ;  /* 0x000000000f087348 */ /* 0x000fea0003c00000 */
[----:B------:R0:W1:Y:S02]  /*24df0*/  SHFL.IDX P6, R14, R13, R12, R11 ;  /* 0x0000000c0d0e7389 */ /* 0x00006400000c000b */
[----:B01----:R-:W-:Y:S01]  /*24e00*/  ENDCOLLECTIVE ;  /* 0x000000000000791b */ /* 0x003fe20003800000 */
.L_x_3130:
[----:B------:R-:W-:-:S05]  /*24e10*/  @!P1 LEA R6, P4, R8, R3, 0x1 ;  /* 0x0000000308069211 */ /* 0x000fca00078808ff */
[----:B------:R-:W-:Y:S02]  /*24e20*/  @!P1 IMAD.X R3, RZ, RZ, R2, P4 ;  /* 0x000000ffff039224 */ /* 0x000fe400020e0602 */
        /* <DEDUP_REMOVED lines=14> */
.L_x_3131:
[----:B------:R-:W-:Y:S02]  /*24f10*/  IMAD.MOV.U32 R13, RZ, RZ, R4 ;  /* 0x000000ffff0d7224 */ /* 0x000fe400078e0004 */
[----:B------:R-:W-:Y:S02]  /*24f20*/  IMAD.MOV.U32 R12, RZ, RZ, 0x2 ;  /* 0x00000002ff0c7424 */ /* 0x000fe400078e00ff */
[----:B------:R-:W-:-:S07]  /*24f30*/  IMAD.MOV.U32 R3, RZ, RZ, R14 ;  /* 0x000000ffff037224 */ /* 0x000fce00078e000e */
[----:B------:R-:W-:Y:S05]  /*24f40*/  WARPSYNC.COLLECTIVE R15, `(.L_x_3132) ;  /* 0x000000000f087348 */ /* 0x000fea0003c00000 */
[----:B------:R0:W1:Y:S02]  /*24f50*/  SHFL.IDX P6, R14, R13, R12, R11 ;  /* 0x0000000c0d0e7389 */ /* 0x00006400000c000b */
[----:B01----:R-:W-:Y:S01]  /*24f60*/  ENDCOLLECTIVE ;  /* 0x000000000000791b */ /* 0x003fe20003800000 */
.L_x_3132:
        /* <DEDUP_REMOVED lines=17> */
.L_x_3133:
[----:B------:R-:W-:Y:S02]  /*25080*/  IMAD.MOV.U32 R13, RZ, RZ, R4 ;  /* 0x000000ffff0d7224 */ /* 0x000fe400078e0004 */
[----:B------:R-:W-:Y:S02]  /*25090*/  IMAD.MOV.U32 R12, RZ, RZ, 0x3 ;  /* 0x00000003ff0c7424 */ /* 0x000fe400078e00ff */
[----:B------:R-:W-:-:S07]  /*250a0*/  IMAD.MOV.U32 R3, RZ, RZ, R14 ;  /* 0x000000ffff037224 */ /* 0x000fce00078e000e */
[----:B------:R-:W-:Y:S05]  /*250b0*/  WARPSYNC.COLLECTIVE R15, `(.L_x_3134) ;  /* 0x000000000f087348 */ /* 0x000fea0003c00000 */
[----:B------:R0:W1:Y:S02]  /*250c0*/  SHFL.IDX P6, R14, R13, R12, R11 ;  /* 0x0000000c0d0e7389 */ /* 0x00006400000c000b */
[----:B01----:R-:W-:Y:S01]  /*250d0*/  ENDCOLLECTIVE ;  /* 0x000000000000791b */ /* 0x003fe20003800000 */
.L_x_3134:
        /* <DEDUP_REMOVED lines=17> */
.L_x_3135:
[----:B------:R-:W-:Y:S02]  /*251f0*/  IMAD.MOV.U32 R13, RZ, RZ, R4 ;  /* 0x000000ffff0d7224 */ /* 0x000fe400078e0004 */
[----:B------:R-:W-:Y:S02]  /*25200*/  IMAD.MOV.U32 R12, RZ, RZ, 0x4 ;  /* 0x00000004ff0c7424 */ /* 0x000fe400078e00ff */
[----:B------:R-:W-:-:S07]  /*25210*/  IMAD.MOV.U32 R3, RZ, RZ, R14 ;  /* 0x000000ffff037224 */ /* 0x000fce00078e000e */
[----:B------:R-:W-:Y:S05]  /*25220*/  WARPSYNC.COLLECTIVE R15, `(.L_x_3136) ;  /* 0x000000000f087348 */ /* 0x000fea0003c00000 */
[----:B------:R0:W1:Y:S02]  /*25230*/  SHFL.IDX P6, R14, R13, R12, R11 ;  /* 0x0000000c0d0e7389 */ /* 0x00006400000c000b */
[----:B01----:R-:W-:Y:S01]  /*25240*/  ENDCOLLECTIVE ;  /* 0x000000000000791b */ /* 0x003fe20003800000 */
.L_x_3136:
        /* <DEDUP_REMOVED lines=17> */
.L_x_3137:
[----:B------:R-:W-:Y:S02]  /*25360*/  IMAD.MOV.U32 R13, RZ, RZ, R4 ;  /* 0x000000ffff0d7224 */ /* 0x000fe400078e0004 */
[----:B------:R-:W-:Y:S02]  /*25370*/  IMAD.MOV.U32 R12, RZ, RZ, 0x5 ;  /* 0x00000005ff0c7424 */ /* 0x000fe400078e00ff */
[----:B------:R-:W-:-:S07]  /*25380*/  IMAD.MOV.U32 R3, RZ, RZ, R14 ;  /* 0x000000ffff037224 */ /* 0x000fce00078e000e */
[----:B------:R-:W-:Y:S05]  /*25390*/  WARPSYNC.COLLECTIVE R15, `(.L_x_3138) ;  /* 0x000000000f087348 */ /* 0x000fea0003c00000 */
[----:B------:R0:W1:Y:S02]  /*253a0*/  SHFL.IDX P6, R14, R13, R12, R11 ;  /* 0x0000000c0d0e7389 */ /* 0x00006400000c000b */
[----:B01----:R-:W-:Y:S01]  /*253b0*/  ENDCOLLECTIVE ;  /* 0x000000000000791b */ /* 0x003fe20003800000 */
.L_x_3138:
        /* <DEDUP_REMOVED lines=17> */
.L_x_3139:
[----:B------:R-:W-:Y:S02]  /*254d0*/  IMAD.MOV.U32 R13, RZ, RZ, R4 ;  /* 0x000000ffff0d7224 */ /* 0x000fe400078e0004 */
[----:B------:R-:W-:Y:S02]  /*254e0*/  IMAD.MOV.U32 R12, RZ, RZ, 0x6 ;  /* 0x00000006ff0c7424 */ /* 0x000fe400078e00ff */
[----:B------:R-:W-:-:S07]  /*254f0*/  IMAD.MOV.U32 R3, RZ, RZ, R14 ;  /* 0x000000ffff037224 */ /* 0x000fce00078e000e */
[----:B------:R-:W-:Y:S05]  /*25500*/  WARPSYNC.COLLECTIVE R15, `(.L_x_3140) ;  /* 0x000000000f087348 */ /* 0x000fea0003c00000 */
[----:B------:R0:W1:Y:S02]  /*25510*/  SHFL.IDX P6, R14, R13, R12, R11 ;  /* 0x0000000c0d0e7389 */ /* 0x00006400000c000b */
[----:B01----:R-:W-:Y:S01]  /*25520*/  ENDCOLLECTIVE ;  /* 0x000000000000791b */ /* 0x003fe20003800000 */
.L_x_3140:
        /* <DEDUP_REMOVED lines=17> */
.L_x_3141:
[----:B------:R-:W-:Y:S02]  /*25640*/  IMAD.MOV.U32 R13, RZ, RZ, R4 ;  /* 0x000000ffff0d7224 */ /* 0x000fe400078e0004 */
[----:B------:R-:W-:Y:S02]  /*25650*/  IMAD.MOV.U32 R12, RZ, RZ, 0x7 ;  /* 0x00000007ff0c7424 */ /* 0x000fe400078e00ff */
[----:B------:R-:W-:-:S07]  /*25660*/  IMAD.MOV.U32 R3, RZ, RZ, R14 ;  /* 0x000000ffff037224 */ /* 0x000fce00078e000e */
[----:B------:R-:W-:Y:S05]  /*25670*/  WARPSYNC.COLLECTIVE R15, `(.L_x_3142) ;  /* 0x000000000f087348 */ /* 0x000fea0003c00000 */
[----:B------:R0:W1:Y:S02]  /*25680*/  SHFL.IDX P6, R14, R13, R12, R11 ;  /* 0x0000000c0d0e7389 */ /* 0x00006400000c000b */
[----:B01----:R-:W-:Y:S01]  /*25690*/  ENDCOLLECTIVE ;  /* 0x000000000000791b */ /* 0x003fe20003800000 */
.L_x_3142:
        /* <DEDUP_REMOVED lines=15> */
.L_x_3143:
[----:B------:R-:W-:Y:S05]  /*25790*/  BRA `(.L_x_3144) ;  /* 0xffffffac00607947 */ /* 0x000fea000383ffff */
.L_x_2997:
[----:B0-----:R0:W1:Y:S02]  /*257a0*/  SYNCS.PHASECHK.TRANS64.TRYWAIT P0, [R22+URZ+0x2a820], R3 ;  /* 0x02a82003160075a7 */ /* 0x001064000800017f */
[----:B-1----:R-:W-:Y:S05]  /*257b0*/  @!P0 NANOSLEEP.SYNCS 0x989680 ;  /* 0x009896800000895d */ /* 0x002fea0003900000 */
[----:B------:R-:W1:Y:S02]  /*257c0*/  @!P0 SYNCS.PHASECHK.TRANS64 P0, [R22+URZ+0x2a820], R3 ;  /* 0x02a82003160085a7 */ /* 0x000e64000800007f */
[----:B-1----:R-:W-:Y:S05]  /*257d0*/  @!P0 BRA `(.L_x_2997) ;  /* 0xfffffffc00f08947 */ /* 0x002fea000383ffff */
[----:B------:R-:W-:Y:S05]  /*257e0*/  BRA `(.L_x_3145) ;  /* 0xffffffac00d07947 */ /* 0x000fea000383ffff */
.L_x_3002:
[----:B0-----:R0:W1:Y:S02]  /*257f0*/  SYNCS.PHASECHK.TRANS64.TRYWAIT P0, [R5+URZ+0x2a840], R0 ;  /* 0x02a84000050075a7 */ /* 0x001064000800017f */
[----:B-1----:R-:W-:Y:S05]  /*25800*/  @!P0 NANOSLEEP.SYNCS 0x989680 ;  /* 0x009896800000895d */ /* 0x002fea0003900000 */
[----:B------:R-:W1:Y:S02]  /*25810*/  @!P0 SYNCS.PHASECHK.TRANS64 P0, [R5+URZ+0x2a840], R0 ;  /* 0x02a84000050085a7 */ /* 0x000e64000800007f */
[----:B-1----:R-:W-:Y:S05]  /*25820*/  @!P0 BRA `(.L_x_3002) ;  /* 0xfffffffc00f08947 */ /* 0x002fea000383ffff */
[----:B------:R-:W-:Y:S05]  /*25830*/  BRA `(.L_x_3146) ;  /* 0xffffffb000987947 */ /* 0x000fea000383ffff */
.L_x_3003:
        /* <DEDUP_REMOVED lines=8> */
.L_x_3148:
[----:B------:R-:W-:Y:S05]  /*258c0*/  BSYNC B1 ;  /* 0x0000000000017941 */ /* 0x000fea0003800000 */
.L_x_3147:
        /* <DEDUP_REMOVED lines=10> */
.L_x_3149:
        /* <DEDUP_REMOVED lines=8> */
.L_x_3150:
        /* <DEDUP_REMOVED lines=14> */
.L_x_3151:
[----:B------:R-:W-:Y:S02]  /*25ad0*/  IMAD.MOV.U32 R13, RZ, RZ, R8 ;  /* 0x000000ffff0d7224 */ /* 0x000fe400078e0008 */
[----:B------:R-:W-:Y:S02]  /*25ae0*/  IMAD.MOV.U32 R12, RZ, RZ, 0x2 ;  /* 0x00000002ff0c7424 */ /* 0x000fe400078e00ff */
[----:B------:R-:W-:-:S07]  /*25af0*/  IMAD.MOV.U32 R2, RZ, RZ, R14 ;  /* 0x000000ffff027224 */ /* 0x000fce00078e000e */
[----:B------:R-:W-:Y:S05]  /*25b00*/  WARPSYNC.COLLECTIVE R15, `(.L_x_3152) ;  /* 0x000000000f087348 */ /* 0x000fea0003c00000 */
[----:B------:R0:W1:Y:S02]  /*25b10*/  SHFL.IDX P6, R14, R13, R12, R11 ;  /* 0x0000000c0d0e7389 */ /* 0x00006400000c000b */
[----:B01----:R-:W-:Y:S01]  /*25b20*/  ENDCOLLECTIVE ;  /* 0x000000000000791b */ /* 0x003fe20003800000 */
.L_x_3152:
        /* <DEDUP_REMOVED lines=13> */
.L_x_3153:
[----:B------:R-:W-:Y:S02]  /*25c00*/  IMAD.MOV.U32 R13, RZ, RZ, R8 ;  /* 0x000000ffff0d7224 */ /* 0x000fe400078e0008 */
[----:B------:R-:W-:Y:S02]  /*25c10*/  IMAD.MOV.U32 R12, RZ, RZ, 0x3 ;  /* 0x00000003ff0c7424 */ /* 0x000fe400078e00ff */
[----:B------:R-:W-:-:S07]  /*25c20*/  IMAD.MOV.U32 R2, RZ, RZ, R14 ;  /* 0x000000ffff027224 */ /* 0x000fce00078e000e */
[----:B------:R-:W-:Y:S05]  /*25c30*/  WARPSYNC.COLLECTIVE R15, `(.L_x_3154) ;  /* 0x000000000f087348 */ /* 0x000fea0003c00000 */
[----:B------:R0:W1:Y:S02]  /*25c40*/  SHFL.IDX P6, R14, R13, R12, R11 ;  /* 0x0000000c0d0e7389 */ /* 0x00006400000c000b */
[----:B01----:R-:W-:Y:S01]  /*25c50*/  ENDCOLLECTIVE ;  /* 0x000000000000791b */ /* 0x003fe20003800000 */
.L_x_3154:
        /* <DEDUP_REMOVED lines=13> */
.L_x_3155:
[----:B------:R-:W-:Y:S02]  /*25d30*/  IMAD.MOV.U32 R13, RZ, RZ, R8 ;  /* 0x000000ffff0d7224 */ /* 0x000fe400078e0008 */
[----:B------:R-:W-:Y:S02]  /*25d40*/  IMAD.MOV.U32 R12, RZ, RZ, 0x4 ;  /* 0x00000004ff0c7424 */ /* 0x000fe400078e00ff */
[----:B------:R-:W-:-:S07]  /*25d50*/  IMAD.MOV.U32 R2, RZ, RZ, R14 ;  /* 0x000000ffff027224 */ /* 0x000fce00078e000e */
[----:B------:R-:W-:Y:S05]  /*25d60*/  WARPSYNC.COLLECTIVE R15, `(.L_x_3156) ;  /* 0x000000000f087348 */ /* 0x000fea0003c00000 */
[----:B------:R0:W1:Y:S02]  /*25d70*/  SHFL.IDX P6, R14, R13, R12, R11 ;  /* 0x0000000c0d0e7389 */ /* 0x00006400000c000b */
[----:B01----:R-:W-:Y:S01]  /*25d80*/  ENDCOLLECTIVE ;  /* 0x000000000000791b */ /* 0x003fe20003800000 */
.L_x_3156:
        /* <DEDUP_REMOVED lines=13> */
.L_x_3157:
[----:B------:R-:W-:Y:S02]  /*25e60*/  IMAD.MOV.U32 R13, RZ, RZ, R8 ;  /* 0x000000ffff0d7224 */ /* 0x000fe400078e0008 */
[----:B------:R-:W-:Y:S02]  /*25e70*/  IMAD.MOV.U32 R12, RZ, RZ, 0x5 ;  /* 0x00000005ff0c7424 */ /* 0x000fe400078e00ff */
[----:B------:R-:W-:-:S07]  /*25e80*/  IMAD.MOV.U32 R2, RZ, RZ, R14 ;  /* 0x000000ffff027224 */ /* 0x000fce00078e000e */
[----:B------:R-:W-:Y:S05]  /*25e90*/  WARPSYNC.COLLECTIVE R15, `(.L_x_3158) ;  /* 0x000000000f087348 */ /* 0x000fea0003c00000 */
[----:B------:R0:W1:Y:S02]  /*25ea0*/  SHFL.IDX P6, R14, R13, R12, R11 ;  /* 0x0000000c0d0e7389 */ /* 0x00006400000c000b */
[----:B01----:R-:W-:Y:S01]  /*25eb0*/  ENDCOLLECTIVE ;  /* 0x000000000000791b */ /* 0x003fe20003800000 */
.L_x_3158:
        /* <DEDUP_REMOVED lines=13> */
.L_x_3159:
[----:B------:R-:W-:Y:S01]  /*25f90*/  IMAD.MOV.U32 R2, RZ, RZ, R14 ;  /* 0x000000ffff027224 */ /* 0x000fe200078e000e */
[----:B------:R-:W-:Y:S06]  /*25fa0*/  BRA `(.L_x_3160) ;  /* 0xffffffac00d07947 */ /* 0x000fec000383ffff */
.L_x_3008:
[----:B-1----:R1:W2:Y:S02]  /*25fb0*/  SYNCS.PHASECHK.TRANS64.TRYWAIT P0, [R5+URZ+0x2a860], R2 ;  /* 0x02a86002050075a7 */ /* 0x0022a4000800017f */
[----:B--2---:R-:W-:Y:S05]  /*25fc0*/  @!P0 NANOSLEEP.SYNCS 0x989680 ;  /* 0x009896800000895d */ /* 0x004fea0003900000 */
[----:B------:R-:W2:Y:S02]  /*25fd0*/  @!P0 SYNCS.PHASECHK.TRANS64 P0, [R5+URZ+0x2a860], R2 ;  /* 0x02a86002050085a7 */ /* 0x000ea4000800007f */
[----:B--2---:R-:W-:Y:S05]  /*25fe0*/  @!P0 BRA `(.L_x_3008) ;  /* 0xfffffffc00f08947 */ /* 0x004fea000383ffff */
[----:B------:R-:W-:Y:S05]  /*25ff0*/  BRA `(.L_x_3161) ;  /* 0xffffffb0002c7947 */ /* 0x000fea000383ffff */
.L_x_3009:
        /* <DEDUP_REMOVED lines=8> */
.L_x_3163:
[----:B------:R-:W-:Y:S05]  /*26080*/  BSYNC B1 ;  /* 0x0000000000017941 */ /* 0x000fea0003800000 */
.L_x_3162:
[----:B------:R-:W-:Y:S01]  /*26090*/  IMAD.MOV.U32 R13, RZ, RZ, R24 ;  /* 0x000000ffff0d7224 */ /* 0x000fe200078e0018 */
[----:B------:R-:W-:Y:S01]  /*260a0*/  MOV R3, R14 ;  /* 0x0000000e00037202 */ /* 0x000fe20000000f00 */
[----:B------:R-:W-:Y:S02]  /*260b0*/  IMAD.MOV.U32 R12, RZ, RZ, RZ ;  /* 0x000000ffff0c7224 */ /* 0x000fe400078e00ff */
[----:B------:R-:W-:Y:S02]  /*260c0*/  IMAD.MOV.U32 R11, RZ, RZ, 0x181f ;  /* 0x0000181fff0b7424 */ /* 0x000fe400078e00ff */
[----:B------:R-:W-:Y:S02]  /*260d0*/  IMAD.MOV.U32 R15, RZ, RZ, -0x1 ;  /* 0xffffffffff0f7424 */ /* 0x000fe400078e00ff */
[----:B------:R-:W-:-:S07]  /*260e0*/  IMAD R4, R4, 0x2, R22 ;  /* 0x0000000204047824 */ /* 0x000fce00078e0216 */
[----:B------:R-:W-:Y:S05]  /*260f0*/  WARPSYNC.COLLECTIVE R15, `(.L_x_3164) ;  /* 0x000000000f087348 */ /* 0x000fea0003c00000 */
[----:B------:R0:W1:Y:S02]  /*26100*/  SHFL.IDX P6, R14, R13, R12, R11 ;  /* 0x0000000c0d0e7389 */ /* 0x00006400000c000b */
[----:B01----:R-:W-:Y:S01]  /*26110*/  ENDCOLLECTIVE ;  /* 0x000000000000791b */ /* 0x003fe20003800000 */
.L_x_3164:
[----:B------:R-:W-:Y:S02]  /*26120*/  IMAD.MOV.U32 R13, RZ, RZ, R25 ;  /* 0x000000ffff0d7224 */ /* 0x000fe400078e0019 */
[----:B------:R-:W-:Y:S02]  /*26130*/  IMAD.MOV.U32 R12, RZ, RZ, 0x1 ;  /* 0x00000001ff0c7424 */ /* 0x000fe400078e00ff */
[----:B------:R-:W-:-:S07]  /*26140*/  IMAD.MOV.U32 R2, RZ, RZ, R14 ;  /* 0x000000ffff027224 */ /* 0x000fce00078e000e */
[----:B------:R-:W-:Y:S05]  /*26150*/  WARPSYNC.COLLECTIVE R15, `(.L_x_3165) ;  /* 0x000000000f087348 */ /* 0x000fea0003c00000 */
[----:B------:R0:W1:Y:S02]  /*26160*/  SHFL.IDX P6, R14, R13, R12, R11 ;  /* 0x0000000c0d0e7389 */ /* 0x00006400000c000b */
[----:B01----:R-:W-:Y:S01]  /*26170*/  ENDCOLLECTIVE ;  /* 0x000000000000791b */ /* 0x003fe20003800000 */
.L_x_3165:
        /* <DEDUP_REMOVED lines=15> */
.L_x_3166:
[----:B------:R-:W-:Y:S02]  /*26270*/  IMAD.MOV.U32 R13, RZ, RZ, R25 ;  /* 0x000000ffff0d7224 */ /* 0x000fe400078e0019 */
[----:B------:R-:W-:Y:S02]  /*26280*/  IMAD.MOV.U32 R12, RZ, RZ, 0x2 ;  /* 0x00000002ff0c7424 */ /* 0x000fe400078e00ff */
[----:B------:R-:W-:-:S07]  /*26290*/  IMAD.MOV.U32 R2, RZ, RZ, R14 ;  /* 0x000000ffff027224 */ /* 0x000fce00078e000e */
[----:B------:R-:W-:Y:S05]  /*262a0*/  WARPSYNC.COLLECTIVE R15, `(.L_x_3167) ;  /* 0x000000000f087348 */ /* 0x000fea0003c00000 */
[----:B------:R0:W1:Y:S02]  /*262b0*/  SHFL.IDX P6, R14, R13, R12, R11 ;  /* 0x0000000c0d0e7389 */ /* 0x00006400000c000b */
[----:B01----:R-:W-:Y:S01]  /*262c0*/  ENDCOLLECTIVE ;  /* 0x000000000000791b */ /* 0x003fe20003800000 */
.L_x_3167:
        /* <DEDUP_REMOVED lines=14> */
.L_x_3168:
[----:B------:R-:W-:Y:S02]  /*263b0*/  IMAD.MOV.U32 R13, RZ, RZ, R25 ;  /* 0x000000ffff0d7224 */ /* 0x000fe400078e0019 */
[----:B------:R-:W-:Y:S02]  /*263c0*/  IMAD.MOV.U32 R12, RZ, RZ, 0x3 ;  /* 0x00000003ff0c7424 */ /* 0x000fe400078e00ff */
[----:B------:R-:W-:-:S07]  /*263d0*/  IMAD.MOV.U32 R2, RZ, RZ, R14 ;  /* 0x000000ffff027224 */ /* 0x000fce00078e000e */
[----:B------:R-:W-:Y:S05]  /*263e0*/  WARPSYNC.COLLECTIVE R15, `(.L_x_3169) ;  /* 0x000000000f087348 */ /* 0x000fea0003c00000 */
[----:B------:R0:W1:Y:S02]  /*263f0*/  SHFL.IDX P6, R14, R13, R12, R11 ;  /* 0x0000000c0d0e7389 */ /* 0x00006400000c000b */
[----:B01----:R-:W-:Y:S01]  /*26400*/  ENDCOLLECTIVE ;  /* 0x000000000000791b */ /* 0x003fe20003800000 */
.L_x_3169:
        /* <DEDUP_REMOVED lines=14> */
.L_x_3170:
[----:B------:R-:W-:Y:S02]  /*264f0*/  IMAD.MOV.U32 R13, RZ, RZ, R25 ;  /* 0x000000ffff0d7224 */ /* 0x000fe400078e0019 */
[----:B------:R-:W-:Y:S02]  /*26500*/  IMAD.MOV.U32 R12, RZ, RZ, 0x4 ;  /* 0x00000004ff0c7424 */ /* 0x000fe400078e00ff */
[----:B------:R-:W-:-:S07]  /*26510*/  IMAD.MOV.U32 R2, RZ, RZ, R14 ;  /* 0x000000ffff027224 */ /* 0x000fce00078e000e */
[----:B------:R-:W-:Y:S05]  /*26520*/  WARPSYNC.COLLECTIVE R15, `(.L_x_3171) ;  /* 0x000000000f087348 */ /* 0x000fea0003c00000 */
[----:B------:R0:W1:Y:S02]  /*26530*/  SHFL.IDX P6, R14, R13, R12, R11 ;  /* 0x0000000c0d0e7389 */ /* 0x00006400000c000b */
[----:B01----:R-:W-:Y:S01]  /*26540*/  ENDCOLLECTIVE ;  /* 0x000000000000791b */ /* 0x003fe20003800000 */
.L_x_3171:
        /* <DEDUP_REMOVED lines=14> */
.L_x_3172:
[----:B------:R-:W-:Y:S02]  /*26630*/  IMAD.MOV.U32 R13, RZ, RZ, R25 ;  /* 0x000000ffff0d7224 */ /* 0x000fe400078e0019 */
[----:B------:R-:W-:Y:S02]  /*26640*/  IMAD.MOV.U32 R12, RZ, RZ, 0x5 ;  /* 0x00000005ff0c7424 */ /* 0x000fe400078e00ff */
[----:B------:R-:W-:-:S07]  /*26650*/  IMAD.MOV.U32 R2, RZ, RZ, R14 ;  /* 0x000000ffff027224 */ /* 0x000fce00078e000e */
[----:B------:R-:W-:Y:S05]  /*26660*/  WARPSYNC.COLLECTIVE R15, `(.L_x_3173) ;  /* 0x000000000f087348 */ /* 0x000fea0003c00000 */
[----:B------:R0:W1:Y:S02]  /*26670*/  SHFL.IDX P6, R14, R13, R12, R11 ;  /* 0x0000000c0d0e7389 */ /* 0x00006400000c000b */
[----:B01----:R-:W-:Y:S01]  /*26680*/  ENDCOLLECTIVE ;  /* 0x000000000000791b */ /* 0x003fe20003800000 */
.L_x_3173:
        /* <DEDUP_REMOVED lines=13> */
.L_x_3174:
[----:B------:R-:W-:Y:S01]  /*26760*/  @!PT LDS RZ, [RZ] ;  /* 0x00000000fffff984 */ /* 0x000fe20000000800 */
[----:B------:R-:W-:Y:S01]  /*26770*/  @!PT LDS RZ, [RZ] ;  /* 0x00000000fffff984 */ /* 0x000fe20000000800 */
[----:B------:R-:W-:Y:S01]  /*26780*/  @!PT LDS RZ, [RZ] ;  /* 0x00000000fffff984 */ /* 0x000fe20000000800 */
[----:B------:R0:W-:Y:S02]  /*26790*/  LDGSTS.E.BYPASS.LTC128B.128 [R4+0x5400], desc[UR60][R2.64+0x80], !P2 ;  /* 0x0540008002047fae */ /* 0x0001e4000d101d7c */
[----:B0-----:R-:W-:Y:S01]  /*267a0*/  MOV R2, R14 ;  /* 0x0000000e00027202 */ /* 0x001fe20000000f00 */
[----:B------:R-:W-:Y:S06]  /*267b0*/  BRA `(.L_x_3175) ;  /* 0xffffffac001c7947 */ /* 0x000fec000383ffff */
.L_x_3017:
[----:B0-----:R0:W1:Y:S02]  /*267c0*/  SYNCS.PHASECHK.TRANS64.TRYWAIT P0, [R0+URZ+0x2a860], R3 ;  /* 0x02a86003000075a7 */ /* 0x001064000800017f */
[----:B-1----:R-:W-:Y:S05]  /*267d0*/  @!P0 NANOSLEEP.SYNCS 0x989680 ;  /* 0x009896800000895d */ /* 0x002fea0003900000 */
[----:B------:R-:W1:Y:S02]  /*267e0*/  @!P0 SYNCS.PHASECHK.TRANS64 P0, [R0+URZ+0x2a860], R3 ;  /* 0x02a86003000085a7 */ /* 0x000e64000800007f */
[----:B-1----:R-:W-:Y:S05]  /*267f0*/  @!P0 BRA `(.L_x_3017) ;  /* 0xfffffffc00f08947 */ /* 0x002fea000383ffff */
[----:B------:R-:W-:Y:S05]  /*26800*/  BRA `(.L_x_3176) ;  /* 0xffffffb000387947 */ /* 0x000fea000383ffff */
.L_x_3018:
        /* <DEDUP_REMOVED lines=8> */
.L_x_3178:
[----:B------:R-:W-:Y:S05]  /*26890*/  BSYNC B0 ;  /* 0x0000000000007941 */ /* 0x000fea0003800000 */
.L_x_3177:
        /* <DEDUP_REMOVED lines=15> */
.L_x_3179:
        /* <DEDUP_REMOVED lines=9> */
.L_x_3180:
        /* <DEDUP_REMOVED lines=13> */
.L_x_3181:
[----:B------:R-:W-:Y:S02]  /*26af0*/  IMAD.MOV.U32 R13, RZ, RZ, R25 ;  /* 0x000000ffff0d7224 */ /* 0x000fe400078e0019 */
[----:B------:R-:W-:Y:S01]  /*26b00*/  IMAD.MOV.U32 R12, RZ, RZ, 0x2 ;  /* 0x00000002ff0c7424 */ /* 0x000fe200078e00ff */
[----:B------:R-:W-:-:S13]  /*26b10*/  IADD3 R2, P2, R14, R5, RZ ;  /* 0x000000050e027210 */ /* 0x000fda0007f5e0ff */
[----:B------:R-:W-:Y:S05]  /*26b20*/  WARPSYNC.COLLECTIVE R15, `(.L_x_3182) ;  /* 0x000000000f087348 */ /* 0x000fea0003c00000 */
[----:B------:R0:W1:Y:S02]  /*26b30*/  SHFL.IDX P6, R14, R13, R12, R11 ;  /* 0x0000000c0d0e7389 */ /* 0x00006400000c000b */
[----:B01----:R-:W-:Y:S01]  /*26b40*/  ENDCOLLECTIVE ;  /* 0x000000000000791b */ /* 0x003fe20003800000 */
.L_x_3182:
        /* <DEDUP_REMOVED lines=13> */
.L_x_3183:
[----:B------:R-:W-:Y:S02]  /*26c20*/  IMAD.MOV.U32 R13, RZ, RZ, R25 ;  /* 0x000000ffff0d7224 */ /* 0x000fe400078e0019 */
[----:B------:R-:W-:Y:S02]  /*26c30*/  IMAD.MOV.U32 R12, RZ, RZ, 0x3 ;  /* 0x00000003ff0c7424 */ /* 0x000fe400078e00ff */
[----:B------:R-:W-:-:S07]  /*26c40*/  IMAD.MOV.U32 R10, RZ, RZ, R14 ;  /* 0x000000ffff0a7224 */ /* 0x000fce00078e000e */
[----:B------:R-:W-:Y:S05]  /*26c50*/  WARPSYNC.COLLECTIVE R15, `(.L_x_3184) ;  /* 0x000000000f087348 */ /* 0x000fea0003c00000 */
[----:B------:R0:W1:Y:S02]  /*26c60*/  SHFL.IDX P6, R14, R13, R12, R11 ;  /* 0x0000000c0d0e7389 */ /* 0x00006400000c000b */
[----:B01----:R-:W-:Y:S01]  /*26c70*/  ENDCOLLECTIVE ;  /* 0x000000000000791b */ /* 0x003fe20003800000 */
.L_x_3184:
        /* <DEDUP_REMOVED lines=14> */
.L_x_3185:
[----:B------:R-:W-:Y:S02]  /*26d60*/  IMAD.MOV.U32 R13, RZ, RZ, R25 ;  /* 0x000000ffff0d7224 */ /* 0x000fe400078e0019 */
[----:B------:R-:W-:Y:S01]  /*26d70*/  IMAD.MOV.U32 R12, RZ, RZ, 0x4 ;  /* 0x00000004ff0c7424 */ /* 0x000fe200078e00ff */
[----:B------:R-:W-:-:S13]  /*26d80*/  IADD3 R2, P2, R14, R5, RZ ;  /* 0x000000050e027210 */ /* 0x000fda0007f5e0ff */
[----:B------:R-:W-:Y:S05]  /*26d90*/  WARPSYNC.COLLECTIVE R15, `(.L_x_3186) ;  /* 0x000000000f087348 */ /* 0x000fea0003c00000 */
[----:B------:R0:W1:Y:S02]  /*26da0*/  SHFL.IDX P6, R14, R13, R12, R11 ;  /* 0x0000000c0d0e7389 */ /* 0x00006400000c000b */
[----:B01----:R-:W-:Y:S01]  /*26db0*/  ENDCOLLECTIVE ;  /* 0x000000000000791b */ /* 0x003fe20003800000 */
.L_x_3186:
        /* <DEDUP_REMOVED lines=13> */
.L_x_3187:
[----:B------:R-:W-:Y:S01]  /*26e90*/  MOV R13, R25 ;  /* 0x00000019000d7202 */ /* 0x000fe20000000f00 */
[----:B------:R-:W-:Y:S02]  /*26ea0*/  IMAD.MOV.U32 R12, RZ, RZ, 0x5 ;  /* 0x00000005ff0c7424 */ /* 0x000fe400078e00ff */
[----:B------:R-:W-:-:S07]  /*26eb0*/  IMAD.MOV.U32 R10, RZ, RZ, R14 ;  /* 0x000000ffff0a7224 */ /* 0x000fce00078e000e */
[----:B------:R-:W-:Y:S05]  /*26ec0*/  WARPSYNC.COLLECTIVE R15, `(.L_x_3188) ;  /* 0x000000000f087348 */ /* 0x000fea0003c00000 */
[----:B------:R0:W1:Y:S02]  /*26ed0*/  SHFL.IDX P6, R14, R13, R12, R11 ;  /* 0x0000000c0d0e7389 */ /* 0x00006400000c000b */
[----:B01----:R-:W-:Y:S01]  /*26ee0*/  ENDCOLLECTIVE ;  /* 0x000000000000791b */ /* 0x003fe20003800000 */
.L_x_3188:
        /* <DEDUP_REMOVED lines=12> */
.L_x_3189:
[----:B------:R-:W-:Y:S05]  /*26fb0*/  BRA `(.L_x_3190) ;  /* 0xffffffac00347947 */ /* 0x000fea000383ffff */
.L_x_3023:
        /* <DEDUP_REMOVED lines=8> */
.L_x_3192:
[----:B------:R-:W-:Y:S05]  /*27040*/  BSYNC B0 ;  /* 0x0000000000007941 */ /* 0x000fea0003800000 */
.L_x_3191:
        /* <DEDUP_REMOVED lines=9> */
.L_x_3193:
        /* <DEDUP_REMOVED lines=18> */
.L_x_3194:
[----:B------:R-:W-:Y:S01]  /*27200*/  IMAD.MOV.U32 R12, RZ, RZ, 0x2 ;  /* 0x00000002ff0c7424 */ /* 0x000fe200078e00ff */
[----:B------:R-:W-:-:S05]  /*27210*/  SEL R6, R14, RZ, P1 ;  /* 0x000000ff0e067207 */ /* 0x000fca0000800000 */
[----:B------:R-:W-:-:S04]  /*27220*/  IMAD.IADD R6, R5, 0x1, R6 ;  /* 0x0000000105067824 */ /* 0x000fc800078e0206 */
[----:B------:R-:W-:-:S07]  /*27230*/  IMAD.MOV.U32 R13, RZ, RZ, R6 ;  /* 0x000000ffff0d7224 */ /* 0x000fce00078e0006 */
[----:B------:R-:W-:Y:S05]  /*27240*/  WARPSYNC.COLLECTIVE R15, `(.L_x_3195) ;  /* 0x000000000f087348 */ /* 0x000fea0003c00000 */
[----:B------:R0:W1:Y:S02]  /*27250*/  SHFL.UP P6, R14, R13, R12, R11 ;  /* 0x0400000c0d0e7389 */ /* 0x00006400000c000b */
[----:B01----:R-:W-:Y:S01]  /*27260*/  ENDCOLLECTIVE ;  /* 0x000000000000791b */ /* 0x003fe20003800000 */
.L_x_3195:
[----:B------:R-:W-:Y:S01]  /*27270*/  IMAD.MOV.U32 R12, RZ, RZ, 0x4 ;  /* 0x00000004ff0c7424 */ /* 0x000fe200078e00ff */
[----:B------:R-:W-:-:S05]  /*27280*/  SEL R7, R14, RZ, P2 ;  /* 0x000000ff0e077207 */ /* 0x000fca0001000000 */
[----:B------:R-:W-:-:S04]  /*27290*/  IMAD.IADD R7, R6, 0x1, R7 ;  /* 0x0000000106077824 */ /* 0x000fc800078e0207 */
[----:B------:R-:W-:-:S07]  /*272a0*/  IMAD.MOV.U32 R13, RZ, RZ, R7 ;  /* 0x000000ffff0d7224 */ /* 0x000fce00078e0007 */
[----:B------:R-:W-:Y:S05]  /*272b0*/  WARPSYNC.COLLECTIVE R15, `(.L_x_3196) ;  /* 0x000000000f087348 */ /* 0x000fea0003c00000 */
[----:B------:R0:W1:Y:S02]  /*272c0*/  SHFL.UP P6, R14, R13, R12, R11 ;  /* 0x0400000c0d0e7389 */ /* 0x00006400000c000b */
[----:B01----:R-:W-:Y:S01]  /*272d0*/  ENDCOLLECTIVE ;  /* 0x000000000000791b */ /* 0x003fe20003800000 */
.L_x_3196:
[----:B------:R-:W-:Y:S01]  /*272e0*/  IMAD.MOV.U32 R12, RZ, RZ, 0x8 ;  /* 0x00000008ff0c7424 */ /* 0x000fe200078e00ff */
[----:B------:R-:W-:-:S05]  /*272f0*/  SEL R2, R14, RZ, P3 ;  /* 0x000000ff0e027207 */ /* 0x000fca0001800000 */
[----:B------:R-:W-:-:S04]  /*27300*/  IMAD.IADD R2, R7, 0x1, R2 ;  /* 0x0000000107027824 */ /* 0x000fc800078e0202 */
[----:B------:R-:W-:-:S07]  /*27310*/  IMAD.MOV.U32 R13, RZ, RZ, R2 ;  /* 0x000000ffff0d7224 */ /* 0x000fce00078e0002 */
[----:B------:R-:W-:Y:S05]  /*27320*/  WARPSYNC.COLLECTIVE R15, `(.L_x_3197) ;  /* 0x000000000f087348 */ /* 0x000fea0003c00000 */
[----:B------:R0:W1:Y:S02]  /*27330*/  SHFL.UP P6, R14, R13, R12, R11 ;  /* 0x0400000c0d0e7389 */ /* 0x00006400000c000b */
[----:B01----:R-:W-:Y:S01]  /*27340*/  ENDCOLLECTIVE ;  /* 0x000000000000791b */ /* 0x003fe20003800000 */
.L_x_3197:
[----:B------:R-:W-:Y:S01]  /*27350*/  IMAD.MOV.U32 R12, RZ, RZ, 0x10 ;  /* 0x00000010ff0c7424 */ /* 0x000fe200078e00ff */
[----:B------:R-:W-:-:S05]  /*27360*/  SEL R3, R14, RZ, P4 ;  /* 0x000000ff0e037207 */ /* 0x000fca0002000000 */
[----:B------:R-:W-:-:S04]  /*27370*/  IMAD.IADD R3, R2, 0x1, R3 ;  /* 0x0000000102037824 */ /* 0x000fc800078e0203 */
[----:B------:R-:W-:-:S07]  /*27380*/  IMAD.MOV.U32 R13, RZ, RZ, R3 ;  /* 0x000000ffff0d7224 */ /* 0x000fce00078e0003 */
[----:B------:R-:W-:Y:S05]  /*27390*/  WARPSYNC.COLLECTIVE R15, `(.L_x_3198) ;  /* 0x000000000f087348 */ /* 0x000fea0003c00000 */
[----:B------:R0:W1:Y:S02]  /*273a0*/  SHFL.UP P6, R14, R13, R12, R11 ;  /* 0x0400000c0d0e7389 */ /* 0x00006400000c000b */
[----:B01----:R-:W-:Y:S01]  /*273b0*/  ENDCOLLECTIVE ;  /* 0x000000000000791b */ /* 0x003fe20003800000 */
.L_x_3198:
        /* <DEDUP_REMOVED lines=8> */
.L_x_3199:
[----:B------:R-:W-:Y:S05]  /*27440*/  BRA `(.L_x_3200) ;  /* 0xffffffac003c7947 */ /* 0x000fea000383ffff */
.L_x_3028:
[----:B------:R-:W-:Y:S01]  /*27450*/  BSSY B0, `(.L_x_3201) ;  /* 0x0000008000007945 */ /* 0x000fe20003800000 */
[----:B-----5:R-:W-:Y:S01]  /*27460*/  IMAD.MOV.U32 R13, RZ, RZ, R5 ;  /* 0x000000ffff0d7224 */ /* 0x020fe200078e0005 */
[----:B------:R-:W-:Y:S01]  /*27470*/  MOV R12, 0x1 ;  /* 0x00000001000c7802 */ /* 0x000fe20000000f00 */
[----:B------:R-:W-:Y:S02]  /*27480*/  IMAD.MOV.U32 R11, RZ, RZ, RZ ;  /* 0x000000ffff0b7224 */ /* 0x000fe400078e00ff */
[----:B------:R-:W-:-:S07]  /*27490*/  IMAD.MOV.U32 R15, RZ, RZ, -0x1 ;  /* 0xffffffffff0f7424 */ /* 0x000fce00078e00ff */
[----:B01----:R-:W-:Y:S05]  /*274a0*/  WARPSYNC.COLLECTIVE R15, `(.L_x_3202) ;  /* 0x000000000f087348 */ /* 0x003fea0003c00000 */
[----:B------:R2:W3:Y:S02]  /*274b0*/  SHFL.UP P6, R14, R13, R12, R11 ;  /* 0x0400000c0d0e7389 */ /* 0x0004e400000c000b */
[----:B0123--:R-:W-:Y:S01]  /*274c0*/  ENDCOLLECTIVE ;  /* 0x000000000000791b */ /* 0x00ffe20003800000 */
.L_x_3202:
[----:B------:R-:W-:Y:S05]  /*274d0*/  BSYNC B0 ;  /* 0x0000000000007941 */ /* 0x000fea0003800000 */
.L_x_3201:
        /* <DEDUP_REMOVED lines=8> */
.L_x_3203:
[----:B------:R-:W-:Y:S01]  /*27560*/  IMAD.MOV.U32 R12, RZ, RZ, 0x4 ;  /* 0x00000004ff0c7424 */ /* 0x000fe200078e00ff */
[----:B------:R-:W-:-:S05]  /*27570*/  SEL R2, R14, RZ, P2 ;  /* 0x000000ff0e027207 */ /* 0x000fca0001000000 */
[----:B------:R-:W-:-:S04]  /*27580*/  IMAD.IADD R2, R13, 0x1, R2 ;  /* 0x000000010d027824 */ /* 0x000fc800078e0202 */
[----:B------:R-:W-:-:S07]  /*27590*/  IMAD.MOV.U32 R13, RZ, RZ, R2 ;  /* 0x000000ffff0d7224 */ /* 0x000fce00078e0002 */
[----:B------:R-:W-:Y:S05]  /*275a0*/  WARPSYNC.COLLECTIVE R15, `(.L_x_3204) ;  /* 0x000000000f087348 */ /* 0x000fea0003c00000 */
[----:B------:R0:W1:Y:S02]  /*275b0*/  SHFL.UP P6, R14, R13, R12, R11 ;  /* 0x0400000c0d0e7389 */ /* 0x00006400000c000b */
[----:B01----:R-:W-:Y:S01]  /*275c0*/  ENDCOLLECTIVE ;  /* 0x000000000000791b */ /* 0x003fe20003800000 */
.L_x_3204:
[----:B------:R-:W-:Y:S01]  /*275d0*/  IMAD.MOV.U32 R12, RZ, RZ, 0x8 ;  /* 0x00000008ff0c7424 */ /* 0x000fe200078e00ff */
[----:B------:R-:W-:-:S05]  /*275e0*/  SEL R3, R14, RZ, P3 ;  /* 0x000000ff0e037207 */ /* 0x000fca0001800000 */
[----:B------:R-:W-:-:S04]  /*275f0*/  IMAD.IADD R3, R2, 0x1, R3 ;  /* 0x0000000102037824 */ /* 0x000fc800078e0203 */
[----:B------:R-:W-:-:S07]  /*27600*/  IMAD.MOV.U32 R13, RZ, RZ, R3 ;  /* 0x000000ffff0d7224 */ /* 0x000fce00078e0003 */
[----:B------:R-:W-:Y:S05]  /*27610*/  WARPSYNC.COLLECTIVE R15, `(.L_x_3205) ;  /* 0x000000000f087348 */ /* 0x000fea0003c00000 */
[----:B------:R0:W1:Y:S02]  /*27620*/  SHFL.UP P6, R14, R13, R12, R11 ;  /* 0x0400000c0d0e7389 */ /* 0x00006400000c000b */
[----:B01----:R-:W-:Y:S01]  /*27630*/  ENDCOLLECTIVE ;  /* 0x000000000000791b */ /* 0x003fe20003800000 */
.L_x_3205:
[----:B------:R-:W-:Y:S01]  /*27640*/  IMAD.MOV.U32 R12, RZ, RZ, 0x10 ;  /* 0x00000010ff0c7424 */ /* 0x000fe200078e00ff */
[----:B------:R-:W-:-:S05]  /*27650*/  SEL R4, R14, RZ, P4 ;  /* 0x000000ff0e047207 */ /* 0x000fca0002000000 */
[----:B------:R-:W-:-:S04]  /*27660*/  IMAD.IADD R4, R3, 0x1, R4 ;  /* 0x0000000103047824 */ /* 0x000fc800078e0204 */
[----:B------:R-:W-:-:S07]  /*27670*/  IMAD.MOV.U32 R13, RZ, RZ, R4 ;  /* 0x000000ffff0d7224 */ /* 0x000fce00078e0004 */
[----:B------:R-:W-:Y:S05]  /*27680*/  WARPSYNC.COLLECTIVE R15, `(.L_x_3206) ;  /* 0x000000000f087348 */ /* 0x000fea0003c00000 */
[----:B------:R0:W1:Y:S02]  /*27690*/  SHFL.UP P6, R14, R13, R12, R11 ;  /* 0x0400000c0d0e7389 */ /* 0x00006400000c000b */
[----:B01----:R-:W-:Y:S01]  /*276a0*/  ENDCOLLECTIVE ;  /* 0x000000000000791b */ /* 0x003fe20003800000 */
.L_x_3206:
        /* <DEDUP_REMOVED lines=8> */
.L_x_3207:
[----:B------:R-:W-:Y:S05]  /*27730*/  BRA `(.L_x_3208) ;  /* 0xffffffac001c7947 */ /* 0x000fea000383ffff */
.L_x_3030:
[----:B------:R-:W-:Y:S01]  /*27740*/  BSSY B0, `(.L_x_3209) ;  /* 0x0000006000007945 */ /* 0x000fe20003800000 */
[----:B------:R-:W-:Y:S01]  /*27750*/  PLOP3.LUT P6, PT, P6, PT, PT, 0x8, 0x0 ;  /* 0x000000000000781c */ /* 0x000fe200037ce170 */
[----:B------:R-:W-:-:S12]  /*27760*/  IMAD.MOV.U32 R15, RZ, RZ, -0x1 ;  /* 0xffffffffff0f7424 */ /* 0x000fd800078e00ff */
[----:B01----:R-:W-:Y:S05]  /*27770*/  WARPSYNC.COLLECTIVE R15, `(.L_x_3210) ;  /* 0x000000000f087348 */ /* 0x003fea0003c00000 */
[----:B------:R-:W-:Y:S01]  /*27780*/  VOTE.ANY R14, PT, P6 ;  /* 0x00000000000e7806 */ /* 0x000fe200030e0100 */
[----:B01----:R-:W-:Y:S06]  /*27790*/  ENDCOLLECTIVE ;  /* 0x000000000000791b */ /* 0x003fec0003800000 */
.L_x_3210:
[----:B------:R-:W-:Y:S05]  /*277a0*/  BSYNC B0 ;  /* 0x0000000000007941 */ /* 0x000fea0003800000 */
.L_x_3209:
        /* <DEDUP_REMOVED lines=9> */
.L_x_3211:
[----:B------:R-:W-:Y:S01]  /*27840*/  IMAD.MOV.U32 R5, RZ, RZ, R14 ;  /* 0x000000ffff057224 */ /* 0x000fe200078e000e */
[----:B------:R-:W-:Y:S06]  /*27850*/  BRA `(.L_x_3212) ;  /* 0xffffffac000c7947 */ /* 0x000fec000383ffff */
.L_x_3032:
[----:B------:R-:W-:Y:S01]  /*27860*/  BSSY B0, `(.L_x_3213) ;  /* 0x0000007000007945 */ /* 0x000fe20003800000 */
[----:B------:R-:W-:Y:S02]  /*27870*/  IMAD.MOV.U32 R13, RZ, RZ, R2 ;  /* 0x000000ffff0d7224 */ /* 0x000fe400078e0002 */
[----:B------:R-:W-:Y:S02]  /*27880*/  IMAD.MOV.U32 R11, RZ, RZ, 0x1f ;  /* 0x0000001fff0b7424 */ /* 0x000fe400078e00ff */
[----:B------:R-:W-:-:S07]  /*27890*/  IMAD.MOV.U32 R15, RZ, RZ, -0x1 ;  /* 0xffffffffff0f7424 */ /* 0x000fce00078e00ff */
[----:B0123--:R-:W-:Y:S05]  /*278a0*/  WARPSYNC.COLLECTIVE R15, `(.L_x_3214) ;  /* 0x000000000f087348 */ /* 0x00ffea0003c00000 */
[----:B------:R4:W0:Y:S02]  /*278b0*/  SHFL.IDX P6, R14, R13, R12, R11 ;  /* 0x0000000c0d0e7389 */ /* 0x00082400000c000b */
[----:B01234-:R-:W-:Y:S01]  /*278c0*/  ENDCOLLECTIVE ;  /* 0x000000000000791b */ /* 0x01ffe20003800000 */
.L_x_3214:
[----:B------:R-:W-:Y:S05]  /*278d0*/  BSYNC B0 ;  /* 0x0000000000007941 */ /* 0x000fea0003800000 */
.L_x_3213:
[----:B------:R-:W-:Y:S05]  /*278e0*/  BRA `(.L_x_3031) ;  /* 0xffffffac00047947 */ /* 0x000fea000383ffff */
.L_x_3036:
[----:B0-----:R0:W3:Y:S02]  /*278f0*/  SYNCS.PHASECHK.TRANS64.TRYWAIT P0, [R5+URZ+0x2a820], R0 ;  /* 0x02a82000050075a7 */ /* 0x0010e4000800017f */
[----:B---3--:R-:W-:Y:S05]  /*27900*/  @!P0 NANOSLEEP.SYNCS 0x989680 ;  /* 0x009896800000895d */ /* 0x008fea0003900000 */
[----:B------:R-:W3:Y:S02]  /*27910*/  @!P0 SYNCS.PHASECHK.TRANS64 P0, [R5+URZ+0x2a820], R0 ;  /* 0x02a82000050085a7 */ /* 0x000ee4000800007f */
[----:B---3--:R-:W-:Y:S05]  /*27920*/  @!P0 BRA `(.L_x_3036) ;  /* 0xfffffffc00f08947 */ /* 0x008fea000383ffff */
[----:B------:R-:W-:Y:S05]  /*27930*/  BRA `(.L_x_3215) ;  /* 0xffffffb0007c7947 */ /* 0x000fea000383ffff */
.L_x_3037:
        /* <DEDUP_REMOVED lines=11> */
.L_x_3217:
[----:B------:R-:W-:Y:S05]  /*279f0*/  BSYNC B0 ;  /* 0x0000000000007941 */ /* 0x000fea0003800000 */
.L_x_3216:
[----:B------:R-:W-:Y:S05]  /*27a00*/  BRA `(.L_x_3218) ;  /* 0xffffffb000647947 */ /* 0x000fea000383ffff */
.L_x_3038:
[----:B------:R-:W-:Y:S01]  /*27a10*/  BSSY B0, `(.L_x_3219) ;  /* 0x0000006000007945 */ /* 0x000fe20003800000 */
[----:B------:R-:W-:-:S07]  /*27a20*/  IMAD.MOV.U32 R15, RZ, RZ, -0x1 ;  /* 0xffffffffff0f7424 */ /* 0x000fce00078e00ff */
[----:B012---:R-:W-:Y:S05]  /*27a30*/  WARPSYNC.COLLECTIVE R15, `(.L_x_3220) ;  /* 0x000000000f0c7348 */ /* 0x007fea0003c00000 */
[----:B------:R-:W-:Y:S02]  /*27a40*/  ELECT P6, UR62, PT ;  /* 0x00000000003e782f */ /* 0x000fe400038c0000 */
[----:B------:R-:W-:Y:S01]  /*27a50*/  MOV R14, UR62 ;  /* 0x0000003e000e7c02 */ /* 0x000fe20008000f00 */
[----:B012---:R-:W-:Y:S10]  /*27a60*/  ENDCOLLECTIVE ;  /* 0x000000000000791b */ /* 0x007ff40003800000 */
.L_x_3220:
[----:B------:R-:W-:Y:S05]  /*27a70*/  BSYNC B0 ;  /* 0x0000000000007941 */ /* 0x000fea0003800000 */
.L_x_3219:
[----:B------:R-:W-:Y:S05]  /*27a80*/  BRA `(.L_x_3221) ;  /* 0xffffffb000587947 */ /* 0x000fea000383ffff */
.L_x_3040:
[----:B0-----:R0:W3:Y:S02]  /*27a90*/  SYNCS.PHASECHK.TRANS64.TRYWAIT P1, [R3+URZ+0x2a840], R2 ;  /* 0x02a84002030075a7 */ /* 0x0010e4000802017f */
[----:B---3--:R-:W-:Y:S05]  /*27aa0*/  @!P1 NANOSLEEP.SYNCS 0x989680 ;  /* 0x009896800000995d */ /* 0x008fea0003900000 */
[----:B------:R-:W3:Y:S02]  /*27ab0*/  @!P1 SYNCS.PHASECHK.TRANS64 P1, [R3+URZ+0x2a840], R2 ;  /* 0x02a84002030095a7 */ /* 0x000ee4000802007f */
[----:B---3--:R-:W-:Y:S05]  /*27ac0*/  @!P1 BRA `(.L_x_3040) ;  /* 0xfffffffc00f09947 */ /* 0x008fea000383ffff */
[----:B------:R-:W-:Y:S05]  /*27ad0*/  BRA `(.L_x_3222) ;  /* 0xffffffb000807947 */ /* 0x000fea000383ffff */
.L_x_3042:
[----:B---3--:R3:W4:Y:S02]  /*27ae0*/  SYNCS.PHASECHK.TRANS64.TRYWAIT P1, [R5+URZ+0x2a840], R0 ;  /* 0x02a84000050075a7 */ /* 0x008724000802017f */
[----:B----4-:R-:W-:Y:S05]  /*27af0*/  @!P1 NANOSLEEP.SYNCS 0x989680 ;  /* 0x009896800000995d */ /* 0x010fea0003900000 */
[----:B------:R-:W4:Y:S02]  /*27b00*/  @!P1 SYNCS.PHASECHK.TRANS64 P1, [R5+URZ+0x2a840], R0 ;  /* 0x02a84000050095a7 */ /* 0x000f24000802007f */
[----:B----4-:R-:W-:Y:S05]  /*27b10*/  @!P1 BRA `(.L_x_3042) ;  /* 0xfffffffc00f09947 */ /* 0x010fea000383ffff */
[----:B------:R-:W-:Y:S05]  /*27b20*/  BRA `(.L_x_3223) ;  /* 0xffffffb0008c7947 */ /* 0x000fea000383ffff */
.L_x_3044:
[----:B----4-:R4:W0:Y:S02]  /*27b30*/  SYNCS.PHASECHK.TRANS64.TRYWAIT P1, [R3+URZ+0x2a860], R2 ;  /* 0x02a86002030075a7 */ /* 0x010824000802017f */
[----:B0-----:R-:W-:Y:S05]  /*27b40*/  @!P1 NANOSLEEP.SYNCS 0x989680 ;  /* 0x009896800000995d */ /* 0x001fea0003900000 */
[----:B------:R-:W0:Y:S02]  /*27b50*/  @!P1 SYNCS.PHASECHK.TRANS64 P1, [R3+URZ+0x2a860], R2 ;  /* 0x02a86002030095a7 */ /* 0x000e24000802007f */
[----:B0-----:R-:W-:Y:S05]  /*27b60*/  @!P1 BRA `(.L_x_3044) ;  /* 0xfffffffc00f09947 */ /* 0x001fea000383ffff */
[----:B------:R-:W-:Y:S05]  /*27b70*/  BRA `(.L_x_3224) ;  /* 0xffffffb000887947 */ /* 0x000fea000383ffff */
.L_x_3225:
        /* <DEDUP_REMOVED lines=16> */
.L_x_3234:


//--------------------- .nv.global.init           --------------------------
	.section	.nv.global.init,"aw",@progbits
.nv.global.init:
	.type		$str$23,@object
	.size		$str$23,($str$24 - $str$23)
$str$23:
        /*0000*/ 	.byte	0x28, 0x61, 0x64, 0x64, 0x72, 0x65, 0x73, 0x73, 0x20, 0x26, 0x20, 0x6d, 0x61, 0x73, 0x6b, 0x29
        /*0010*/ 	.byte	0x20, 0x3d, 0x3d, 0x20, 0x30, 0x00
	.type		$str$24,@object
	.size		$str$24,(__unnamed_4 - $str$24)
$str$24:
        /*0016*/ 	.byte	0x2f, 0x74, 0x6d, 0x70, 0x2f, 0x6f, 0x73, 0x73, 0x5f, 0x6b, 0x65, 0x72, 0x6e, 0x65, 0x6c, 0x73
        /*0026*/ 	.byte	0x5f, 0x73, 0x72, 0x63, 0x2f, 0x66, 0x6c, 0x61, 0x73, 0x68, 0x5f, 0x61, 0x74, 0x74, 0x65, 0x6e
        /*0036*/ 	.byte	0x74, 0x69, 0x6f, 0x6e, 0x2f, 0x63, 0x73, 0x72, 0x63, 0x2f, 0x63, 0x75, 0x74, 0x6c, 0x61, 0x73
        /*0046*/ 	.byte	0x73, 0x2f, 0x69, 0x6e, 0x63, 0x6c, 0x75, 0x64, 0x65, 0x2f, 0x63, 0x75, 0x74, 0x65, 0x2f, 0x70
        /*0056*/ 	.byte	0x6f, 0x69, 0x6e, 0x74, 0x65, 0x72, 0x5f, 0x66, 0x6c, 0x61, 0x67, 0x67, 0x65, 0x64, 0x2e, 0x68
        /*0066*/ 	.byte	0x70, 0x70, 0x00
	.type		__unnamed_4,@object
	.size		__unnamed_4,(__unnamed_6 - __unnamed_4)
__unnamed_4:
        /* <DEDUP_REMOVED lines=25> */
	.type		__unnamed_6,@object
	.size		__unnamed_6,(__unnamed_3 - __unnamed_6)
__unnamed_6:
        /* <DEDUP_REMOVED lines=25> */
	.type		__unnamed_3,@object
	.size		__unnamed_3,(__unnamed_5 - __unnamed_3)
__unnamed_3:
        /* <DEDUP_REMOVED lines=29> */
	.type		__unnamed_5,@object
	.size		__unnamed_5,(__unnamed_2 - __unnamed_5)
__unnamed_5:
        /* <DEDUP_REMOVED lines=29> */
	.type		__unnamed_2,@object
	.size		__unnamed_2,(__unnamed_1 - __unnamed_2)
__unnamed_2:
        /* <DEDUP_REMOVED lines=29> */
	.type		__unnamed_1,@object
	.size		__unnamed_1,(.L_0 - __unnamed_1)
__unnamed_1:
        /* <DEDUP_REMOVED lines=29> */
        /*0ab1*/ 	.byte	0x5d, 0x00
.L_0:


//--------------------- .nv.shared._ZN7cutlass13device_kernelIN5flash11enable_sm90INS1_16FlashAttnFwdSm90INS1_25CollectiveMainloopFwdSm90ILi2EN4cute5tupleIJNS5_1CILi1EEES8_S8_EEENS6_IJNS7_ILi128EEENS7_ILi96EEENS7_ILi192EEEEEELi128ENS_10bfloat16_tEfNS_4arch4Sm90ELb0ELb0ELb0ELb0ELb1ELb0ELb0ELb1ELb1ELb1ELb0ELb0EEENS1_21CollectiveEpilogueFwdINS6_IJSA_SA_SB_EEES9_SE_SG_Li256ELb0ELb1ELb0ELb0EEENS1_29StaticPersistentTileSchedulerILb0EEEEEEEEEvNT_6ParamsE --------------------------
	.section	.nv.shared._ZN7cutlass13device_kernelIN5flash11enable_sm90INS1_16FlashAttnFwdSm90INS1_25CollectiveMainloopFwdSm90ILi2EN4cute5tupleIJNS5_1CILi1EEES8_S8_EEENS6_IJNS7_ILi128EEENS7_ILi96EEENS7_ILi192EEEEEELi128ENS_10bfloat16_tEfNS_4arch4Sm90ELb0ELb0ELb0ELb0ELb1ELb0ELb0ELb1ELb1ELb1ELb0ELb0EEENS1_21CollectiveEpilogueFwdINS6_IJSA_SA_SB_EEES9_SE_SG_Li256ELb0ELb1ELb0ELb0EEENS1_29StaticPersistentTileSchedulerILb0EEEEEEEEEvNT_6ParamsE,"aw",@nobits
	.sectionflags	@""
	.align	16
	.zero		1024


//--------------------- .nv.shared.reserved.0     --------------------------
	.section	.nv.shared.reserved.0,"aw",@nobits
	.weak		__nv_reservedSMEM_offset_0_alias
	.size		__nv_reservedSMEM_offset_0_alias, 0, 0
	.other		__nv_reservedSMEM_offset_0_alias,@"STO_CUDA_RESERVED_SHARED STV_DEFAULT"
__nv_reservedSMEM_offset_0_alias:
	.zero		0


//--------------------- .nv.global                --------------------------
	.section	.nv.global,"aw",@nobits
.nv.global:
	.type		_ZN76_INTERNAL_3392a884_40_flash_fwd_hdim192_128_bf16_paged_sm90_cu_59c7631c_30874cute1_E,@object
	.size		_ZN76_INTERNAL_3392a884_40_flash_fwd_hdim192_128_bf16_paged_sm90_cu_59c7631c_30874cute1_E,(_ZN76_INTERNAL_3392a884_40_flash_fwd_hdim192_128_bf16_paged_sm90_cu_59c7631c_30874cuda3std3__45__cpo6cbeginE - _ZN76_INTERNAL_3392a884_40_flash_fwd_hdim192_128_bf16_paged_sm90_cu_59c7631c_30874cute1_E)
_ZN76_INTERNAL_3392a884_40_flash_fwd_hdim192_128_bf16_paged_sm90_cu_59c7631c_30874cute1_E:
	.zero		1
	.type		_ZN76_INTERNAL_3392a884_40_flash_fwd_hdim192_128_bf16_paged_sm90_cu_59c7631c_30874cuda3std3__45__cpo6cbeginE,@object
	.size		_ZN76_INTERNAL_3392a884_40_flash_fwd_hdim192_128_bf16_paged_sm90_cu_59c7631c_30874cuda3std3__45__cpo6cbeginE,(_ZN76_INTERNAL_3392a884_40_flash_fwd_hdim192_128_bf16_paged_sm90_cu_59c7631c_30874cuda3std3__48in_placeE - _ZN76_INTERNAL_3392a884_40_flash_fwd_hdim192_128_bf16_paged_sm90_cu_59c7631c_30874cuda3std3__45__cpo6cbeginE)
_ZN76_INTERNAL_3392a884_40_flash_fwd_hdim192_128_bf16_paged_sm90_cu_59c7631c_30874cuda3std3__45__cpo6cbeginE:
	.zero		1
	.type		_ZN76_INTERNAL_3392a884_40_flash_fwd_hdim192_128_bf16_paged_sm90_cu_59c7631c_30874cuda3std3__48in_placeE,@object
	.size		_ZN76_INTERNAL_3392a884_40_flash_fwd_hdim192_128_bf16_paged_sm90_cu_59c7631c_30874cuda3std3__48in_placeE,(_ZN76_INTERNAL_3392a884_40_flash_fwd_hdim192_128_bf16_paged_sm90_cu_59c7631c_30874cuda3std6ranges3__45__cpo9iter_moveE - _ZN76_INTERNAL_3392a884_40_flash_fwd_hdim192_128_bf16_paged_sm90_cu_59c7631c_30874cuda3std3__48in_placeE)
_ZN76_INTERNAL_3392a884_40_flash_fwd_hdim192_128_bf16_paged_sm90_cu_59c7631c_30874cuda3std3__48in_placeE:
	.zero		1
	.type		_ZN76_INTERNAL_3392a884_40_flash_fwd_hdim192_128_bf16_paged_sm90_cu_59c7631c_30874cuda3std6ranges3__45__cpo9iter_moveE,@object
	.size		_ZN76_INTERNAL_3392a884_40_flash_fwd_hdim192_128_bf16_paged_sm90_cu_59c7631c_30874cuda3std6ranges3__45__cpo9iter_moveE,(_ZN76_INTERNAL_3392a884_40_flash_fwd_hdim192_128_bf16_paged_sm90_cu_59c7631c_30874cuda3std3__45__cpo5beginE - _ZN76_INTERNAL_3392a884_40_flash_fwd_hdim192_128_bf16_paged_sm90_cu_59c7631c_30874cuda3std6ranges3__45__cpo9iter_moveE)
_ZN76_INTERNAL_3392a884_40_flash_fwd_hdim192_128_bf16_paged_sm90_cu_59c7631c_30874cuda3std6ranges3__45__cpo9iter_moveE:
	.zero		1
	.type		_ZN76_INTERNAL_3392a884_40_flash_fwd_hdim192_128_bf16_paged_sm90_cu_59c7631c_30874cuda3std3__45__cpo5beginE,@object
	.size		_ZN76_INTERNAL_3392a884_40_flash_fwd_hdim192_128_bf16_paged_sm90_cu_59c7631c_30874cuda3std3__45__cpo5beginE,(_ZN76_INTERNAL_3392a884_40_flash_fwd_hdim192_128_bf16_paged_sm90_cu_59c7631c_30874cuda3std3__478_GLOBAL__N__3392a884_40_flash_fwd_hdim192_128_bf16_paged_sm90_cu_59c7631c_30876ignoreE - _ZN76_INTERNAL_3392a884_40_flash_fwd_hdim192_128_bf16_paged_sm90_cu_59c7631c_30874cuda3std3__45__cpo5beginE)
_ZN76_INTERNAL_3392a884_40_flash_fwd_hdim192_128_bf16_paged_sm90_cu_59c7631c_30874cuda3std3__45__cpo5beginE:
	.zero		1
	.type		_ZN76_INTERNAL_3392a884_40_flash_fwd_hdim192_128_bf16_paged_sm90_cu_59c7631c_30874cuda3std3__478_GLOBAL__N__3392a884_40_flash_fwd_hdim192_128_bf16_paged_sm90_cu_59c7631c_30876ignoreE,@object
	.size		_ZN76_INTERNAL_3392a884_40_flash_fwd_hdim192_128_bf16_paged_sm90_cu_59c7631c_30874cuda3std3__478_GLOBAL__N__3392a884_40_flash_fwd_hdim192_128_bf16_paged_sm90_cu_59c7631c_30876ignoreE,(_ZN76_INTERNAL_3392a884_40_flash_fwd_hdim192_128_bf16_paged_sm90_cu_59c7631c_30874cute7productE - _ZN76_INTERNAL_3392a884_40_flash_fwd_hdim192_128_bf16_paged_sm90_cu_59c7631c_30874cuda3std3__478_GLOBAL__N__3392a884_40_flash_fwd_hdim192_128_bf16_paged_sm90_cu_59c7631c_30876ignoreE)
_ZN76_INTERNAL_3392a884_40_flash_fwd_hdim192_128_bf16_paged_sm90_cu_59c7631c_30874cuda3std3__478_GLOBAL__N__3392a884_40_flash_fwd_hdim192_128_bf16_paged_sm90_cu_59c7631c_30876ignoreE:
	.zero		1
	.type		_ZN76_INTERNAL_3392a884_40_flash_fwd_hdim192_128_bf16_paged_sm90_cu_59c7631c_30874cute7productE,@object
	.size		_ZN76_INTERNAL_3392a884_40_flash_fwd_hdim192_128_bf16_paged_sm90_cu_59c7631c_30874cute7productE,(_ZN76_INTERNAL_3392a884_40_flash_fwd_hdim192_128_bf16_paged_sm90_cu_59c7631c_30874cuda3std3__45__cpo3endE - _ZN76_INTERNAL_3392a884_40_flash_fwd_hdim192_128_bf16_paged_sm90_cu_59c7631c_30874cute7productE)
_ZN76_INTERNAL_3392a884_40_flash_fwd_hdim192_128_bf16_paged_sm90_cu_59c7631c_30874cute7productE:
	.zero		1
	.type		_ZN76_INTERNAL_3392a884_40_flash_fwd_hdim192_128_bf16_paged_sm90_cu_59c7631c_30874cuda3std3__45__cpo3endE,@object
	.size		_ZN76_INTERNAL_3392a884_40_flash_fwd_hdim192_128_bf16_paged_sm90_cu_59c7631c_30874cuda3std3__45__cpo3endE,(_ZN76_INTERNAL_3392a884_40_flash_fwd_hdim192_128_bf16_paged_sm90_cu_59c7631c_30874cuda3std3__419piecewise_constructE - _ZN76_INTERNAL_3392a884_40_flash_fwd_hdim192_128_bf16_paged_sm90_cu_59c7631c_30874cuda3std3__45__cpo3endE)
_ZN76_INTERNAL_3392a884_40_flash_fwd_hdim192_128_bf16_paged_sm90_cu_59c7631c_30874cuda3std3__45__cpo3endE:
	.zero		1
	.type		_ZN76_INTERNAL_3392a884_40_flash_fwd_hdim192_128_bf16_paged_sm90_cu_59c7631c_30874cuda3std3__419piecewise_constructE,@object
	.size		_ZN76_INTERNAL_3392a884_40_flash_fwd_hdim192_128_bf16_paged_sm90_cu_59c7631c_30874cuda3std3__419piecewise_constructE,(_ZN76_INTERNAL_3392a884_40_flash_fwd_hdim192_128_bf16_paged_sm90_cu_59c7631c_30874cuda3std3__45__cpo4cendE - _ZN76_INTERNAL_3392a884_40_flash_fwd_hdim192_128_bf16_paged_sm90_cu_59c7631c_30874cuda3std3__419piecewise_constructE)
_ZN76_INTERNAL_3392a884_40_flash_fwd_hdim192_128_bf16_paged_sm90_cu_59c7631c_30874cuda3std3__419piecewise_constructE:
	.zero		1
	.type		_ZN76_INTERNAL_3392a884_40_flash_fwd_hdim192_128_bf16_paged_sm90_cu_59c7631c_30874cuda3std3__45__cpo4cendE,@object
	.size		_ZN76_INTERNAL_3392a884_40_flash_fwd_hdim192_128_bf16_paged_sm90_cu_59c7631c_30874cuda3std3__45__cpo4cendE,(_ZN76_INTERNAL_3392a884_40_flash_fwd_hdim192_128_bf16_paged_sm90_cu_59c7631c_30874cuda3std6ranges3__45__cpo4swapE - _ZN76_INTERNAL_3392a884_40_flash_fwd_hdim192_128_bf16_paged_sm90_cu_59c7631c_30874cuda3std3__45__cpo4cendE)
_ZN76_INTERNAL_3392a884_40_flash_fwd_hdim192_128_bf16_paged_sm90_cu_59c7631c_30874cuda3std3__45__cpo4cendE:
	.zero		1
	.type		_ZN76_INTERNAL_3392a884_40_flash_fwd_hdim192_128_bf16_paged_sm90_cu_59c7631c_30874cuda3std6ranges3__45__cpo4swapE,@object
	.size		_ZN76_INTERNAL_3392a884_40_flash_fwd_hdim192_128_bf16_paged_sm90_cu_59c7631c_30874cuda3std6ranges3__45__cpo4swapE,(.L_13 - _ZN76_INTERNAL_3392a884_40_flash_fwd_hdim192_128_bf16_paged_sm90_cu_59c7631c_30874cuda3std6ranges3__45__cpo4swapE)
_ZN76_INTERNAL_3392a884_40_flash_fwd_hdim192_128_bf16_paged_sm90_cu_59c7631c_30874cuda3std6ranges3__45__cpo4swapE:
	.zero		1
.L_13:


//--------------------- .nv.shared._ZN7cutlass13device_kernelIN5flash11enable_sm90INS1_16FlashAttnFwdSm90INS1_25CollectiveMainloopFwdSm90ILi2EN4cute5tupleIJNS5_1CILi1EEES8_S8_EEENS6_IJNS7_ILi128EEENS7_ILi96EEENS7_ILi192EEEEEELi128ENS_10bfloat16_tEfNS_4arch4Sm90ELb0ELb0ELb0ELb1ELb1ELb0ELb0ELb1ELb1ELb1ELb0ELb0EEENS1_21CollectiveEpilogueFwdINS6_IJSA_SA_SB_EEES9_SE_SG_Li256ELb1ELb1ELb0ELb0EEENS1_36VarlenDynamicPersistentTileSchedulerILi128ELi96ELi256ELi128ELb0ELb1ELb1ELb0ELb1ELb1EEEEEEEEEvNT_6ParamsE --------------------------
	.section	.nv.shared._ZN7cutlass13device_kernelIN5flash11enable_sm90INS1_16FlashAttnFwdSm90INS1_25CollectiveMainloopFwdSm90ILi2EN4cute5tupleIJNS5_1CILi1EEES8_S8_EEENS6_IJNS7_ILi128EEENS7_ILi96EEENS7_ILi192EEEEEELi128ENS_10bfloat16_tEfNS_4arch4Sm90ELb0ELb0ELb0ELb1ELb1ELb0ELb0ELb1ELb1ELb1ELb0ELb0EEENS1_21CollectiveEpilogueFwdINS6_IJSA_SA_SB_EEES9_SE_SG_Li256ELb1ELb1ELb0ELb0EEENS1_36VarlenDynamicPersistentTileSchedulerILi128ELi96ELi256ELi128ELb0ELb1ELb1ELb0ELb1ELb1EEEEEEEEEvNT_6ParamsE,"aw",@nobits
	.sectionflags	@""
	.align	16
	.zero		1024


//--------------------- .nv.shared._ZN7cutlass13device_kernelIN5flash11enable_sm90INS1_16FlashAttnFwdSm90INS1_25CollectiveMainloopFwdSm90ILi2EN4cute5tupleIJNS5_1CILi1EEES8_S8_EEENS6_IJNS7_ILi128EEENS7_ILi96EEENS7_ILi192EEEEEELi128ENS_10bfloat16_tEfNS_4arch4Sm90ELb0ELb0ELb0ELb1ELb1ELb1ELb0ELb1ELb1ELb1ELb0ELb0EEENS1_21CollectiveEpilogueFwdINS6_IJSA_SA_SB_EEES9_SE_SG_Li256ELb1ELb1ELb0ELb0EEENS1_36VarlenDynamicPersistentTileSchedulerILi128ELi96ELi256ELi128ELb0ELb1ELb1ELb0ELb1ELb1EEEEEEEEEvNT_6ParamsE --------------------------
	.section	.nv.shared._ZN7cutlass13device_kernelIN5flash11enable_sm90INS1_16FlashAttnFwdSm90INS1_25CollectiveMainloopFwdSm90ILi2EN4cute5tupleIJNS5_1CILi1EEES8_S8_EEENS6_IJNS7_ILi128EEENS7_ILi96EEENS7_ILi192EEEEEELi128ENS_10bfloat16_tEfNS_4arch4Sm90ELb0ELb0ELb0ELb1ELb1ELb1ELb0ELb1ELb1ELb1ELb0ELb0EEENS1_21CollectiveEpilogueFwdINS6_IJSA_SA_SB_EEES9_SE_SG_Li256ELb1ELb1ELb0ELb0EEENS1_36VarlenDynamicPersistentTileSchedulerILi128ELi96ELi256ELi128ELb0ELb1ELb1ELb0ELb1ELb1EEEEEEEEEvNT_6ParamsE,"aw",@nobits
	.sectionflags	@""
	.align	16
	.zero		1024


//--------------------- .nv.shared._ZN7cutlass13device_kernelIN5flash11enable_sm90INS1_16FlashAttnFwdSm90INS1_25CollectiveMainloopFwdSm90ILi2EN4cute5tupleIJNS5_1CILi1EEES8_S8_EEENS6_IJNS7_ILi128EEENS7_ILi96EEENS7_ILi192EEEEEELi128ENS_10bfloat16_tEfNS_4arch4Sm90ELb0ELb1ELb0ELb0ELb1ELb0ELb0ELb1ELb1ELb1ELb0ELb0EEENS1_21CollectiveEpilogueFwdINS6_IJSA_SA_SB_EEES9_SE_SG_Li256ELb0ELb1ELb0ELb0EEENS1_30DynamicPersistentTileSchedulerILi256ELi128ELb0ELb1ELb1EEEEEEEEEvNT_6ParamsE --------------------------
	.section	.nv.shared._ZN7cutlass13device_kernelIN5flash11enable_sm90INS1_16FlashAttnFwdSm90INS1_25CollectiveMainloopFwdSm90ILi2EN4cute5tupleIJNS5_1CILi1EEES8_S8_EEENS6_IJNS7_ILi128EEENS7_ILi96EEENS7_ILi192EEEEEELi128ENS_10bfloat16_tEfNS_4arch4Sm90ELb0ELb1ELb0ELb0ELb1ELb0ELb0ELb1ELb1ELb1ELb0ELb0EEENS1_21CollectiveEpilogueFwdINS6_IJSA_SA_SB_EEES9_SE_SG_Li256ELb0ELb1ELb0ELb0EEENS1_30DynamicPersistentTileSchedulerILi256ELi128ELb0ELb1ELb1EEEEEEEEEvNT_6ParamsE,"aw",@nobits
	.sectionflags	@""
	.align	16
	.zero		1024


//--------------------- .nv.shared._ZN7cutlass13device_kernelIN5flash11enable_sm90INS1_16FlashAttnFwdSm90INS1_25CollectiveMainloopFwdSm90ILi2EN4cute5tupleIJNS5_1CILi1EEES8_S8_EEENS6_IJNS7_ILi128EEENS7_ILi96EEENS7_ILi192EEEEEELi128ENS_10bfloat16_tEfNS_4arch4Sm90ELb0ELb1ELb0ELb1ELb1ELb0ELb0ELb1ELb1ELb1ELb0ELb0EEENS1_21CollectiveEpilogueFwdINS6_IJSA_SA_SB_EEES9_SE_SG_Li256ELb1ELb1ELb0ELb0EEENS1_36VarlenDynamicPersistentTileSchedulerILi128ELi96ELi256ELi128ELb0ELb1ELb1ELb1ELb0ELb1EEEEEEEEEvNT_6ParamsE --------------------------
	.section	.nv.shared._ZN7cutlass13device_kernelIN5flash11enable_sm90INS1_16FlashAttnFwdSm90INS1_25CollectiveMainloopFwdSm90ILi2EN4cute5tupleIJNS5_1CILi1EEES8_S8_EEENS6_IJNS7_ILi128EEENS7_ILi96EEENS7_ILi192EEEEEELi128ENS_10bfloat16_tEfNS_4arch4Sm90ELb0ELb1ELb0ELb1ELb1ELb0ELb0ELb1ELb1ELb1ELb0ELb0EEENS1_21CollectiveEpilogueFwdINS6_IJSA_SA_SB_EEES9_SE_SG_Li256ELb1ELb1ELb0ELb0EEENS1_36VarlenDynamicPersistentTileSchedulerILi128ELi96ELi256ELi128ELb0ELb1ELb1ELb1ELb0ELb1EEEEEEEEEvNT_6ParamsE,"aw",@nobits
	.sectionflags	@""
	.align	16
	.zero		1024


//--------------------- .nv.shared._ZN7cutlass13device_kernelIN5flash11enable_sm90INS1_16FlashAttnFwdSm90INS1_25CollectiveMainloopFwdSm90ILi2EN4cute5tupleIJNS5_1CILi1EEES8_S8_EEENS6_IJNS7_ILi128EEENS7_ILi96EEENS7_ILi192EEEEEELi128ENS_10bfloat16_tEfNS_4arch4Sm90ELb0ELb1ELb0ELb1ELb1ELb1ELb0ELb1ELb1ELb1ELb0ELb0EEENS1_21CollectiveEpilogueFwdINS6_IJSA_SA_SB_EEES9_SE_SG_Li256ELb1ELb1ELb0ELb0EEENS1_36VarlenDynamicPersistentTileSchedulerILi128ELi96ELi256ELi128ELb0ELb1ELb1ELb1ELb0ELb1EEEEEEEEEvNT_6ParamsE --------------------------
	.section	.nv.shared._ZN7cutlass13device_kernelIN5flash11enable_sm90INS1_16FlashAttnFwdSm90INS1_25CollectiveMainloopFwdSm90ILi2EN4cute5tupleIJNS5_1CILi1EEES8_S8_EEENS6_IJNS7_ILi128EEENS7_ILi96EEENS7_ILi192EEEEEELi128ENS_10bfloat16_tEfNS_4arch4Sm90ELb0ELb1ELb0ELb1ELb1ELb1ELb0ELb1ELb1ELb1ELb0ELb0EEENS1_21CollectiveEpilogueFwdINS6_IJSA_SA_SB_EEES9_SE_SG_Li256ELb1ELb1ELb0ELb0EEENS1_36VarlenDynamicPersistentTileSchedulerILi128ELi96ELi256ELi128ELb0ELb1ELb1ELb1ELb0ELb1EEEEEEEEEvNT_6ParamsE,"aw",@nobits
	.sectionflags	@""
	.align	16
	.zero		1024


//--------------------- .nv.shared._ZN7cutlass13device_kernelIN5flash11enable_sm90INS1_16FlashAttnFwdSm90INS1_25CollectiveMainloopFwdSm90ILi2EN4cute5tupleIJNS5_1CILi1EEES8_S8_EEENS6_IJNS7_ILi128EEENS7_ILi96EEENS7_ILi192EEEEEELi128ENS_10bfloat16_tEfNS_4arch4Sm90ELb1ELb0ELb0ELb0ELb1ELb0ELb0ELb1ELb1ELb1ELb0ELb0EEENS1_21CollectiveEpilogueFwdINS6_IJSA_SA_SB_EEES9_SE_SG_Li256ELb0ELb1ELb0ELb0EEENS1_30DynamicPersistentTileSchedulerILi256ELi128ELb0ELb1ELb1EEEEEEEEEvNT_6ParamsE --------------------------
	.section	.nv.shared._ZN7cutlass13device_kernelIN5flash11enable_sm90INS1_16FlashAttnFwdSm90INS1_25CollectiveMainloopFwdSm90ILi2EN4cute5tupleIJNS5_1CILi1EEES8_S8_EEENS6_IJNS7_ILi128EEENS7_ILi96EEENS7_ILi192EEEEEELi128ENS_10bfloat16_tEfNS_4arch4Sm90ELb1ELb0ELb0ELb0ELb1ELb0ELb0ELb1ELb1ELb1ELb0ELb0EEENS1_21CollectiveEpilogueFwdINS6_IJSA_SA_SB_EEES9_SE_SG_Li256ELb0ELb1ELb0ELb0EEENS1_30DynamicPersistentTileSchedulerILi256ELi128ELb0ELb1ELb1EEEEEEEEEvNT_6ParamsE,"aw",@nobits
	.sectionflags	@""
	.align	16
	.zero		1024


//--------------------- .nv.shared._ZN7cutlass13device_kernelIN5flash11enable_sm90INS1_16FlashAttnFwdSm90INS1_25CollectiveMainloopFwdSm90ILi2EN4cute5tupleIJNS5_1CILi1EEES8_S8_EEENS6_IJNS7_ILi128EEENS7_ILi96EEENS7_ILi192EEEEEELi128ENS_10bfloat16_tEfNS_4arch4Sm90ELb1ELb0ELb0ELb1ELb1ELb0ELb0ELb1ELb1ELb1ELb0ELb0EEENS1_21CollectiveEpilogueFwdINS6_IJSA_SA_SB_EEES9_SE_SG_Li256ELb1ELb1ELb0ELb0EEENS1_36VarlenDynamicPersistentTileSchedulerILi128ELi96ELi256ELi128ELb0ELb1ELb1ELb1ELb1ELb1EEEEEEEEEvNT_6ParamsE --------------------------
	.section	.nv.shared._ZN7cutlass13device_kernelIN5flash11enable_sm90INS1_16FlashAttnFwdSm90INS1_25CollectiveMainloopFwdSm90ILi2EN4cute5tupleIJNS5_1CILi1EEES8_S8_EEENS6_IJNS7_ILi128EEENS7_ILi96EEENS7_ILi192EEEEEELi128ENS_10bfloat16_tEfNS_4arch4Sm90ELb1ELb0ELb0ELb1ELb1ELb0ELb0ELb1ELb1ELb1ELb0ELb0EEENS1_21CollectiveEpilogueFwdINS6_IJSA_SA_SB_EEES9_SE_SG_Li256ELb1ELb1ELb0ELb0EEENS1_36VarlenDynamicPersistentTileSchedulerILi128ELi96ELi256ELi128ELb0ELb1ELb1ELb1ELb1ELb1EEEEEEEEEvNT_6ParamsE,"aw",@nobits
	.sectionflags	@""
	.align	16
	.zero		1024


//--------------------- .nv.shared._ZN7cutlass13device_kernelIN5flash11enable_sm90INS1_16FlashAttnFwdSm90INS1_25CollectiveMainloopFwdSm90ILi2EN4cute5tupleIJNS5_1CILi1EEES8_S8_EEENS6_IJNS7_ILi128EEENS7_ILi96EEENS7_ILi192EEEEEELi128ENS_10bfloat16_tEfNS_4arch4Sm90ELb1ELb0ELb0ELb1ELb1ELb1ELb0ELb1ELb1ELb1ELb0ELb0EEENS1_21CollectiveEpilogueFwdINS6_IJSA_SA_SB_EEES9_SE_SG_Li256ELb1ELb1ELb0ELb0EEENS1_36VarlenDynamicPersistentTileSchedulerILi128ELi96ELi256ELi128ELb0ELb1ELb1ELb1ELb1ELb1EEEEEEEEEvNT_6ParamsE --------------------------
	.section	.nv.shared._ZN7cutlass13device_kernelIN5flash11enable_sm90INS1_16FlashAttnFwdSm90INS1_25CollectiveMainloopFwdSm90ILi2EN4cute5tupleIJNS5_1CILi1EEES8_S8_EEENS6_IJNS7_ILi128EEENS7_ILi96EEENS7_ILi192EEEEEELi128ENS_10bfloat16_tEfNS_4arch4Sm90ELb1ELb0ELb0ELb1ELb1ELb1ELb0ELb1ELb1ELb1ELb0ELb0EEENS1_21CollectiveEpilogueFwdINS6_IJSA_SA_SB_EEES9_SE_SG_Li256ELb1ELb1ELb0ELb0EEENS1_36VarlenDynamicPersistentTileSchedulerILi128ELi96ELi256ELi128ELb0ELb1ELb1ELb1ELb1ELb1EEEEEEEEEvNT_6ParamsE,"aw",@nobits
	.sectionflags	@""
	.align	16
	.zero		1024


//--------------------- .nv.constant0._ZN7cutlass13device_kernelIN5flash11enable_sm90INS1_16FlashAttnFwdSm90INS1_25CollectiveMainloopFwdSm90ILi2EN4cute5tupleIJNS5_1CILi1EEES8_S8_EEENS6_IJNS7_ILi128EEENS7_ILi96EEENS7_ILi192EEEEEELi128ENS_10bfloat16_tEfNS_4arch4Sm90ELb0ELb0ELb0ELb0ELb1ELb0ELb0ELb1ELb1ELb1ELb0ELb0EEENS1_21CollectiveEpilogueFwdINS6_IJSA_SA_SB_EEES9_SE_SG_Li256ELb0ELb1ELb0ELb0EEENS1_29StaticPersistentTileSchedulerILb0EEEEEEEEEvNT_6ParamsE --------------------------
	.section	.nv.constant0._ZN7cutlass13device_kernelIN5flash11enable_sm90INS1_16FlashAttnFwdSm90INS1_25CollectiveMainloopFwdSm90ILi2EN4cute5tupleIJNS5_1CILi1EEES8_S8_EEENS6_IJNS7_ILi128EEENS7_ILi96EEENS7_ILi192EEEEEELi128ENS_10bfloat16_tEfNS_4arch4Sm90ELb0ELb0ELb0ELb0ELb1ELb0ELb0ELb1ELb1ELb1ELb0ELb0EEENS1_21CollectiveEpilogueFwdINS6_IJSA_SA_SB_EEES9_SE_SG_Li256ELb0ELb1ELb0ELb0EEENS1_29StaticPersistentTileSchedulerILb0EEEEEEEEEvNT_6ParamsE,"a",@progbits
	.sectionflags	@""
	.align	4
.nv.constant0._ZN7cutlass13device_kernelIN5flash11enable_sm90INS1_16FlashAttnFwdSm90INS1_25CollectiveMainloopFwdSm90ILi2EN4cute5tupleIJNS5_1CILi1EEES8_S8_EEENS6_IJNS7_ILi128EEENS7_ILi96EEENS7_ILi192EEEEEELi128ENS_10bfloat16_tEfNS_4arch4Sm90ELb0ELb0ELb0ELb0ELb1ELb0ELb0ELb1ELb1ELb1ELb0ELb0EEENS1_21CollectiveEpilogueFwdINS6_IJSA_SA_SB_EEES9_SE_SG_Li256ELb0ELb1ELb0ELb0EEENS1_29StaticPersistentTileSchedulerILb0EEEEEEEEEvNT_6ParamsE:
	.zero		3200


//--------------------- .nv.constant0._ZN7cutlass13device_kernelIN5flash11enable_sm90INS1_16FlashAttnFwdSm90INS1_25CollectiveMainloopFwdSm90ILi2EN4cute5tupleIJNS5_1CILi1EEES8_S8_EEENS6_IJNS7_ILi128EEENS7_ILi96EEENS7_ILi192EEEEEELi128ENS_10bfloat16_tEfNS_4arch4Sm90ELb0ELb0ELb0ELb1ELb1ELb0ELb0ELb1ELb1ELb1ELb0ELb0EEENS1_21CollectiveEpilogueFwdINS6_IJSA_SA_SB_EEES9_SE_SG_Li256ELb1ELb1ELb0ELb0EEENS1_36VarlenDynamicPersistentTileSchedulerILi128ELi96ELi256ELi128ELb0ELb1ELb1ELb0ELb1ELb1EEEEEEEEEvNT_6ParamsE --------------------------
	.section	.nv.constant0._ZN7cutlass13device_kernelIN5flash11enable_sm90INS1_16FlashAttnFwdSm90INS1_25CollectiveMainloopFwdSm90ILi2EN4cute5tupleIJNS5_1CILi1EEES8_S8_EEENS6_IJNS7_ILi128EEENS7_ILi96EEENS7_ILi192EEEEEELi128ENS_10bfloat16_tEfNS_4arch4Sm90ELb0ELb0ELb0ELb1ELb1ELb0ELb0ELb1ELb1ELb1ELb0ELb0EEENS1_21CollectiveEpilogueFwdINS6_IJSA_SA_SB_EEES9_SE_SG_Li256ELb1ELb1ELb0ELb0EEENS1_36VarlenDynamicPersistentTileSchedulerILi128ELi96ELi256ELi128ELb0ELb1ELb1ELb0ELb1ELb1EEEEEEEEEvNT_6ParamsE,"a",@progbits
	.sectionflags	@""
	.align	4
.nv.constant0._ZN7cutlass13device_kernelIN5flash11enable_sm90INS1_16FlashAttnFwdSm90INS1_25CollectiveMainloopFwdSm90ILi2EN4cute5tupleIJNS5_1CILi1EEES8_S8_EEENS6_IJNS7_ILi128EEENS7_ILi96EEENS7_ILi192EEEEEELi128ENS_10bfloat16_tEfNS_4arch4Sm90ELb0ELb0ELb0ELb1ELb1ELb0ELb0ELb1ELb1ELb1ELb0ELb0EEENS1_21CollectiveEpilogueFwdINS6_IJSA_SA_SB_EEES9_SE_SG_Li256ELb1ELb1ELb0ELb0EEENS1_36VarlenDynamicPersistentTileSchedulerILi128ELi96ELi256ELi128ELb0ELb1ELb1ELb0ELb1ELb1EEEEEEEEEvNT_6ParamsE:
	.zero		3328


//--------------------- .nv.constant0._ZN7cutlass13device_kernelIN5flash11enable_sm90INS1_16FlashAttnFwdSm90INS1_25CollectiveMainloopFwdSm90ILi2EN4cute5tupleIJNS5_1CILi1EEES8_S8_EEENS6_IJNS7_ILi128EEENS7_ILi96EEENS7_ILi192EEEEEELi128ENS_10bfloat16_tEfNS_4arch4Sm90ELb0ELb0ELb0ELb1ELb1ELb1ELb0ELb1ELb1ELb1ELb0ELb0EEENS1_21CollectiveEpilogueFwdINS6_IJSA_SA_SB_EEES9_SE_SG_Li256ELb1ELb1ELb0ELb0EEENS1_36VarlenDynamicPersistentTileSchedulerILi128ELi96ELi256ELi128ELb0ELb1ELb1ELb0ELb1ELb1EEEEEEEEEvNT_6ParamsE --------------------------
	.section	.nv.constant0._ZN7cutlass13device_kernelIN5flash11enable_sm90INS1_16FlashAttnFwdSm90INS1_25CollectiveMainloopFwdSm90ILi2EN4cute5tupleIJNS5_1CILi1EEES8_S8_EEENS6_IJNS7_ILi128EEENS7_ILi96EEENS7_ILi192EEEEEELi128ENS_10bfloat16_tEfNS_4arch4Sm90ELb0ELb0ELb0ELb1ELb1ELb1ELb0ELb1ELb1ELb1ELb0ELb0EEENS1_21CollectiveEpilogueFwdINS6_IJSA_SA_SB_EEES9_SE_SG_Li256ELb1ELb1ELb0ELb0EEENS1_36VarlenDynamicPersistentTileSchedulerILi128ELi96ELi256ELi128ELb0ELb1ELb1ELb0ELb1ELb1EEEEEEEEEvNT_6ParamsE,"a",@progbits
	.sectionflags	@""
	.align	4
.nv.constant0._ZN7cutlass13device_kernelIN5flash11enable_sm90INS1_16FlashAttnFwdSm90INS1_25CollectiveMainloopFwdSm90ILi2EN4cute5tupleIJNS5_1CILi1EEES8_S8_EEENS6_IJNS7_ILi128EEENS7_ILi96EEENS7_ILi192EEEEEELi128ENS_10bfloat16_tEfNS_4arch4Sm90ELb0ELb0ELb0ELb1ELb1ELb1ELb0ELb1ELb1ELb1ELb0ELb0EEENS1_21CollectiveEpilogueFwdINS6_IJSA_SA_SB_EEES9_SE_SG_Li256ELb1ELb1ELb0ELb0EEENS1_36VarlenDynamicPersistentTileSchedulerILi128ELi96ELi256ELi128ELb0ELb1ELb1ELb0ELb1ELb1EEEEEEEEEvNT_6ParamsE:
	.zero		3328


//--------------------- .nv.constant0._ZN7cutlass13device_kernelIN5flash11enable_sm90INS1_16FlashAttnFwdSm90INS1_25CollectiveMainloopFwdSm90ILi2EN4cute5tupleIJNS5_1CILi1EEES8_S8_EEENS6_IJNS7_ILi128EEENS7_ILi96EEENS7_ILi192EEEEEELi128ENS_10bfloat16_tEfNS_4arch4Sm90ELb0ELb1ELb0ELb0ELb1ELb0ELb0ELb1ELb1ELb1ELb0ELb0EEENS1_21CollectiveEpilogueFwdINS6_IJSA_SA_SB_EEES9_SE_SG_Li256ELb0ELb1ELb0ELb0EEENS1_30DynamicPersistentTileSchedulerILi256ELi128ELb0ELb1ELb1EEEEEEEEEvNT_6ParamsE --------------------------
	.section	.nv.constant0._ZN7cutlass13device_kernelIN5flash11enable_sm90INS1_16FlashAttnFwdSm90INS1_25CollectiveMainloopFwdSm90ILi2EN4cute5tupleIJNS5_1CILi1EEES8_S8_EEENS6_IJNS7_ILi128EEENS7_ILi96EEENS7_ILi192EEEEEELi128ENS_10bfloat16_tEfNS_4arch4Sm90ELb0ELb1ELb0ELb0ELb1ELb0ELb0ELb1ELb1ELb1ELb0ELb0EEENS1_21CollectiveEpilogueFwdINS6_IJSA_SA_SB_EEES9_SE_SG_Li256ELb0ELb1ELb0ELb0EEENS1_30DynamicPersistentTileSchedulerILi256ELi128ELb0ELb1ELb1EEEEEEEEEvNT_6ParamsE,"a",@progbits
	.sectionflags	@""
	.align	4
.nv.constant0._ZN7cutlass13device_kernelIN5flash11enable_sm90INS1_16FlashAttnFwdSm90INS1_25CollectiveMainloopFwdSm90ILi2EN4cute5tupleIJNS5_1CILi1EEES8_S8_EEENS6_IJNS7_ILi128EEENS7_ILi96EEENS7_ILi192EEEEEELi128ENS_10bfloat16_tEfNS_4arch4Sm90ELb0ELb1ELb0ELb0ELb1ELb0ELb0ELb1ELb1ELb1ELb0ELb0EEENS1_21CollectiveEpilogueFwdINS6_IJSA_SA_SB_EEES9_SE_SG_Li256ELb0ELb1ELb0ELb0EEENS1_30DynamicPersistentTileSchedulerILi256ELi128ELb0ELb1ELb1EEEEEEEEEvNT_6ParamsE:
	.zero		3328


//--------------------- .nv.constant0._ZN7cutlass13device_kernelIN5flash11enable_sm90INS1_16FlashAttnFwdSm90INS1_25CollectiveMainloopFwdSm90ILi2EN4cute5tupleIJNS5_1CILi1EEES8_S8_EEENS6_IJNS7_ILi128EEENS7_ILi96EEENS7_ILi192EEEEEELi128ENS_10bfloat16_tEfNS_4arch4Sm90ELb0ELb1ELb0ELb1ELb1ELb0ELb0ELb1ELb1ELb1ELb0ELb0EEENS1_21CollectiveEpilogueFwdINS6_IJSA_SA_SB_EEES9_SE_SG_Li256ELb1ELb1ELb0ELb0EEENS1_36VarlenDynamicPersistentTileSchedulerILi128ELi96ELi256ELi128ELb0ELb1ELb1ELb1ELb0ELb1EEEEEEEEEvNT_6ParamsE --------------------------
	.section	.nv.constant0._ZN7cutlass13device_kernelIN5flash11enable_sm90INS1_16FlashAttnFwdSm90INS1_25CollectiveMainloopFwdSm90ILi2EN4cute5tupleIJNS5_1CILi1EEES8_S8_EEENS6_IJNS7_ILi128EEENS7_ILi96EEENS7_ILi192EEEEEELi128ENS_10bfloat16_tEfNS_4arch4Sm90ELb0ELb1ELb0ELb1ELb1ELb0ELb0ELb1ELb1ELb1ELb0ELb0EEENS1_21CollectiveEpilogueFwdINS6_IJSA_SA_SB_EEES9_SE_SG_Li256ELb1ELb1ELb0ELb0EEENS1_36VarlenDynamicPersistentTileSchedulerILi128ELi96ELi256ELi128ELb0ELb1ELb1ELb1ELb0ELb1EEEEEEEEEvNT_6ParamsE,"a",@progbits
	.sectionflags	@""
	.align	4
.nv.constant0._ZN7cutlass13device_kernelIN5flash11enable_sm90INS1_16FlashAttnFwdSm90INS1_25CollectiveMainloopFwdSm90ILi2EN4cute5tupleIJNS5_1CILi1EEES8_S8_EEENS6_IJNS7_ILi128EEENS7_ILi96EEENS7_ILi192EEEEEELi128ENS_10bfloat16_tEfNS_4arch4Sm90ELb0ELb1ELb0ELb1ELb1ELb0ELb0ELb1ELb1ELb1ELb0ELb0EEENS1_21CollectiveEpilogueFwdINS6_IJSA_SA_SB_EEES9_SE_SG_Li256ELb1ELb1ELb0ELb0EEENS1_36VarlenDynamicPersistentTileSchedulerILi128ELi96ELi256ELi128ELb0ELb1ELb1ELb1ELb0ELb1EEEEEEEEEvNT_6ParamsE:
	.zero		3328


//--------------------- .nv.constant0._ZN7cutlass13device_kernelIN5flash11enable_sm90INS1_16FlashAttnFwdSm90INS1_25CollectiveMainloopFwdSm90ILi2EN4cute5tupleIJNS5_1CILi1EEES8_S8_EEENS6_IJNS7_ILi128EEENS7_ILi96EEENS7_ILi192EEEEEELi128ENS_10bfloat16_tEfNS_4arch4Sm90ELb0ELb1ELb0ELb1ELb1ELb1ELb0ELb1ELb1ELb1ELb0ELb0EEENS1_21CollectiveEpilogueFwdINS6_IJSA_SA_SB_EEES9_SE_SG_Li256ELb1ELb1ELb0ELb0EEENS1_36VarlenDynamicPersistentTileSchedulerILi128ELi96ELi256ELi128ELb0ELb1ELb1ELb1ELb0ELb1EEEEEEEEEvNT_6ParamsE --------------------------
	.section	.nv.constant0._ZN7cutlass13device_kernelIN5flash11enable_sm90INS1_16FlashAttnFwdSm90INS1_25CollectiveMainloopFwdSm90ILi2EN4cute5tupleIJNS5_1CILi1EEES8_S8_EEENS6_IJNS7_ILi128EEENS7_ILi96EEENS7_ILi192EEEEEELi128ENS_10bfloat16_tEfNS_4arch4Sm90ELb0ELb1ELb0ELb1ELb1ELb1ELb0ELb1ELb1ELb1ELb0ELb0EEENS1_21CollectiveEpilogueFwdINS6_IJSA_SA_SB_EEES9_SE_SG_Li256ELb1ELb1ELb0ELb0EEENS1_36VarlenDynamicPersistentTileSchedulerILi128ELi96ELi256ELi128ELb0ELb1ELb1ELb1ELb0ELb1EEEEEEEEEvNT_6ParamsE,"a",@progbits
	.sectionflags	@""
	.align	4
.nv.constant0._ZN7cutlass13device_kernelIN5flash11enable_sm90INS1_16FlashAttnFwdSm90INS1_25CollectiveMainloopFwdSm90ILi2EN4cute5tupleIJNS5_1CILi1EEES8_S8_EEENS6_IJNS7_ILi128EEENS7_ILi96EEENS7_ILi192EEEEEELi128ENS_10bfloat16_tEfNS_4arch4Sm90ELb0ELb1ELb0ELb1ELb1ELb1ELb0ELb1ELb1ELb1ELb0ELb0EEENS1_21CollectiveEpilogueFwdINS6_IJSA_SA_SB_EEES9_SE_SG_Li256ELb1ELb1ELb0ELb0EEENS1_36VarlenDynamicPersistentTileSchedulerILi128ELi96ELi256ELi128ELb0ELb1ELb1ELb1ELb0ELb1EEEEEEEEEvNT_6ParamsE:
	.zero		3328


//--------------------- .nv.constant0._ZN7cutlass13device_kernelIN5flash11enable_sm90INS1_16FlashAttnFwdSm90INS1_25CollectiveMainloopFwdSm90ILi2EN4cute5tupleIJNS5_1CILi1EEES8_S8_EEENS6_IJNS7_ILi128EEENS7_ILi96EEENS7_ILi192EEEEEELi128ENS_10bfloat16_tEfNS_4arch4Sm90ELb1ELb0ELb0ELb0ELb1ELb0ELb0ELb1ELb1ELb1ELb0ELb0EEENS1_21CollectiveEpilogueFwdINS6_IJSA_SA_SB_EEES9_SE_SG_Li256ELb0ELb1ELb0ELb0EEENS1_30DynamicPersistentTileSchedulerILi256ELi128ELb0ELb1ELb1EEEEEEEEEvNT_6ParamsE --------------------------
	.section	.nv.constant0._ZN7cutlass13device_kernelIN5flash11enable_sm90INS1_16FlashAttnFwdSm90INS1_25CollectiveMainloopFwdSm90ILi2EN4cute5tupleIJNS5_1CILi1EEES8_S8_EEENS6_IJNS7_ILi128EEENS7_ILi96EEENS7_ILi192EEEEEELi128ENS_10bfloat16_tEfNS_4arch4Sm90ELb1ELb0ELb0ELb0ELb1ELb0ELb0ELb1ELb1ELb1ELb0ELb0EEENS1_21CollectiveEpilogueFwdINS6_IJSA_SA_SB_EEES9_SE_SG_Li256ELb0ELb1ELb0ELb0EEENS1_30DynamicPersistentTileSchedulerILi256ELi128ELb0ELb1ELb1EEEEEEEEEvNT_6ParamsE,"a",@progbits
	.sectionflags	@""
	.align	4
.nv.constant0._ZN7cutlass13device_kernelIN5flash11enable_sm90INS1_16FlashAttnFwdSm90INS1_25CollectiveMainloopFwdSm90ILi2EN4cute5tupleIJNS5_1CILi1EEES8_S8_EEENS6_IJNS7_ILi128EEENS7_ILi96EEENS7_ILi192EEEEEELi128ENS_10bfloat16_tEfNS_4arch4Sm90ELb1ELb0ELb0ELb0ELb1ELb0ELb0ELb1ELb1ELb1ELb0ELb0EEENS1_21CollectiveEpilogueFwdINS6_IJSA_SA_SB_EEES9_SE_SG_Li256ELb0ELb1ELb0ELb0EEENS1_30DynamicPersistentTileSchedulerILi256ELi128ELb0ELb1ELb1EEEEEEEEEvNT_6ParamsE:
	.zero		3328


//--------------------- .nv.constant0._ZN7cutlass13device_kernelIN5flash11enable_sm90INS1_16FlashAttnFwdSm90INS1_25CollectiveMainloopFwdSm90ILi2EN4cute5tupleIJNS5_1CILi1EEES8_S8_EEENS6_IJNS7_ILi128EEENS7_ILi96EEENS7_ILi192EEEEEELi128ENS_10bfloat16_tEfNS_4arch4Sm90ELb1ELb0ELb0ELb1ELb1ELb0ELb0ELb1ELb1ELb1ELb0ELb0EEENS1_21CollectiveEpilogueFwdINS6_IJSA_SA_SB_EEES9_SE_SG_Li256ELb1ELb1ELb0ELb0EEENS1_36VarlenDynamicPersistentTileSchedulerILi128ELi96ELi256ELi128ELb0ELb1ELb1ELb1ELb1ELb1EEEEEEEEEvNT_6ParamsE --------------------------
	.section	.nv.constant0._ZN7cutlass13device_kernelIN5flash11enable_sm90INS1_16FlashAttnFwdSm90INS1_25CollectiveMainloopFwdSm90ILi2EN4cute5tupleIJNS5_1CILi1EEES8_S8_EEENS6_IJNS7_ILi128EEENS7_ILi96EEENS7_ILi192EEEEEELi128ENS_10bfloat16_tEfNS_4arch4Sm90ELb1ELb0ELb0ELb1ELb1ELb0ELb0ELb1ELb1ELb1ELb0ELb0EEENS1_21CollectiveEpilogueFwdINS6_IJSA_SA_SB_EEES9_SE_SG_Li256ELb1ELb1ELb0ELb0EEENS1_36VarlenDynamicPersistentTileSchedulerILi128ELi96ELi256ELi128ELb0ELb1ELb1ELb1ELb1ELb1EEEEEEEEEvNT_6ParamsE,"a",@progbits
	.sectionflags	@""
	.align	4
.nv.constant0._ZN7cutlass13device_kernelIN5flash11enable_sm90INS1_16FlashAttnFwdSm90INS1_25CollectiveMainloopFwdSm90ILi2EN4cute5tupleIJNS5_1CILi1EEES8_S8_EEENS6_IJNS7_ILi128EEENS7_ILi96EEENS7_ILi192EEEEEELi128ENS_10bfloat16_tEfNS_4arch4Sm90ELb1ELb0ELb0ELb1ELb1ELb0ELb0ELb1ELb1ELb1ELb0ELb0EEENS1_21CollectiveEpilogueFwdINS6_IJSA_SA_SB_EEES9_SE_SG_Li256ELb1ELb1ELb0ELb0EEENS1_36VarlenDynamicPersistentTileSchedulerILi128ELi96ELi256ELi128ELb0ELb1ELb1ELb1ELb1ELb1EEEEEEEEEvNT_6ParamsE:
	.zero		3328


//--------------------- .nv.constant0._ZN7cutlass13device_kernelIN5flash11enable_sm90INS1_16FlashAttnFwdSm90INS1_25CollectiveMainloopFwdSm90ILi2EN4cute5tupleIJNS5_1CILi1EEES8_S8_EEENS6_IJNS7_ILi128EEENS7_ILi96EEENS7_ILi192EEEEEELi128ENS_10bfloat16_tEfNS_4arch4Sm90ELb1ELb0ELb0ELb1ELb1ELb1ELb0ELb1ELb1ELb1ELb0ELb0EEENS1_21CollectiveEpilogueFwdINS6_IJSA_SA_SB_EEES9_SE_SG_Li256ELb1ELb1ELb0ELb0EEENS1_36VarlenDynamicPersistentTileSchedulerILi128ELi96ELi256ELi128ELb0ELb1ELb1ELb1ELb1ELb1EEEEEEEEEvNT_6ParamsE --------------------------
	.section	.nv.constant0._ZN7cutlass13device_kernelIN5flash11enable_sm90INS1_16FlashAttnFwdSm90INS1_25CollectiveMainloopFwdSm90ILi2EN4cute5tupleIJNS5_1CILi1EEES8_S8_EEENS6_IJNS7_ILi128EEENS7_ILi96EEENS7_ILi192EEEEEELi128ENS_10bfloat16_tEfNS_4arch4Sm90ELb1ELb0ELb0ELb1ELb1ELb1ELb0ELb1ELb1ELb1ELb0ELb0EEENS1_21CollectiveEpilogueFwdINS6_IJSA_SA_SB_EEES9_SE_SG_Li256ELb1ELb1ELb0ELb0EEENS1_36VarlenDynamicPersistentTileSchedulerILi128ELi96ELi256ELi128ELb0ELb1ELb1ELb1ELb1ELb1EEEEEEEEEvNT_6ParamsE,"a",@progbits
	.sectionflags	@""
	.align	4
.nv.constant0._ZN7cutlass13device_kernelIN5flash11enable_sm90INS1_16FlashAttnFwdSm90INS1_25CollectiveMainloopFwdSm90ILi2EN4cute5tupleIJNS5_1CILi1EEES8_S8_EEENS6_IJNS7_ILi128EEENS7_ILi96EEENS7_ILi192EEEEEELi128ENS_10bfloat16_tEfNS_4arch4Sm90ELb1ELb0ELb0ELb1ELb1ELb1ELb0ELb1ELb1ELb1ELb0ELb0EEENS1_21CollectiveEpilogueFwdINS6_IJSA_SA_SB_EEES9_SE_SG_Li256ELb1ELb1ELb0ELb0EEENS1_36VarlenDynamicPersistentTileSchedulerILi128ELi96ELi256ELi128ELb0ELb1ELb1ELb1ELb1ELb1EEEEEEEEEvNT_6ParamsE:
	.zero		3328


//--------------------- SYMBOLS --------------------------

	.type		.nv.reservedSmem.offset0,@object
	.size		.nv.reservedSmem.offset0,0x4
	.type		__assertfail,@function
